	.target	sm_90a

	.elftype	@"ET_EXEC"


//--------------------- .note.nv.tkinfo           --------------------------
	.section	.note.nv.tkinfo,"",@"SHT_NOTE"
	.sectionflags	@"SHF_NOTE_NV_TKINFO"
	.tkinfo
        /*0018*/ 	.word	0x00000002
        /*0030*/ 	.string	""
        /*0030*/ 	.string	"ptxas"
        /*0030*/ 	.string	"Cuda compilation tools, release 13.0, V13.0.88"
        /*0030*/ 	.string	"Build cuda_13.0.r13.0/compiler.36424714_0"
        /*0030*/ 	.string	"-v  -suppress-debug-info  -lineinfo  -arch sm_90a "



//--------------------- .note.nv.cuinfo           --------------------------
	.section	.note.nv.cuinfo,"",@"SHT_NOTE"
	.sectionflags	@"SHF_NOTE_NV_CUINFO"
        /*0018*/ 	.short	0x0002
        /*001a*/ 	.short	0x005a
        /*001c*/ 	.short	0x0082
	.zero		2


//--------------------- .nv.info                  --------------------------
	.section	.nv.info,"",@"SHT_CUDA_INFO"
	.align	4


	//----- nvinfo : EIATTR_REGCOUNT
	.align		4
        /*0000*/ 	.byte	0x04, 0x2f
        /*0002*/ 	.short	(.L_1 - .L_0)
	.align		4
.L_0:
        /*0004*/ 	.word	index@(matmul_kernel)
        /*0008*/ 	.word	0x00000020


	//----- nvinfo : EIATTR_FRAME_SIZE
	.align		4
.L_1:
        /*000c*/ 	.byte	0x04, 0x11
        /*000e*/ 	.short	(.L_3 - .L_2)
	.align		4
.L_2:
        /*0010*/ 	.word	index@(matmul_kernel)
        /*0014*/ 	.word	0x00009a38


	//----- nvinfo : EIATTR_MIN_STACK_SIZE
	.align		4
.L_3:
        /*0018*/ 	.byte	0x04, 0x12
        /*001a*/ 	.short	(.L_5 - .L_4)
	.align		4
.L_4:
        /*001c*/ 	.word	index@(matmul_kernel)
        /*0020*/ 	.word	0x00009a38
.L_5:


//--------------------- .nv.compat                --------------------------
	.section	.nv.compat,"",@"SHT_CUDA_COMPAT_INFO"
	.align	4
        /*0000*/ 	.byte	0x02, 0x09, 0x01, 0x00, 0x02, 0x02, 0x02, 0x00, 0x02, 0x05, 0x05, 0x00, 0x03, 0x07, 0x01, 0x01
        /*0010*/ 	.byte	0x02, 0x03, 0x00, 0x00, 0x02, 0x06, 0x01, 0x00, 0x04, 0x0b, 0x08, 0x00, 0x00, 0x00, 0x00, 0x00
        /*0020*/ 	.byte	0x00, 0x00, 0x00, 0x00


//--------------------- .nv.info.matmul_kernel    --------------------------
	.section	.nv.info.matmul_kernel,"",@"SHT_CUDA_INFO"
	.sectionflags	@""
	.align	4


	//----- nvinfo : EIATTR_CUDA_API_VERSION
	.align		4
        /*0000*/ 	.byte	0x04, 0x37
        /*0002*/ 	.short	(.L_7 - .L_6)
.L_6:
        /*0004*/ 	.word	0x00000082


	//----- nvinfo : EIATTR_KPARAM_INFO
	.align		4
.L_7:
        /*0008*/ 	.byte	0x04, 0x17
        /*000a*/ 	.short	(.L_9 - .L_8)
.L_8:
        /*000c*/ 	.word	0x00000000
        /*0010*/ 	.short	0x000d
        /*0012*/ 	.short	0x0048
        /*0014*/ 	.byte	0x00, 0xf4, 0x21, 0x00


	//----- nvinfo : EIATTR_KPARAM_INFO
	.align		4
.L_9:
        /*0018*/ 	.byte	0x04, 0x17
        /*001a*/ 	.short	(.L_11 - .L_10)
.L_10:
        /*001c*/ 	.word	0x00000000
        /*0020*/ 	.short	0x000c
        /*0022*/ 	.short	0x0040
        /*0024*/ 	.byte	0x00, 0xf4, 0x21, 0x00


	//----- nvinfo : EIATTR_KPARAM_INFO
	.align		4
.L_11:
        /*0028*/ 	.byte	0x04, 0x17
        /*002a*/ 	.short	(.L_13 - .L_12)
.L_12:
        /*002c*/ 	.word	0x00000000
        /*0030*/ 	.short	0x000b
        /*0032*/ 	.short	0x0038
        /*0034*/ 	.byte	0x00, 0xf0, 0x11, 0x00


	//----- nvinfo : EIATTR_KPARAM_INFO
	.align		4
.L_13:
        /*0038*/ 	.byte	0x04, 0x17
        /*003a*/ 	.short	(.L_15 - .L_14)
.L_14:
        /*003c*/ 	.word	0x00000000
        /*0040*/ 	.short	0x000a
        /*0042*/ 	.short	0x0034
        /*0044*/ 	.byte	0x00, 0xf0, 0x11, 0x00


	//----- nvinfo : EIATTR_KPARAM_INFO
	.align		4
.L_15:
        /*0048*/ 	.byte	0x04, 0x17
        /*004a*/ 	.short	(.L_17 - .L_16)
.L_16:
        /*004c*/ 	.word	0x00000000
        /*0050*/ 	.short	0x0009
        /*0052*/ 	.short	0x0030
        /*0054*/ 	.byte	0x00, 0xf0, 0x11, 0x00


	//----- nvinfo : EIATTR_KPARAM_INFO
	.align		4
.L_17:
        /*0058*/ 	.byte	0x04, 0x17
        /*005a*/ 	.short	(.L_19 - .L_18)
.L_18:
        /*005c*/ 	.word	0x00000000
        /*0060*/ 	.short	0x0008
        /*0062*/ 	.short	0x002c
        /*0064*/ 	.byte	0x00, 0xf0, 0x11, 0x00


	//----- nvinfo : EIATTR_KPARAM_INFO
	.align		4
.L_19:
        /*0068*/ 	.byte	0x04, 0x17
        /*006a*/ 	.short	(.L_21 - .L_20)
.L_20:
        /*006c*/ 	.word	0x00000000
        /*0070*/ 	.short	0x0007
        /*0072*/ 	.short	0x0028
        /*0074*/ 	.byte	0x00, 0xf0, 0x11, 0x00


	//----- nvinfo : EIATTR_KPARAM_INFO
	.align		4
.L_21:
        /*0078*/ 	.byte	0x04, 0x17
        /*007a*/ 	.short	(.L_23 - .L_22)
.L_22:
        /*007c*/ 	.word	0x00000000
        /*0080*/ 	.short	0x0006
        /*0082*/ 	.short	0x0024
        /*0084*/ 	.byte	0x00, 0xf0, 0x11, 0x00


	//----- nvinfo : EIATTR_KPARAM_INFO
	.align		4
.L_23:
        /*0088*/ 	.byte	0x04, 0x17
        /*008a*/ 	.short	(.L_25 - .L_24)
.L_24:
        /*008c*/ 	.word	0x00000000
        /*0090*/ 	.short	0x0005
        /*0092*/ 	.short	0x0020
        /*0094*/ 	.byte	0x00, 0xf0, 0x11, 0x00


	//----- nvinfo : EIATTR_KPARAM_INFO
	.align		4
.L_25:
        /*0098*/ 	.byte	0x04, 0x17
        /*009a*/ 	.short	(.L_27 - .L_26)
.L_26:
        /*009c*/ 	.word	0x00000000
        /*00a0*/ 	.short	0x0004
        /*00a2*/ 	.short	0x001c
        /*00a4*/ 	.byte	0x00, 0xf0, 0x11, 0x00


	//----- nvinfo : EIATTR_KPARAM_INFO
	.align		4
.L_27:
        /*00a8*/ 	.byte	0x04, 0x17
        /*00aa*/ 	.short	(.L_29 - .L_28)
.L_28:
        /*00ac*/ 	.word	0x00000000
        /*00b0*/ 	.short	0x0003
        /*00b2*/ 	.short	0x0018
        /*00b4*/ 	.byte	0x00, 0xf0, 0x11, 0x00


	//----- nvinfo : EIATTR_KPARAM_INFO
	.align		4
.L_29:
        /*00b8*/ 	.byte	0x04, 0x17
        /*00ba*/ 	.short	(.L_31 - .L_30)
.L_30:
        /*00bc*/ 	.word	0x00000000
        /*00c0*/ 	.short	0x0002
        /*00c2*/ 	.short	0x0010
        /*00c4*/ 	.byte	0x00, 0xf4, 0x21, 0x00


	//----- nvinfo : EIATTR_KPARAM_INFO
	.align		4
.L_31:
        /*00c8*/ 	.byte	0x04, 0x17
        /*00ca*/ 	.short	(.L_33 - .L_32)
.L_32:
        /*00cc*/ 	.word	0x00000000
        /*00d0*/ 	.short	0x0001
        /*00d2*/ 	.short	0x0008
        /*00d4*/ 	.byte	0x00, 0xf4, 0x21, 0x00


	//----- nvinfo : EIATTR_KPARAM_INFO
	.align		4
.L_33:
        /*00d8*/ 	.byte	0x04, 0x17
        /*00da*/ 	.short	(.L_35 - .L_34)
.L_34:
        /*00dc*/ 	.word	0x00000000
        /*00e0*/ 	.short	0x0000
        /*00e2*/ 	.short	0x0000
        /*00e4*/ 	.byte	0x00, 0xf4, 0x21, 0x00


	//----- nvinfo : EIATTR_SPARSE_MMA_MASK
	.align		4
.L_35:
        /*00e8*/ 	.byte	0x03, 0x50
        /*00ea*/ 	.short	0x0000


	//----- nvinfo : EIATTR_MAXREG_COUNT
	.align		4
        /*00ec*/ 	.byte	0x03, 0x1b
        /*00ee*/ 	.short	0x00ff


	//----- nvinfo : EIATTR_NUM_BARRIERS
	.align		4
        /*00f0*/ 	.byte	0x02, 0x4c
        /*00f2*/ 	.byte	0x01
	.zero		1


	//----- nvinfo : EIATTR_ANNOTATIONS
	.align		4
        /*00f4*/ 	.byte	0x04, 0x55
        /*00f6*/ 	.short	(.L_37 - .L_36)


	//   ....[0]....
.L_36:
        /*00f8*/ 	.word	0x00000001
        /*00fc*/ 	.byte	0x30, 0x05, 0x00, 0x00, 0x01, 0x00, 0x00, 0x00, 0x60, 0x05, 0x00, 0x00, 0x01, 0x00, 0x00, 0x00
        /* <DEDUP_REMOVED lines=2590> */
        /*a2ec*/ 	.byte	0x60, 0xd7, 0x01, 0x00, 0x01, 0x00, 0x00, 0x00, 0x70, 0xd7, 0x01, 0x00


	//----- nvinfo : EIATTR_MERCURY_ISA_VERSION
	.align		4
.L_37:
        /*a2f8*/ 	.byte	0x03, 0x5f
        /*a2fa*/ 	.short	0x0101


	//----- nvinfo : EIATTR_EXIT_INSTR_OFFSETS
	.align		4
        /*a2fc*/ 	.byte	0x04, 0x1c
        /*a2fe*/ 	.short	(.L_39 - .L_38)


	//   ....[0]....
.L_38:
        /*a300*/ 	.word	0x001251d0


	//   ....[1]....
        /*a304*/ 	.word	0x00125200


	//----- nvinfo : EIATTR_REQNTID
	.align		4
.L_39:
        /*a308*/ 	.byte	0x04, 0x10
        /*a30a*/ 	.short	(.L_41 - .L_40)
.L_40:
        /*a30c*/ 	.word	0x00000040
        /*a310*/ 	.word	0x00000001
        /*a314*/ 	.word	0x00000001


	//----- nvinfo : EIATTR_CBANK_PARAM_SIZE
	.align		4
.L_41:
        /*a318*/ 	.byte	0x03, 0x19
        /*a31a*/ 	.short	0x0050


	//----- nvinfo : EIATTR_PARAM_CBANK
	.align		4
        /*a31c*/ 	.byte	0x04, 0x0a
        /*a31e*/ 	.short	(.L_43 - .L_42)
	.align		4
.L_42:
        /*a320*/ 	.word	index@(.nv.constant0.matmul_kernel)
        /*a324*/ 	.short	0x0210
        /*a326*/ 	.short	0x0050


	//----- nvinfo : EIATTR_SW_WAR
	.align		4
.L_43:
        /*a328*/ 	.byte	0x04, 0x36
        /*a32a*/ 	.short	(.L_45 - .L_44)
.L_44:
        /*a32c*/ 	.word	0x00000008
.L_45:


//--------------------- .nv.callgraph             --------------------------
	.section	.nv.callgraph,"",@"SHT_CUDA_CALLGRAPH"
	.align	4
	.sectionentsize	8
	.align		4
        /*0000*/ 	.word	0x00000000
	.align		4
        /*0004*/ 	.word	0xffffffff
	.align		4
        /*0008*/ 	.word	0x00000000
	.align		4
        /*000c*/ 	.word	0xfffffffe
	.align		4
        /*0010*/ 	.word	0x00000000
	.align		4
        /*0014*/ 	.word	0xfffffffd
	.align		4
        /*0018*/ 	.word	0x00000000
	.align		4
        /*001c*/ 	.word	0xfffffffc


//--------------------- .text.matmul_kernel       --------------------------
	.section	.text.matmul_kernel,"ax",@progbits
	.align	128
        .global         matmul_kernel
        .type           matmul_kernel,@function
        .size           matmul_kernel,(.L_x_4 - matmul_kernel)
        .other          matmul_kernel,@"STO_CUDA_ENTRY STV_DEFAULT"
matmul_kernel:
.text.matmul_kernel:
[----:B------:R-:W0:Y:S08]  /*0000*/  LDC R1, c[0x0][0x28] ;  /* 0x00000a00ff017b82 */ /* 0x000e300000000800 */
[----:B------:R-:W1:Y:S01]  /*0010*/  LDC.64 R2, c[0x0][0x228] ;  /* 0x00008a00ff027b82 */ /* 0x000e620000000a00 */
[----:B------:R-:W2:Y:S01]  /*0020*/  S2R R21, SR_TID.X ;  /* 0x0000000000157919 */ /* 0x000ea20000002100 */
[----:B0-----:R-:W-:Y:S01]  /*0030*/  VIADD R1, R1, 0xffff65c8 ;  /* 0xffff65c801017836 */ /* 0x001fe20000000000 */
[----:B------:R-:W-:Y:S01]  /*0040*/  UMOV UR4, 0x400 ;  /* 0x0000040000047882 */ /* 0x000fe20000000000 */
[----:B------:R-:W-:-:S04]  /*0050*/  ULDC.64 UR22, c[0x0][0x208] ;  /* 0x0000820000167ab9 */ /* 0x000fc80000000a00 */
[----:B------:R-:W0:Y:S01]  /*0060*/  S2UR UR5, SR_CgaCtaId ;  /* 0x00000000000579c3 */ /* 0x000e220000008800 */
[----:B-1----:R-:W-:-:S05]  /*0070*/  VIADD R0, R3, 0xff ;  /* 0x000000ff03007836 */ /* 0x002fca0000000000 */
[----:B------:R-:W-:Y:S01]  /*0080*/  SHF.R.S32.HI R5, RZ, 0x1f, R0 ;  /* 0x0000001fff057819 */ /* 0x000fe20000011400 */
[----:B0-----:R-:W-:-:S03]  /*0090*/  ULEA UR4, UR5, UR4, 0x18 ;  /* 0x0000000405047291 */ /* 0x001fc6000f8ec03f */
[----:B------:R-:W-:Y:S02]  /*00a0*/  LEA.HI R5, R5, R0, RZ, 0x8 ;  /* 0x0000000005057211 */ /* 0x000fe400078f40ff */
[----:B--2---:R-:W-:Y:S02]  /*00b0*/  LOP3.LUT R14, R21, 0x3f, RZ, 0xc0, !PT ;  /* 0x0000003f150e7812 */ /* 0x004fe400078ec0ff */
[----:B------:R-:W-:Y:S02]  /*00c0*/  SHF.R.S32.HI R0, RZ, 0x8, R5 ;  /* 0x00000008ff007819 */ /* 0x000fe40000011405 */
[----:B------:R-:W0:Y:S03]  /*00d0*/  S2R R5, SR_CTAID.X ;  /* 0x0000000000057919 */ /* 0x000e260000002500 */
[----:B------:R-:W-:-:S05]  /*00e0*/  IMAD.SHL.U32 R0, R0, 0x8, RZ ;  /* 0x0000000800007824 */ /* 0x000fca00078e00ff */
[-C--:B------:R-:W-:Y:S02]  /*00f0*/  IABS R9, R0.reuse ;  /* 0x0000000000097213 */ /* 0x080fe40000000000 */
[----:B------:R-:W-:Y:S02]  /*0100*/  IABS R12, R0 ;  /* 0x00000000000c7213 */ /* 0x000fe40000000000 */
[----:B------:R-:W1:Y:S08]  /*0110*/  I2F.RP R4, R9 ;  /* 0x0000000900047306 */ /* 0x000e700000209400 */
[----:B-1----:R-:W1:Y:S01]  /*0120*/  MUFU.RCP R4, R4 ;  /* 0x0000000400047308 */ /* 0x002e620000001000 */
[----:B0-----:R-:W-:Y:S01]  /*0130*/  IABS R10, R5 ;  /* 0x00000005000a7213 */ /* 0x001fe20000000000 */
[----:B-1----:R-:W-:-:S02]  /*0140*/  VIADD R6, R4, 0xffffffe ;  /* 0x0ffffffe04067836 */ /* 0x002fc40000000000 */
[----:B------:R-:W-:-:S04]  /*0150*/  IMAD.MOV R4, RZ, RZ, -R12 ;  /* 0x000000ffff047224 */ /* 0x000fc800078e0a0c */
[----:B------:R0:W1:Y:S02]  /*0160*/  F2I.FTZ.U32.TRUNC.NTZ R7, R6 ;  /* 0x0000000600077305 */ /* 0x000064000021f000 */
[----:B0-----:R-:W-:Y:S02]  /*0170*/  IMAD.MOV.U32 R6, RZ, RZ, RZ ;  /* 0x000000ffff067224 */ /* 0x001fe400078e00ff */
[----:B-1----:R-:W-:-:S04]  /*0180*/  IMAD.MOV R8, RZ, RZ, -R7 ;  /* 0x000000ffff087224 */ /* 0x002fc800078e0a07 */
[----:B------:R-:W-:Y:S02]  /*0190*/  IMAD R11, R8, R9, RZ ;  /* 0x00000009080b7224 */ /* 0x000fe400078e02ff */
[----:B------:R-:W-:Y:S02]  /*01a0*/  IMAD.MOV.U32 R8, RZ, RZ, R10 ;  /* 0x000000ffff087224 */ /* 0x000fe400078e000a */
[----:B------:R-:W-:-:S06]  /*01b0*/  IMAD.HI.U32 R7, R7, R11, R6 ;  /* 0x0000000b07077227 */ /* 0x000fcc00078e0006 */
[----:B------:R-:W-:-:S04]  /*01c0*/  IMAD.HI.U32 R7, R7, R8, RZ ;  /* 0x0000000807077227 */ /* 0x000fc800078e00ff */
[----:B------:R-:W-:-:S05]  /*01d0*/  IMAD R4, R7, R4, R8 ;  /* 0x0000000407047224 */ /* 0x000fca00078e0208 */
[----:B------:R-:W-:-:S13]  /*01e0*/  ISETP.GT.U32.AND P1, PT, R9, R4, PT ;  /* 0x000000040900720c */ /* 0x000fda0003f24070 */
[----:B------:R-:W-:Y:S02]  /*01f0*/  @!P1 IMAD.IADD R4, R4, 0x1, -R9 ;  /* 0x0000000104049824 */ /* 0x000fe400078e0a09 */
[----:B------:R-:W-:Y:S01]  /*0200*/  @!P1 VIADD R7, R7, 0x1 ;  /* 0x0000000107079836 */ /* 0x000fe20000000000 */
[----:B------:R-:W-:Y:S02]  /*0210*/  ISETP.NE.AND P1, PT, R0, RZ, PT ;  /* 0x000000ff0000720c */ /* 0x000fe40003f25270 */
[----:B------:R-:W-:Y:S02]  /*0220*/  ISETP.GE.U32.AND P0, PT, R4, R9, PT ;  /* 0x000000090400720c */ /* 0x000fe40003f06070 */
[----:B------:R-:W-:-:S04]  /*0230*/  LOP3.LUT R4, R5, R0, RZ, 0x3c, !PT ;  /* 0x0000000005047212 */ /* 0x000fc800078e3cff */
[----:B------:R-:W-:Y:S01]  /*0240*/  ISETP.GE.AND P2, PT, R4, RZ, PT ;  /* 0x000000ff0400720c */ /* 0x000fe20003f46270 */
[----:B------:R-:W-:-:S06]  /*0250*/  VIADD R4, R2, 0x1ff ;  /* 0x000001ff02047836 */ /* 0x000fcc0000000000 */
[----:B------:R-:W-:-:S04]  /*0260*/  @P0 VIADD R7, R7, 0x1 ;  /* 0x0000000107070836 */ /* 0x000fc80000000000 */
[----:B------:R-:W-:Y:S01]  /*0270*/  IMAD.MOV.U32 R6, RZ, RZ, R7 ;  /* 0x000000ffff067224 */ /* 0x000fe200078e0007 */
[----:B------:R-:W-:-:S03]  /*0280*/  SHF.R.S32.HI R7, RZ, 0x1f, R4 ;  /* 0x0000001fff077819 */ /* 0x000fc60000011404 */
[----:B------:R-:W-:Y:S01]  /*0290*/  @!P2 IMAD.MOV R6, RZ, RZ, -R6 ;  /* 0x000000ffff06a224 */ /* 0x000fe200078e0a06 */
[----:B------:R-:W-:Y:S02]  /*02a0*/  @!P1 LOP3.LUT R6, RZ, R0, RZ, 0x33, !PT ;  /* 0x00000000ff069212 */ /* 0x000fe400078e33ff */
[----:B------:R-:W-:-:S03]  /*02b0*/  LEA.HI R7, R7, R4, RZ, 0x9 ;  /* 0x0000000407077211 */ /* 0x000fc600078f48ff */
[----:B------:R-:W-:Y:S02]  /*02c0*/  IMAD.SHL.U32 R4, R6, 0x8, RZ ;  /* 0x0000000806047824 */ /* 0x000fe400078e00ff */
[----:B------:R-:W-:-:S03]  /*02d0*/  IMAD.MOV R6, RZ, RZ, -R6 ;  /* 0x000000ffff067224 */ /* 0x000fc600078e0a06 */
[----:B------:R-:W-:Y:S01]  /*02e0*/  LEA.HI.SX32 R7, R7, -R4, 0x17 ;  /* 0x8000000407077211 */ /* 0x000fe200078fbaff */
[----:B------:R-:W-:Y:S02]  /*02f0*/  IMAD R15, R0, R6, R5 ;  /* 0x00000006000f7224 */ /* 0x000fe400078e0205 */
[----:B------:R-:W-:Y:S01]  /*0300*/  IMAD.MOV.U32 R6, RZ, RZ, RZ ;  /* 0x000000ffff067224 */ /* 0x000fe200078e00ff */
[----:B------:R-:W-:Y:S02]  /*0310*/  VIMNMX R8, R7, 0x8, PT ;  /* 0x0000000807087848 */ /* 0x000fe40003fe0100 */
[----:B------:R-:W-:Y:S02]  /*0320*/  IABS R13, R15 ;  /* 0x0000000f000d7213 */ /* 0x000fe40000000000 */
[----:B------:R-:W-:-:S04]  /*0330*/  IABS R11, R8 ;  /* 0x00000008000b7213 */ /* 0x000fc80000000000 */
[----:B------:R-:W0:Y:S08]  /*0340*/  I2F.RP R9, R11 ;  /* 0x0000000b00097306 */ /* 0x000e300000209400 */
[----:B0-----:R-:W0:Y:S02]  /*0350*/  MUFU.RCP R9, R9 ;  /* 0x0000000900097308 */ /* 0x001e240000001000 */
[----:B0-----:R-:W-:-:S06]  /*0360*/  VIADD R7, R9, 0xffffffe ;  /* 0x0ffffffe09077836 */ /* 0x001fcc0000000000 */
[----:B------:R-:W0:Y:S02]  /*0370*/  F2I.FTZ.U32.TRUNC.NTZ R7, R7 ;  /* 0x0000000700077305 */ /* 0x000e24000021f000 */
[----:B0-----:R-:W-:-:S04]  /*0380*/  IMAD.MOV R10, RZ, RZ, -R7 ;  /* 0x000000ffff0a7224 */ /* 0x001fc800078e0a07 */
[----:B------:R-:W-:Y:S02]  /*0390*/  IMAD.MOV.U32 R0, RZ, RZ, R10 ;  /* 0x000000ffff007224 */ /* 0x000fe400078e000a */
[----:B------:R-:W0:Y:S02]  /*03a0*/  LDC R10, c[0x0][0x230] ;  /* 0x00008c00ff0a7b82 */ /* 0x000e240000000800 */
[----:B------:R-:W-:Y:S01]  /*03b0*/  IMAD R5, R0, R11, RZ ;  /* 0x0000000b00057224 */ /* 0x000fe200078e02ff */
[----:B------:R-:W-:-:S03]  /*03c0*/  IABS R0, R8 ;  /* 0x0000000800007213 */ /* 0x000fc60000000000 */
[----:B------:R-:W-:-:S04]  /*03d0*/  IMAD.HI.U32 R6, R7, R5, R6 ;  /* 0x0000000507067227 */ /* 0x000fc800078e0006 */
[----:B------:R-:W-:Y:S02]  /*03e0*/  IMAD.MOV R0, RZ, RZ, -R0 ;  /* 0x000000ffff007224 */ /* 0x000fe400078e0a00 */
[----:B------:R-:W-:-:S04]  /*03f0*/  IMAD.HI.U32 R6, R6, R13, RZ ;  /* 0x0000000d06067227 */ /* 0x000fc800078e00ff */
[----:B------:R-:W-:-:S05]  /*0400*/  IMAD R0, R6, R0, R13 ;  /* 0x0000000006007224 */ /* 0x000fca00078e020d */
[----:B------:R-:W-:Y:S01]  /*0410*/  ISETP.GT.U32.AND P1, PT, R11, R0, PT ;  /* 0x000000000b00720c */ /* 0x000fe20003f24070 */
[----:B0-----:R-:W-:-:S12]  /*0420*/  VIADD R10, R10, 0x1f ;  /* 0x0000001f0a0a7836 */ /* 0x001fd80000000000 */
[----:B------:R-:W-:Y:S02]  /*0430*/  @!P1 IMAD.IADD R0, R0, 0x1, -R11 ;  /* 0x0000000100009824 */ /* 0x000fe400078e0a0b */
[----:B------:R-:W-:Y:S01]  /*0440*/  @!P1 VIADD R6, R6, 0x1 ;  /* 0x0000000106069836 */ /* 0x000fe20000000000 */
[----:B------:R-:W-:Y:S02]  /*0450*/  ISETP.NE.AND P1, PT, R8, RZ, PT ;  /* 0x000000ff0800720c */ /* 0x000fe40003f25270 */
[----:B------:R-:W-:Y:S02]  /*0460*/  ISETP.GE.U32.AND P0, PT, R0, R11, PT ;  /* 0x0000000b0000720c */ /* 0x000fe40003f06070 */
[----:B------:R-:W-:-:S04]  /*0470*/  LOP3.LUT R0, R15, R8, RZ, 0x3c, !PT ;  /* 0x000000080f007212 */ /* 0x000fc800078e3cff */
[----:B------:R-:W-:-:S07]  /*0480*/  ISETP.GE.AND P2, PT, R0, RZ, PT ;  /* 0x000000ff0000720c */ /* 0x000fce0003f46270 */
[----:B------:R-:W-:Y:S01]  /*0490*/  @P0 VIADD R6, R6, 0x1 ;  /* 0x0000000106060836 */ /* 0x000fe20000000000 */
[----:B------:R-:W-:-:S05]  /*04a0*/  ISETP.GT.AND P0, PT, R10, 0x1f, PT ;  /* 0x0000001f0a00780c */ /* 0x000fca0003f04270 */
[----:B------:R-:W-:Y:S01]  /*04b0*/  @!P2 IMAD.MOV R6, RZ, RZ, -R6 ;  /* 0x000000ffff06a224 */ /* 0x000fe200078e0a06 */
[----:B------:R-:W-:-:S05]  /*04c0*/  @!P1 LOP3.LUT R6, RZ, R8, RZ, 0x33, !PT ;  /* 0x00000008ff069212 */ /* 0x000fca00078e33ff */
[----:B------:R-:W-:Y:S02]  /*04d0*/  IMAD.MOV R5, RZ, RZ, -R6 ;  /* 0x000000ffff057224 */ /* 0x000fe400078e0a06 */
[----:B------:R-:W-:Y:S02]  /*04e0*/  IMAD.SHL.U32 R11, R6, 0x100, RZ ;  /* 0x00000100060b7824 */ /* 0x000fe400078e00ff */
[----:B------:R-:W-:-:S04]  /*04f0*/  IMAD R5, R8, R5, R15 ;  /* 0x0000000508057224 */ /* 0x000fc800078e020f */
[----:B------:R-:W-:-:S04]  /*0500*/  IMAD.IADD R5, R4, 0x1, R5 ;  /* 0x0000000104057824 */ /* 0x000fc800078e0205 */
[----:B------:R-:W-:-:S04]  /*0510*/  IMAD R22, R5, 0x200, R14 ;  /* 0x0000020005167824 */ /* 0x000fc800078e020e */
[C---:B------:R-:W-:Y:S01]  /*0520*/  VIADD R23, R22.reuse, 0x40 ;  /* 0x0000004016177836 */ /* 0x040fe20000000000 */
[----:B------:R0:W-:Y:S01]  /*0530*/  STL [R1+0x21d4], R22 ;  /* 0x0021d41601007387 */ /* 0x0001e20000100800 */
[C---:B------:R-:W-:Y:S02]  /*0540*/  VIADD R24, R22.reuse, 0x80 ;  /* 0x0000008016187836 */ /* 0x040fe40000000000 */
[C---:B------:R-:W-:Y:S01]  /*0550*/  VIADD R25, R22.reuse, 0xc0 ;  /* 0x000000c016197836 */ /* 0x040fe20000000000 */
[----:B------:R0:W-:Y:S01]  /*0560*/  STL [R1+0x21d0], R11 ;  /* 0x0021d00b01007387 */ /* 0x0001e20000100800 */
[C---:B------:R-:W-:Y:S02]  /*0570*/  VIADD R26, R22.reuse, 0x100 ;  /* 0x00000100161a7836 */ /* 0x040fe40000000000 */
[C---:B------:R-:W-:Y:S01]  /*0580*/  VIADD R27, R22.reuse, 0x140 ;  /* 0x00000140161b7836 */ /* 0x040fe20000000000 */
[----:B------:R0:W-:Y:S01]  /*0590*/  STL [R1+0x21f0], R23 ;  /* 0x0021f01701007387 */ /* 0x0001e20000100800 */
[----:B------:R-:W-:-:S02]  /*05a0*/  VIADD R28, R22, 0x180 ;  /* 0x00000180161c7836 */ /* 0x000fc40000000000 */
[----:B------:R-:W-:Y:S01]  /*05b0*/  VIADD R29, R22, 0x1c0 ;  /* 0x000001c0161d7836 */ /* 0x000fe20000000000 */
[----:B------:R0:W-:Y:S04]  /*05c0*/  STL [R1+0x21ec], R24 ;  /* 0x0021ec1801007387 */ /* 0x0001e80000100800 */
[----:B------:R0:W-:Y:S04]  /*05d0*/  STL [R1+0x21e8], R25 ;  /* 0x0021e81901007387 */ /* 0x0001e80000100800 */
[----:B------:R0:W-:Y:S04]  /*05e0*/  STL [R1+0x21e4], R26 ;  /* 0x0021e41a01007387 */ /* 0x0001e80000100800 */
[----:B------:R0:W-:Y:S04]  /*05f0*/  STL [R1+0x21e0], R27 ;  /* 0x0021e01b01007387 */ /* 0x0001e80000100800 */
[----:B------:R0:W-:Y:S04]  /*0600*/  STL [R1+0x21dc], R28 ;  /* 0x0021dc1c01007387 */ /* 0x0001e80000100800 */
[----:B------:R0:W-:Y:S01]  /*0610*/  STL [R1+0x21d8], R29 ;  /* 0x0021d81d01007387 */ /* 0x0001e20000100800 */
[----:B------:R-:W-:Y:S05]  /*0620*/  @P0 BRA `(.L_x_0) ;  /* 0x00000080000c0947 */ /* 0x000fea0003800000 */
[----:B------:R-:W-:Y:S01]  /*0630*/  IMAD.SHL.U32 R0, R21, 0x10, RZ ;  /* 0x0000001015007824 */ /* 0x000fe200078e00ff */
[----:B------:R2:W-:Y:S04]  /*0640*/  STL [R1+0x1d0], RZ ;  /* 0x0001d0ff01007387 */ /* 0x0005e80000100800 */
[----:B------:R2:W-:Y:S04]  /*0650*/  STL [R1+0x4d88], R0 ;  /* 0x004d880001007387 */ /* 0x0005e80000100800 */
[----:B------:R2:W-:Y:S04]  /*0660*/  STL [R1+0x1d4], RZ ;  /* 0x0001d4ff01007387 */ /* 0x0005e80000100800 */
        /* <DEDUP_REMOVED lines=2045> */
[----:B------:R2:W-:Y:S01]  /*8640*/  STL [R1+0xac], RZ ;  /* 0x0000acff01007387 */ /* 0x0005e20000100800 */
[----:B------:R-:W-:Y:S05]  /*8650*/  BRA `(.L_x_1) ;  /* 0x000006ac00907947 */ /* 0x000fea0003800000 */
.L_x_0:
[----:B------:R-:W-:Y:S01]  /*8660*/  IABS R17, R3 ;  /* 0x0000000300117213 */ /* 0x000fe20000000000 */
[----:B------:R1:W-:Y:S01]  /*8670*/  STL [R1+0x5554], R3 ;  /* 0x0055540301007387 */ /* 0x0003e20000100800 */
[----:B------:R-:W-:Y:S01]  /*8680*/  IABS R8, R2 ;  /* 0x0000000200087213 */ /* 0x000fe20000000000 */
[----:B------:R-:W-:Y:S01]  /*8690*/  ULDC UR5, c[0x0][0x23c] ;  /* 0x00008f0000057ab9 */ /* 0x000fe20000000800 */
[----:B------:R-:W2:Y:S01]  /*86a0*/  I2F.RP R0, R17 ;  /* 0x0000001100007306 */ /* 0x000ea20000209400 */
[----:B------:R-:W-:Y:S01]  /*86b0*/  SHF.R.S32.HI R15, RZ, 0x1f, R10 ;  /* 0x0000001fff0f7819 */ /* 0x000fe2000001140a */
[----:B------:R-:W-:Y:S01]  /*86c0*/  ULDC.64 UR6, c[0x0][0x218] ;  /* 0x0000860000067ab9 */ /* 0x000fe20000000a00 */
[----:B------:R-:W-:Y:S01]  /*86d0*/  IABS R19, R24 ;  /* 0x0000001800137213 */ /* 0x000fe20000000000 */
[----:B------:R-:W-:Y:S01]  /*86e0*/  ULDC.64 UR8, c[0x0][0x210] ;  /* 0x0000840000087ab9 */ /* 0x000fe20000000a00 */
[----:B------:R-:W-:Y:S01]  /*86f0*/  LEA.HI R10, R15, R10, RZ, 0x5 ;  /* 0x0000000a0f0a7211 */ /* 0x000fe200078f28ff */
[----:B------:R-:W-:Y:S01]  /*8700*/  ULDC UR10, c[0x0][0x238] ;  /* 0x00008e00000a7ab9 */ /* 0x000fe20000000800 */
[----:B-1----:R-:W-:Y:S01]  /*8710*/  LOP3.LUT R3, R21, 0x20, RZ, 0xc0, !PT ;  /* 0x0000002015037812 */ /* 0x002fe200078ec0ff */
[----:B------:R-:W1:Y:S01]  /*8720*/  I2F.RP R9, R8 ;  /* 0x0000000800097306 */ /* 0x000e620000209400 */
[----:B------:R-:W-:Y:S01]  /*8730*/  ULDC UR11, c[0x0][0x238] ;  /* 0x00008e00000b7ab9 */ /* 0x000fe20000000800 */
[----:B------:R3:W-:Y:S01]  /*8740*/  STL [R1+0x21c0], R10 ;  /* 0x0021c00a01007387 */ /* 0x0007e20000100800 */
[----:B------:R-:W-:Y:S01]  /*8750*/  LEA.HI R18, R3, R11, RZ, 0x1b ;  /* 0x0000000b03127211 */ /* 0x000fe200078fd8ff */
[----:B------:R-:W-:Y:S01]  /*8760*/  ULDC UR12, c[0x0][0x238] ;  /* 0x00008e00000c7ab9 */ /* 0x000fe20000000800 */
[----:B------:R-:W-:Y:S01]  /*8770*/  ULDC UR13, c[0x0][0x238] ;  /* 0x00008e00000d7ab9 */ /* 0x000fe20000000800 */
[----:B------:R-:W-:Y:S01]  /*8780*/  ULDC UR14, c[0x0][0x238] ;  /* 0x00008e00000e7ab9 */ /* 0x000fe20000000800 */
[----:B------:R-:W-:Y:S01]  /*8790*/  ULDC UR15, c[0x0][0x238] ;  /* 0x00008e00000f7ab9 */ /* 0x000fe20000000800 */
[----:B--2---:R-:W2:Y:S01]  /*87a0*/  MUFU.RCP R0, R0 ;  /* 0x0000000000007308 */ /* 0x004ea20000001000 */
[----:B------:R-:W-:Y:S01]  /*87b0*/  ULDC UR16, c[0x0][0x238] ;  /* 0x00008e0000107ab9 */ /* 0x000fe20000000800 */
[----:B------:R-:W-:Y:S01]  /*87c0*/  ULDC UR17, c[0x0][0x238] ;  /* 0x00008e0000117ab9 */ /* 0x000fe20000000800 */
[----:B------:R-:W-:Y:S01]  /*87d0*/  ULDC UR18, c[0x0][0x238] ;  /* 0x00008e0000127ab9 */ /* 0x000fe20000000800 */
[----:B------:R-:W-:Y:S01]  /*87e0*/  ULDC UR19, c[0x0][0x238] ;  /* 0x00008e0000137ab9 */ /* 0x000fe20000000800 */
[----:B------:R-:W-:Y:S01]  /*87f0*/  ULDC UR29, c[0x0][0x238] ;  /* 0x00008e00001d7ab9 */ /* 0x000fe20000000800 */
[----:B------:R-:W-:Y:S01]  /*8800*/  ULDC UR28, c[0x0][0x238] ;  /* 0x00008e00001c7ab9 */ /* 0x000fe20000000800 */
[----:B------:R-:W-:Y:S01]  /*8810*/  ULDC UR27, c[0x0][0x238] ;  /* 0x00008e00001b7ab9 */ /* 0x000fe20000000800 */
[----:B-1----:R-:W1:Y:S01]  /*8820*/  MUFU.RCP R9, R9 ;  /* 0x0000000900097308 */ /* 0x002e620000001000 */
[----:B------:R-:W-:Y:S01]  /*8830*/  ULDC UR26, c[0x0][0x238] ;  /* 0x00008e00001a7ab9 */ /* 0x000fe20000000800 */
[----:B------:R-:W-:Y:S01]  /*8840*/  ULDC UR25, c[0x0][0x238] ;  /* 0x00008e0000197ab9 */ /* 0x000fe20000000800 */
[----:B------:R-:W-:Y:S01]  /*8850*/  ULDC UR24, c[0x0][0x238] ;  /* 0x00008e0000187ab9 */ /* 0x000fe20000000800 */
[----:B------:R-:W-:Y:S01]  /*8860*/  ULDC UR21, c[0x0][0x238] ;  /* 0x00008e0000157ab9 */ /* 0x000fe20000000800 */
[----:B------:R-:W-:Y:S01]  /*8870*/  ULDC UR20, c[0x0][0x238] ;  /* 0x00008e0000147ab9 */ /* 0x000fe20000000800 */
[----:B--2---:R-:W-:-:S04]  /*8880*/  VIADD R6, R0, 0xffffffe ;  /* 0x0ffffffe00067836 */ /* 0x004fc80000000000 */
[----:B------:R2:W4:Y:S01]  /*8890*/  F2I.FTZ.U32.TRUNC.NTZ R7, R6 ;  /* 0x0000000600077305 */ /* 0x000522000021f000 */
[----:B-1----:R-:W-:Y:S01]  /*88a0*/  VIADD R4, R9, 0xffffffe ;  /* 0x0ffffffe09047836 */ /* 0x002fe20000000000 */
[----:B------:R-:W-:-:S06]  /*88b0*/  IABS R9, R18 ;  /* 0x0000001200097213 */ /* 0x000fcc0000000000 */
[----:B------:R1:W5:Y:S01]  /*88c0*/  F2I.FTZ.U32.TRUNC.NTZ R5, R4 ;  /* 0x0000000400057305 */ /* 0x000362000021f000 */
[----:B--2---:R-:W-:Y:S02]  /*88d0*/  IMAD.MOV.U32 R6, RZ, RZ, RZ ;  /* 0x000000ffff067224 */ /* 0x004fe400078e00ff */
[----:B----4-:R-:W-:Y:S02]  /*88e0*/  IMAD.MOV R12, RZ, RZ, -R7 ;  /* 0x000000ffff0c7224 */ /* 0x010fe400078e0a07 */
[----:B-1----:R-:W-:Y:S02]  /*88f0*/  IMAD.MOV.U32 R4, RZ, RZ, RZ ;  /* 0x000000ffff047224 */ /* 0x002fe400078e00ff */
[----:B0-----:R-:W-:Y:S02]  /*8900*/  IMAD R11, R12, R17, RZ ;  /* 0x000000110c0b7224 */ /* 0x001fe400078e02ff */
[----:B-----5:R-:W-:Y:S02]  /*8910*/  IMAD.MOV R13, RZ, RZ, -R5 ;  /* 0x000000ffff0d7224 */ /* 0x020fe400078e0a05 */
[----:B------:R-:W-:Y:S01]  /*8920*/  IMAD.HI.U32 R0, R7, R11, R6 ;  /* 0x0000000b07007227 */ /* 0x000fe200078e0006 */
[----:B------:R-:W-:-:S03]  /*8930*/  IABS R11, R29 ;  /* 0x0000001d000b7213 */ /* 0x000fc60000000000 */
[----:B------:R-:W-:Y:S02]  /*8940*/  IMAD R13, R13, R8, RZ ;  /* 0x000000080d0d7224 */ /* 0x000fe400078e02ff */
[----:B------:R-:W-:Y:S02]  /*8950*/  IMAD.MOV.U32 R6, RZ, RZ, R9 ;  /* 0x000000ffff067224 */ /* 0x000fe400078e0009 */
[----:B------:R-:W-:Y:S01]  /*8960*/  IMAD.HI.U32 R7, R5, R13, R4 ;  /* 0x0000000d05077227 */ /* 0x000fe200078e0004 */
[----:B------:R-:W-:Y:S02]  /*8970*/  IABS R4, R27 ;  /* 0x0000001b00047213 */ /* 0x000fe40000000000 */
[----:B------:R-:W-:Y:S01]  /*8980*/  IABS R5, R28 ;  /* 0x0000001c00057213 */ /* 0x000fe20000000000 */
[----:B------:R-:W-:-:S04]  /*8990*/  IMAD.HI.U32 R14, R0, R6, RZ ;  /* 0x00000006000e7227 */ /* 0x000fc800078e00ff */
[----:B------:R-:W-:Y:S02]  /*89a0*/  IMAD.MOV.U32 R9, RZ, RZ, R4 ;  /* 0x000000ffff097224 */ /* 0x000fe400078e0004 */
[----:B------:R-:W-:-:S04]  /*89b0*/  IMAD.HI.U32 R12, R7, R5, RZ ;  /* 0x00000005070c7227 */ /* 0x000fc800078e00ff */
[----:B------:R-:W-:-:S04]  /*89c0*/  IMAD.HI.U32 R4, R7, R9, RZ ;  /* 0x0000000907047227 */ /* 0x000fc800078e00ff */
[----:B------:R-:W-:-:S04]  /*89d0*/  IMAD.HI.U32 R13, R7, R11, RZ ;  /* 0x0000000b070d7227 */ /* 0x000fc800078e00ff */
[----:B------:R-:W-:Y:S02]  /*89e0*/  IMAD.MOV R14, RZ, RZ, -R14 ;  /* 0x000000ffff0e7224 */ /* 0x000fe400078e0a0e */
[----:B------:R-:W-:Y:S02]  /*89f0*/  IMAD.MOV R12, RZ, RZ, -R12 ;  /* 0x000000ffff0c7224 */ /* 0x000fe400078e0a0c */
[----:B------:R-:W-:Y:S02]  /*8a00*/  IMAD.MOV R4, RZ, RZ, -R4 ;  /* 0x000000ffff047224 */ /* 0x000fe400078e0a04 */
[----:B------:R-:W-:Y:S02]  /*8a10*/  IMAD.MOV R13, RZ, RZ, -R13 ;  /* 0x000000ffff0d7224 */ /* 0x000fe400078e0a0d */
[----:B------:R-:W-:Y:S01]  /*8a20*/  IMAD R6, R17, R14, R6 ;  /* 0x0000000e11067224 */ /* 0x000fe200078e0206 */
[----:B------:R-:W-:Y:S01]  /*8a30*/  IABS R14, R23 ;  /* 0x00000017000e7213 */ /* 0x000fe20000000000 */
[C---:B---3--:R-:W-:Y:S01]  /*8a40*/  IMAD R10, R8.reuse, R12, R5 ;  /* 0x0000000c080a7224 */ /* 0x048fe200078e0205 */
[----:B------:R-:W-:Y:S01]  /*8a50*/  IABS R5, R26 ;  /* 0x0000001a00057213 */ /* 0x000fe20000000000 */
[C---:B------:R-:W-:Y:S01]  /*8a60*/  IMAD R9, R8.reuse, R4, R9 ;  /* 0x0000000408097224 */ /* 0x040fe200078e0209 */
[----:B------:R-:W-:Y:S01]  /*8a70*/  IABS R4, R25 ;  /* 0x0000001900047213 */ /* 0x000fe20000000000 */
[----:B------:R-:W-:Y:S01]  /*8a80*/  IMAD R11, R8, R13, R11 ;  /* 0x0000000d080b7224 */ /* 0x000fe200078e020b */
[----:B------:R-:W-:Y:S01]  /*8a90*/  IABS R13, R22 ;  /* 0x00000016000d7213 */ /* 0x000fe20000000000 */
[----:B------:R-:W-:Y:S01]  /*8aa0*/  IMAD.HI.U32 R20, R7, R5, RZ ;  /* 0x0000000507147227 */ /* 0x000fe200078e00ff */
[----:B------:R-:W-:-:S02]  /*8ab0*/  ISETP.GT.U32.AND P2, PT, R17, R6, PT ;  /* 0x000000061100720c */ /* 0x000fc40003f44070 */
[C---:B------:R-:W-:Y:S01]  /*8ac0*/  ISETP.GT.U32.AND P1, PT, R8.reuse, R11, PT ;  /* 0x0000000b0800720c */ /* 0x040fe20003f24070 */
[C---:B------:R-:W-:Y:S01]  /*8ad0*/  IMAD.HI.U32 R16, R7.reuse, R4, RZ ;  /* 0x0000000407107227 */ /* 0x040fe200078e00ff */
[C---:B------:R-:W-:Y:S02]  /*8ae0*/  ISETP.GT.U32.AND P5, PT, R8.reuse, R9, PT ;  /* 0x000000090800720c */ /* 0x040fe40003fa4070 */
[----:B------:R-:W-:Y:S01]  /*8af0*/  ISETP.GT.U32.AND P4, PT, R8, R10, PT ;  /* 0x0000000a0800720c */ /* 0x000fe20003f84070 */
[----:B------:R-:W-:-:S04]  /*8b00*/  IMAD.HI.U32 R15, R7, R19, RZ ;  /* 0x00000013070f7227 */ /* 0x000fc800078e00ff */
[----:B------:R-:W-:-:S04]  /*8b10*/  IMAD.HI.U32 R12, R7, R14, RZ ;  /* 0x0000000e070c7227 */ /* 0x000fc800078e00ff */
[----:B------:R-:W-:-:S04]  /*8b20*/  IMAD.HI.U32 R7, R7, R13, RZ ;  /* 0x0000000d07077227 */ /* 0x000fc800078e00ff */
[----:B------:R-:W-:Y:S02]  /*8b30*/  IMAD.MOV R7, RZ, RZ, -R7 ;  /* 0x000000ffff077224 */ /* 0x000fe400078e0a07 */
[----:B------:R-:W-:Y:S02]  /*8b40*/  IMAD.MOV R15, RZ, RZ, -R15 ;  /* 0x000000ffff0f7224 */ /* 0x000fe400078e0a0f */
[C---:B------:R-:W-:Y:S02]  /*8b50*/  IMAD R13, R8.reuse, R7, R13 ;  /* 0x00000007080d7224 */ /* 0x040fe400078e020d */
[----:B------:R-:W-:Y:S02]  /*8b60*/  IMAD.MOV R16, RZ, RZ, -R16 ;  /* 0x000000ffff107224 */ /* 0x000fe400078e0a10 */
[C---:B------:R-:W-:Y:S02]  /*8b70*/  IMAD R19, R8.reuse, R15, R19 ;  /* 0x0000000f08137224 */ /* 0x040fe400078e0213 */
[----:B------:R-:W-:Y:S01]  /*8b80*/  @!P1 IMAD.IADD R11, R11, 0x1, -R8 ;  /* 0x000000010b0b9824 */ /* 0x000fe200078e0a08 */
[C---:B------:R-:W-:Y:S01]  /*8b90*/  ISETP.GT.U32.AND P1, PT, R8.reuse, R13, PT ;  /* 0x0000000d0800720c */ /* 0x040fe20003f24070 */
[----:B------:R-:W-:Y:S01]  /*8ba0*/  IMAD.MOV R20, RZ, RZ, -R20 ;  /* 0x000000ffff147224 */ /* 0x000fe200078e0a14 */
[----:B------:R-:W-:Y:S01]  /*8bb0*/  ISETP.GT.U32.AND P6, PT, R8, R19, PT ;  /* 0x000000130800720c */ /* 0x000fe20003fc4070 */
[----:B------:R-:W-:-:S02]  /*8bc0*/  IMAD.MOV R12, RZ, RZ, -R12 ;  /* 0x000000ffff0c7224 */ /* 0x000fc400078e0a0c */
[C---:B------:R-:W-:Y:S02]  /*8bd0*/  IMAD R4, R8.reuse, R16, R4 ;  /* 0x0000001008047224 */ /* 0x040fe400078e0204 */
[C---:B------:R-:W-:Y:S01]  /*8be0*/  IMAD R5, R8.reuse, R20, R5 ;  /* 0x0000001408057224 */ /* 0x040fe200078e0205 */
[----:B------:R-:W-:Y:S01]  /*8bf0*/  SHF.R.U32.HI R20, RZ, 0x2, R21 ;  /* 0x00000002ff147819 */ /* 0x000fe20000011615 */
[C---:B------:R-:W-:Y:S01]  /*8c00*/  IMAD R14, R8.reuse, R12, R14 ;  /* 0x0000000c080e7224 */ /* 0x040fe200078e020e */
[----:B------:R-:W-:Y:S01]  /*8c10*/  ISETP.GT.U32.AND P3, PT, R8, R4, PT ;  /* 0x000000040800720c */ /* 0x000fe20003f64070 */
[----:B------:R-:W-:Y:S01]  /*8c20*/  @!P2 IMAD.IADD R6, R6, 0x1, -R17 ;  /* 0x000000010606a824 */ /* 0x000fe200078e0a11 */
[C---:B------:R-:W-:Y:S01]  /*8c30*/  ISETP.GT.U32.AND P0, PT, R8.reuse, R5, PT ;  /* 0x000000050800720c */ /* 0x040fe20003f04070 */
[--C-:B------:R-:W-:Y:S01]  /*8c40*/  @!P1 IMAD.IADD R13, R13, 0x1, -R8.reuse ;  /* 0x000000010d0d9824 */ /* 0x100fe200078e0a08 */
[C---:B------:R-:W-:Y:S01]  /*8c50*/  ISETP.GT.U32.AND P2, PT, R8.reuse, R14, PT ;  /* 0x0000000e0800720c */ /* 0x040fe20003f44070 */
[--C-:B------:R-:W-:Y:S01]  /*8c60*/  @!P5 IMAD.IADD R9, R9, 0x1, -R8.reuse ;  /* 0x000000010909d824 */ /* 0x100fe200078e0a08 */
[----:B------:R-:W-:Y:S01]  /*8c70*/  ISETP.GT.U32.AND P5, PT, R8, R11, PT ;  /* 0x0000000b0800720c */ /* 0x000fe20003fa4070 */
[--C-:B------:R-:W-:Y:S01]  /*8c80*/  @!P4 IMAD.IADD R10, R10, 0x1, -R8.reuse ;  /* 0x000000010a0ac824 */ /* 0x100fe200078e0a08 */
[----:B------:R-:W-:Y:S01]  /*8c90*/  ISETP.GT.U32.AND P4, PT, R17, R6, PT ;  /* 0x000000061100720c */ /* 0x000fe20003f84070 */
[--C-:B------:R-:W-:Y:S01]  /*8ca0*/  @!P6 IMAD.IADD R19, R19, 0x1, -R8.reuse ;  /* 0x000000011313e824 */ /* 0x100fe200078e0a08 */
[----:B------:R-:W-:Y:S01]  /*8cb0*/  ISETP.GT.U32.AND P6, PT, R8, R13, PT ;  /* 0x0000000d0800720c */ /* 0x000fe20003fc4070 */
[----:B------:R-:W-:Y:S01]  /*8cc0*/  VIADD R7, R18, 0xfe ;  /* 0x000000fe12077836 */ /* 0x000fe20000000000 */
[----:B------:R-:W-:Y:S01]  /*8cd0*/  SHF.R.U32.HI R12, RZ, 0x1, R3 ;  /* 0x00000001ff0c7819 */ /* 0x000fe20000011603 */
[--C-:B------:R-:W-:Y:S01]  /*8ce0*/  @!P3 IMAD.IADD R4, R4, 0x1, -R8.reuse ;  /* 0x000000010404b824 */ /* 0x100fe200078e0a08 */
[----:B------:R-:W-:Y:S01]  /*8cf0*/  ISETP.GT.U32.AND P3, PT, R8, R9, PT ;  /* 0x000000090800720c */ /* 0x000fe20003f64070 */
[--C-:B------:R-:W-:Y:S01]  /*8d00*/  @!P0 IMAD.IADD R5, R5, 0x1, -R8.reuse ;  /* 0x0000000105058824 */ /* 0x100fe200078e0a08 */
[----:B------:R-:W-:Y:S01]  /*8d10*/  IABS R15, R7 ;  /* 0x00000007000f7213 */ /* 0x000fe20000000000 */
[--C-:B------:R-:W-:Y:S01]  /*8d20*/  @!P2 IMAD.IADD R14, R14, 0x1, -R8.reuse ;  /* 0x000000010e0ea824 */ /* 0x100fe200078e0a08 */
[C---:B------:R-:W-:Y:S01]  /*8d30*/  ISETP.GT.U32.AND P2, PT, R8.reuse, R4, PT ;  /* 0x000000040800720c */ /* 0x040fe20003f44070 */
[--C-:B------:R-:W-:Y:S01]  /*8d40*/  @!P5 IMAD.IADD R11, R11, 0x1, -R8.reuse ;  /* 0x000000010b0bd824 */ /* 0x100fe200078e0a08 */
[----:B------:R-:W-:Y:S01]  /*8d50*/  ISETP.GT.U32.AND P1, PT, R8, R5, PT ;  /* 0x000000050800720c */ /* 0x000fe20003f24070 */
[----:B------:R-:W-:Y:S01]  /*8d60*/  @!P4 IMAD.IADD R6, R6, 0x1, -R17 ;  /* 0x000000010606c824 */ /* 0x000fe200078e0a11 */
[----:B------:R-:W-:Y:S01]  /*8d70*/  LOP3.LUT R3, R21, 0x3, RZ, 0xc0, !PT ;  /* 0x0000000315037812 */ /* 0x000fe200078ec0ff */
[----:B------:R-:W-:Y:S01]  /*8d80*/  @!P6 IMAD.IADD R13, R13, 0x1, -R8 ;  /* 0x000000010d0de824 */ /* 0x000fe200078e0a08 */
[----:B------:R-:W-:Y:S01]  /*8d90*/  ISETP.GT.U32.AND P5, PT, R8, R14, PT ;  /* 0x0000000e0800720c */ /* 0x000fe20003fa4070 */
[----:B------:R-:W-:Y:S01]  /*8da0*/  IMAD.HI.U32 R16, R0, R15, RZ ;  /* 0x0000000f00107227 */ /* 0x000fe200078e00ff */
[----:B------:R-:W-:-:S02]  /*8db0*/  ISETP.GT.U32.AND P4, PT, R8, R19, PT ;  /* 0x000000130800720c */ /* 0x000fc40003f84070 */
[----:B------:R-:W-:Y:S01]  /*8dc0*/  ISETP.GE.AND P6, PT, R25, RZ, PT ;  /* 0x000000ff1900720c */ /* 0x000fe20003fc6270 */
[----:B------:R-:W-:Y:S01]  /*8dd0*/  IMAD.SHL.U32 R21, R3, 0x800, RZ ;  /* 0x0000080003157824 */ /* 0x000fe200078e00ff */
[----:B------:R-:W-:Y:S01]  /*8de0*/  ISETP.GT.U32.AND P0, PT, R8, R10, PT ;  /* 0x0000000a0800720c */ /* 0x000fe20003f04070 */
[----:B------:R-:W-:Y:S01]  /*8df0*/  @!P3 IMAD.IADD R9, R9, 0x1, -R8 ;  /* 0x000000010909b824 */ /* 0x000fe200078e0a08 */
[----:B------:R-:W-:Y:S01]  /*8e00*/  SGXT.U32 R20, R20, 0x3 ;  /* 0x000000031414781a */ /* 0x000fe20000000000 */
[----:B------:R-:W-:Y:S01]  /*8e10*/  IMAD.MOV R16, RZ, RZ, -R16 ;  /* 0x000000ffff107224 */ /* 0x000fe200078e0a10 */
[----:B------:R-:W-:Y:S01]  /*8e20*/  ISETP.GE.AND P3, PT, R18, RZ, PT ;  /* 0x000000ff1200720c */ /* 0x000fe20003f66270 */
[--C-:B------:R-:W-:Y:S01]  /*8e30*/  @!P2 IMAD.IADD R4, R4, 0x1, -R8.reuse ;  /* 0x000000010404a824 */ /* 0x100fe200078e0a08 */
[----:B------:R-:W-:Y:S01]  /*8e40*/  ISETP.GE.AND P2, PT, R28, RZ, PT ;  /* 0x000000ff1c00720c */ /* 0x000fe20003f46270 */
[----:B------:R-:W-:Y:S01]  /*8e50*/  @!P1 IMAD.IADD R5, R5, 0x1, -R8 ;  /* 0x0000000105059824 */ /* 0x000fe200078e0a08 */
[----:B------:R-:W-:Y:S01]  /*8e60*/  LOP3.LUT R3, R12, R21, R20, 0xfe, !PT ;  /* 0x000000150c037212 */ /* 0x000fe200078efe14 */
[----:B------:R-:W-:Y:S01]  /*8e70*/  IMAD R12, R17, R16, R15 ;  /* 0x00000010110c7224 */ /* 0x000fe200078e020f */
[----:B------:R-:W-:Y:S01]  /*8e80*/  ISETP.GE.AND P1, PT, R29, RZ, PT ;  /* 0x000000ff1d00720c */ /* 0x000fe20003f26270 */
[--C-:B------:R-:W-:Y:S01]  /*8e90*/  @!P5 IMAD.IADD R14, R14, 0x1, -R8.reuse ;  /* 0x000000010e0ed824 */ /* 0x100fe200078e0a08 */
[----:B------:R-:W-:Y:S01]  /*8ea0*/  ISETP.GE.AND P5, PT, R26, RZ, PT ;  /* 0x000000ff1a00720c */ /* 0x000fe20003fa6270 */
[----:B------:R-:W-:Y:S01]  /*8eb0*/  @!P4 IMAD.IADD R19, R19, 0x1, -R8 ;  /* 0x000000011313c824 */ /* 0x000fe200078e0a08 */
[----:B------:R-:W-:Y:S01]  /*8ec0*/  ISETP.GE.AND P4, PT, R27, RZ, PT ;  /* 0x000000ff1b00720c */ /* 0x000fe20003f86270 */
[----:B------:R-:W-:Y:S01]  /*8ed0*/  @!P6 IMAD.MOV R4, RZ, RZ, -R4 ;  /* 0x000000ffff04e224 */ /* 0x000fe200078e0a04 */
[----:B------:R-:W-:Y:S01]  /*8ee0*/  ISETP.GT.U32.AND P6, PT, R17, R12, PT ;  /* 0x0000000c1100720c */ /* 0x000fe20003fc4070 */
[----:B------:R-:W-:Y:S01]  /*8ef0*/  @!P0 IMAD.IADD R10, R10, 0x1, -R8 ;  /* 0x000000010a0a8824 */ /* 0x000fe200078e0a08 */
[----:B------:R-:W-:Y:S01]  /*8f00*/  ISETP.GE.AND P0, PT, R7, RZ, PT ;  /* 0x000000ff0700720c */ /* 0x000fe20003f06270 */
[----:B------:R-:W-:-:S02]  /*8f10*/  VIADD R7, R18, 0xfc ;  /* 0x000000fc12077836 */ /* 0x000fc40000000000 */
[----:B------:R-:W-:Y:S01]  /*8f20*/  @!P3 IMAD.MOV R6, RZ, RZ, -R6 ;  /* 0x000000ffff06b224 */ /* 0x000fe200078e0a06 */
[----:B------:R-:W-:Y:S01]  /*8f30*/  ISETP.GE.AND P3, PT, R24, RZ, PT ;  /* 0x000000ff1800720c */ /* 0x000fe20003f66270 */
[----:B------:R-:W-:Y:S02]  /*8f40*/  VIADD R21, R18, 0xf8 ;  /* 0x000000f812157836 */ /* 0x000fe40000000000 */
[----:B------:R-:W-:Y:S01]  /*8f50*/  @!P2 IMAD.MOV R10, RZ, RZ, -R10 ;  /* 0x000000ffff0aa224 */ /* 0x000fe200078e0a0a */
[----:B------:R-:W-:Y:S01]  /*8f60*/  ISETP.GE.AND P2, PT, R7, RZ, PT ;  /* 0x000000ff0700720c */ /* 0x000fe20003f46270 */
[----:B------:R-:W-:Y:S01]  /*8f70*/  IMAD.MOV.U32 R8, RZ, RZ, R5 ;  /* 0x000000ffff087224 */ /* 0x000fe200078e0005 */
[----:B------:R0:W-:Y:S01]  /*8f80*/  STL [R1+0x28], R6 ;  /* 0x0000280601007387 */ /* 0x0001e20000100800 */
[----:B------:R-:W-:Y:S01]  /*8f90*/  @!P1 IMAD.MOV R11, RZ, RZ, -R11 ;  /* 0x000000ffff0b9224 */ /* 0x000fe200078e0a0b */
[----:B------:R-:W-:Y:S01]  /*8fa0*/  IABS R7, R7 ;  /* 0x0000000700077213 */ /* 0x000fe20000000000 */
[----:B------:R-:W-:Y:S01]  /*8fb0*/  @!P5 IMAD.MOV R8, RZ, RZ, -R8 ;  /* 0x000000ffff08d224 */ /* 0x000fe200078e0a08 */
[----:B------:R-:W-:Y:S01]  /*8fc0*/  ISETP.GE.AND P1, PT, R23, RZ, PT ;  /* 0x000000ff1700720c */ /* 0x000fe20003f26270 */
[----:B------:R-:W-:Y:S01]  /*8fd0*/  @!P4 IMAD.MOV R9, RZ, RZ, -R9 ;  /* 0x000000ffff09c224 */ /* 0x000fe200078e0a09 */
[----:B------:R-:W-:Y:S01]  /*8fe0*/  IABS R15, R21 ;  /* 0x00000015000f7213 */ /* 0x000fe20000000000 */
[----:B------:R-:W-:Y:S01]  /*8ff0*/  IMAD.HI.U32 R20, R0, R7, RZ ;  /* 0x0000000700147227 */ /* 0x000fe200078e00ff */
[----:B------:R-:W-:-:S03]  /*9000*/  ISETP.GE.AND P5, PT, R22, RZ, PT ;  /* 0x000000ff1600720c */ /* 0x000fc60003fa6270 */
[----:B0-----:R-:W-:Y:S02]  /*9010*/  VIADD R6, R18, 0xfa ;  /* 0x000000fa12067836 */ /* 0x001fe40000000000 */
[----:B------:R-:W-:Y:S02]  /*9020*/  @!P6 IMAD.IADD R12, R12, 0x1, -R17 ;  /* 0x000000010c0ce824 */ /* 0x000fe400078e0a11 */
[----:B------:R-:W-:Y:S01]  /*9030*/  IMAD.MOV.U32 R5, RZ, RZ, R15 ;  /* 0x000000ffff057224 */ /* 0x000fe200078e000f */
[----:B------:R-:W-:Y:S01]  /*9040*/  ISETP.GE.AND P4, PT, R6, RZ, PT ;  /* 0x000000ff0600720c */ /* 0x000fe20003f86270 */
[----:B------:R-:W-:Y:S01]  /*9050*/  IMAD.MOV R20, RZ, RZ, -R20 ;  /* 0x000000ffff147224 */ /* 0x000fe200078e0a14 */
[----:B------:R-:W-:Y:S01]  /*9060*/  IABS R6, R6 ;  /* 0x0000000600067213 */ /* 0x000fe20000000000 */
[----:B------:R-:W-:Y:S01]  /*9070*/  IMAD.HI.U32 R16, R0, R5, RZ ;  /* 0x0000000500107227 */ /* 0x000fe200078e00ff */
[----:B------:R-:W-:-:S03]  /*9080*/  ISETP.GT.U32.AND P6, PT, R17, R12, PT ;  /* 0x0000000c1100720c */ /* 0x000fc60003fc4070 */
[----:B------:R-:W-:-:S04]  /*9090*/  IMAD.HI.U32 R15, R0, R6, RZ ;  /* 0x00000006000f7227 */ /* 0x000fc800078e00ff */
[C---:B------:R-:W-:Y:S02]  /*90a0*/  IMAD R7, R17.reuse, R20, R7 ;  /* 0x0000001411077224 */ /* 0x040fe400078e0207 */
[----:B------:R-:W-:Y:S01]  /*90b0*/  @!P1 IMAD.MOV R14, RZ, RZ, -R14 ;  /* 0x000000ffff0e9224 */ /* 0x000fe200078e0a0e */
[----:B------:R-:W-:Y:S01]  /*90c0*/  ISETP.NE.AND P1, PT, R2, RZ, PT ;  /* 0x000000ff0200720c */ /* 0x000fe20003f25270 */
[----:B------:R-:W-:Y:S01]  /*90d0*/  IMAD.MOV R16, RZ, RZ, -R16 ;  /* 0x000000ffff107224 */ /* 0x000fe200078e0a10 */
[----:B------:R-:W-:Y:S01]  /*90e0*/  LOP3.LUT R2, RZ, R2, RZ, 0x33, !PT ;  /* 0x00000002ff027212 */ /* 0x000fe200078e33ff */
[----:B------:R-:W-:Y:S02]  /*90f0*/  IMAD.MOV R15, RZ, RZ, -R15 ;  /* 0x000000ffff0f7224 */ /* 0x000fe400078e0a0f */
[----:B------:R-:W-:Y:S01]  /*9100*/  @!P5 IMAD.MOV R13, RZ, RZ, -R13 ;  /* 0x000000ffff0dd224 */ /* 0x000fe200078e0a0d */
[----:B------:R-:W-:Y:S01]  /*9110*/  ISETP.GT.U32.AND P5, PT, R17, R7, PT ;  /* 0x000000071100720c */ /* 0x000fe20003fa4070 */
[----:B------:R-:W-:Y:S01]  /*9120*/  @!P3 IMAD.MOV R19, RZ, RZ, -R19 ;  /* 0x000000ffff13b224 */ /* 0x000fe200078e0a13 */
[----:B------:R-:W-:Y:S01]  /*9130*/  ISETP.GE.AND P3, PT, R21, RZ, PT ;  /* 0x000000ff1500720c */ /* 0x000fe20003f66270 */
[C---:B------:R-:W-:Y:S01]  /*9140*/  IMAD R5, R17.reuse, R16, R5 ;  /* 0x0000001011057224 */ /* 0x040fe200078e0205 */
[C---:B------:R-:W-:Y:S01]  /*9150*/  SEL R16, R2.reuse, R11, !P1 ;  /* 0x0000000b02107207 */ /* 0x040fe20004800000 */
[----:B------:R-:W-:Y:S01]  /*9160*/  IMAD R6, R17, R15, R6 ;  /* 0x0000000f11067224 */ /* 0x000fe200078e0206 */
[----:B------:R-:W-:Y:S01]  /*9170*/  SEL R15, R2, R10, !P1 ;  /* 0x0000000a020f7207 */ /* 0x000fe20004800000 */
[--C-:B------:R-:W-:Y:S01]  /*9180*/  @!P6 IMAD.IADD R12, R12, 0x1, -R17.reuse ;  /* 0x000000010c0ce824 */ /* 0x100fe200078e0a11 */
[C---:B------:R-:W-:Y:S01]  /*9190*/  SEL R11, R2.reuse, R9, !P1 ;  /* 0x00000009020b7207 */ /* 0x040fe20004800000 */
[----:B------:R0:W-:Y:S01]  /*91a0*/  STL [R1+0x254], R16 ;  /* 0x0002541001007387 */ /* 0x0001e20000100800 */
[----:B------:R-:W-:Y:S01]  /*91b0*/  SEL R10, R2, R8, !P1 ;  /* 0x00000008020a7207 */ /* 0x000fe20004800000 */
[----:B------:R-:W-:Y:S01]  /*91c0*/  VIADD R22, R18, 0xe0 ;  /* 0x000000e012167836 */ /* 0x000fe20000000000 */
[C---:B------:R-:W-:Y:S01]  /*91d0*/  SEL R9, R2.reuse, R4, !P1 ;  /* 0x0000000402097207 */ /* 0x040fe20004800000 */
[----:B------:R-:W-:Y:S01]  /*91e0*/  STL [R1+0x250], R15 ;  /* 0x0002500f01007387 */ /* 0x000fe20000100800 */
[C---:B------:R-:W-:Y:S01]  /*91f0*/  SEL R8, R2.reuse, R19, !P1 ;  /* 0x0000001302087207 */ /* 0x040fe20004800000 */
[----:B------:R-:W-:Y:S01]  /*9200*/  @!P5 IMAD.IADD R7, R7, 0x1, -R17 ;  /* 0x000000010707d824 */ /* 0x000fe200078e0a11 */
[C---:B------:R-:W-:Y:S01]  /*9210*/  SEL R4, R2.reuse, R14, !P1 ;  /* 0x0000000e02047207 */ /* 0x040fe20004800000 */
[----:B------:R1:W-:Y:S01]  /*9220*/  STL [R1+0x24c], R11 ;  /* 0x00024c0b01007387 */ /* 0x0003e20000100800 */
[----:B------:R-:W-:Y:S01]  /*9230*/  SEL R2, R2, R13, !P1 ;  /* 0x0000000d02027207 */ /* 0x000fe20004800000 */
[----:B0-----:R-:W-:Y:S01]  /*9240*/  IMAD.MOV.U32 R16, RZ, RZ, R12 ;  /* 0x000000ffff107224 */ /* 0x001fe200078e000c */
[C---:B------:R-:W-:Y:S01]  /*9250*/  ISETP.GT.U32.AND P1, PT, R17.reuse, R6, PT ;  /* 0x000000061100720c */ /* 0x040fe20003f24070 */
[C---:B------:R-:W-:Y:S01]  /*9260*/  VIADD R13, R18.reuse, 0xf4 ;  /* 0x000000f4120d7836 */ /* 0x040fe20000000000 */
[C---:B------:R-:W-:Y:S01]  /*9270*/  ISETP.GT.U32.AND P5, PT, R17.reuse, R7, PT ;  /* 0x000000071100720c */ /* 0x040fe20003fa4070 */
[----:B------:R-:W-:Y:S01]  /*9280*/  @!P0 IMAD.MOV R16, RZ, RZ, -R16 ;  /* 0x000000ffff108224 */ /* 0x000fe200078e0a10 */
[----:B------:R-:W-:Y:S01]  /*9290*/  ISETP.GT.U32.AND P0, PT, R17, R5, PT ;  /* 0x000000051100720c */ /* 0x000fe20003f04070 */
[----:B------:R-:W-:Y:S01]  /*92a0*/  STL [R1+0x248], R10 ;  /* 0x0002480a01007387 */ /* 0x000fe20000100800 */
[----:B------:R-:W-:-:S02]  /*92b0*/  VIADD R23, R18, 0xde ;  /* 0x000000de12177836 */ /* 0x000fc40000000000 */
[C---:B-1----:R-:W-:Y:S01]  /*92c0*/  VIADD R11, R18.reuse, 0xf6 ;  /* 0x000000f6120b7836 */ /* 0x042fe20000000000 */
[----:B------:R0:W-:Y:S01]  /*92d0*/  STL [R1+0x244], R9 ;  /* 0x0002440901007387 */ /* 0x0001e20000100800 */
[C---:B------:R-:W-:Y:S02]  /*92e0*/  VIADD R27, R18.reuse, 0x12 ;  /* 0x00000012121b7836 */ /* 0x040fe40000000000 */
[----:B------:R-:W-:Y:S01]  /*92f0*/  VIADD R28, R18, 0x10 ;  /* 0x00000010121c7836 */ /* 0x000fe20000000000 */
[----:B------:R-:W-:Y:S01]  /*9300*/  ISETP.GE.AND P6, PT, R11, RZ, PT ;  /* 0x000000ff0b00720c */ /* 0x000fe20003fc6270 */
[--C-:B------:R-:W-:Y:S01]  /*9310*/  @!P1 IMAD.IADD R6, R6, 0x1, -R17.reuse ;  /* 0x0000000106069824 */ /* 0x100fe200078e0a11 */
[----:B------:R-:W-:Y:S01]  /*9320*/  IABS R11, R11 ;  /* 0x0000000b000b7213 */ /* 0x000fe20000000000 */
[----:B------:R1:W-:Y:S01]  /*9330*/  STL [R1+0x240], R8 ;  /* 0x0002400801007387 */ /* 0x0003e20000100800 */
[----:B------:R-:W-:Y:S01]  /*9340*/  @!P0 IMAD.IADD R5, R5, 0x1, -R17 ;  /* 0x0000000105058824 */ /* 0x000fe200078e0a11 */
[----:B0-----:R-:W-:-:S02]  /*9350*/  IABS R9, R13 ;  /* 0x0000000d00097213 */ /* 0x001fc40000000000 */
[C---:B------:R-:W-:Y:S01]  /*9360*/  IMAD.HI.U32 R15, R0.reuse, R11, RZ ;  /* 0x0000000b000f7227 */ /* 0x040fe200078e00ff */
[C---:B------:R-:W-:Y:S01]  /*9370*/  ISETP.GT.U32.AND P1, PT, R17.reuse, R6, PT ;  /* 0x000000061100720c */ /* 0x040fe20003f24070 */
[----:B------:R-:W-:Y:S01]  /*9380*/  STL [R1+0x23c], R4 ;  /* 0x00023c0401007387 */ /* 0x000fe20000100800 */
[----:B------:R-:W-:Y:S01]  /*9390*/  ISETP.GT.U32.AND P0, PT, R17, R5, PT ;  /* 0x000000051100720c */ /* 0x000fe20003f04070 */
[----:B------:R-:W-:Y:S02]  /*93a0*/  IMAD.HI.U32 R14, R0, R9, RZ ;  /* 0x00000009000e7227 */ /* 0x000fe400078e00ff */
[----:B------:R0:W-:Y:S02]  /*93b0*/  STL [R1+0x238], R2 ;  /* 0x0002380201007387 */ /* 0x0001e40000100800 */
[----:B------:R-:W-:Y:S02]  /*93c0*/  IMAD.MOV R15, RZ, RZ, -R15 ;  /* 0x000000ffff0f7224 */ /* 0x000fe400078e0a0f */
[----:B-1----:R-:W-:Y:S01]  /*93d0*/  VIADD R8, R18, 0xf0 ;  /* 0x000000f012087836 */ /* 0x002fe20000000000 */
[----:B------:R1:W-:Y:S01]  /*93e0*/  STL [R1+0x24], R16 ;  /* 0x0000241001007387 */ /* 0x0003e20000100800 */
[----:B------:R-:W-:-:S02]  /*93f0*/  IMAD.MOV R14, RZ, RZ, -R14 ;  /* 0x000000ffff0e7224 */ /* 0x000fc400078e0a0e */
[----:B------:R-:W-:Y:S01]  /*9400*/  @!P5 IMAD.IADD R7, R7, 0x1, -R17 ;  /* 0x000000010707d824 */ /* 0x000fe200078e0a11 */
[----:B------:R-:W-:Y:S01]  /*9410*/  ISETP.GE.AND P5, PT, R13, RZ, PT ;  /* 0x000000ff0d00720c */ /* 0x000fe20003fa6270 */
[C---:B------:R-:W-:Y:S01]  /*9420*/  IMAD R11, R17.reuse, R15, R11 ;  /* 0x0000000f110b7224 */ /* 0x040fe200078e020b */
[----:B0-----:R-:W-:Y:S01]  /*9430*/  IABS R2, R8 ;  /* 0x0000000800027213 */ /* 0x001fe20000000000 */
[C---:B------:R-:W-:Y:S02]  /*9440*/  IMAD R9, R17.reuse, R14, R9 ;  /* 0x0000000e11097224 */ /* 0x040fe400078e0209 */
[----:B------:R-:W-:Y:S02]  /*9450*/  IMAD.MOV.U32 R19, RZ, RZ, R7 ;  /* 0x000000ffff137224 */ /* 0x000fe400078e0007 */
[----:B------:R-:W-:Y:S01]  /*9460*/  @!P1 IMAD.IADD R6, R6, 0x1, -R17 ;  /* 0x0000000106069824 */ /* 0x000fe200078e0a11 */
[C---:B------:R-:W-:Y:S01]  /*9470*/  ISETP.GT.U32.AND P1, PT, R17.reuse, R11, PT ;  /* 0x0000000b1100720c */ /* 0x040fe20003f24070 */
[----:B------:R-:W-:Y:S01]  /*9480*/  @!P2 IMAD.MOV R19, RZ, RZ, -R19 ;  /* 0x000000ffff13a224 */ /* 0x000fe200078e0a13 */
[----:B------:R-:W-:Y:S01]  /*9490*/  ISETP.GT.U32.AND P2, PT, R17, R9, PT ;  /* 0x000000091100720c */ /* 0x000fe20003f44070 */
[----:B------:R-:W-:-:S02]  /*94a0*/  VIADD R10, R18, 0xf2 ;  /* 0x000000f2120a7836 */ /* 0x000fc40000000000 */
[----:B------:R-:W-:Y:S01]  /*94b0*/  IMAD.HI.U32 R13, R0, R2, RZ ;  /* 0x00000002000d7227 */ /* 0x000fe200078e00ff */
[----:B------:R-:W-:Y:S02]  /*94c0*/  STL [R1+0x18], R19 ;  /* 0x0000181301007387 */ /* 0x000fe40000100800 */
[----:B------:R-:W-:Y:S01]  /*94d0*/  IABS R4, R10 ;  /* 0x0000000a00047213 */ /* 0x000fe20000000000 */
[----:B------:R-:W-:Y:S02]  /*94e0*/  IMAD.MOV R7, RZ, RZ, -R13 ;  /* 0x000000ffff077224 */ /* 0x000fe400078e0a0d */
[----:B------:R-:W-:Y:S02]  /*94f0*/  @!P0 IMAD.IADD R5, R5, 0x1, -R17 ;  /* 0x0000000105058824 */ /* 0x000fe400078e0a11 */
[----:B-1----:R-:W-:Y:S02]  /*9500*/  IMAD.MOV.U32 R16, RZ, RZ, R6 ;  /* 0x000000ffff107224 */ /* 0x002fe400078e0006 */
[----:B------:R-:W-:-:S02]  /*9510*/  IMAD R2, R17, R7, R2 ;  /* 0x0000000711027224 */ /* 0x000fc400078e0202 */
[----:B------:R-:W-:Y:S02]  /*9520*/  IMAD.MOV.U32 R14, RZ, RZ, R5 ;  /* 0x000000ffff0e7224 */ /* 0x000fe400078e0005 */
[----:B------:R-:W-:-:S04]  /*9530*/  IMAD.HI.U32 R12, R0, R4, RZ ;  /* 0x00000004000c7227 */ /* 0x000fc800078e00ff */
[----:B------:R-:W-:Y:S01]  /*9540*/  @!P4 IMAD.MOV R16, RZ, RZ, -R16 ;  /* 0x000000ffff10c224 */ /* 0x000fe200078e0a10 */
[----:B------:R-:W-:Y:S01]  /*9550*/  ISETP.GE.AND P4, PT, R10, RZ, PT ;  /* 0x000000ff0a00720c */ /* 0x000fe20003f86270 */
[--C-:B------:R-:W-:Y:S02]  /*9560*/  @!P1 IMAD.IADD R11, R11, 0x1, -R17.reuse ;  /* 0x000000010b0b9824 */ /* 0x100fe400078e0a11 */
[----:B------:R-:W-:Y:S01]  /*9570*/  @!P2 IMAD.IADD R9, R9, 0x1, -R17 ;  /* 0x000000010909a824 */ /* 0x000fe200078e0a11 */
[----:B------:R-:W-:Y:S01]  /*9580*/  STL [R1+0xc], R16 ;  /* 0x00000c1001007387 */ /* 0x000fe20000100800 */
[----:B------:R-:W-:Y:S01]  /*9590*/  @!P3 IMAD.MOV R14, RZ, RZ, -R14 ;  /* 0x000000ffff0eb224 */ /* 0x000fe200078e0a0e */
[C---:B------:R-:W-:Y:S01]  /*95a0*/  ISETP.GT.U32.AND P3, PT, R17.reuse, R2, PT ;  /* 0x000000021100720c */ /* 0x040fe20003f64070 */
[----:B------:R-:W-:Y:S01]  /*95b0*/  IMAD.MOV R12, RZ, RZ, -R12 ;  /* 0x000000ffff0c7224 */ /* 0x000fe200078e0a0c */
[C---:B------:R-:W-:Y:S01]  /*95c0*/  ISETP.GT.U32.AND P1, PT, R17.reuse, R11, PT ;  /* 0x0000000b1100720c */ /* 0x040fe20003f24070 */
[C---:B------:R-:W-:Y:S01]  /*95d0*/  VIADD R10, R18.reuse, 0xee ;  /* 0x000000ee120a7836 */ /* 0x040fe20000000000 */
[C---:B------:R-:W-:Y:S01]  /*95e0*/  ISETP.GT.U32.AND P2, PT, R17.reuse, R9, PT ;  /* 0x000000091100720c */ /* 0x040fe20003f44070 */
[C---:B------:R-:W-:Y:S01]  /*95f0*/  IMAD R4, R17.reuse, R12, R4 ;  /* 0x0000000c11047224 */ /* 0x040fe200078e0204 */
[----:B------:R0:W-:Y:S01]  /*9600*/  STL [R1+0x10], R14 ;  /* 0x0000100e01007387 */ /* 0x0001e20000100800 */
[C---:B------:R-:W-:Y:S01]  /*9610*/  VIADD R7, R18.reuse, 0xec ;  /* 0x000000ec12077836 */ /* 0x040fe20000000000 */
[----:B------:R-:W-:Y:S01]  /*9620*/  IABS R12, R10 ;  /* 0x0000000a000c7213 */ /* 0x000fe20000000000 */
[C---:B------:R-:W-:Y:S01]  /*9630*/  VIADD R6, R18.reuse, 0xea ;  /* 0x000000ea12067836 */ /* 0x040fe20000000000 */
[----:B------:R-:W-:Y:S01]  /*9640*/  ISETP.GT.U32.AND P0, PT, R17, R4, PT ;  /* 0x000000041100720c */ /* 0x000fe20003f04070 */
[----:B------:R-:W-:Y:S01]  /*9650*/  VIADD R29, R18, 0x8 ;  /* 0x00000008121d7836 */ /* 0x000fe20000000000 */
[----:B------:R-:W-:Y:S01]  /*9660*/  IABS R5, R7 ;  /* 0x0000000700057213 */ /* 0x000fe20000000000 */
[----:B------:R-:W-:Y:S01]  /*9670*/  IMAD.HI.U32 R13, R0, R12, RZ ;  /* 0x0000000c000d7227 */ /* 0x000fe200078e00ff */
[----:B------:R-:W-:-:S02]  /*9680*/  IABS R20, R6 ;  /* 0x0000000600147213 */ /* 0x000fc40000000000 */
[----:B------:R-:W-:Y:S01]  /*9690*/  IABS R25, R29 ;  /* 0x0000001d00197213 */ /* 0x000fe20000000000 */
[----:B------:R-:W-:Y:S02]  /*96a0*/  @!P3 IMAD.IADD R2, R2, 0x1, -R17 ;  /* 0x000000010202b824 */ /* 0x000fe400078e0a11 */
[----:B------:R-:W-:Y:S02]  /*96b0*/  IMAD.MOV R13, RZ, RZ, -R13 ;  /* 0x000000ffff0d7224 */ /* 0x000fe400078e0a0d */
[--C-:B------:R-:W-:Y:S01]  /*96c0*/  @!P1 IMAD.IADD R11, R11, 0x1, -R17.reuse ;  /* 0x000000010b0b9824 */ /* 0x100fe200078e0a11 */
[----:B------:R-:W-:Y:S01]  /*96d0*/  ISETP.GE.AND P1, PT, R8, RZ, PT ;  /* 0x000000ff0800720c */ /* 0x000fe20003f26270 */
[----:B------:R-:W-:Y:S01]  /*96e0*/  @!P2 IMAD.IADD R9, R9, 0x1, -R17 ;  /* 0x000000010909a824 */ /* 0x000fe200078e0a11 */
[C---:B------:R-:W-:Y:S01]  /*96f0*/  ISETP.GT.U32.AND P3, PT, R17.reuse, R2, PT ;  /* 0x000000021100720c */ /* 0x040fe20003f64070 */
[----:B------:R-:W-:Y:S01]  /*9700*/  IMAD R8, R17, R13, R12 ;  /* 0x0000000d11087224 */ /* 0x000fe200078e020c */
[----:B------:R-:W-:Y:S01]  /*9710*/  IABS R13, R22 ;  /* 0x00000016000d7213 */ /* 0x000fe20000000000 */
[----:B------:R-:W-:-:S03]  /*9720*/  IMAD.HI.U32 R12, R0, R5, RZ ;  /* 0x00000005000c7227 */ /* 0x000fc600078e00ff */
[----:B------:R-:W-:Y:S01]  /*9730*/  ISETP.GT.U32.AND P2, PT, R17, R8, PT ;  /* 0x000000081100720c */ /* 0x000fe20003f44070 */
[----:B0-----:R-:W-:Y:S02]  /*9740*/  IMAD.MOV.U32 R14, RZ, RZ, R9 ;  /* 0x000000ffff0e7224 */ /* 0x001fe400078e0009 */
[----:B------:R-:W-:Y:S02]  /*9750*/  @!P0 IMAD.IADD R4, R4, 0x1, -R17 ;  /* 0x0000000104048824 */ /* 0x000fe400078e0a11 */
[----:B------:R-:W-:Y:S02]  /*9760*/  IMAD.MOV R12, RZ, RZ, -R12 ;  /* 0x000000ffff0c7224 */ /* 0x000fe400078e0a0c */
[----:B------:R-:W-:Y:S01]  /*9770*/  @!P5 IMAD.MOV R14, RZ, RZ, -R14 ;  /* 0x000000ffff0ed224 */ /* 0x000fe200078e0a0e */
[----:B------:R-:W-:Y:S01]  /*9780*/  ISETP.GE.AND P5, PT, R7, RZ, PT ;  /* 0x000000ff0700720c */ /* 0x000fe20003fa6270 */
[C---:B------:R-:W-:Y:S01]  /*9790*/  IMAD R7, R17.reuse, R12, R5 ;  /* 0x0000000c11077224 */ /* 0x040fe200078e0205 */
[----:B------:R-:W-:Y:S01]  /*97a0*/  ISETP.GT.U32.AND P0, PT, R17, R4, PT ;  /* 0x000000041100720c */ /* 0x000fe20003f04070 */
[----:B------:R-:W-:-:S02]  /*97b0*/  @!P3 IMAD.IADD R2, R2, 0x1, -R17 ;  /* 0x000000010202b824 */ /* 0x000fc400078e0a11 */
[----:B------:R-:W-:Y:S01]  /*97c0*/  IMAD.MOV.U32 R15, RZ, RZ, R11 ;  /* 0x000000ffff0f7224 */ /* 0x000fe200078e000b */
[C---:B------:R-:W-:Y:S01]  /*97d0*/  ISETP.GT.U32.AND P3, PT, R17.reuse, R7, PT ;  /* 0x000000071100720c */ /* 0x040fe20003f64070 */
[----:B------:R-:W-:Y:S02]  /*97e0*/  @!P2 IMAD.IADD R8, R8, 0x1, -R17 ;  /* 0x000000010808a824 */ /* 0x000fe400078e0a11 */
[----:B------:R-:W-:Y:S02]  /*97f0*/  VIADD R5, R18, 0xe8 ;  /* 0x000000e812057836 */ /* 0x000fe40000000000 */
[----:B------:R-:W-:Y:S01]  /*9800*/  @!P6 IMAD.MOV R15, RZ, RZ, -R15 ;  /* 0x000000ffff0fe224 */ /* 0x000fe200078e0a0f */
[----:B------:R-:W-:Y:S01]  /*9810*/  ISETP.GE.AND P6, PT, R10, RZ, PT ;  /* 0x000000ff0a00720c */ /* 0x000fe20003fc6270 */
[----:B------:R-:W-:Y:S01]  /*9820*/  IMAD.MOV.U32 R9, RZ, RZ, R2 ;  /* 0x000000ffff097224 */ /* 0x000fe200078e0002 */
[----:B------:R-:W-:Y:S01]  /*9830*/  ISETP.GT.U32.AND P2, PT, R17, R8, PT ;  /* 0x000000081100720c */ /* 0x000fe20003f44070 */
[----:B------:R-:W-:Y:S01]  /*9840*/  @!P0 IMAD.IADD R4, R4, 0x1, -R17 ;  /* 0x0000000104048824 */ /* 0x000fe200078e0a11 */
[----:B------:R-:W-:Y:S01]  /*9850*/  IABS R19, R5 ;  /* 0x0000000500137213 */ /* 0x000fe20000000000 */
[----:B------:R-:W-:Y:S01]  /*9860*/  IMAD.HI.U32 R11, R0, R20, RZ ;  /* 0x00000014000b7227 */ /* 0x000fe200078e00ff */
[----:B------:R-:W-:Y:S01]  /*9870*/  ISETP.GE.AND P0, PT, R6, RZ, PT ;  /* 0x000000ff0600720c */ /* 0x000fe20003f06270 */
[----:B------:R-:W-:Y:S02]  /*9880*/  STL [R1+0x14], R15 ;  /* 0x0000140f01007387 */ /* 0x000fe40000100800 */
[----:B------:R-:W-:-:S02]  /*9890*/  IMAD.MOV.U32 R10, RZ, RZ, R4 ;  /* 0x000000ffff0a7224 */ /* 0x000fc400078e0004 */
[----:B------:R-:W-:Y:S01]  /*98a0*/  VIADD R4, R18, 0xe6 ;  /* 0x000000e612047836 */ /* 0x000fe20000000000 */
[----:B------:R-:W-:Y:S01]  /*98b0*/  STL [R1+0x1b8], R14 ;  /* 0x0001b80e01007387 */ /* 0x000fe20000100800 */
[----:B------:R-:W-:Y:S02]  /*98c0*/  @!P3 IMAD.IADD R7, R7, 0x1, -R17 ;  /* 0x000000010707b824 */ /* 0x000fe400078e0a11 */
[C---:B------:R-:W-:Y:S01]  /*98d0*/  IMAD.HI.U32 R6, R0.reuse, R19, RZ ;  /* 0x0000001300067227 */ /* 0x040fe200078e00ff */
[----:B------:R-:W-:Y:S02]  /*98e0*/  IABS R16, R4 ;  /* 0x0000000400107213 */ /* 0x000fe40000000000 */
[----:B------:R-:W-:Y:S01]  /*98f0*/  ISETP.GT.U32.AND P3, PT, R17, R7, PT ;  /* 0x000000071100720c */ /* 0x000fe20003f64070 */
[----:B------:R-:W-:Y:S02]  /*9900*/  IMAD.MOV R6, RZ, RZ, -R6 ;  /* 0x000000ffff067224 */ /* 0x000fe400078e0a06 */
[----:B------:R-:W-:-:S04]  /*9910*/  IMAD.HI.U32 R2, R0, R16, RZ ;  /* 0x0000001000027227 */ /* 0x000fc800078e00ff */
[----:B------:R-:W-:Y:S01]  /*9920*/  @!P4 IMAD.MOV R10, RZ, RZ, -R10 ;  /* 0x000000ffff0ac224 */ /* 0x000fe200078e0a0a */
[----:B------:R-:W-:Y:S01]  /*9930*/  ISETP.GE.AND P4, PT, R5, RZ, PT ;  /* 0x000000ff0500720c */ /* 0x000fe20003f86270 */
[----:B------:R-:W-:Y:S02]  /*9940*/  IMAD.MOV R11, RZ, RZ, -R11 ;  /* 0x000000ffff0b7224 */ /* 0x000fe400078e0a0b */
[----:B------:R-:W-:Y:S01]  /*9950*/  @!P2 IMAD.IADD R8, R8, 0x1, -R17 ;  /* 0x000000010808a824 */ /* 0x000fe200078e0a11 */
[----:B------:R0:W-:Y:S01]  /*9960*/  STL [R1+0x1c4], R10 ;  /* 0x0001c40a01007387 */ /* 0x0001e20000100800 */
[----:B------:R-:W-:Y:S02]  /*9970*/  IMAD.MOV R2, RZ, RZ, -R2 ;  /* 0x000000ffff027224 */ /* 0x000fe400078e0a02 */
[C---:B------:R-:W-:Y:S02]  /*9980*/  IMAD R19, R17.reuse, R6, R19 ;  /* 0x0000000611137224 */ /* 0x040fe400078e0213 */
[----:B------:R-:W-:-:S02]  /*9990*/  IMAD R20, R17, R11, R20 ;  /* 0x0000000b11147224 */ /* 0x000fc400078e0214 */
[----:B------:R-:W-:Y:S02]  /*99a0*/  IMAD R16, R17, R2, R16 ;  /* 0x0000000211107224 */ /* 0x000fe400078e0210 */
[----:B------:R-:W-:Y:S01]  /*99b0*/  @!P3 IMAD.IADD R7, R7, 0x1, -R17 ;  /* 0x000000010707b824 */ /* 0x000fe200078e0a11 */
[C---:B------:R-:W-:Y:S01]  /*99c0*/  ISETP.GT.U32.AND P3, PT, R17.reuse, R19, PT ;  /* 0x000000131100720c */ /* 0x040fe20003f64070 */
[----:B0-----:R-:W-:Y:S01]  /*99d0*/  IMAD.MOV.U32 R10, RZ, RZ, R8 ;  /* 0x000000ffff0a7224 */ /* 0x001fe200078e0008 */
[C---:B------:R-:W-:Y:S01]  /*99e0*/  ISETP.GT.U32.AND P2, PT, R17.reuse, R20, PT ;  /* 0x000000141100720c */ /* 0x040fe20003f44070 */
[----:B------:R-:W-:Y:S02]  /*99f0*/  VIADD R5, R18, 0xe4 ;  /* 0x000000e412057836 */ /* 0x000fe40000000000 */
[----:B------:R-:W-:Y:S01]  /*9a00*/  @!P6 IMAD.MOV R10, RZ, RZ, -R10 ;  /* 0x000000ffff0ae224 */ /* 0x000fe200078e0a0a */
[----:B------:R-:W-:Y:S01]  /*9a10*/  ISETP.GT.U32.AND P6, PT, R17, R16, PT ;  /* 0x000000101100720c */ /* 0x000fe20003fc4070 */
[----:B------:R-:W-:Y:S01]  /*9a20*/  @!P1 IMAD.MOV R9, RZ, RZ, -R9 ;  /* 0x000000ffff099224 */ /* 0x000fe200078e0a09 */
[----:B------:R-:W-:Y:S01]  /*9a30*/  ISETP.GE.AND P1, PT, R4, RZ, PT ;  /* 0x000000ff0400720c */ /* 0x000fe20003f26270 */
[C---:B------:R-:W-:Y:S01]  /*9a40*/  VIADD R4, R18.reuse, 0xe2 ;  /* 0x000000e212047836 */ /* 0x040fe20000000000 */
[----:B------:R-:W-:Y:S01]  /*9a50*/  IABS R15, R5 ;  /* 0x00000005000f7213 */ /* 0x000fe20000000000 */
[----:B------:R-:W-:Y:S01]  /*9a60*/  VIADD R12, R18, 0xdc ;  /* 0x000000dc120c7836 */ /* 0x000fe20000000000 */
[----:B------:R0:W-:Y:S01]  /*9a70*/  STL [R1+0x1c8], R9 ;  /* 0x0001c80901007387 */ /* 0x0001e20000100800 */
[--C-:B------:R-:W-:Y:S01]  /*9a80*/  @!P3 IMAD.IADD R19, R19, 0x1, -R17.reuse ;  /* 0x000000011313b824 */ /* 0x100fe200078e0a11 */
[----:B------:R-:W-:Y:S01]  /*9a90*/  IABS R14, R4 ;  /* 0x00000004000e7213 */ /* 0x000fe20000000000 */
[----:B------:R-:W-:Y:S01]  /*9aa0*/  @!P2 IMAD.IADD R20, R20, 0x1, -R17 ;  /* 0x000000011414a824 */ /* 0x000fe200078e0a11 */
[----:B------:R-:W-:Y:S01]  /*9ab0*/  STL [R1+0x1bc], R10 ;  /* 0x0001bc0a01007387 */ /* 0x000fe20000100800 */
[----:B------:R-:W-:Y:S01]  /*9ac0*/  IMAD.HI.U32 R6, R0, R15, RZ ;  /* 0x0000000f00067227 */ /* 0x000fe200078e00ff */
[----:B------:R-:W-:-:S02]  /*9ad0*/  ISETP.GT.U32.AND P3, PT, R17, R19, PT ;  /* 0x000000131100720c */ /* 0x000fc40003f64070 */
[C---:B------:R-:W-:Y:S01]  /*9ae0*/  ISETP.GT.U32.AND P2, PT, R17.reuse, R20, PT ;  /* 0x000000141100720c */ /* 0x040fe20003f44070 */
[----:B------:R-:W-:Y:S01]  /*9af0*/  @!P6 IMAD.IADD R16, R16, 0x1, -R17 ;  /* 0x000000011010e824 */ /* 0x000fe200078e0a11 */
[----:B------:R-:W-:Y:S01]  /*9b00*/  IABS R8, R12 ;  /* 0x0000000c00087213 */ /* 0x000fe20000000000 */
[----:B0-----:R-:W-:Y:S02]  /*9b10*/  IMAD.MOV.U32 R9, RZ, RZ, R7 ;  /* 0x000000ffff097224 */ /* 0x001fe400078e0007 */
[----:B------:R-:W-:Y:S01]  /*9b20*/  IMAD.HI.U32 R2, R0, R14, RZ ;  /* 0x0000000e00027227 */ /* 0x000fe200078e00ff */
[----:B------:R-:W-:-:S03]  /*9b30*/  ISETP.GT.U32.AND P6, PT, R17, R16, PT ;  /* 0x000000101100720c */ /* 0x000fc60003fc4070 */
[----:B------:R-:W-:Y:S02]  /*9b40*/  IMAD.MOV R6, RZ, RZ, -R6 ;  /* 0x000000ffff067224 */ /* 0x000fe400078e0a06 */
[----:B------:R-:W-:Y:S01]  /*9b50*/  @!P5 IMAD.MOV R9, RZ, RZ, -R9 ;  /* 0x000000ffff09d224 */ /* 0x000fe200078e0a09 */
[----:B------:R-:W-:Y:S01]  /*9b60*/  ISETP.GE.AND P5, PT, R5, RZ, PT ;  /* 0x000000ff0500720c */ /* 0x000fe20003fa6270 */
[----:B------:R-:W-:Y:S02]  /*9b70*/  IMAD.MOV R2, RZ, RZ, -R2 ;  /* 0x000000ffff027224 */ /* 0x000fe400078e0a02 */
[C---:B------:R-:W-:Y:S01]  /*9b80*/  IMAD R15, R17.reuse, R6, R15 ;  /* 0x00000006110f7224 */ /* 0x040fe200078e020f */
[----:B------:R0:W-:Y:S01]  /*9b90*/  STL [R1+0x1c0], R9 ;  /* 0x0001c00901007387 */ /* 0x0001e20000100800 */
[----:B------:R-:W-:Y:S02]  /*9ba0*/  IMAD R14, R17, R2, R14 ;  /* 0x00000002110e7224 */ /* 0x000fe400078e020e */
[----:B------:R-:W-:Y:S01]  /*9bb0*/  @!P3 IMAD.IADD R19, R19, 0x1, -R17 ;  /* 0x000000011313b824 */ /* 0x000fe200078e0a11 */
[----:B------:R-:W-:Y:S01]  /*9bc0*/  ISETP.GT.U32.AND P3, PT, R17, R15, PT ;  /* 0x0000000f1100720c */ /* 0x000fe20003f64070 */
[----:B------:R-:W-:-:S04]  /*9bd0*/  IMAD.HI.U32 R2, R0, R13, RZ ;  /* 0x0000000d00027227 */ /* 0x000fc800078e00ff */
[--C-:B------:R-:W-:Y:S01]  /*9be0*/  @!P2 IMAD.IADD R20, R20, 0x1, -R17.reuse ;  /* 0x000000011414a824 */ /* 0x100fe200078e0a11 */
[----:B0-----:R-:W-:Y:S01]  /*9bf0*/  IABS R9, R23 ;  /* 0x0000001700097213 */ /* 0x001fe20000000000 */
[----:B------:R-:W-:Y:S01]  /*9c00*/  @!P6 IMAD.IADD R16, R16, 0x1, -R17 ;  /* 0x000000011010e824 */ /* 0x000fe200078e0a11 */
[----:B------:R-:W-:Y:S01]  /*9c10*/  ISETP.GE.AND P2, PT, R4, RZ, PT ;  /* 0x000000ff0400720c */ /* 0x000fe20003f46270 */
[----:B------:R-:W-:Y:S01]  /*9c20*/  IMAD.MOV R2, RZ, RZ, -R2 ;  /* 0x000000ffff027224 */ /* 0x000fe200078e0a02 */
[----:B------:R-:W-:Y:S01]  /*9c30*/  ISETP.GT.U32.AND P6, PT, R17, R14, PT ;  /* 0x0000000e1100720c */ /* 0x000fe20003fc4070 */
[----:B------:R-:W-:-:S04]  /*9c40*/  IMAD.HI.U32 R4, R0, R9, RZ ;  /* 0x0000000900047227 */ /* 0x000fc800078e00ff */
[----:B------:R-:W-:Y:S02]  /*9c50*/  IMAD R13, R17, R2, R13 ;  /* 0x00000002110d7224 */ /* 0x000fe400078e020d */
[----:B------:R-:W-:Y:S02]  /*9c60*/  IMAD.MOV R4, RZ, RZ, -R4 ;  /* 0x000000ffff047224 */ /* 0x000fe400078e0a04 */
[----:B------:R-:W-:Y:S01]  /*9c70*/  @!P3 IMAD.IADD R15, R15, 0x1, -R17 ;  /* 0x000000010f0fb824 */ /* 0x000fe200078e0a11 */
[C---:B------:R-:W-:Y:S01]  /*9c80*/  ISETP.GT.U32.AND P3, PT, R17.reuse, R13, PT ;  /* 0x0000000d1100720c */ /* 0x040fe20003f64070 */
[C---:B------:R-:W-:Y:S02]  /*9c90*/  IMAD R4, R17.reuse, R4, R9 ;  /* 0x0000000411047224 */ /* 0x040fe400078e0209 */
[----:B------:R-:W-:Y:S02]  /*9ca0*/  @!P6 IMAD.IADD R14, R14, 0x1, -R17 ;  /* 0x000000010e0ee824 */ /* 0x000fe400078e0a11 */
[C---:B------:R-:W-:Y:S01]  /*9cb0*/  VIADD R10, R18.reuse, 0xd8 ;  /* 0x000000d8120a7836 */ /* 0x040fe20000000000 */
[----:B------:R-:W-:Y:S01]  /*9cc0*/  ISETP.GT.U32.AND P6, PT, R17, R4, PT ;  /* 0x000000041100720c */ /* 0x000fe20003fc4070 */
[----:B------:R-:W-:-:S02]  /*9cd0*/  VIADD R11, R18, 0xda ;  /* 0x000000da120b7836 */ /* 0x000fc40000000000 */
[C---:B------:R-:W-:Y:S01]  /*9ce0*/  IMAD.HI.U32 R21, R0.reuse, R8, RZ ;  /* 0x0000000800157227 */ /* 0x040fe200078e00ff */
[----:B------:R-:W-:Y:S02]  /*9cf0*/  IABS R6, R10 ;  /* 0x0000000a00067213 */ /* 0x000fe40000000000 */
[----:B------:R-:W-:Y:S01]  /*9d00*/  IABS R7, R11 ;  /* 0x0000000b00077213 */ /* 0x000fe20000000000 */
[----:B------:R-:W-:Y:S01]  /*9d10*/  @!P3 IMAD.IADD R13, R13, 0x1, -R17 ;  /* 0x000000010d0db824 */ /* 0x000fe200078e0a11 */
[----:B------:R-:W-:Y:S01]  /*9d20*/  ISETP.GT.U32.AND P3, PT, R17, R15, PT ;  /* 0x0000000f1100720c */ /* 0x000fe20003f64070 */
[----:B------:R-:W-:Y:S02]  /*9d30*/  IMAD.MOV R21, RZ, RZ, -R21 ;  /* 0x000000ffff157224 */ /* 0x000fe400078e0a15 */
[----:B------:R-:W-:-:S04]  /*9d40*/  IMAD.HI.U32 R2, R0, R6, RZ ;  /* 0x0000000600027227 */ /* 0x000fc800078e00ff */
[----:B------:R-:W-:Y:S01]  /*9d50*/  @!P6 IMAD.IADD R4, R4, 0x1, -R17 ;  /* 0x000000010404e824 */ /* 0x000fe200078e0a11 */
[----:B------:R-:W-:Y:S01]  /*9d60*/  ISETP.GT.U32.AND P6, PT, R17, R13, PT ;  /* 0x0000000d1100720c */ /* 0x000fe20003fc4070 */
[----:B------:R-:W-:Y:S02]  /*9d70*/  IMAD.MOV.U32 R24, RZ, RZ, R20 ;  /* 0x000000ffff187224 */ /* 0x000fe400078e0014 */
[----:B------:R-:W-:-:S04]  /*9d80*/  IMAD.HI.U32 R5, R0, R7, RZ ;  /* 0x0000000700057227 */ /* 0x000fc800078e00ff */
[C---:B------:R-:W-:Y:S02]  /*9d90*/  IMAD R8, R17.reuse, R21, R8 ;  /* 0x0000001511087224 */ /* 0x040fe400078e0208 */
[----:B------:R-:W-:Y:S02]  /*9da0*/  IMAD.MOV.U32 R20, RZ, RZ, R19 ;  /* 0x000000ffff147224 */ /* 0x000fe400078e0013 */
[----:B------:R-:W-:Y:S02]  /*9db0*/  IMAD.MOV R2, RZ, RZ, -R2 ;  /* 0x000000ffff027224 */ /* 0x000fe400078e0a02 */
[----:B------:R-:W-:Y:S01]  /*9dc0*/  @!P0 IMAD.MOV R24, RZ, RZ, -R24 ;  /* 0x000000ffff188224 */ /* 0x000fe200078e0a18 */
[C---:B------:R-:W-:Y:S01]  /*9dd0*/  ISETP.GT.U32.AND P0, PT, R17.reuse, R14, PT ;  /* 0x0000000e1100720c */ /* 0x040fe20003f04070 */
[----:B------:R-:W-:Y:S02]  /*9de0*/  IMAD.MOV R5, RZ, RZ, -R5 ;  /* 0x000000ffff057224 */ /* 0x000fe400078e0a05 */
[----:B------:R-:W-:Y:S01]  /*9df0*/  @!P4 IMAD.MOV R20, RZ, RZ, -R20 ;  /* 0x000000ffff14c224 */ /* 0x000fe200078e0a14 */
[C---:B------:R-:W-:Y:S01]  /*9e00*/  ISETP.GT.U32.AND P4, PT, R17.reuse, R4, PT ;  /* 0x000000041100720c */ /* 0x040fe20003f84070 */
[----:B------:R-:W-:Y:S01]  /*9e10*/  @!P1 IMAD.MOV R16, RZ, RZ, -R16 ;  /* 0x000000ffff109224 */ /* 0x000fe200078e0a10 */
[C---:B------:R-:W-:Y:S01]  /*9e20*/  ISETP.GT.U32.AND P1, PT, R17.reuse, R8, PT ;  /* 0x000000081100720c */ /* 0x040fe20003f24070 */
[C---:B------:R-:W-:Y:S01]  /*9e30*/  IMAD R2, R17.reuse, R2, R6 ;  /* 0x0000000211027224 */ /* 0x040fe200078e0206 */
[----:B------:R0:W-:Y:S01]  /*9e40*/  STL [R1+0x1b4], R24 ;  /* 0x0001b41801007387 */ /* 0x0001e20000100800 */
[----:B------:R-:W-:-:S02]  /*9e50*/  IMAD R5, R17, R5, R7 ;  /* 0x0000000511057224 */ /* 0x000fc400078e0207 */
[C---:B------:R-:W-:Y:S01]  /*9e60*/  VIADD R7, R18.reuse, 0xd6 ;  /* 0x000000d612077836 */ /* 0x040fe20000000000 */
[----:B------:R-:W-:Y:S01]  /*9e70*/  STL [R1+0x1b0], R20 ;  /* 0x0001b01401007387 */ /* 0x000fe20000100800 */
[--C-:B------:R-:W-:Y:S01]  /*9e80*/  @!P6 IMAD.IADD R13, R13, 0x1, -R17.reuse ;  /* 0x000000010d0de824 */ /* 0x100fe200078e0a11 */
[----:B------:R-:W-:Y:S01]  /*9e90*/  ISETP.GT.U32.AND P6, PT, R17, R2, PT ;  /* 0x000000021100720c */ /* 0x000fe20003fc4070 */
[----:B------:R-:W-:Y:S01]  /*9ea0*/  VIADD R9, R18, 0xd4 ;  /* 0x000000d412097836 */ /* 0x000fe20000000000 */
[----:B------:R-:W-:Y:S01]  /*9eb0*/  IABS R6, R7 ;  /* 0x0000000700067213 */ /* 0x000fe20000000000 */
[--C-:B------:R-:W-:Y:S01]  /*9ec0*/  @!P3 IMAD.IADD R15, R15, 0x1, -R17.reuse ;  /* 0x000000010f0fb824 */ /* 0x100fe200078e0a11 */
[----:B------:R1:W-:Y:S01]  /*9ed0*/  STL [R1+0x1ac], R16 ;  /* 0x0001ac1001007387 */ /* 0x0003e20000100800 */
[--C-:B------:R-:W-:Y:S01]  /*9ee0*/  @!P0 IMAD.IADD R14, R14, 0x1, -R17.reuse ;  /* 0x000000010e0e8824 */ /* 0x100fe200078e0a11 */
[----:B------:R-:W-:Y:S01]  /*9ef0*/  ISETP.GE.AND P0, PT, R22, RZ, PT ;  /* 0x000000ff1600720c */ /* 0x000fe20003f06270 */
[--C-:B------:R-:W-:Y:S01]  /*9f00*/  @!P4 IMAD.IADD R4, R4, 0x1, -R17.reuse ;  /* 0x000000010404c824 */ /* 0x100fe200078e0a11 */
[----:B------:R-:W-:Y:S01]  /*9f10*/  IABS R19, R9 ;  /* 0x0000000900137213 */ /* 0x000fe20000000000 */
[----:B------:R-:W-:Y:S01]  /*9f20*/  @!P1 IMAD.IADD R8, R8, 0x1, -R17 ;  /* 0x0000000108089824 */ /* 0x000fe200078e0a11 */
[----:B------:R-:W-:Y:S01]  /*9f30*/  ISETP.GT.U32.AND P3, PT, R17, R5, PT ;  /* 0x000000051100720c */ /* 0x000fe20003f64070 */
[----:B0-----:R-:W-:Y:S01]  /*9f40*/  IMAD.MOV.U32 R24, RZ, RZ, R15 ;  /* 0x000000ffff187224 */ /* 0x001fe200078e000f */
[----:B------:R-:W-:Y:S01]  /*9f50*/  ISETP.GE.AND P4, PT, R23, RZ, PT ;  /* 0x000000ff1700720c */ /* 0x000fe20003f86270 */
[----:B------:R-:W-:Y:S01]  /*9f60*/  @!P6 IMAD.IADD R2, R2, 0x1, -R17 ;  /* 0x000000010202e824 */ /* 0x000fe200078e0a11 */
[----:B------:R-:W-:Y:S01]  /*9f70*/  ISETP.GE.AND P1, PT, R12, RZ, PT ;  /* 0x000000ff0c00720c */ /* 0x000fe20003f26270 */
[----:B-1----:R-:W-:-:S03]  /*9f80*/  IMAD.HI.U32 R16, R0, R6, RZ ;  /* 0x0000000600107227 */ /* 0x002fc600078e00ff */
[C---:B------:R-:W-:Y:S01]  /*9f90*/  ISETP.GT.U32.AND P6, PT, R17.reuse, R2, PT ;  /* 0x000000021100720c */ /* 0x040fe20003fc4070 */
[----:B------:R-:W-:Y:S02]  /*9fa0*/  IMAD.MOV R16, RZ, RZ, -R16 ;  /* 0x000000ffff107224 */ /* 0x000fe400078e0a10 */
[----:B------:R-:W-:Y:S01]  /*9fb0*/  @!P5 IMAD.MOV R24, RZ, RZ, -R24 ;  /* 0x000000ffff18d224 */ /* 0x000fe200078e0a18 */
[----:B------:R-:W-:Y:S01]  /*9fc0*/  ISETP.GT.U32.AND P5, PT, R17, R8, PT ;  /* 0x000000081100720c */ /* 0x000fe20003fa4070 */
[----:B------:R-:W-:-:S03]  /*9fd0*/  IMAD.HI.U32 R20, R0, R19, RZ ;  /* 0x0000001300147227 */ /* 0x000fc600078e00ff */
[----:B------:R-:W-:Y:S01]  /*9fe0*/  STL [R1+0x19c], R24 ;  /* 0x00019c1801007387 */ /* 0x000fe20000100800 */
[C---:B------:R-:W-:Y:S02]  /*9ff0*/  IMAD R6, R17.reuse, R16, R6 ;  /* 0x0000001011067224 */ /* 0x040fe400078e0206 */
[----:B------:R-:W-:Y:S02]  /*a000*/  IMAD.MOV.U32 R21, RZ, RZ, R14 ;  /* 0x000000ffff157224 */ /* 0x000fe400078e000e */
[----:B------:R-:W-:Y:S02]  /*a010*/  IMAD.MOV R20, RZ, RZ, -R20 ;  /* 0x000000ffff147224 */ /* 0x000fe400078e0a14 */
[----:B------:R-:W-:Y:S01]  /*a020*/  @!P0 IMAD.MOV R13, RZ, RZ, -R13 ;  /* 0x000000ffff0d8224 */ /* 0x000fe200078e0a0d */
[----:B------:R-:W-:Y:S01]  /*a030*/  ISETP.GT.U32.AND P0, PT, R17, R6, PT ;  /* 0x000000061100720c */ /* 0x000fe20003f04070 */
[----:B------:R-:W-:Y:S02]  /*a040*/  @!P2 IMAD.MOV R21, RZ, RZ, -R21 ;  /* 0x000000ffff15a224 */ /* 0x000fe400078e0a15 */
[----:B------:R-:W-:Y:S01]  /*a050*/  @!P3 IMAD.IADD R5, R5, 0x1, -R17 ;  /* 0x000000010505b824 */ /* 0x000fe200078e0a11 */
[----:B------:R-:W-:Y:S01]  /*a060*/  ISETP.GE.AND P3, PT, R11, RZ, PT ;  /* 0x000000ff0b00720c */ /* 0x000fe20003f66270 */
[C---:B------:R-:W-:Y:S01]  /*a070*/  IMAD R19, R17.reuse, R20, R19 ;  /* 0x0000001411137224 */ /* 0x040fe200078e0213 */
[----:B------:R-:W-:Y:S01]  /*a080*/  STL [R1+0x194], R21 ;  /* 0x0001941501007387 */ /* 0x000fe20000100800 */
[----:B------:R-:W-:Y:S01]  /*a090*/  @!P4 IMAD.MOV R4, RZ, RZ, -R4 ;  /* 0x000000ffff04c224 */ /* 0x000fe200078e0a04 */
[C---:B------:R-:W-:Y:S01]  /*a0a0*/  ISETP.GT.U32.AND P2, PT, R17.reuse, R5, PT ;  /* 0x000000051100720c */ /* 0x040fe20003f44070 */
[----:B------:R-:W-:Y:S01]  /*a0b0*/  VIADD R12, R18, 0xd2 ;  /* 0x000000d2120c7836 */ /* 0x000fe20000000000 */
[----:B------:R-:W-:Y:S01]  /*a0c0*/  STL [R1+0x18c], R13 ;  /* 0x00018c0d01007387 */ /* 0x000fe20000100800 */
[--C-:B------:R-:W-:Y:S01]  /*a0d0*/  @!P5 IMAD.IADD R8, R8, 0x1, -R17.reuse ;  /* 0x000000010808d824 */ /* 0x100fe200078e0a11 */
[----:B------:R-:W-:Y:S01]  /*a0e0*/  ISETP.GT.U32.AND P5, PT, R17, R19, PT ;  /* 0x000000131100720c */ /* 0x000fe20003fa4070 */
[--C-:B------:R-:W-:Y:S01]  /*a0f0*/  @!P6 IMAD.IADD R2, R2, 0x1, -R17.reuse ;  /* 0x000000010202e824 */ /* 0x100fe200078e0a11 */
[----:B------:R0:W-:Y:S01]  /*a100*/  STL [R1+0x174], R4 ;  /* 0x0001740401007387 */ /* 0x0001e20000100800 */
[----:B------:R-:W-:Y:S01]  /*a110*/  ISETP.GE.AND P4, PT, R10, RZ, PT ;  /* 0x000000ff0a00720c */ /* 0x000fe20003f86270 */
[----:B------:R-:W-:Y:S01]  /*a120*/  @!P0 IMAD.IADD R6, R6, 0x1, -R17 ;  /* 0x0000000106068824 */ /* 0x000fe200078e0a11 */
[----:B------:R-:W-:Y:S01]  /*a130*/  ISETP.GE.AND P6, PT, R9, RZ, PT ;  /* 0x000000ff0900720c */ /* 0x000fe20003fc6270 */
[----:B------:R-:W-:Y:S01]  /*a140*/  IMAD.MOV.U32 R14, RZ, RZ, R8 ;  /* 0x000000ffff0e7224 */ /* 0x000fe200078e0008 */
[----:B------:R-:W-:Y:S01]  /*a150*/  ISETP.GE.AND P0, PT, R12, RZ, PT ;  /* 0x000000ff0c00720c */ /* 0x000fe20003f06270 */
[----:B------:R-:W-:-:S02]  /*a160*/  VIADD R11, R18, 0xd0 ;  /* 0x000000d0120b7836 */ /* 0x000fc40000000000 */
[----:B------:R-:W-:Y:S01]  /*a170*/  @!P1 IMAD.MOV R14, RZ, RZ, -R14 ;  /* 0x000000ffff0e9224 */ /* 0x000fe200078e0a0e */
[----:B------:R-:W-:Y:S01]  /*a180*/  ISETP.GT.U32.AND P1, PT, R17, R6, PT ;  /* 0x000000061100720c */ /* 0x000fe20003f24070 */
[--C-:B------:R-:W-:Y:S01]  /*a190*/  @!P2 IMAD.IADD R5, R5, 0x1, -R17.reuse ;  /* 0x000000010505a824 */ /* 0x100fe200078e0a11 */
[----:B0-----:R-:W-:Y:S01]  /*a1a0*/  IABS R4, R12 ;  /* 0x0000000c00047213 */ /* 0x001fe20000000000 */
[----:B------:R-:W-:Y:S01]  /*a1b0*/  @!P5 IMAD.IADD R19, R19, 0x1, -R17 ;  /* 0x000000011313d824 */ /* 0x000fe200078e0a11 */
[----:B------:R-:W-:Y:S01]  /*a1c0*/  IABS R15, R11 ;  /* 0x0000000b000f7213 */ /* 0x000fe20000000000 */
[----:B------:R-:W-:Y:S01]  /*a1d0*/  IMAD.MOV.U32 R13, RZ, RZ, R5 ;  /* 0x000000ffff0d7224 */ /* 0x000fe200078e0005 */
[----:B------:R-:W-:Y:S01]  /*a1e0*/  ISETP.GE.AND P2, PT, R7, RZ, PT ;  /* 0x000000ff0700720c */ /* 0x000fe20003f46270 */
[----:B------:R-:W-:Y:S01]  /*a1f0*/  IMAD.HI.U32 R9, R0, R4, RZ ;  /* 0x0000000400097227 */ /* 0x000fe200078e00ff */
[----:B------:R-:W-:Y:S01]  /*a200*/  ISETP.GT.U32.AND P5, PT, R17, R19, PT ;  /* 0x000000131100720c */ /* 0x000fe20003fa4070 */
[----:B------:R-:W-:Y:S02]  /*a210*/  STL [R1+0x16c], R14 ;  /* 0x00016c0e01007387 */ /* 0x000fe40000100800 */
[----:B------:R-:W-:-:S02]  /*a220*/  IMAD.MOV R9, RZ, RZ, -R9 ;  /* 0x000000ffff097224 */ /* 0x000fc400078e0a09 */
[----:B------:R-:W-:Y:S02]  /*a230*/  @!P4 IMAD.MOV R2, RZ, RZ, -R2 ;  /* 0x000000ffff02c224 */ /* 0x000fe400078e0a02 */
[----:B------:R-:W-:Y:S02]  /*a240*/  IMAD R8, R17, R9, R4 ;  /* 0x0000000911087224 */ /* 0x000fe400078e0204 */
[----:B------:R-:W-:-:S03]  /*a250*/  IMAD.HI.U32 R7, R0, R15, RZ ;  /* 0x0000000f00077227 */ /* 0x000fc600078e00ff */
[----:B------:R-:W-:Y:S01]  /*a260*/  ISETP.GT.U32.AND P4, PT, R17, R8, PT ;  /* 0x000000081100720c */ /* 0x000fe20003f84070 */
[----:B------:R-:W-:Y:S01]  /*a270*/  @!P3 IMAD.MOV R13, RZ, RZ, -R13 ;  /* 0x000000ffff0db224 */ /* 0x000fe200078e0a0d */
[----:B------:R-:W-:Y:S01]  /*a280*/  ISETP.GE.AND P3, PT, R11, RZ, PT ;  /* 0x000000ff0b00720c */ /* 0x000fe20003f66270 */
[----:B------:R-:W-:Y:S02]  /*a290*/  IMAD.MOV R7, RZ, RZ, -R7 ;  /* 0x000000ffff077224 */ /* 0x000fe400078e0a07 */
[----:B------:R-:W-:Y:S01]  /*a2a0*/  @!P1 IMAD.IADD R6, R6, 0x1, -R17 ;  /* 0x0000000106069824 */ /* 0x000fe200078e0a11 */
[----:B------:R0:W-:Y:S01]  /*a2b0*/  STL [R1+0x34], R13 ;  /* 0x0000340d01007387 */ /* 0x0001e20000100800 */
[----:B------:R-:W-:Y:S02]  /*a2c0*/  IMAD R15, R17, R7, R15 ;  /* 0x00000007110f7224 */ /* 0x000fe400078e020f */
[----:B------:R-:W-:Y:S01]  /*a2d0*/  IMAD.MOV.U32 R7, RZ, RZ, R6 ;  /* 0x000000ffff077224 */ /* 0x000fe200078e0006 */
[----:B------:R1:W-:Y:S01]  /*a2e0*/  STL [R1+0x40], R2 ;  /* 0x0000400201007387 */ /* 0x0003e20000100800 */
[--C-:B------:R-:W-:Y:S01]  /*a2f0*/  @!P5 IMAD.IADD R19, R19, 0x1, -R17.reuse ;  /* 0x000000011313d824 */ /* 0x100fe200078e0a11 */
[----:B------:R-:W-:Y:S01]  /*a300*/  ISETP.GT.U32.AND P5, PT, R17, R15, PT ;  /* 0x0000000f1100720c */ /* 0x000fe20003fa4070 */
[----:B------:R-:W-:-:S02]  /*a310*/  @!P4 IMAD.IADD R8, R8, 0x1, -R17 ;  /* 0x000000010808c824 */ /* 0x000fc400078e0a11 */
[----:B------:R-:W-:Y:S02]  /*a320*/  @!P2 IMAD.MOV R7, RZ, RZ, -R7 ;  /* 0x000000ffff07a224 */ /* 0x000fe400078e0a07 */
[C---:B0-----:R-:W-:Y:S01]  /*a330*/  VIADD R13, R18.reuse, 0xce ;  /* 0x000000ce120d7836 */ /* 0x041fe20000000000 */
[----:B------:R-:W-:Y:S01]  /*a340*/  ISETP.GT.U32.AND P4, PT, R17, R8, PT ;  /* 0x000000081100720c */ /* 0x000fe20003f84070 */
[C---:B------:R-:W-:Y:S01]  /*a350*/  VIADD R5, R18.reuse, 0xcc ;  /* 0x000000cc12057836 */ /* 0x040fe20000000000 */
[----:B------:R0:W-:Y:S01]  /*a360*/  STL [R1+0x48], R7 ;  /* 0x0000480701007387 */ /* 0x0001e20000100800 */
[C---:B-1----:R-:W-:Y:S01]  /*a370*/  VIADD R2, R18.reuse, 0xca ;  /* 0x000000ca12027836 */ /* 0x042fe20000000000 */
[----:B------:R-:W-:Y:S01]  /*a380*/  ISETP.GE.AND P1, PT, R13, RZ, PT ;  /* 0x000000ff0d00720c */ /* 0x000fe20003f26270 */
[----:B------:R-:W-:Y:S01]  /*a390*/  IMAD.MOV.U32 R9, RZ, RZ, R19 ;  /* 0x000000ffff097224 */ /* 0x000fe200078e0013 */
[----:B------:R-:W-:Y:S01]  /*a3a0*/  IABS R13, R13 ;  /* 0x0000000d000d7213 */ /* 0x000fe20000000000 */
[----:B------:R-:W-:Y:S01]  /*a3b0*/  @!P5 IMAD.IADD R15, R15, 0x1, -R17 ;  /* 0x000000010f0fd824 */ /* 0x000fe200078e0a11 */
[----:B------:R-:W-:Y:S01]  /*a3c0*/  IABS R11, R2 ;  /* 0x00000002000b7213 */ /* 0x000fe20000000000 */
[----:B------:R-:W-:Y:S01]  /*a3d0*/  @!P6 IMAD.MOV R9, RZ, RZ, -R9 ;  /* 0x000000ffff09e224 */ /* 0x000fe200078e0a09 */
[----:B------:R-:W-:Y:S01]  /*a3e0*/  IABS R4, R5 ;  /* 0x0000000500047213 */ /* 0x000fe20000000000 */
[----:B------:R-:W-:Y:S01]  /*a3f0*/  VIADD R14, R18, 0xc6 ;  /* 0x000000c6120e7836 */ /* 0x000fe20000000000 */
[----:B------:R-:W-:Y:S01]  /*a400*/  ISETP.GE.AND P2, PT, R5, RZ, PT ;  /* 0x000000ff0500720c */ /* 0x000fe20003f46270 */
[----:B0-----:R-:W-:Y:S01]  /*a410*/  IMAD.HI.U32 R7, R0, R13, RZ ;  /* 0x0000000d00077227 */ /* 0x001fe200078e00ff */
[----:B------:R-:W-:Y:S01]  /*a420*/  ISETP.GT.U32.AND P5, PT, R17, R15, PT ;  /* 0x0000000f1100720c */ /* 0x000fe20003fa4070 */
[----:B------:R0:W-:Y:S01]  /*a430*/  STL [R1+0x50], R9 ;  /* 0x0000500901007387 */ /* 0x0001e20000100800 */
[----:B------:R-:W-:Y:S01]  /*a440*/  ISETP.GE.AND P6, PT, R2, RZ, PT ;  /* 0x000000ff0200720c */ /* 0x000fe20003fc6270 */
[----:B------:R-:W-:Y:S01]  /*a450*/  IMAD.MOV R7, RZ, RZ, -R7 ;  /* 0x000000ffff077224 */ /* 0x000fe200078e0a07 */
[----:B------:R-:W-:Y:S01]  /*a460*/  IABS R12, R14 ;  /* 0x0000000e000c7213 */ /* 0x000fe20000000000 */
[----:B------:R-:W-:-:S04]  /*a470*/  IMAD.HI.U32 R5, R0, R11, RZ ;  /* 0x0000000b00057227 */ /* 0x000fc800078e00ff */
[C---:B------:R-:W-:Y:S02]  /*a480*/  IMAD R13, R17.reuse, R7, R13 ;  /* 0x00000007110d7224 */ /* 0x040fe400078e020d */
[----:B------:R-:W-:Y:S02]  /*a490*/  @!P4 IMAD.IADD R8, R8, 0x1, -R17 ;  /* 0x000000010808c824 */ /* 0x000fe400078e0a11 */
[----:B------:R-:W-:Y:S01]  /*a4a0*/  IMAD.HI.U32 R6, R0, R4, RZ ;  /* 0x0000000400067227 */ /* 0x000fe200078e00ff */
[----:B------:R-:W-:-:S03]  /*a4b0*/  ISETP.GT.U32.AND P4, PT, R17, R13, PT ;  /* 0x0000000d1100720c */ /* 0x000fc60003f84070 */
[----:B------:R-:W-:Y:S02]  /*a4c0*/  IMAD.MOV R5, RZ, RZ, -R5 ;  /* 0x000000ffff057224 */ /* 0x000fe400078e0a05 */
[----:B------:R-:W-:Y:S02]  /*a4d0*/  IMAD.MOV R6, RZ, RZ, -R6 ;  /* 0x000000ffff067224 */ /* 0x000fe400078e0a06 */
[C---:B------:R-:W-:Y:S02]  /*a4e0*/  IMAD R11, R17.reuse, R5, R11 ;  /* 0x00000005110b7224 */ /* 0x040fe400078e020b */
[----:B------:R-:W-:Y:S02]  /*a4f0*/  IMAD.MOV.U32 R16, RZ, RZ, R8 ;  /* 0x000000ffff107224 */ /* 0x000fe400078e0008 */
[C---:B------:R-:W-:Y:S02]  /*a500*/  IMAD R4, R17.reuse, R6, R4 ;  /* 0x0000000611047224 */ /* 0x040fe400078e0204 */
[----:B------:R-:W-:Y:S01]  /*a510*/  @!P0 IMAD.MOV R16, RZ, RZ, -R16 ;  /* 0x000000ffff108224 */ /* 0x000fe200078e0a10 */
[----:B------:R-:W-:Y:S01]  /*a520*/  ISETP.GT.U32.AND P0, PT, R17, R11, PT ;  /* 0x0000000b1100720c */ /* 0x000fe20003f04070 */
[----:B------:R-:W-:-:S02]  /*a530*/  VIADD R2, R18, 0xc8 ;  /* 0x000000c812027836 */ /* 0x000fc40000000000 */
[--C-:B------:R-:W-:Y:S01]  /*a540*/  @!P5 IMAD.IADD R15, R15, 0x1, -R17.reuse ;  /* 0x000000010f0fd824 */ /* 0x100fe200078e0a11 */
[----:B------:R-:W-:Y:S01]  /*a550*/  ISETP.GT.U32.AND P5, PT, R17, R4, PT ;  /* 0x000000041100720c */ /* 0x000fe20003fa4070 */
[----:B------:R-:W-:Y:S01]  /*a560*/  @!P4 IMAD.IADD R13, R13, 0x1, -R17 ;  /* 0x000000010d0dc824 */ /* 0x000fe200078e0a11 */
[----:B------:R-:W-:Y:S01]  /*a570*/  IABS R7, R2 ;  /* 0x0000000200077213 */ /* 0x000fe20000000000 */
[----:B------:R-:W-:Y:S01]  /*a580*/  IMAD.MOV.U32 R8, RZ, RZ, R12 ;  /* 0x000000ffff087224 */ /* 0x000fe200078e000c */
[----:B------:R-:W-:Y:S01]  /*a590*/  STL [R1+0x60], R16 ;  /* 0x0000601001007387 */ /* 0x000fe20000100800 */
[----:B------:R-:W-:Y:S01]  /*a5a0*/  VIADD R10, R18, 0xc4 ;  /* 0x000000c4120a7836 */ /* 0x000fe20000000000 */
[----:B------:R-:W-:Y:S01]  /*a5b0*/  ISETP.GT.U32.AND P4, PT, R17, R13, PT ;  /* 0x0000000d1100720c */ /* 0x000fe20003f84070 */
[----:B------:R-:W-:-:S03]  /*a5c0*/  IMAD.HI.U32 R12, R0, R7, RZ ;  /* 0x00000007000c7227 */ /* 0x000fc600078e00ff */
[----:B0-----:R-:W-:Y:S01]  /*a5d0*/  IABS R9, R10 ;  /* 0x0000000a00097213 */ /* 0x001fe20000000000 */
[----:B------:R-:W-:Y:S02]  /*a5e0*/  @!P0 IMAD.IADD R11, R11, 0x1, -R17 ;  /* 0x000000010b0b8824 */ /* 0x000fe400078e0a11 */
[----:B------:R-:W-:Y:S02]  /*a5f0*/  IMAD.MOV R12, RZ, RZ, -R12 ;  /* 0x000000ffff0c7224 */ /* 0x000fe400078e0a0c */
[----:B------:R-:W-:Y:S01]  /*a600*/  @!P3 IMAD.MOV R15, RZ, RZ, -R15 ;  /* 0x000000ffff0fb224 */ /* 0x000fe200078e0a0f */
[----:B------:R-:W-:Y:S01]  /*a610*/  ISETP.GE.AND P3, PT, R2, RZ, PT ;  /* 0x000000ff0200720c */ /* 0x000fe20003f66270 */
[----:B------:R-:W-:Y:S01]  /*a620*/  VIADD R5, R18, 0xc2 ;  /* 0x000000c212057836 */ /* 0x000fe20000000000 */
[C---:B------:R-:W-:Y:S01]  /*a630*/  ISETP.GT.U32.AND P0, PT, R17.reuse, R11, PT ;  /* 0x0000000b1100720c */ /* 0x040fe20003f04070 */
[----:B------:R-:W-:Y:S01]  /*a640*/  @!P5 IMAD.IADD R4, R4, 0x1, -R17 ;  /* 0x000000010404d824 */ /* 0x000fe200078e0a11 */
[----:B------:R0:W-:Y:S01]  /*a650*/  STL [R1+0x6c], R15 ;  /* 0x00006c0f01007387 */ /* 0x0001e20000100800 */
[----:B------:R-:W-:Y:S01]  /*a660*/  IMAD R2, R17, R12, R7 ;  /* 0x0000000c11027224 */ /* 0x000fe200078e0207 */
[----:B------:R-:W-:Y:S01]  /*a670*/  IABS R6, R5 ;  /* 0x0000000500067213 */ /* 0x000fe20000000000 */
[----:B------:R-:W-:Y:S01]  /*a680*/  @!P4 IMAD.IADD R13, R13, 0x1, -R17 ;  /* 0x000000010d0dc824 */ /* 0x000fe200078e0a11 */
[C---:B------:R-:W-:Y:S01]  /*a690*/  ISETP.GT.U32.AND P5, PT, R17.reuse, R4, PT ;  /* 0x000000041100720c */ /* 0x040fe20003fa4070 */
[----:B------:R-:W-:Y:S01]  /*a6a0*/  IMAD.HI.U32 R7, R0, R9, RZ ;  /* 0x0000000900077227 */ /* 0x000fe200078e00ff */
[----:B------:R-:W-:-:S03]  /*a6b0*/  ISETP.GT.U32.AND P4, PT, R17, R2, PT ;  /* 0x000000021100720c */ /* 0x000fc60003f84070 */
[----:B------:R-:W-:-:S04]  /*a6c0*/  IMAD.HI.U32 R12, R0, R6, RZ ;  /* 0x00000006000c7227 */ /* 0x000fc800078e00ff */
[----:B0-----:R-:W-:-:S04]  /*a6d0*/  IMAD.HI.U32 R15, R0, R8, RZ ;  /* 0x00000008000f7227 */ /* 0x001fc800078e00ff */
[----:B------:R-:W-:Y:S02]  /*a6e0*/  IMAD.MOV R7, RZ, RZ, -R7 ;  /* 0x000000ffff077224 */ /* 0x000fe400078e0a07 */
[----:B------:R-:W-:Y:S02]  /*a6f0*/  IMAD.MOV R15, RZ, RZ, -R15 ;  /* 0x000000ffff0f7224 */ /* 0x000fe400078e0a0f */
[----:B------:R-:W-:Y:S02]  /*a700*/  IMAD.MOV R12, RZ, RZ, -R12 ;  /* 0x000000ffff0c7224 */ /* 0x000fe400078e0a0c */
[----:B------:R-:W-:Y:S02]  /*a710*/  IMAD R9, R17, R7, R9 ;  /* 0x0000000711097224 */ /* 0x000fe400078e0209 */
[----:B------:R-:W-:Y:S02]  /*a720*/  @!P0 IMAD.IADD R11, R11, 0x1, -R17 ;  /* 0x000000010b0b8824 */ /* 0x000fe400078e0a11 */
[----:B------:R-:W-:Y:S01]  /*a730*/  VIADD R7, R18, 0xc0 ;  /* 0x000000c012077836 */ /* 0x000fe20000000000 */
[----:B------:R-:W-:Y:S01]  /*a740*/  ISETP.GT.U32.AND P0, PT, R17, R9, PT ;  /* 0x000000091100720c */ /* 0x000fe20003f04070 */
[----:B------:R-:W-:-:S02]  /*a750*/  IMAD.MOV.U32 R16, RZ, RZ, R13 ;  /* 0x000000ffff107224 */ /* 0x000fc400078e000d */
[----:B------:R-:W-:Y:S01]  /*a760*/  @!P5 IMAD.IADD R4, R4, 0x1, -R17 ;  /* 0x000000010404d824 */ /* 0x000fe200078e0a11 */
[----:B------:R-:W-:Y:S01]  /*a770*/  ISETP.GE.AND P5, PT, R14, RZ, PT ;  /* 0x000000ff0e00720c */ /* 0x000fe20003fa6270 */
[C---:B------:R-:W-:Y:S02]  /*a780*/  IMAD R8, R17.reuse, R15, R8 ;  /* 0x0000000f11087224 */ /* 0x040fe400078e0208 */
[C---:B------:R-:W-:Y:S01]  /*a790*/  IMAD R6, R17.reuse, R12, R6 ;  /* 0x0000000c11067224 */ /* 0x040fe200078e0206 */
[----:B------:R-:W-:Y:S01]  /*a7a0*/  IABS R12, R7 ;  /* 0x00000007000c7213 */ /* 0x000fe20000000000 */
[----:B------:R-:W-:Y:S02]  /*a7b0*/  IMAD.MOV.U32 R13, RZ, RZ, R11 ;  /* 0x000000ffff0d7224 */ /* 0x000fe400078e000b */
[----:B------:R-:W-:Y:S02]  /*a7c0*/  @!P4 IMAD.IADD R2, R2, 0x1, -R17 ;  /* 0x000000010202c824 */ /* 0x000fe400078e0a11 */
[----:B------:R-:W-:Y:S01]  /*a7d0*/  @!P1 IMAD.MOV R16, RZ, RZ, -R16 ;  /* 0x000000ffff109224 */ /* 0x000fe200078e0a10 */
[C---:B------:R-:W-:Y:S01]  /*a7e0*/  ISETP.GT.U32.AND P1, PT, R17.reuse, R8, PT ;  /* 0x000000081100720c */ /* 0x040fe20003f24070 */
[----:B------:R-:W-:Y:S01]  /*a7f0*/  IMAD.MOV.U32 R14, RZ, RZ, R4 ;  /* 0x000000ffff0e7224 */ /* 0x000fe200078e0004 */
[C---:B------:R-:W-:Y:S01]  /*a800*/  ISETP.GT.U32.AND P4, PT, R17.reuse, R2, PT ;  /* 0x000000021100720c */ /* 0x040fe20003f84070 */
[----:B------:R-:W-:Y:S01]  /*a810*/  @!P6 IMAD.MOV R13, RZ, RZ, -R13 ;  /* 0x000000ffff0de224 */ /* 0x000fe200078e0a0d */
[----:B------:R-:W-:Y:S01]  /*a820*/  ISETP.GT.U32.AND P6, PT, R17, R6, PT ;  /* 0x000000061100720c */ /* 0x000fe20003fc4070 */
[----:B------:R-:W-:Y:S01]  /*a830*/  IMAD.MOV.U32 R4, RZ, RZ, R12 ;  /* 0x000000ffff047224 */ /* 0x000fe200078e000c */
[----:B------:R-:W-:Y:S01]  /*a840*/  STL [R1+0x74], R16 ;  /* 0x0000741001007387 */ /* 0x000fe20000100800 */
[----:B------:R-:W-:Y:S01]  /*a850*/  @!P2 IMAD.MOV R14, RZ, RZ, -R14 ;  /* 0x000000ffff0ea224 */ /* 0x000fe200078e0a0e */
[----:B------:R-:W-:Y:S01]  /*a860*/  ISETP.GE.AND P2, PT, R10, RZ, PT ;  /* 0x000000ff0a00720c */ /* 0x000fe20003f46270 */
[----:B------:R-:W-:-:S02]  /*a870*/  VIADD R10, R18, 0xbe ;  /* 0x000000be120a7836 */ /* 0x000fc40000000000 */
[----:B------:R-:W-:Y:S01]  /*a880*/  IMAD.HI.U32 R11, R0, R4, RZ ;  /* 0x00000004000b7227 */ /* 0x000fe200078e00ff */
[----:B------:R-:W-:Y:S03]  /*a890*/  STL [R1+0x78], R14 ;  /* 0x0000780e01007387 */ /* 0x000fe60000100800 */
[----:B------:R-:W-:Y:S01]  /*a8a0*/  @!P0 IMAD.IADD R9, R9, 0x1, -R17 ;  /* 0x0000000109098824 */ /* 0x000fe200078e0a11 */
[----:B------:R0:W-:Y:S01]  /*a8b0*/  STL [R1+0x84], R13 ;  /* 0x0000840d01007387 */ /* 0x0001e20000100800 */
[----:B------:R-:W-:Y:S02]  /*a8c0*/  IMAD.MOV R11, RZ, RZ, -R11 ;  /* 0x000000ffff0b7224 */ /* 0x000fe400078e0a0b */
[--C-:B------:R-:W-:Y:S01]  /*a8d0*/  @!P1 IMAD.IADD R8, R8, 0x1, -R17.reuse ;  /* 0x0000000108089824 */ /* 0x100fe200078e0a11 */
[----:B------:R-:W-:Y:S01]  /*a8e0*/  ISETP.GE.AND P1, PT, R7, RZ, PT ;  /* 0x000000ff0700720c */ /* 0x000fe20003f26270 */
[--C-:B------:R-:W-:Y:S01]  /*a8f0*/  @!P6 IMAD.IADD R6, R6, 0x1, -R17.reuse ;  /* 0x000000010606e824 */ /* 0x100fe200078e0a11 */
[C---:B------:R-:W-:Y:S01]  /*a900*/  ISETP.GT.U32.AND P6, PT, R17.reuse, R9, PT ;  /* 0x000000091100720c */ /* 0x040fe20003fc4070 */
[----:B------:R-:W-:Y:S01]  /*a910*/  @!P4 IMAD.IADD R2, R2, 0x1, -R17 ;  /* 0x000000010202c824 */ /* 0x000fe200078e0a11 */
[C---:B------:R-:W-:Y:S01]  /*a920*/  ISETP.GT.U32.AND P0, PT, R17.reuse, R8, PT ;  /* 0x000000081100720c */ /* 0x040fe20003f04070 */
[----:B------:R-:W-:Y:S01]  /*a930*/  IMAD R4, R17, R11, R4 ;  /* 0x0000000b11047224 */ /* 0x000fe200078e0204 */
[----:B0-----:R-:W-:Y:S01]  /*a940*/  IABS R13, R10 ;  /* 0x0000000a000d7213 */ /* 0x001fe20000000000 */
[----:B------:R-:W-:Y:S01]  /*a950*/  IMAD.MOV.U32 R12, RZ, RZ, R2 ;  /* 0x000000ffff0c7224 */ /* 0x000fe200078e0002 */
[----:B------:R-:W-:Y:S01]  /*a960*/  ISETP.GE.AND P4, PT, R5, RZ, PT ;  /* 0x000000ff0500720c */ /* 0x000fe20003f86270 */
[----:B------:R-:W-:-:S02]  /*a970*/  VIADD R7, R18, 0xb8 ;  /* 0x000000b812077836 */ /* 0x000fc40000000000 */
[----:B------:R-:W-:-:S03]  /*a980*/  IMAD.HI.U32 R11, R0, R13, RZ ;  /* 0x0000000d000b7227 */ /* 0x000fc600078e00ff */
[----:B------:R-:W-:Y:S01]  /*a990*/  IABS R14, R7 ;  /* 0x00000007000e7213 */ /* 0x000fe20000000000 */
[----:B------:R-:W-:Y:S02]  /*a9a0*/  IMAD.MOV R11, RZ, RZ, -R11 ;  /* 0x000000ffff0b7224 */ /* 0x000fe400078e0a0b */
[----:B------:R-:W-:Y:S01]  /*a9b0*/  @!P3 IMAD.MOV R12, RZ, RZ, -R12 ;  /* 0x000000ffff0cb224 */ /* 0x000fe200078e0a0c */
[C---:B------:R-:W-:Y:S01]  /*a9c0*/  ISETP.GT.U32.AND P3, PT, R17.reuse, R6, PT ;  /* 0x000000061100720c */ /* 0x040fe20003f64070 */
[----:B------:R-:W-:Y:S02]  /*a9d0*/  IMAD R13, R17, R11, R13 ;  /* 0x0000000b110d7224 */ /* 0x000fe400078e020d */
[--C-:B------:R-:W-:Y:S01]  /*a9e0*/  @!P6 IMAD.IADD R9, R9, 0x1, -R17.reuse ;  /* 0x000000010909e824 */ /* 0x100fe200078e0a11 */
[----:B------:R0:W-:Y:S01]  /*a9f0*/  STL [R1+0xa8], R12 ;  /* 0x0000a80c01007387 */ /* 0x0001e20000100800 */
[----:B------:R-:W-:Y:S01]  /*aa00*/  VIADD R5, R18, 0xbc ;  /* 0x000000bc12057836 */ /* 0x000fe20000000000 */
[C---:B------:R-:W-:Y:S01]  /*aa10*/  ISETP.GT.U32.AND P6, PT, R17.reuse, R13, PT ;  /* 0x0000000d1100720c */ /* 0x040fe20003fc4070 */
[----:B------:R-:W-:Y:S01]  /*aa20*/  @!P0 IMAD.IADD R8, R8, 0x1, -R17 ;  /* 0x0000000108088824 */ /* 0x000fe200078e0a11 */
[----:B------:R-:W-:Y:S01]  /*aa30*/  ISETP.GT.U32.AND P0, PT, R17, R4, PT ;  /* 0x000000041100720c */ /* 0x000fe20003f04070 */
[----:B------:R-:W-:-:S02]  /*aa40*/  VIADD R2, R18, 0xba ;  /* 0x000000ba12027836 */ /* 0x000fc40000000000 */
[----:B------:R-:W-:Y:S02]  /*aa50*/  IMAD.MOV.U32 R16, RZ, RZ, R8 ;  /* 0x000000ffff107224 */ /* 0x000fe400078e0008 */
[--C-:B------:R-:W-:Y:S01]  /*aa60*/  @!P3 IMAD.IADD R6, R6, 0x1, -R17.reuse ;  /* 0x000000010606b824 */ /* 0x100fe200078e0a11 */
[----:B0-----:R-:W-:Y:S01]  /*aa70*/  IABS R12, R5 ;  /* 0x00000005000c7213 */ /* 0x001fe20000000000 */
[----:B------:R-:W-:Y:S01]  /*aa80*/  @!P5 IMAD.MOV R16, RZ, RZ, -R16 ;  /* 0x000000ffff10d224 */ /* 0x000fe200078e0a10 */
[----:B------:R-:W-:Y:S01]  /*aa90*/  ISETP.GE.AND P3, PT, R10, RZ, PT ;  /* 0x000000ff0a00720c */ /* 0x000fe20003f66270 */
[----:B------:R-:W-:Y:S01]  /*aaa0*/  IMAD.MOV.U32 R10, RZ, RZ, R14 ;  /* 0x000000ffff0a7224 */ /* 0x000fe200078e000e */
[----:B------:R-:W-:Y:S01]  /*aab0*/  IABS R11, R2 ;  /* 0x00000002000b7213 */ /* 0x000fe20000000000 */
[----:B------:R-:W-:Y:S01]  /*aac0*/  IMAD.HI.U32 R14, R0, R12, RZ ;  /* 0x0000000c000e7227 */ /* 0x000fe200078e00ff */
[----:B------:R-:W-:Y:S03]  /*aad0*/  STL [R1+0xb4], R16 ;  /* 0x0000b41001007387 */ /* 0x000fe60000100800 */
[----:B------:R-:W-:-:S02]  /*aae0*/  @!P6 IMAD.IADD R13, R13, 0x1, -R17 ;  /* 0x000000010d0de824 */ /* 0x000fc400078e0a11 */
[----:B------:R-:W-:-:S03]  /*aaf0*/  IMAD.HI.U32 R15, R0, R11, RZ ;  /* 0x0000000b000f7227 */ /* 0x000fc600078e00ff */
[----:B------:R-:W-:Y:S01]  /*ab00*/  ISETP.GT.U32.AND P6, PT, R17, R13, PT ;  /* 0x0000000d1100720c */ /* 0x000fe20003fc4070 */
[----:B------:R-:W-:Y:S02]  /*ab10*/  IMAD.MOV R14, RZ, RZ, -R14 ;  /* 0x000000ffff0e7224 */ /* 0x000fe400078e0a0e */
[----:B------:R-:W-:Y:S01]  /*ab20*/  @!P0 IMAD.IADD R4, R4, 0x1, -R17 ;  /* 0x0000000104048824 */ /* 0x000fe200078e0a11 */
[----:B------:R-:W-:Y:S01]  /*ab30*/  ISETP.GE.AND P0, PT, R5, RZ, PT ;  /* 0x000000ff0500720c */ /* 0x000fe20003f06270 */
[----:B------:R-:W-:-:S03]  /*ab40*/  IMAD.HI.U32 R5, R0, R10, RZ ;  /* 0x0000000a00057227 */ /* 0x000fc600078e00ff */
[C---:B------:R-:W-:Y:S01]  /*ab50*/  ISETP.GT.U32.AND P5, PT, R17.reuse, R4, PT ;  /* 0x000000041100720c */ /* 0x040fe20003fa4070 */
[----:B------:R-:W-:Y:S02]  /*ab60*/  IMAD.MOV R8, RZ, RZ, -R15 ;  /* 0x000000ffff087224 */ /* 0x000fe400078e0a0f */
[C---:B------:R-:W-:Y:S02]  /*ab70*/  IMAD R12, R17.reuse, R14, R12 ;  /* 0x0000000e110c7224 */ /* 0x040fe400078e020c */
[----:B------:R-:W-:Y:S02]  /*ab80*/  IMAD.MOV R5, RZ, RZ, -R5 ;  /* 0x000000ffff057224 */ /* 0x000fe400078e0a05 */
[C---:B------:R-:W-:Y:S02]  /*ab90*/  IMAD R11, R17.reuse, R8, R11 ;  /* 0x00000008110b7224 */ /* 0x040fe400078e020b */
[----:B------:R-:W-:Y:S01]  /*aba0*/  @!P2 IMAD.MOV R9, RZ, RZ, -R9 ;  /* 0x000000ffff09a224 */ /* 0x000fe200078e0a09 */
[C---:B------:R-:W-:Y:S01]  /*abb0*/  ISETP.GT.U32.AND P2, PT, R17.reuse, R12, PT ;  /* 0x0000000c1100720c */ /* 0x040fe20003f44070 */
[----:B------:R-:W-:-:S02]  /*abc0*/  IMAD R10, R17, R5, R10 ;  /* 0x00000005110a7224 */ /* 0x000fc400078e020a */
[----:B------:R-:W-:Y:S01]  /*abd0*/  @!P4 IMAD.MOV R6, RZ, RZ, -R6 ;  /* 0x000000ffff06c224 */ /* 0x000fe200078e0a06 */
[----:B------:R-:W-:Y:S01]  /*abe0*/  ISETP.GT.U32.AND P4, PT, R17, R11, PT ;  /* 0x0000000b1100720c */ /* 0x000fe20003f84070 */
[--C-:B------:R-:W-:Y:S01]  /*abf0*/  @!P6 IMAD.IADD R13, R13, 0x1, -R17.reuse ;  /* 0x000000010d0de824 */ /* 0x100fe200078e0a11 */
[----:B------:R-:W-:Y:S01]  /*ac00*/  ISETP.GT.U32.AND P6, PT, R17, R10, PT ;  /* 0x0000000a1100720c */ /* 0x000fe20003fc4070 */
[----:B------:R-:W-:Y:S01]  /*ac10*/  VIADD R14, R18, 0xb6 ;  /* 0x000000b6120e7836 */ /* 0x000fe20000000000 */
[----:B------:R-:W-:Y:S01]  /*ac20*/  STL [R1+0xbc], R9 ;  /* 0x0000bc0901007387 */ /* 0x000fe20000100800 */
[--C-:B------:R-:W-:Y:S01]  /*ac30*/  @!P5 IMAD.IADD R4, R4, 0x1, -R17.reuse ;  /* 0x000000010404d824 */ /* 0x100fe200078e0a11 */
[----:B------:R-:W-:Y:S01]  /*ac40*/  ISETP.GE.AND P5, PT, R2, RZ, PT ;  /* 0x000000ff0200720c */ /* 0x000fe20003fa6270 */
[----:B------:R-:W-:Y:S01]  /*ac50*/  VIADD R2, R18, 0xb4 ;  /* 0x000000b412027836 */ /* 0x000fe20000000000 */
[----:B------:R0:W-:Y:S01]  /*ac60*/  STL [R1+0xdc], R6 ;  /* 0x0000dc0601007387 */ /* 0x0001e20000100800 */
[--C-:B------:R-:W-:Y:S01]  /*ac70*/  @!P2 IMAD.IADD R12, R12, 0x1, -R17.reuse ;  /* 0x000000010c0ca824 */ /* 0x100fe200078e0a11 */
[----:B------:R-:W-:Y:S01]  /*ac80*/  ISETP.GE.AND P2, PT, R7, RZ, PT ;  /* 0x000000ff0700720c */ /* 0x000fe20003f46270 */
[----:B------:R-:W-:Y:S01]  /*ac90*/  IMAD.MOV.U32 R8, RZ, RZ, R4 ;  /* 0x000000ffff087224 */ /* 0x000fe200078e0004 */
[----:B------:R-:W-:Y:S01]  /*aca0*/  IABS R5, R2 ;  /* 0x0000000200057213 */ /* 0x000fe20000000000 */
[--C-:B------:R-:W-:Y:S01]  /*acb0*/  @!P4 IMAD.IADD R11, R11, 0x1, -R17.reuse ;  /* 0x000000010b0bc824 */ /* 0x100fe200078e0a11 */
[----:B------:R-:W-:Y:S01]  /*acc0*/  ISETP.GT.U32.AND P4, PT, R17, R12, PT ;  /* 0x0000000c1100720c */ /* 0x000fe20003f84070 */
[----:B------:R-:W-:-:S02]  /*acd0*/  @!P6 IMAD.IADD R10, R10, 0x1, -R17 ;  /* 0x000000010a0ae824 */ /* 0x000fc400078e0a11 */
[C---:B------:R-:W-:Y:S01]  /*ace0*/  IMAD.HI.U32 R4, R0.reuse, R5, RZ ;  /* 0x0000000500047227 */ /* 0x040fe200078e00ff */
[----:B0-----:R-:W-:Y:S02]  /*acf0*/  IABS R6, R14 ;  /* 0x0000000e00067213 */ /* 0x001fe40000000000 */
[----:B------:R-:W-:Y:S01]  /*ad00*/  ISETP.GT.U32.AND P6, PT, R17, R11, PT ;  /* 0x0000000b1100720c */ /* 0x000fe20003fc4070 */
[----:B------:R-:W-:Y:S02]  /*ad10*/  IMAD.MOV R4, RZ, RZ, -R4 ;  /* 0x000000ffff047224 */ /* 0x000fe400078e0a04 */
[----:B------:R-:W-:-:S04]  /*ad20*/  IMAD.HI.U32 R7, R0, R6, RZ ;  /* 0x0000000600077227 */ /* 0x000fc800078e00ff */
[----:B------:R-:W-:Y:S02]  /*ad30*/  IMAD.MOV R7, RZ, RZ, -R7 ;  /* 0x000000ffff077224 */ /* 0x000fe400078e0a07 */
[----:B------:R-:W-:Y:S02]  /*ad40*/  @!P4 IMAD.IADD R12, R12, 0x1, -R17 ;  /* 0x000000010c0cc824 */ /* 0x000fe400078e0a11 */
[C---:B------:R-:W-:Y:S02]  /*ad50*/  IMAD R6, R17.reuse, R7, R6 ;  /* 0x0000000711067224 */ /* 0x040fe400078e0206 */
[C---:B------:R-:W-:Y:S02]  /*ad60*/  IMAD R5, R17.reuse, R4, R5 ;  /* 0x0000000411057224 */ /* 0x040fe400078e0205 */
[----:B------:R-:W-:Y:S01]  /*ad70*/  @!P1 IMAD.MOV R8, RZ, RZ, -R8 ;  /* 0x000000ffff089224 */ /* 0x000fe200078e0a08 */
[----:B------:R-:W-:Y:S01]  /*ad80*/  ISETP.GT.U32.AND P4, PT, R17, R6, PT ;  /* 0x000000061100720c */ /* 0x000fe20003f84070 */
[----:B------:R-:W-:Y:S01]  /*ad90*/  @!P6 IMAD.IADD R11, R11, 0x1, -R17 ;  /* 0x000000010b0be824 */ /* 0x000fe200078e0a11 */
[C---:B------:R-:W-:Y:S01]  /*ada0*/  ISETP.GT.U32.AND P6, PT, R17.reuse, R5, PT ;  /* 0x000000051100720c */ /* 0x040fe20003fc4070 */
[----:B------:R-:W-:Y:S01]  /*adb0*/  VIADD R9, R18, 0xb2 ;  /* 0x000000b212097836 */ /* 0x000fe20000000000 */
[----:B------:R0:W-:Y:S01]  /*adc0*/  STL [R1+0xe4], R8 ;  /* 0x0000e40801007387 */ /* 0x0001e20000100800 */
[----:B------:R-:W-:Y:S01]  /*add0*/  ISETP.GT.U32.AND P1, PT, R17, R10, PT ;  /* 0x0000000a1100720c */ /* 0x000fe20003f24070 */
[----:B------:R-:W-:-:S02]  /*ade0*/  IMAD.MOV.U32 R20, RZ, RZ, R12 ;  /* 0x000000ffff147224 */ /* 0x000fc400078e000c */
[----:B------:R-:W-:Y:S01]  /*adf0*/  IABS R16, R9 ;  /* 0x0000000900107213 */ /* 0x000fe20000000000 */
[----:B------:R-:W-:Y:S02]  /*ae00*/  IMAD.MOV.U32 R12, RZ, RZ, R11 ;  /* 0x000000ffff0c7224 */ /* 0x000fe400078e000b */
[----:B------:R-:W-:Y:S02]  /*ae10*/  @!P3 IMAD.MOV R13, RZ, RZ, -R13 ;  /* 0x000000ffff0db224 */ /* 0x000fe400078e0a0d */
[----:B------:R-:W-:Y:S01]  /*ae20*/  @!P4 IMAD.IADD R6, R6, 0x1, -R17 ;  /* 0x000000010606c824 */ /* 0x000fe200078e0a11 */
[----:B------:R-:W-:Y:S01]  /*ae30*/  ISETP.GE.AND P4, PT, R2, RZ, PT ;  /* 0x000000ff0200720c */ /* 0x000fe20003f86270 */
[----:B0-----:R-:W-:Y:S01]  /*ae40*/  VIADD R8, R18, 0xb0 ;  /* 0x000000b012087836 */ /* 0x001fe20000000000 */
[----:B------:R-:W-:Y:S01]  /*ae50*/  STL [R1+0xf0], R13 ;  /* 0x0000f00d01007387 */ /* 0x000fe20000100800 */
[----:B------:R-:W-:-:S03]  /*ae60*/  IMAD.HI.U32 R19, R0, R16, RZ ;  /* 0x0000001000137227 */ /* 0x000fc600078e00ff */
[----:B------:R-:W-:Y:S01]  /*ae70*/  IABS R4, R8 ;  /* 0x0000000800047213 */ /* 0x000fe20000000000 */
[----:B------:R-:W-:Y:S01]  /*ae80*/  @!P6 IMAD.IADD R5, R5, 0x1, -R17 ;  /* 0x000000010505e824 */ /* 0x000fe200078e0a11 */
[----:B------:R-:W-:Y:S01]  /*ae90*/  ISETP.GT.U32.AND P6, PT, R17, R6, PT ;  /* 0x000000061100720c */ /* 0x000fe20003fc4070 */
[----:B------:R-:W-:Y:S02]  /*aea0*/  IMAD.MOV R19, RZ, RZ, -R19 ;  /* 0x000000ffff137224 */ /* 0x000fe400078e0a13 */
[----:B------:R-:W-:-:S04]  /*aeb0*/  IMAD.HI.U32 R15, R0, R4, RZ ;  /* 0x00000004000f7227 */ /* 0x000fc800078e00ff */
[----:B------:R-:W-:Y:S02]  /*aec0*/  IMAD R2, R17, R19, R16 ;  /* 0x0000001311027224 */ /* 0x000fe400078e0210 */
[----:B------:R-:W-:Y:S02]  /*aed0*/  IMAD.MOV R15, RZ, RZ, -R15 ;  /* 0x000000ffff0f7224 */ /* 0x000fe400078e0a0f */
[----:B------:R-:W-:Y:S01]  /*aee0*/  @!P5 IMAD.MOV R12, RZ, RZ, -R12 ;  /* 0x000000ffff0cd224 */ /* 0x000fe200078e0a0c */
[----:B------:R-:W-:Y:S01]  /*aef0*/  ISETP.GE.AND P5, PT, R9, RZ, PT ;  /* 0x000000ff0900720c */ /* 0x000fe20003fa6270 */
[C---:B------:R-:W-:Y:S01]  /*af00*/  IMAD R9, R17.reuse, R15, R4 ;  /* 0x0000000f11097224 */ /* 0x040fe200078e0204 */
[C---:B------:R-:W-:Y:S01]  /*af10*/  ISETP.GT.U32.AND P3, PT, R17.reuse, R2, PT ;  /* 0x000000021100720c */ /* 0x040fe20003f64070 */
[----:B------:R-:W-:Y:S02]  /*af20*/  VIADD R7, R18, 0xae ;  /* 0x000000ae12077836 */ /* 0x000fe40000000000 */
[--C-:B------:R-:W-:Y:S01]  /*af30*/  @!P6 IMAD.IADD R6, R6, 0x1, -R17.reuse ;  /* 0x000000010606e824 */ /* 0x100fe200078e0a11 */
[C---:B------:R-:W-:Y:S01]  /*af40*/  ISETP.GT.U32.AND P6, PT, R17.reuse, R9, PT ;  /* 0x000000091100720c */ /* 0x040fe20003fc4070 */
[----:B------:R-:W-:Y:S01]  /*af50*/  @!P1 IMAD.IADD R10, R10, 0x1, -R17 ;  /* 0x000000010a0a9824 */ /* 0x000fe200078e0a11 */
[----:B------:R-:W-:Y:S01]  /*af60*/  ISETP.GE.AND P1, PT, R14, RZ, PT ;  /* 0x000000ff0e00720c */ /* 0x000fe20003f26270 */
[----:B------:R-:W-:Y:S01]  /*af70*/  @!P0 IMAD.MOV R20, RZ, RZ, -R20 ;  /* 0x000000ffff148224 */ /* 0x000fe200078e0a14 */
[----:B------:R-:W-:Y:S01]  /*af80*/  ISETP.GT.U32.AND P0, PT, R17, R5, PT ;  /* 0x000000051100720c */ /* 0x000fe20003f04070 */
[----:B------:R-:W-:Y:S01]  /*af90*/  IMAD.MOV.U32 R11, RZ, RZ, R10 ;  /* 0x000000ffff0b7224 */ /* 0x000fe200078e000a */
[----:B------:R-:W-:Y:S01]  /*afa0*/  IABS R14, R7 ;  /* 0x00000007000e7213 */ /* 0x000fe20000000000 */
[----:B------:R-:W-:Y:S01]  /*afb0*/  VIADD R4, R18, 0xac ;  /* 0x000000ac12047836 */ /* 0x000fe20000000000 */
[----:B------:R-:W-:Y:S01]  /*afc0*/  STL [R1+0xf8], R20 ;  /* 0x0000f81401007387 */ /* 0x000fe20000100800 */
[----:B------:R-:W-:Y:S01]  /*afd0*/  @!P2 IMAD.MOV R11, RZ, RZ, -R11 ;  /* 0x000000ffff0ba224 */ /* 0x000fe200078e0a0b */
[----:B------:R-:W-:Y:S01]  /*afe0*/  ISETP.GE.AND P2, PT, R8, RZ, PT ;  /* 0x000000ff0800720c */ /* 0x000fe20003f46270 */
[----:B------:R-:W-:Y:S01]  /*aff0*/  IMAD.HI.U32 R10, R0, R14, RZ ;  /* 0x0000000e000a7227 */ /* 0x000fe200078e00ff */
[----:B------:R-:W-:Y:S01]  /*b000*/  IABS R16, R4 ;  /* 0x0000000400107213 */ /* 0x000fe20000000000 */
[----:B------:R-:W-:Y:S02]  /*b010*/  STL [R1+0x110], R12 ;  /* 0x0001100c01007387 */ /* 0x000fe40000100800 */
[--C-:B------:R-:W-:Y:S01]  /*b020*/  @!P3 IMAD.IADD R2, R2, 0x1, -R17.reuse ;  /* 0x000000010202b824 */ /* 0x100fe200078e0a11 */
[----:B------:R-:W-:Y:S01]  /*b030*/  ISETP.GE.AND P3, PT, R4, RZ, PT ;  /* 0x000000ff0400720c */ /* 0x000fe20003f66270 */
[----:B------:R-:W-:Y:S01]  /*b040*/  IMAD.MOV R10, RZ, RZ, -R10 ;  /* 0x000000ffff0a7224 */ /* 0x000fe200078e0a0a */
[----:B------:R0:W-:Y:S01]  /*b050*/  STL [R1+0x118], R11 ;  /* 0x0001180b01007387 */ /* 0x0001e20000100800 */
[--C-:B------:R-:W-:Y:S01]  /*b060*/  @!P6 IMAD.IADD R9, R9, 0x1, -R17.reuse ;  /* 0x000000010909e824 */ /* 0x100fe200078e0a11 */
[----:B------:R-:W-:Y:S01]  /*b070*/  ISETP.GT.U32.AND P6, PT, R17, R2, PT ;  /* 0x000000021100720c */ /* 0x000fe20003fc4070 */
[----:B------:R-:W-:Y:S01]  /*b080*/  @!P0 IMAD.IADD R5, R5, 0x1, -R17 ;  /* 0x0000000105058824 */ /* 0x000fe200078e0a11 */
[----:B------:R-:W-:Y:S01]  /*b090*/  ISETP.GE.AND P0, PT, R7, RZ, PT ;  /* 0x000000ff0700720c */ /* 0x000fe20003f06270 */
[----:B------:R-:W-:-:S02]  /*b0a0*/  IMAD R19, R17, R10, R14 ;  /* 0x0000000a11137224 */ /* 0x000fc400078e020e */
[----:B------:R-:W-:Y:S02]  /*b0b0*/  IMAD.MOV.U32 R10, RZ, RZ, R5 ;  /* 0x000000ffff0a7224 */ /* 0x000fe400078e0005 */
[----:B------:R-:W-:Y:S02]  /*b0c0*/  VIADD R7, R18, 0xa8 ;  /* 0x000000a812077836 */ /* 0x000fe40000000000 */
[----:B0-----:R-:W-:Y:S02]  /*b0d0*/  IMAD.MOV.U32 R11, RZ, RZ, R6 ;  /* 0x000000ffff0b7224 */ /* 0x001fe400078e0006 */
[----:B------:R-:W-:Y:S01]  /*b0e0*/  IMAD.HI.U32 R6, R0, R16, RZ ;  /* 0x0000001000067227 */ /* 0x000fe200078e00ff */
[----:B------:R-:W-:-:S03]  /*b0f0*/  IABS R15, R7 ;  /* 0x00000007000f7213 */ /* 0x000fc60000000000 */
[----:B------:R-:W-:Y:S02]  /*b100*/  IMAD.MOV R5, RZ, RZ, -R6 ;  /* 0x000000ffff057224 */ /* 0x000fe400078e0a06 */
[----:B------:R-:W-:Y:S01]  /*b110*/  @!P4 IMAD.MOV R10, RZ, RZ, -R10 ;  /* 0x000000ffff0ac224 */ /* 0x000fe200078e0a0a */
[C---:B------:R-:W-:Y:S01]  /*b120*/  ISETP.GT.U32.AND P4, PT, R17.reuse, R19, PT ;  /* 0x000000131100720c */ /* 0x040fe20003f84070 */
[C---:B------:R-:W-:Y:S02]  /*b130*/  IMAD R16, R17.reuse, R5, R16 ;  /* 0x0000000511107224 */ /* 0x040fe400078e0210 */
[----:B------:R-:W-:Y:S01]  /*b140*/  @!P1 IMAD.MOV R11, RZ, RZ, -R11 ;  /* 0x000000ffff0b9224 */ /* 0x000fe200078e0a0b */
[C---:B------:R-:W-:Y:S01]  /*b150*/  ISETP.GT.U32.AND P1, PT, R17.reuse, R9, PT ;  /* 0x000000091100720c */ /* 0x040fe20003f24070 */
[----:B------:R-:W-:Y:S01]  /*b160*/  @!P6 IMAD.IADD R2, R2, 0x1, -R17 ;  /* 0x000000010202e824 */ /* 0x000fe200078e0a11 */
[----:B------:R-:W-:Y:S01]  /*b170*/  ISETP.GT.U32.AND P6, PT, R17, R16, PT ;  /* 0x000000101100720c */ /* 0x000fe20003fc4070 */
[C---:B------:R-:W-:Y:S01]  /*b180*/  VIADD R8, R18.reuse, 0xaa ;  /* 0x000000aa12087836 */ /* 0x040fe20000000000 */
[----:B------:R-:W-:Y:S01]  /*b190*/  STL [R1+0x120], R11 ;  /* 0x0001200b01007387 */ /* 0x000fe20000100800 */
[----:B------:R-:W-:-:S02]  /*b1a0*/  VIADD R4, R18, 0xa6 ;  /* 0x000000a612047836 */ /* 0x000fc40000000000 */
[C---:B------:R-:W-:Y:S01]  /*b1b0*/  IMAD.HI.U32 R6, R0.reuse, R15, RZ ;  /* 0x0000000f00067227 */ /* 0x040fe200078e00ff */
[----:B------:R-:W-:Y:S01]  /*b1c0*/  IABS R12, R8 ;  /* 0x00000008000c7213 */ /* 0x000fe20000000000 */
[----:B------:R0:W-:Y:S01]  /*b1d0*/  STL [R1+0x130], R10 ;  /* 0x0001300a01007387 */ /* 0x0001e20000100800 */
[----:B------:R-:W-:Y:S01]  /*b1e0*/  IABS R14, R4 ;  /* 0x00000004000e7213 */ /* 0x000fe20000000000 */
[----:B------:R-:W-:Y:S01]  /*b1f0*/  @!P4 IMAD.IADD R19, R19, 0x1, -R17 ;  /* 0x000000011313c824 */ /* 0x000fe200078e0a11 */
[----:B------:R-:W-:Y:S01]  /*b200*/  ISETP.GE.AND P4, PT, R7, RZ, PT ;  /* 0x000000ff0700720c */ /* 0x000fe20003f86270 */
[----:B------:R-:W-:-:S04]  /*b210*/  IMAD.HI.U32 R5, R0, R12, RZ ;  /* 0x0000000c00057227 */ /* 0x000fc800078e00ff */
[--C-:B------:R-:W-:Y:S01]  /*b220*/  @!P1 IMAD.IADD R9, R9, 0x1, -R17.reuse ;  /* 0x0000000109099824 */ /* 0x100fe200078e0a11 */
[----:B------:R-:W-:Y:S01]  /*b230*/  ISETP.GE.AND P1, PT, R8, RZ, PT ;  /* 0x000000ff0800720c */ /* 0x000fe20003f26270 */
[----:B0-----:R-:W-:Y:S02]  /*b240*/  IMAD.MOV.U32 R10, RZ, RZ, R2 ;  /* 0x000000ffff0a7224 */ /* 0x001fe400078e0002 */
[----:B------:R-:W-:Y:S02]  /*b250*/  @!P6 IMAD.IADD R16, R16, 0x1, -R17 ;  /* 0x000000011010e824 */ /* 0x000fe400078e0a11 */
[----:B------:R-:W-:Y:S01]  /*b260*/  @!P5 IMAD.MOV R10, RZ, RZ, -R10 ;  /* 0x000000ffff0ad224 */ /* 0x000fe200078e0a0a */
[C---:B------:R-:W-:Y:S01]  /*b270*/  ISETP.GT.U32.AND P5, PT, R17.reuse, R19, PT ;  /* 0x000000131100720c */ /* 0x040fe20003fa4070 */
[----:B------:R-:W-:Y:S01]  /*b280*/  IMAD.MOV R6, RZ, RZ, -R6 ;  /* 0x000000ffff067224 */ /* 0x000fe200078e0a06 */
[C---:B------:R-:W-:Y:S01]  /*b290*/  ISETP.GT.U32.AND P6, PT, R17.reuse, R16, PT ;  /* 0x000000101100720c */ /* 0x040fe20003fc4070 */
[----:B------:R-:W-:Y:S01]  /*b2a0*/  IMAD.MOV R8, RZ, RZ, -R5 ;  /* 0x000000ffff087224 */ /* 0x000fe200078e0a05 */
[----:B------:R0:W-:Y:S01]  /*b2b0*/  STL [R1+0x138], R10 ;  /* 0x0001380a01007387 */ /* 0x0001e20000100800 */
[----:B------:R-:W-:-:S02]  /*b2c0*/  IMAD R15, R17, R6, R15 ;  /* 0x00000006110f7224 */ /* 0x000fc400078e020f */
[----:B------:R-:W-:-:S04]  /*b2d0*/  IMAD.HI.U32 R5, R0, R14, RZ ;  /* 0x0000000e00057227 */ /* 0x000fc800078e00ff */
[C---:B------:R-:W-:Y:S02]  /*b2e0*/  IMAD R12, R17.reuse, R8, R12 ;  /* 0x00000008110c7224 */ /* 0x040fe400078e020c */
[----:B------:R-:W-:Y:S02]  /*b2f0*/  IMAD.MOV.U32 R6, RZ, RZ, R9 ;  /* 0x000000ffff067224 */ /* 0x000fe400078e0009 */
[----:B------:R-:W-:Y:S02]  /*b300*/  IMAD.MOV R5, RZ, RZ, -R5 ;  /* 0x000000ffff057224 */ /* 0x000fe400078e0a05 */
[----:B------:R-:W-:Y:S01]  /*b310*/  @!P2 IMAD.MOV R6, RZ, RZ, -R6 ;  /* 0x000000ffff06a224 */ /* 0x000fe200078e0a06 */
[C---:B------:R-:W-:Y:S01]  /*b320*/  ISETP.GT.U32.AND P2, PT, R17.reuse, R12, PT ;  /* 0x0000000c1100720c */ /* 0x040fe20003f44070 */
[----:B------:R-:W-:Y:S02]  /*b330*/  IMAD R14, R17, R5, R14 ;  /* 0x00000005110e7224 */ /* 0x000fe400078e020e */
[--C-:B------:R-:W-:Y:S01]  /*b340*/  @!P5 IMAD.IADD R19, R19, 0x1, -R17.reuse ;  /* 0x000000011313d824 */ /* 0x100fe200078e0a11 */
[C---:B------:R-:W-:Y:S01]  /*b350*/  ISETP.GT.U32.AND P5, PT, R17.reuse, R15, PT ;  /* 0x0000000f1100720c */ /* 0x040fe20003fa4070 */
[----:B------:R-:W-:Y:S01]  /*b360*/  @!P6 IMAD.IADD R16, R16, 0x1, -R17 ;  /* 0x000000011010e824 */ /* 0x000fe200078e0a11 */
[----:B------:R-:W-:Y:S01]  /*b370*/  ISETP.GT.U32.AND P6, PT, R17, R14, PT ;  /* 0x0000000e1100720c */ /* 0x000fe20003fc4070 */
[C---:B------:R-:W-:Y:S01]  /*b380*/  VIADD R8, R18.reuse, 0xa4 ;  /* 0x000000a412087836 */ /* 0x040fe20000000000 */
[----:B------:R1:W-:Y:S01]  /*b390*/  STL [R1+0x140], R6 ;  /* 0x0001400601007387 */ /* 0x0003e20000100800 */
[----:B------:R-:W-:-:S02]  /*b3a0*/  VIADD R2, R18, 0xa2 ;  /* 0x000000a212027836 */ /* 0x000fc40000000000 */
[----:B------:R-:W-:Y:S01]  /*b3b0*/  VIADD R9, R18, 0xa0 ;  /* 0x000000a012097836 */ /* 0x000fe20000000000 */
[----:B0-----:R-:W-:Y:S01]  /*b3c0*/  IABS R10, R8 ;  /* 0x00000008000a7213 */ /* 0x001fe20000000000 */
[--C-:B------:R-:W-:Y:S01]  /*b3d0*/  @!P2 IMAD.IADD R12, R12, 0x1, -R17.reuse ;  /* 0x000000010c0ca824 */ /* 0x100fe200078e0a11 */
[----:B------:R-:W-:Y:S01]  /*b3e0*/  IABS R7, R2 ;  /* 0x0000000200077213 */ /* 0x000fe20000000000 */
[----:B------:R-:W-:Y:S01]  /*b3f0*/  VIADD R11, R18, 0x9e ;  /* 0x0000009e120b7836 */ /* 0x000fe20000000000 */
[----:B------:R-:W-:Y:S01]  /*b400*/  ISETP.GE.AND P2, PT, R4, RZ, PT ;  /* 0x000000ff0400720c */ /* 0x000fe20003f46270 */
[--C-:B------:R-:W-:Y:S01]  /*b410*/  @!P5 IMAD.IADD R15, R15, 0x1, -R17.reuse ;  /* 0x000000010f0fd824 */ /* 0x100fe200078e0a11 */
[C---:B------:R-:W-:Y:S01]  /*b420*/  ISETP.GT.U32.AND P5, PT, R17.reuse, R12, PT ;  /* 0x0000000c1100720c */ /* 0x040fe20003fa4070 */
[----:B------:R-:W-:Y:S01]  /*b430*/  IMAD.HI.U32 R13, R0, R10, RZ ;  /* 0x0000000a000d7227 */ /* 0x000fe200078e00ff */
[----:B-1----:R-:W-:Y:S02]  /*b440*/  IABS R6, R9 ;  /* 0x0000000900067213 */ /* 0x002fe40000000000 */
[----:B------:R-:W-:Y:S01]  /*b450*/  IABS R5, R11 ;  /* 0x0000000b00057213 */ /* 0x000fe20000000000 */
[----:B------:R-:W-:Y:S01]  /*b460*/  @!P6 IMAD.IADD R14, R14, 0x1, -R17 ;  /* 0x000000010e0ee824 */ /* 0x000fe200078e0a11 */
[----:B------:R-:W-:Y:S01]  /*b470*/  ISETP.GT.U32.AND P6, PT, R17, R15, PT ;  /* 0x0000000f1100720c */ /* 0x000fe20003fc4070 */
[----:B------:R-:W-:-:S04]  /*b480*/  IMAD.HI.U32 R4, R0, R7, RZ ;  /* 0x0000000700047227 */ /* 0x000fc800078e00ff */
[----:B------:R-:W-:Y:S02]  /*b490*/  IMAD.MOV R13, RZ, RZ, -R13 ;  /* 0x000000ffff0d7224 */ /* 0x000fe400078e0a0d */
[----:B------:R-:W-:Y:S02]  /*b4a0*/  IMAD.MOV R4, RZ, RZ, -R4 ;  /* 0x000000ffff047224 */ /* 0x000fe400078e0a04 */
[C---:B------:R-:W-:Y:S02]  /*b4b0*/  IMAD R10, R17.reuse, R13, R10 ;  /* 0x0000000d110a7224 */ /* 0x040fe400078e020a */
[----:B------:R-:W-:Y:S02]  /*b4c0*/  IMAD.MOV.U32 R21, RZ, RZ, R19 ;  /* 0x000000ffff157224 */ /* 0x000fe400078e0013 */
[C---:B------:R-:W-:Y:S02]  /*b4d0*/  IMAD R7, R17.reuse, R4, R7 ;  /* 0x0000000411077224 */ /* 0x040fe400078e0207 */
[----:B------:R-:W-:Y:S01]  /*b4e0*/  @!P5 IMAD.IADD R12, R12, 0x1, -R17 ;  /* 0x000000010c0cd824 */ /* 0x000fe200078e0a11 */
[----:B------:R-:W-:Y:S01]  /*b4f0*/  ISETP.GT.U32.AND P5, PT, R17, R10, PT ;  /* 0x0000000a1100720c */ /* 0x000fe20003fa4070 */
[----:B------:R-:W-:-:S04]  /*b500*/  IMAD.HI.U32 R13, R0, R6, RZ ;  /* 0x00000006000d7227 */ /* 0x000fc800078e00ff */
[----:B------:R-:W-:Y:S01]  /*b510*/  @!P0 IMAD.MOV R21, RZ, RZ, -R21 ;  /* 0x000000ffff158224 */ /* 0x000fe200078e0a15 */
[----:B------:R-:W-:Y:S01]  /*b520*/  ISETP.GT.U32.AND P0, PT, R17, R14, PT ;  /* 0x0000000e1100720c */ /* 0x000fe20003f04070 */
[----:B------:R-:W-:Y:S01]  /*b530*/  @!P6 IMAD.IADD R15, R15, 0x1, -R17 ;  /* 0x000000010f0fe824 */ /* 0x000fe200078e0a11 */
[----:B------:R-:W-:Y:S01]  /*b540*/  ISETP.GT.U32.AND P6, PT, R17, R7, PT ;  /* 0x000000071100720c */ /* 0x000fe20003fc4070 */
[----:B------:R-:W-:Y:S01]  /*b550*/  IMAD.HI.U32 R4, R0, R5, RZ ;  /* 0x0000000500047227 */ /* 0x000fe200078e00ff */
[----:B------:R-:W-:Y:S03]  /*b560*/  STL [R1+0x15c], R21 ;  /* 0x00015c1501007387 */ /* 0x000fe60000100800 */
[----:B------:R-:W-:Y:S02]  /*b570*/  IMAD.MOV R13, RZ, RZ, -R13 ;  /* 0x000000ffff0d7224 */ /* 0x000fe400078e0a0d */
[----:B------:R-:W-:-:S02]  /*b580*/  IMAD.MOV.U32 R20, RZ, RZ, R16 ;  /* 0x000000ffff147224 */ /* 0x000fc400078e0010 */
[----:B------:R-:W-:Y:S02]  /*b590*/  IMAD.MOV R4, RZ, RZ, -R4 ;  /* 0x000000ffff047224 */ /* 0x000fe400078e0a04 */
[C---:B------:R-:W-:Y:S02]  /*b5a0*/  IMAD R6, R17.reuse, R13, R6 ;  /* 0x0000000d11067224 */ /* 0x040fe400078e0206 */
[----:B------:R-:W-:Y:S01]  /*b5b0*/  @!P3 IMAD.MOV R20, RZ, RZ, -R20 ;  /* 0x000000ffff14b224 */ /* 0x000fe200078e0a14 */
[----:B------:R-:W-:Y:S01]  /*b5c0*/  ISETP.GE.AND P3, PT, R8, RZ, PT ;  /* 0x000000ff0800720c */ /* 0x000fe20003f66270 */
[----:B------:R-:W-:Y:S02]  /*b5d0*/  VIADD R8, R18, 0x9c ;  /* 0x0000009c12087836 */ /* 0x000fe40000000000 */
[C---:B------:R-:W-:Y:S01]  /*b5e0*/  IMAD R5, R17.reuse, R4, R5 ;  /* 0x0000000411057224 */ /* 0x040fe200078e0205 */
[----:B------:R-:W-:Y:S01]  /*b5f0*/  STL [R1+0x170], R20 ;  /* 0x0001701401007387 */ /* 0x000fe20000100800 */
[--C-:B------:R-:W-:Y:S01]  /*b600*/  @!P5 IMAD.IADD R10, R10, 0x1, -R17.reuse ;  /* 0x000000010a0ad824 */ /* 0x100fe200078e0a11 */
[----:B------:R-:W-:Y:S01]  /*b610*/  ISETP.GT.U32.AND P5, PT, R17, R6, PT ;  /* 0x000000061100720c */ /* 0x000fe20003fa4070 */
[--C-:B------:R-:W-:Y:S01]  /*b620*/  @!P0 IMAD.IADD R14, R14, 0x1, -R17.reuse ;  /* 0x000000010e0e8824 */ /* 0x100fe200078e0a11 */
[----:B------:R-:W-:Y:S01]  /*b630*/  ISETP.GE.AND P0, PT, R2, RZ, PT ;  /* 0x000000ff0200720c */ /* 0x000fe20003f06270 */
[----:B------:R-:W-:Y:S01]  /*b640*/  @!P6 IMAD.IADD R7, R7, 0x1, -R17 ;  /* 0x000000010707e824 */ /* 0x000fe200078e0a11 */
[----:B------:R-:W-:Y:S01]  /*b650*/  IABS R2, R8 ;  /* 0x0000000800027213 */ /* 0x000fe20000000000 */
[----:B------:R-:W-:Y:S01]  /*b660*/  @!P4 IMAD.MOV R15, RZ, RZ, -R15 ;  /* 0x000000ffff0fc224 */ /* 0x000fe200078e0a0f */
[C---:B------:R-:W-:Y:S01]  /*b670*/  ISETP.GT.U32.AND P4, PT, R17.reuse, R5, PT ;  /* 0x000000051100720c */ /* 0x040fe20003f84070 */
[----:B------:R-:W-:Y:S01]  /*b680*/  IMAD.MOV.U32 R16, RZ, RZ, R12 ;  /* 0x000000ffff107224 */ /* 0x000fe200078e000c */
[----:B------:R-:W-:Y:S01]  /*b690*/  ISETP.GT.U32.AND P6, PT, R17, R7, PT ;  /* 0x000000071100720c */ /* 0x000fe20003fc4070 */
[----:B------:R-:W-:-:S04]  /*b6a0*/  IMAD.HI.U32 R12, R0, R2, RZ ;  /* 0x00000002000c7227 */ /* 0x000fc800078e00ff */
[----:B------:R-:W-:Y:S01]  /*b6b0*/  @!P1 IMAD.MOV R16, RZ, RZ, -R16 ;  /* 0x000000ffff109224 */ /* 0x000fe200078e0a10 */
[C---:B------:R-:W-:Y:S01]  /*b6c0*/  ISETP.GT.U32.AND P1, PT, R17.reuse, R10, PT ;  /* 0x0000000a1100720c */ /* 0x040fe20003f24070 */
[----:B------:R-:W-:Y:S02]  /*b6d0*/  VIADD R4, R18, 0x9a ;  /* 0x0000009a12047836 */ /* 0x000fe40000000000 */
[----:B------:R-:W-:Y:S01]  /*b6e0*/  IMAD.MOV R12, RZ, RZ, -R12 ;  /* 0x000000ffff0c7224 */ /* 0x000fe200078e0a0c */
[----:B------:R-:W-:Y:S01]  /*b6f0*/  STL [R1+0x17c], R16 ;  /* 0x00017c1001007387 */ /* 0x000fe20000100800 */
[--C-:B------:R-:W-:Y:S01]  /*b700*/  @!P5 IMAD.IADD R6, R6, 0x1, -R17.reuse ;  /* 0x000000010606d824 */ /* 0x100fe200078e0a11 */
[----:B------:R-:W-:Y:S01]  /*b710*/  IABS R13, R4 ;  /* 0x00000004000d7213 */ /* 0x000fe20000000000 */
[----:B------:R-:W-:Y:S01]  /*b720*/  IMAD R2, R17, R12, R2 ;  /* 0x0000000c11027224 */ /* 0x000fe200078e0202 */
[----:B------:R-:W-:Y:S01]  /*b730*/  STL [R1+0x180], R15 ;  /* 0x0001800f01007387 */ /* 0x000fe20000100800 */
[----:B------:R-:W-:Y:S01]  /*b740*/  @!P4 IMAD.IADD R5, R5, 0x1, -R17 ;  /* 0x000000010505c824 */ /* 0x000fe200078e0a11 */
[----:B------:R-:W-:Y:S01]  /*b750*/  ISETP.GT.U32.AND P5, PT, R17, R6, PT ;  /* 0x000000061100720c */ /* 0x000fe20003fa4070 */
[----:B------:R-:W-:Y:S01]  /*b760*/  @!P2 IMAD.MOV R14, RZ, RZ, -R14 ;  /* 0x000000ffff0ea224 */ /* 0x000fe200078e0a0e */
[----:B------:R-:W-:Y:S01]  /*b770*/  ISETP.GE.AND P2, PT, R9, RZ, PT ;  /* 0x000000ff0900720c */ /* 0x000fe20003f46270 */
[----:B------:R-:W-:Y:S01]  /*b780*/  IMAD.MOV.U32 R9, RZ, RZ, R13 ;  /* 0x000000ffff097224 */ /* 0x000fe200078e000d */
[----:B------:R-:W-:Y:S01]  /*b790*/  ISETP.GT.U32.AND P4, PT, R17, R5, PT ;  /* 0x000000051100720c */ /* 0x000fe20003f84070 */
[--C-:B------:R-:W-:Y:S01]  /*b7a0*/  @!P6 IMAD.IADD R7, R7, 0x1, -R17.reuse ;  /* 0x000000010707e824 */ /* 0x100fe200078e0a11 */
[----:B------:R-:W-:Y:S01]  /*b7b0*/  ISETP.GT.U32.AND P6, PT, R17, R2, PT ;  /* 0x000000021100720c */ /* 0x000fe20003fc4070 */
[----:B------:R-:W-:Y:S01]  /*b7c0*/  @!P1 IMAD.IADD R10, R10, 0x1, -R17 ;  /* 0x000000010a0a9824 */ /* 0x000fe200078e0a11 */
[----:B------:R-:W-:Y:S01]  /*b7d0*/  ISETP.GE.AND P1, PT, R11, RZ, PT ;  /* 0x000000ff0b00720c */ /* 0x000fe20003f26270 */
[----:B------:R-:W-:Y:S01]  /*b7e0*/  IMAD.HI.U32 R11, R0, R9, RZ ;  /* 0x00000009000b7227 */ /* 0x000fe200078e00ff */
[----:B------:R0:W-:Y:S03]  /*b7f0*/  STL [R1+0x184], R14 ;  /* 0x0001840e01007387 */ /* 0x0001e60000100800 */
[----:B------:R-:W-:-:S02]  /*b800*/  IMAD.MOV R11, RZ, RZ, -R11 ;  /* 0x000000ffff0b7224 */ /* 0x000fc400078e0a0b */
[----:B------:R-:W-:Y:S01]  /*b810*/  @!P5 IMAD.IADD R6, R6, 0x1, -R17 ;  /* 0x000000010606d824 */ /* 0x000fe200078e0a11 */
[----:B------:R-:W-:Y:S01]  /*b820*/  ISETP.GE.AND P5, PT, R4, RZ, PT ;  /* 0x000000ff0400720c */ /* 0x000fe20003fa6270 */
[----:B------:R-:W-:Y:S02]  /*b830*/  IMAD R4, R17, R11, R9 ;  /* 0x0000000b11047224 */ /* 0x000fe400078e0209 */
[----:B------:R-:W-:Y:S02]  /*b840*/  @!P0 IMAD.MOV R7, RZ, RZ, -R7 ;  /* 0x000000ffff078224 */ /* 0x000fe400078e0a07 */
[----:B0-----:R-:W-:Y:S02]  /*b850*/  IMAD.MOV.U32 R14, RZ, RZ, R10 ;  /* 0x000000ffff0e7224 */ /* 0x001fe400078e000a */
[--C-:B------:R-:W-:Y:S02]  /*b860*/  @!P6 IMAD.IADD R2, R2, 0x1, -R17.reuse ;  /* 0x000000010202e824 */ /* 0x100fe400078e0a11 */
[----:B------:R-:W-:Y:S01]  /*b870*/  @!P3 IMAD.MOV R14, RZ, RZ, -R14 ;  /* 0x000000ffff0eb224 */ /* 0x000fe200078e0a0e */
[----:B------:R-:W-:Y:S01]  /*b880*/  ISETP.GE.AND P3, PT, R8, RZ, PT ;  /* 0x000000ff0800720c */ /* 0x000fe20003f66270 */
[----:B------:R-:W-:Y:S01]  /*b890*/  @!P4 IMAD.IADD R5, R5, 0x1, -R17 ;  /* 0x000000010505c824 */ /* 0x000fe200078e0a11 */
[C---:B------:R-:W-:Y:S01]  /*b8a0*/  ISETP.GT.U32.AND P4, PT, R17.reuse, R4, PT ;  /* 0x000000041100720c */ /* 0x040fe20003f84070 */
[----:B------:R-:W-:Y:S01]  /*b8b0*/  VIADD R13, R18, 0x98 ;  /* 0x00000098120d7836 */ /* 0x000fe20000000000 */
[----:B------:R-:W-:Y:S01]  /*b8c0*/  STL [R1+0x188], R14 ;  /* 0x0001880e01007387 */ /* 0x000fe20000100800 */
[----:B------:R-:W-:Y:S01]  /*b8d0*/  ISETP.GT.U32.AND P6, PT, R17, R2, PT ;  /* 0x000000021100720c */ /* 0x000fe20003fc4070 */
[----:B------:R-:W-:-:S02]  /*b8e0*/  @!P2 IMAD.MOV R6, RZ, RZ, -R6 ;  /* 0x000000ffff06a224 */ /* 0x000fc400078e0a06 */
[----:B------:R0:W-:Y:S01]  /*b8f0*/  STL [R1+0x190], R7 ;  /* 0x0001900701007387 */ /* 0x0001e20000100800 */
[----:B------:R-:W-:Y:S01]  /*b900*/  ISETP.GE.AND P0, PT, R13, RZ, PT ;  /* 0x000000ff0d00720c */ /* 0x000fe20003f06270 */
[C---:B------:R-:W-:Y:S01]  /*b910*/  VIADD R9, R18.reuse, 0x94 ;  /* 0x0000009412097836 */ /* 0x040fe20000000000 */
[----:B------:R-:W-:Y:S01]  /*b920*/  IABS R13, R13 ;  /* 0x0000000d000d7213 */ /* 0x000fe20000000000 */
[----:B------:R1:W-:Y:S01]  /*b930*/  STL [R1+0x1a4], R6 ;  /* 0x0001a40601007387 */ /* 0x0003e20000100800 */
[----:B------:R-:W-:Y:S02]  /*b940*/  VIADD R10, R18, 0x96 ;  /* 0x00000096120a7836 */ /* 0x000fe40000000000 */
[----:B------:R-:W-:Y:S02]  /*b950*/  @!P4 IMAD.IADD R4, R4, 0x1, -R17 ;  /* 0x000000010404c824 */ /* 0x000fe400078e0a11 */
[----:B------:R-:W-:Y:S01]  /*b960*/  VIADD R8, R18, 0x92 ;  /* 0x0000009212087836 */ /* 0x000fe20000000000 */
[----:B------:R-:W-:Y:S01]  /*b970*/  ISETP.GE.AND P2, PT, R10, RZ, PT ;  /* 0x000000ff0a00720c */ /* 0x000fe20003f46270 */
[----:B0-----:R-:W-:Y:S01]  /*b980*/  IMAD.MOV.U32 R7, RZ, RZ, R5 ;  /* 0x000000ffff077224 */ /* 0x001fe200078e0005 */
[----:B------:R-:W-:Y:S01]  /*b990*/  ISETP.GT.U32.AND P4, PT, R17, R4, PT ;  /* 0x000000041100720c */ /* 0x000fe20003f84070 */
[----:B------:R-:W-:Y:S01]  /*b9a0*/  @!P6 IMAD.IADD R2, R2, 0x1, -R17 ;  /* 0x000000010202e824 */ /* 0x000fe200078e0a11 */
[----:B------:R-:W-:Y:S01]  /*b9b0*/  IABS R10, R10 ;  /* 0x0000000a000a7213 */ /* 0x000fe20000000000 */
[----:B------:R-:W-:Y:S01]  /*b9c0*/  @!P1 IMAD.MOV R7, RZ, RZ, -R7 ;  /* 0x000000ffff079224 */ /* 0x000fe200078e0a07 */
[----:B------:R-:W-:Y:S01]  /*b9d0*/  ISETP.GE.AND P1, PT, R9, RZ, PT ;  /* 0x000000ff0900720c */ /* 0x000fe20003f26270 */
[----:B------:R-:W-:Y:S01]  /*b9e0*/  IMAD.MOV.U32 R11, RZ, RZ, R2 ;  /* 0x000000ffff0b7224 */ /* 0x000fe200078e0002 */
[----:B------:R-:W-:Y:S01]  /*b9f0*/  IABS R9, R9 ;  /* 0x0000000900097213 */ /* 0x000fe20000000000 */
[----:B-1----:R-:W-:Y:S01]  /*ba00*/  IMAD.HI.U32 R6, R0, R10, RZ ;  /* 0x0000000a00067227 */ /* 0x002fe200078e00ff */
[----:B------:R0:W-:Y:S01]  /*ba10*/  STL [R1+0x1a8], R7 ;  /* 0x0001a80701007387 */ /* 0x0001e20000100800 */
[----:B------:R-:W-:-:S02]  /*ba20*/  ISETP.GE.AND P6, PT, R8, RZ, PT ;  /* 0x000000ff0800720c */ /* 0x000fc40003fc6270 */
[----:B------:R-:W-:Y:S01]  /*ba30*/  @!P3 IMAD.MOV R11, RZ, RZ, -R11 ;  /* 0x000000ffff0bb224 */ /* 0x000fe200078e0a0b */
[----:B------:R-:W-:Y:S01]  /*ba40*/  IABS R8, R8 ;  /* 0x0000000800087213 */ /* 0x000fe20000000000 */
[----:B------:R-:W-:-:S03]  /*ba50*/  IMAD.HI.U32 R5, R0, R9, RZ ;  /* 0x0000000900057227 */ /* 0x000fc600078e00ff */
[----:B------:R1:W-:Y:S01]  /*ba60*/  STL [R1+0x198], R11 ;  /* 0x0001980b01007387 */ /* 0x0003e20000100800 */
[----:B------:R-:W-:Y:S02]  /*ba70*/  IMAD.MOV R5, RZ, RZ, -R5 ;  /* 0x000000ffff057224 */ /* 0x000fe400078e0a05 */
[----:B0-----:R-:W-:-:S04]  /*ba80*/  IMAD.HI.U32 R7, R0, R13, RZ ;  /* 0x0000000d00077227 */ /* 0x001fc800078e00ff */
[----:B------:R-:W-:Y:S02]  /*ba90*/  IMAD.MOV R7, RZ, RZ, -R7 ;  /* 0x000000ffff077224 */ /* 0x000fe400078e0a07 */
[----:B------:R-:W-:Y:S02]  /*baa0*/  @!P4 IMAD.IADD R4, R4, 0x1, -R17 ;  /* 0x000000010404c824 */ /* 0x000fe400078e0a11 */
[C---:B------:R-:W-:Y:S02]  /*bab0*/  IMAD R13, R17.reuse, R7, R13 ;  /* 0x00000007110d7224 */ /* 0x040fe400078e020d */
[C---:B------:R-:W-:Y:S02]  /*bac0*/  IMAD R9, R17.reuse, R5, R9 ;  /* 0x0000000511097224 */ /* 0x040fe400078e0209 */
[----:B------:R-:W-:Y:S01]  /*bad0*/  IMAD.MOV.U32 R7, RZ, RZ, R4 ;  /* 0x000000ffff077224 */ /* 0x000fe200078e0004 */
[----:B------:R-:W-:Y:S01]  /*bae0*/  ISETP.GT.U32.AND P3, PT, R17, R13, PT ;  /* 0x0000000d1100720c */ /* 0x000fe20003f64070 */
[----:B------:R-:W-:-:S02]  /*baf0*/  IMAD.MOV R6, RZ, RZ, -R6 ;  /* 0x000000ffff067224 */ /* 0x000fc400078e0a06 */
[----:B------:R-:W-:Y:S01]  /*bb00*/  @!P5 IMAD.MOV R7, RZ, RZ, -R7 ;  /* 0x000000ffff07d224 */ /* 0x000fe200078e0a07 */
[C---:B------:R-:W-:Y:S01]  /*bb10*/  ISETP.GT.U32.AND P5, PT, R17.reuse, R9, PT ;  /* 0x000000091100720c */ /* 0x040fe20003fa4070 */
[C---:B------:R-:W-:Y:S02]  /*bb20*/  IMAD R10, R17.reuse, R6, R10 ;  /* 0x00000006110a7224 */ /* 0x040fe400078e020a */
[----:B------:R-:W-:Y:S01]  /*bb30*/  IMAD.HI.U32 R2, R0, R8, RZ ;  /* 0x0000000800027227 */ /* 0x000fe200078e00ff */
[----:B------:R0:W-:Y:S02]  /*bb40*/  STL [R1+0x1a0], R7 ;  /* 0x0001a00701007387 */ /* 0x0001e40000100800 */
[----:B------:R-:W-:Y:S01]  /*bb50*/  ISETP.GT.U32.AND P4, PT, R17, R10, PT ;  /* 0x0000000a1100720c */ /* 0x000fe20003f84070 */
[----:B------:R-:W-:Y:S02]  /*bb60*/  IMAD.MOV R2, RZ, RZ, -R2 ;  /* 0x000000ffff027224 */ /* 0x000fe400078e0a02 */
[----:B------:R-:W-:-:S02]  /*bb70*/  @!P3 IMAD.IADD R13, R13, 0x1, -R17 ;  /* 0x000000010d0db824 */ /* 0x000fc400078e0a11 */
[C---:B------:R-:W-:Y:S02]  /*bb80*/  VIADD R12, R18.reuse, 0x8e ;  /* 0x0000008e120c7836 */ /* 0x040fe40000000000 */
[C---:B------:R-:W-:Y:S01]  /*bb90*/  IMAD R8, R17.reuse, R2, R8 ;  /* 0x0000000211087224 */ /* 0x040fe200078e0208 */
[----:B------:R-:W-:Y:S01]  /*bba0*/  ISETP.GT.U32.AND P3, PT, R17, R13, PT ;  /* 0x0000000d1100720c */ /* 0x000fe20003f64070 */
[--C-:B------:R-:W-:Y:S01]  /*bbb0*/  @!P5 IMAD.IADD R9, R9, 0x1, -R17.reuse ;  /* 0x000000010909d824 */ /* 0x100fe200078e0a11 */
[----:B------:R-:W-:Y:S01]  /*bbc0*/  IABS R16, R12 ;  /* 0x0000000c00107213 */ /* 0x000fe20000000000 */
[----:B------:R-:W-:Y:S02]  /*bbd0*/  VIADD R19, R18, 0x90 ;  /* 0x0000009012137836 */ /* 0x000fe40000000000 */
[----:B------:R-:W-:Y:S01]  /*bbe0*/  @!P4 IMAD.IADD R10, R10, 0x1, -R17 ;  /* 0x000000010a0ac824 */ /* 0x000fe200078e0a11 */
[----:B------:R-:W-:Y:S01]  /*bbf0*/  ISETP.GT.U32.AND P5, PT, R17, R9, PT ;  /* 0x000000091100720c */ /* 0x000fe20003fa4070 */
[----:B------:R-:W-:Y:S01]  /*bc00*/  IMAD.HI.U32 R6, R0, R16, RZ ;  /* 0x0000001000067227 */ /* 0x000fe200078e00ff */
[----:B------:R-:W-:-:S02]  /*bc10*/  IABS R4, R19 ;  /* 0x0000001300047213 */ /* 0x000fc40000000000 */
[----:B------:R-:W-:Y:S01]  /*bc20*/  ISETP.GT.U32.AND P4, PT, R17, R10, PT ;  /* 0x0000000a1100720c */ /* 0x000fe20003f84070 */
[----:B------:R-:W-:Y:S02]  /*bc30*/  IMAD.MOV R6, RZ, RZ, -R6 ;  /* 0x000000ffff067224 */ /* 0x000fe400078e0a06 */
[----:B------:R-:W-:Y:S01]  /*bc40*/  @!P3 IMAD.IADD R13, R13, 0x1, -R17 ;  /* 0x000000010d0db824 */ /* 0x000fe200078e0a11 */
[----:B------:R-:W-:Y:S01]  /*bc50*/  ISETP.GT.U32.AND P3, PT, R17, R8, PT ;  /* 0x000000081100720c */ /* 0x000fe20003f64070 */
[----:B-1----:R-:W-:-:S04]  /*bc60*/  IMAD.HI.U32 R11, R0, R4, RZ ;  /* 0x00000004000b7227 */ /* 0x002fc800078e00ff */
[----:B------:R-:W-:Y:S02]  /*bc70*/  IMAD R16, R17, R6, R16 ;  /* 0x0000000611107224 */ /* 0x000fe400078e0210 */
[----:B------:R-:W-:Y:S02]  /*bc80*/  VIADD R5, R18, 0x8c ;  /* 0x0000008c12057836 */ /* 0x000fe40000000000 */
[----:B------:R-:W-:Y:S02]  /*bc90*/  IMAD.MOV R11, RZ, RZ, -R11 ;  /* 0x000000ffff0b7224 */ /* 0x000fe400078e0a0b */
[--C-:B------:R-:W-:Y:S01]  /*bca0*/  @!P5 IMAD.IADD R9, R9, 0x1, -R17.reuse ;  /* 0x000000010909d824 */ /* 0x100fe200078e0a11 */
[----:B------:R-:W-:Y:S01]  /*bcb0*/  ISETP.GT.U32.AND P5, PT, R17, R16, PT ;  /* 0x000000101100720c */ /* 0x000fe20003fa4070 */
[----:B------:R-:W-:Y:S01]  /*bcc0*/  @!P3 IMAD.IADD R8, R8, 0x1, -R17 ;  /* 0x000000010808b824 */ /* 0x000fe200078e0a11 */
[----:B------:R-:W-:Y:S01]  /*bcd0*/  IABS R2, R5 ;  /* 0x0000000500027213 */ /* 0x000fe20000000000 */
[----:B0-----:R-:W-:-:S02]  /*bce0*/  VIADD R7, R18, 0x8a ;  /* 0x0000008a12077836 */ /* 0x001fc40000000000 */
[C---:B------:R-:W-:Y:S01]  /*bcf0*/  IMAD R4, R17.reuse, R11, R4 ;  /* 0x0000000b11047224 */ /* 0x040fe200078e0204 */
[C---:B------:R-:W-:Y:S01]  /*bd00*/  ISETP.GT.U32.AND P3, PT, R17.reuse, R8, PT ;  /* 0x000000081100720c */ /* 0x040fe20003f64070 */
[----:B------:R-:W-:Y:S01]  /*bd10*/  @!P4 IMAD.IADD R10, R10, 0x1, -R17 ;  /* 0x000000010a0ac824 */ /* 0x000fe200078e0a11 */
[----:B------:R-:W-:Y:S01]  /*bd20*/  IABS R15, R7 ;  /* 0x00000007000f7213 */ /* 0x000fe20000000000 */
[----:B------:R-:W-:Y:S01]  /*bd30*/  IMAD.HI.U32 R14, R0, R2, RZ ;  /* 0x00000002000e7227 */ /* 0x000fe200078e00ff */
[----:B------:R-:W-:-:S03]  /*bd40*/  ISETP.GT.U32.AND P4, PT, R17, R4, PT ;  /* 0x000000041100720c */ /* 0x000fc60003f84070 */
[----:B------:R-:W-:Y:S02]  /*bd50*/  IMAD.MOV.U32 R20, RZ, RZ, R13 ;  /* 0x000000ffff147224 */ /* 0x000fe400078e000d */
[----:B------:R-:W-:Y:S02]  /*bd60*/  VIADD R6, R18, 0x88 ;  /* 0x0000008812067836 */ /* 0x000fe40000000000 */
[----:B------:R-:W-:-:S03]  /*bd70*/  IMAD.HI.U32 R11, R0, R15, RZ ;  /* 0x0000000f000b7227 */ /* 0x000fc600078e00ff */
[----:B------:R-:W-:Y:S01]  /*bd80*/  IABS R13, R6 ;  /* 0x00000006000d7213 */ /* 0x000fe20000000000 */
[----:B------:R-:W-:Y:S02]  /*bd90*/  IMAD.MOV R14, RZ, RZ, -R14 ;  /* 0x000000ffff0e7224 */ /* 0x000fe400078e0a0e */
[----:B------:R-:W-:Y:S01]  /*bda0*/  @!P0 IMAD.MOV R20, RZ, RZ, -R20 ;  /* 0x000000ffff148224 */ /* 0x000fe200078e0a14 */
[----:B------:R-:W-:Y:S01]  /*bdb0*/  ISETP.GE.AND P0, PT, R19, RZ, PT ;  /* 0x000000ff1300720c */ /* 0x000fe20003f06270 */
[----:B------:R-:W-:Y:S02]  /*bdc0*/  @!P5 IMAD.IADD R16, R16, 0x1, -R17 ;  /* 0x000000011010d824 */ /* 0x000fe400078e0a11 */
[----:B------:R-:W-:Y:S01]  /*bdd0*/  IMAD.MOV R11, RZ, RZ, -R11 ;  /* 0x000000ffff0b7224 */ /* 0x000fe200078e0a0b */
[----:B------:R0:W-:Y:S01]  /*bde0*/  STL [R1+0x178], R20 ;  /* 0x0001781401007387 */ /* 0x0001e20000100800 */
[C---:B------:R-:W-:Y:S01]  /*bdf0*/  IMAD R2, R17.reuse, R14, R2 ;  /* 0x0000000e11027224 */ /* 0x040fe200078e0202 */
[----:B------:R-:W-:Y:S01]  /*be00*/  ISETP.GT.U32.AND P5, PT, R17, R16, PT ;  /* 0x000000101100720c */ /* 0x000fe20003fa4070 */
[----:B------:R-:W-:-:S02]  /*be10*/  @!P3 IMAD.IADD R8, R8, 0x1, -R17 ;  /* 0x000000010808b824 */ /* 0x000fc400078e0a11 */
[C---:B------:R-:W-:Y:S01]  /*be20*/  IMAD R15, R17.reuse, R11, R15 ;  /* 0x0000000b110f7224 */ /* 0x040fe200078e020f */
[----:B------:R-:W-:Y:S01]  /*be30*/  ISETP.GT.U32.AND P3, PT, R17, R2, PT ;  /* 0x000000021100720c */ /* 0x000fe20003f64070 */
[----:B------:R-:W-:Y:S01]  /*be40*/  @!P4 IMAD.IADD R4, R4, 0x1, -R17 ;  /* 0x000000010404c824 */ /* 0x000fe200078e0a11 */
[----:B------:R-:W-:Y:S01]  /*be50*/  ISETP.GE.AND P4, PT, R12, RZ, PT ;  /* 0x000000ff0c00720c */ /* 0x000fe20003f86270 */
[----:B------:R-:W-:Y:S02]  /*be60*/  IMAD.MOV.U32 R11, RZ, RZ, R8 ;  /* 0x000000ffff0b7224 */ /* 0x000fe400078e0008 */
[----:B0-----:R-:W-:Y:S02]  /*be70*/  IMAD.MOV.U32 R20, RZ, RZ, R10 ;  /* 0x000000ffff147224 */ /* 0x001fe400078e000a */
[----:B------:R-:W-:-:S04]  /*be80*/  IMAD.HI.U32 R10, R0, R13, RZ ;  /* 0x0000000d000a7227 */ /* 0x000fc800078e00ff */
[----:B------:R-:W-:Y:S01]  /*be90*/  @!P2 IMAD.MOV R20, RZ, RZ, -R20 ;  /* 0x000000ffff14a224 */ /* 0x000fe200078e0a14 */
[C---:B------:R-:W-:Y:S01]  /*bea0*/  ISETP.GT.U32.AND P2, PT, R17.reuse, R4, PT ;  /* 0x000000041100720c */ /* 0x040fe20003f44070 */
[----:B------:R-:W-:Y:S02]  /*beb0*/  IMAD.MOV R10, RZ, RZ, -R10 ;  /* 0x000000ffff0a7224 */ /* 0x000fe400078e0a0a */
[----:B------:R-:W-:Y:S01]  /*bec0*/  @!P6 IMAD.MOV R11, RZ, RZ, -R11 ;  /* 0x000000ffff0be224 */ /* 0x000fe200078e0a0b */
[----:B------:R-:W-:Y:S01]  /*bed0*/  ISETP.GT.U32.AND P6, PT, R17, R15, PT ;  /* 0x0000000f1100720c */ /* 0x000fe20003fc4070 */
[----:B------:R-:W-:Y:S01]  /*bee0*/  @!P1 IMAD.MOV R9, RZ, RZ, -R9 ;  /* 0x000000ffff099224 */ /* 0x000fe200078e0a09 */
[----:B------:R-:W-:Y:S01]  /*bef0*/  ISETP.GE.AND P1, PT, R5, RZ, PT ;  /* 0x000000ff0500720c */ /* 0x000fe20003f26270 */
[----:B------:R-:W-:Y:S01]  /*bf00*/  IMAD R13, R17, R10, R13 ;  /* 0x0000000a110d7224 */ /* 0x000fe200078e020d */
[----:B------:R-:W-:Y:S01]  /*bf10*/  STL [R1+0x168], R20 ;  /* 0x0001681401007387 */ /* 0x000fe20000100800 */
[----:B------:R-:W-:-:S02]  /*bf20*/  VIADD R5, R18, 0x86 ;  /* 0x0000008612057836 */ /* 0x000fc40000000000 */
[--C-:B------:R-:W-:Y:S01]  /*bf30*/  @!P5 IMAD.IADD R16, R16, 0x1, -R17.reuse ;  /* 0x000000011010d824 */ /* 0x100fe200078e0a11 */
[----:B------:R-:W-:Y:S01]  /*bf40*/  ISETP.GT.U32.AND P5, PT, R17, R13, PT ;  /* 0x0000000d1100720c */ /* 0x000fe20003fa4070 */
[--C-:B------:R-:W-:Y:S01]  /*bf50*/  @!P3 IMAD.IADD R2, R2, 0x1, -R17.reuse ;  /* 0x000000010202b824 */ /* 0x100fe200078e0a11 */
[----:B------:R-:W-:Y:S01]  /*bf60*/  IABS R8, R5 ;  /* 0x0000000500087213 */ /* 0x000fe20000000000 */
[----:B------:R0:W-:Y:S01]  /*bf70*/  STL [R1+0x164], R9 ;  /* 0x0001640901007387 */ /* 0x0001e20000100800 */
[--C-:B------:R-:W-:Y:S01]  /*bf80*/  @!P2 IMAD.IADD R4, R4, 0x1, -R17.reuse ;  /* 0x000000010404a824 */ /* 0x100fe200078e0a11 */
[----:B------:R-:W-:Y:S01]  /*bf90*/  ISETP.GE.AND P2, PT, R7, RZ, PT ;  /* 0x000000ff0700720c */ /* 0x000fe20003f46270 */
[----:B------:R-:W-:Y:S01]  /*bfa0*/  @!P6 IMAD.IADD R15, R15, 0x1, -R17 ;  /* 0x000000010f0fe824 */ /* 0x000fe200078e0a11 */
[----:B------:R-:W-:Y:S01]  /*bfb0*/  ISETP.GT.U32.AND P6, PT, R17, R2, PT ;  /* 0x000000021100720c */ /* 0x000fe20003fc4070 */
[----:B------:R-:W-:Y:S01]  /*bfc0*/  IMAD.HI.U32 R7, R0, R8, RZ ;  /* 0x0000000800077227 */ /* 0x000fe200078e00ff */
[----:B------:R-:W-:Y:S01]  /*bfd0*/  ISETP.GE.AND P3, PT, R6, RZ, PT ;  /* 0x000000ff0600720c */ /* 0x000fe20003f66270 */
[----:B------:R-:W-:Y:S02]  /*bfe0*/  STL [R1+0x160], R11 ;  /* 0x0001600b01007387 */ /* 0x000fe40000100800 */
[----:B------:R-:W-:-:S02]  /*bff0*/  IMAD.MOV R7, RZ, RZ, -R7 ;  /* 0x000000ffff077224 */ /* 0x000fc400078e0a07 */
[----:B0-----:R-:W-:Y:S02]  /*c000*/  VIADD R9, R18, 0x84 ;  /* 0x0000008412097836 */ /* 0x001fe40000000000 */
[--C-:B------:R-:W-:Y:S02]  /*c010*/  @!P5 IMAD.IADD R13, R13, 0x1, -R17.reuse ;  /* 0x000000010d0dd824 */ /* 0x100fe400078e0a11 */
[----:B------:R-:W-:Y:S01]  /*c020*/  IMAD.MOV.U32 R10, RZ, RZ, R4 ;  /* 0x000000ffff0a7224 */ /* 0x000fe200078e0004 */
[----:B------:R-:W-:Y:S01]  /*c030*/  IABS R6, R9 ;  /* 0x0000000900067213 */ /* 0x000fe20000000000 */
[C---:B------:R-:W-:Y:S01]  /*c040*/  IMAD R8, R17.reuse, R7, R8 ;  /* 0x0000000711087224 */ /* 0x040fe200078e0208 */
[C---:B------:R-:W-:Y:S01]  /*c050*/  ISETP.GT.U32.AND P5, PT, R17.reuse, R13, PT ;  /* 0x0000000d1100720c */ /* 0x040fe20003fa4070 */
[----:B------:R-:W-:Y:S02]  /*c060*/  @!P6 IMAD.IADD R2, R2, 0x1, -R17 ;  /* 0x000000010202e824 */ /* 0x000fe400078e0a11 */
[----:B------:R-:W-:Y:S01]  /*c070*/  IMAD.MOV.U32 R4, RZ, RZ, R6 ;  /* 0x000000ffff047224 */ /* 0x000fe200078e0006 */
[C---:B------:R-:W-:Y:S01]  /*c080*/  ISETP.GT.U32.AND P6, PT, R17.reuse, R8, PT ;  /* 0x000000081100720c */ /* 0x040fe20003fc4070 */
[----:B------:R-:W-:Y:S01]  /*c090*/  @!P0 IMAD.MOV R10, RZ, RZ, -R10 ;  /* 0x000000ffff0a8224 */ /* 0x000fe200078e0a0a */
[----:B------:R-:W-:Y:S01]  /*c0a0*/  ISETP.GT.U32.AND P0, PT, R17, R15, PT ;  /* 0x0000000f1100720c */ /* 0x000fe20003f04070 */
[----:B------:R-:W-:-:S03]  /*c0b0*/  IMAD.HI.U32 R6, R0, R4, RZ ;  /* 0x0000000400067227 */ /* 0x000fc600078e00ff */
[----:B------:R0:W-:Y:S01]  /*c0c0*/  STL [R1+0x14c], R10 ;  /* 0x00014c0a01007387 */ /* 0x0001e20000100800 */
[----:B------:R-:W-:Y:S02]  /*c0d0*/  VIADD R12, R18, 0x82 ;  /* 0x00000082120c7836 */ /* 0x000fe40000000000 */
[----:B------:R-:W-:Y:S02]  /*c0e0*/  IMAD.MOV R6, RZ, RZ, -R6 ;  /* 0x000000ffff067224 */ /* 0x000fe400078e0a06 */
[--C-:B------:R-:W-:Y:S02]  /*c0f0*/  @!P5 IMAD.IADD R13, R13, 0x1, -R17.reuse ;  /* 0x000000010d0dd824 */ /* 0x100fe400078e0a11 */
[----:B------:R-:W-:Y:S02]  /*c100*/  IMAD R4, R17, R6, R4 ;  /* 0x0000000611047224 */ /* 0x000fe400078e0204 */
[--C-:B------:R-:W-:Y:S01]  /*c110*/  @!P6 IMAD.IADD R8, R8, 0x1, -R17.reuse ;  /* 0x000000010808e824 */ /* 0x100fe200078e0a11 */
[----:B0-----:R-:W-:Y:S01]  /*c120*/  IABS R10, R12 ;  /* 0x0000000c000a7213 */ /* 0x001fe20000000000 */
[----:B------:R-:W-:Y:S01]  /*c130*/  @!P0 IMAD.IADD R15, R15, 0x1, -R17 ;  /* 0x000000010f0f8824 */ /* 0x000fe200078e0a11 */
[----:B------:R-:W-:Y:S01]  /*c140*/  ISETP.GT.U32.AND P5, PT, R17, R4, PT ;  /* 0x000000041100720c */ /* 0x000fe20003fa4070 */
[----:B------:R-:W-:Y:S01]  /*c150*/  @!P4 IMAD.MOV R16, RZ, RZ, -R16 ;  /* 0x000000ffff10c224 */ /* 0x000fe200078e0a10 */
[----:B------:R-:W-:Y:S01]  /*c160*/  ISETP.GE.AND P0, PT, R5, RZ, PT ;  /* 0x000000ff0500720c */ /* 0x000fe20003f06270 */
[----:B------:R-:W-:Y:S01]  /*c170*/  IMAD.HI.U32 R6, R0, R10, RZ ;  /* 0x0000000a00067227 */ /* 0x000fe200078e00ff */
[----:B------:R-:W-:-:S02]  /*c180*/  ISETP.GT.U32.AND P4, PT, R17, R8, PT ;  /* 0x000000081100720c */ /* 0x000fc40003f84070 */
[----:B------:R0:W-:Y:S01]  /*c190*/  STL [R1+0x148], R16 ;  /* 0x0001481001007387 */ /* 0x0001e20000100800 */
[C---:B------:R-:W-:Y:S01]  /*c1a0*/  VIADD R5, R18.reuse, 0x7e ;  /* 0x0000007e12057836 */ /* 0x040fe20000000000 */
[----:B------:R-:W-:Y:S01]  /*c1b0*/  ISETP.GE.AND P6, PT, R9, RZ, PT ;  /* 0x000000ff0900720c */ /* 0x000fe20003fc6270 */
[----:B------:R-:W-:Y:S02]  /*c1c0*/  IMAD.MOV R6, RZ, RZ, -R6 ;  /* 0x000000ffff067224 */ /* 0x000fe400078e0a06 */
[----:B------:R-:W-:Y:S02]  /*c1d0*/  VIADD R11, R18, 0x80 ;  /* 0x00000080120b7836 */ /* 0x000fe40000000000 */
[C---:B------:R-:W-:Y:S01]  /*c1e0*/  IMAD R10, R17.reuse, R6, R10 ;  /* 0x00000006110a7224 */ /* 0x040fe200078e020a */
[----:B------:R-:W-:Y:S01]  /*c1f0*/  IABS R6, R5 ;  /* 0x0000000500067213 */ /* 0x000fe20000000000 */
[----:B------:R-:W-:Y:S01]  /*c200*/  IMAD.MOV.U32 R19, RZ, RZ, R2 ;  /* 0x000000ffff137224 */ /* 0x000fe200078e0002 */
[----:B------:R-:W-:Y:S01]  /*c210*/  IABS R14, R11 ;  /* 0x0000000b000e7213 */ /* 0x000fe20000000000 */
[----:B------:R-:W-:Y:S01]  /*c220*/  @!P5 IMAD.IADD R4, R4, 0x1, -R17 ;  /* 0x000000010404d824 */ /* 0x000fe200078e0a11 */
[----:B------:R-:W-:Y:S01]  /*c230*/  ISETP.GT.U32.AND P5, PT, R17, R10, PT ;  /* 0x0000000a1100720c */ /* 0x000fe20003fa4070 */
[----:B0-----:R-:W-:-:S02]  /*c240*/  IMAD.MOV.U32 R16, RZ, RZ, R13 ;  /* 0x000000ffff107224 */ /* 0x001fc400078e000d */
[----:B------:R-:W-:-:S04]  /*c250*/  IMAD.HI.U32 R2, R0, R6, RZ ;  /* 0x0000000600027227 */ /* 0x000fc800078e00ff */
[----:B------:R-:W-:Y:S01]  /*c260*/  @!P1 IMAD.MOV R19, RZ, RZ, -R19 ;  /* 0x000000ffff139224 */ /* 0x000fe200078e0a13 */
[----:B------:R-:W-:Y:S01]  /*c270*/  ISETP.GT.U32.AND P1, PT, R17, R4, PT ;  /* 0x000000041100720c */ /* 0x000fe20003f24070 */
[----:B------:R-:W-:-:S03]  /*c280*/  IMAD.HI.U32 R7, R0, R14, RZ ;  /* 0x0000000e00077227 */ /* 0x000fc600078e00ff */
[----:B------:R-:W-:Y:S01]  /*c290*/  STL [R1+0x158], R19 ;  /* 0x0001581301007387 */ /* 0x000fe20000100800 */
[----:B------:R-:W-:Y:S02]  /*c2a0*/  @!P2 IMAD.MOV R15, RZ, RZ, -R15 ;  /* 0x000000ffff0fa224 */ /* 0x000fe400078e0a0f */
[----:B------:R-:W-:Y:S01]  /*c2b0*/  @!P3 IMAD.MOV R16, RZ, RZ, -R16 ;  /* 0x000000ffff10b224 */ /* 0x000fe200078e0a10 */
[----:B------:R-:W-:Y:S01]  /*c2c0*/  ISETP.GE.AND P3, PT, R12, RZ, PT ;  /* 0x000000ff0c00720c */ /* 0x000fe20003f66270 */
[----:B------:R-:W-:Y:S01]  /*c2d0*/  @!P4 IMAD.IADD R8, R8, 0x1, -R17 ;  /* 0x000000010808c824 */ /* 0x000fe200078e0a11 */
[----:B------:R-:W-:Y:S01]  /*c2e0*/  STL [R1+0x144], R15 ;  /* 0x0001440f01007387 */ /* 0x000fe20000100800 */
[----:B------:R-:W-:Y:S01]  /*c2f0*/  IMAD.MOV R2, RZ, RZ, -R2 ;  /* 0x000000ffff027224 */ /* 0x000fe200078e0a02 */
[----:B------:R-:W-:Y:S01]  /*c300*/  ISETP.GE.AND P4, PT, R11, RZ, PT ;  /* 0x000000ff0b00720c */ /* 0x000fe20003f86270 */
[----:B------:R-:W-:Y:S01]  /*c310*/  IMAD.MOV R7, RZ, RZ, -R7 ;  /* 0x000000ffff077224 */ /* 0x000fe200078e0a07 */
[----:B------:R0:W-:Y:S01]  /*c320*/  STL [R1+0x154], R16 ;  /* 0x0001541001007387 */ /* 0x0001e20000100800 */
[----:B------:R-:W-:-:S02]  /*c330*/  IMAD R6, R17, R2, R6 ;  /* 0x0000000211067224 */ /* 0x000fc400078e0206 */
[C---:B------:R-:W-:Y:S02]  /*c340*/  IMAD R14, R17.reuse, R7, R14 ;  /* 0x00000007110e7224 */ /* 0x040fe400078e020e */
[----:B------:R-:W-:Y:S02]  /*c350*/  VIADD R9, R18, 0x7c ;  /* 0x0000007c12097836 */ /* 0x000fe40000000000 */
[--C-:B------:R-:W-:Y:S01]  /*c360*/  @!P5 IMAD.IADD R10, R10, 0x1, -R17.reuse ;  /* 0x000000010a0ad824 */ /* 0x100fe200078e0a11 */
[C---:B------:R-:W-:Y:S01]  /*c370*/  ISETP.GT.U32.AND P2, PT, R17.reuse, R14, PT ;  /* 0x0000000e1100720c */ /* 0x040fe20003f44070 */
[----:B------:R-:W-:Y:S01]  /*c380*/  VIADD R2, R18, 0x7a ;  /* 0x0000007a12027836 */ /* 0x000fe20000000000 */
[----:B------:R-:W-:Y:S01]  /*c390*/  IABS R7, R9 ;  /* 0x0000000900077213 */ /* 0x000fe20000000000 */
[----:B0-----:R-:W-:Y:S01]  /*c3a0*/  IMAD.MOV.U32 R16, RZ, RZ, R8 ;  /* 0x000000ffff107224 */ /* 0x001fe200078e0008 */
[C---:B------:R-:W-:Y:S01]  /*c3b0*/  ISETP.GT.U32.AND P5, PT, R17.reuse, R10, PT ;  /* 0x0000000a1100720c */ /* 0x040fe20003fa4070 */
[----:B------:R-:W-:Y:S01]  /*c3c0*/  @!P1 IMAD.IADD R4, R4, 0x1, -R17 ;  /* 0x0000000104049824 */ /* 0x000fe200078e0a11 */
[----:B------:R-:W-:Y:S01]  /*c3d0*/  IABS R8, R2 ;  /* 0x0000000200087213 */ /* 0x000fe20000000000 */
[----:B------:R-:W-:Y:S01]  /*c3e0*/  @!P0 IMAD.MOV R16, RZ, RZ, -R16 ;  /* 0x000000ffff108224 */ /* 0x000fe200078e0a10 */
[----:B------:R-:W-:Y:S01]  /*c3f0*/  ISETP.GT.U32.AND P0, PT, R17, R6, PT ;  /* 0x000000061100720c */ /* 0x000fe20003f04070 */
[----:B------:R-:W-:Y:S01]  /*c400*/  IMAD.HI.U32 R13, R0, R7, RZ ;  /* 0x00000007000d7227 */ /* 0x000fe200078e00ff */
[----:B------:R-:W-:-:S02]  /*c410*/  ISETP.GE.AND P1, PT, R5, RZ, PT ;  /* 0x000000ff0500720c */ /* 0x000fc40003f26270 */
[----:B------:R0:W-:Y:S01]  /*c420*/  STL [R1+0x13c], R16 ;  /* 0x00013c1001007387 */ /* 0x0001e20000100800 */
[----:B------:R-:W-:Y:S02]  /*c430*/  IMAD.MOV R13, RZ, RZ, -R13 ;  /* 0x000000ffff0d7224 */ /* 0x000fe400078e0a0d */
[----:B------:R-:W-:Y:S02]  /*c440*/  @!P2 IMAD.IADD R14, R14, 0x1, -R17 ;  /* 0x000000010e0ea824 */ /* 0x000fe400078e0a11 */
[C---:B------:R-:W-:Y:S02]  /*c450*/  IMAD R7, R17.reuse, R13, R7 ;  /* 0x0000000d11077224 */ /* 0x040fe400078e0207 */
[----:B------:R-:W-:Y:S01]  /*c460*/  IMAD.MOV.U32 R15, RZ, RZ, R4 ;  /* 0x000000ffff0f7224 */ /* 0x000fe200078e0004 */
[----:B------:R-:W-:Y:S01]  /*c470*/  ISETP.GT.U32.AND P2, PT, R17, R14, PT ;  /* 0x0000000e1100720c */ /* 0x000fe20003f44070 */
[--C-:B------:R-:W-:Y:S02]  /*c480*/  @!P0 IMAD.IADD R6, R6, 0x1, -R17.reuse ;  /* 0x0000000106068824 */ /* 0x100fe400078e0a11 */
[----:B------:R-:W-:Y:S01]  /*c490*/  @!P5 IMAD.IADD R10, R10, 0x1, -R17 ;  /* 0x000000010a0ad824 */ /* 0x000fe200078e0a11 */
[----:B------:R-:W-:Y:S01]  /*c4a0*/  ISETP.GE.AND P5, PT, R9, RZ, PT ;  /* 0x000000ff0900720c */ /* 0x000fe20003fa6270 */
[----:B------:R-:W-:Y:S01]  /*c4b0*/  @!P6 IMAD.MOV R15, RZ, RZ, -R15 ;  /* 0x000000ffff0fe224 */ /* 0x000fe200078e0a0f */
[C---:B------:R-:W-:Y:S01]  /*c4c0*/  ISETP.GT.U32.AND P0, PT, R17.reuse, R6, PT ;  /* 0x000000061100720c */ /* 0x040fe20003f04070 */
[----:B------:R-:W-:Y:S01]  /*c4d0*/  IMAD.HI.U32 R9, R0, R8, RZ ;  /* 0x0000000800097227 */ /* 0x000fe200078e00ff */
[----:B------:R-:W-:-:S02]  /*c4e0*/  ISETP.GT.U32.AND P6, PT, R17, R7, PT ;  /* 0x000000071100720c */ /* 0x000fc40003fc4070 */
[----:B------:R-:W-:Y:S01]  /*c4f0*/  STL [R1+0x150], R15 ;  /* 0x0001500f01007387 */ /* 0x000fe20000100800 */
[----:B------:R-:W-:Y:S02]  /*c500*/  IMAD.MOV R9, RZ, RZ, -R9 ;  /* 0x000000ffff097224 */ /* 0x000fe400078e0a09 */
[----:B------:R-:W-:Y:S02]  /*c510*/  VIADD R5, R18, 0x78 ;  /* 0x0000007812057836 */ /* 0x000fe40000000000 */
[C---:B------:R-:W-:Y:S02]  /*c520*/  IMAD R8, R17.reuse, R9, R8 ;  /* 0x0000000911087224 */ /* 0x040fe400078e0208 */
[--C-:B------:R-:W-:Y:S01]  /*c530*/  @!P2 IMAD.IADD R14, R14, 0x1, -R17.reuse ;  /* 0x000000010e0ea824 */ /* 0x100fe200078e0a11 */
[----:B------:R-:W-:Y:S01]  /*c540*/  IABS R4, R5 ;  /* 0x0000000500047213 */ /* 0x000fe20000000000 */
[--C-:B------:R-:W-:Y:S01]  /*c550*/  @!P0 IMAD.IADD R6, R6, 0x1, -R17.reuse ;  /* 0x0000000106068824 */ /* 0x100fe200078e0a11 */
[----:B------:R-:W-:Y:S01]  /*c560*/  ISETP.GT.U32.AND P0, PT, R17, R8, PT ;  /* 0x000000081100720c */ /* 0x000fe20003f04070 */
[----:B------:R-:W-:Y:S01]  /*c570*/  VIADD R13, R18, 0x76 ;  /* 0x00000076120d7836 */ /* 0x000fe20000000000 */
[----:B------:R-:W-:Y:S01]  /*c580*/  ISETP.GE.AND P2, PT, R2, RZ, PT ;  /* 0x000000ff0200720c */ /* 0x000fe20003f46270 */
[----:B------:R-:W-:-:S02]  /*c590*/  @!P6 IMAD.IADD R7, R7, 0x1, -R17 ;  /* 0x000000010707e824 */ /* 0x000fc400078e0a11 */
[----:B------:R-:W-:Y:S01]  /*c5a0*/  IMAD.HI.U32 R2, R0, R4, RZ ;  /* 0x0000000400027227 */ /* 0x000fe200078e00ff */
[----:B------:R-:W-:Y:S02]  /*c5b0*/  IABS R19, R13 ;  /* 0x0000000d00137213 */ /* 0x000fe40000000000 */
[C---:B------:R-:W-:Y:S01]  /*c5c0*/  ISETP.GT.U32.AND P6, PT, R17.reuse, R7, PT ;  /* 0x000000071100720c */ /* 0x040fe20003fc4070 */
[----:B------:R-:W-:Y:S02]  /*c5d0*/  IMAD.MOV R2, RZ, RZ, -R2 ;  /* 0x000000ffff027224 */ /* 0x000fe400078e0a02 */
[----:B------:R-:W-:Y:S02]  /*c5e0*/  VIADD R9, R18, 0x74 ;  /* 0x0000007412097836 */ /* 0x000fe40000000000 */
[----:B------:R-:W-:Y:S02]  /*c5f0*/  IMAD.MOV.U32 R11, RZ, RZ, R10 ;  /* 0x000000ffff0b7224 */ /* 0x000fe400078e000a */
[----:B------:R-:W-:Y:S01]  /*c600*/  IMAD R4, R17, R2, R4 ;  /* 0x0000000211047224 */ /* 0x000fe200078e0204 */
[----:B0-----:R-:W-:Y:S01]  /*c610*/  IABS R16, R9 ;  /* 0x0000000900107213 */ /* 0x001fe20000000000 */
[----:B------:R-:W-:-:S04]  /*c620*/  IMAD.HI.U32 R2, R0, R19, RZ ;  /* 0x0000001300027227 */ /* 0x000fc800078e00ff */
[----:B------:R-:W-:Y:S02]  /*c630*/  @!P0 IMAD.IADD R8, R8, 0x1, -R17 ;  /* 0x0000000108088824 */ /* 0x000fe400078e0a11 */
[----:B------:R-:W-:Y:S01]  /*c640*/  @!P3 IMAD.MOV R11, RZ, RZ, -R11 ;  /* 0x000000ffff0bb224 */ /* 0x000fe200078e0a0b */
[----:B------:R-:W-:Y:S01]  /*c650*/  ISETP.GE.AND P3, PT, R5, RZ, PT ;  /* 0x000000ff0500720c */ /* 0x000fe20003f66270 */
[----:B------:R-:W-:Y:S02]  /*c660*/  IMAD.MOV R2, RZ, RZ, -R2 ;  /* 0x000000ffff027224 */ /* 0x000fe400078e0a02 */
[----:B------:R-:W-:Y:S01]  /*c670*/  @!P4 IMAD.MOV R14, RZ, RZ, -R14 ;  /* 0x000000ffff0ec224 */ /* 0x000fe200078e0a0e */
[----:B------:R-:W-:Y:S01]  /*c680*/  ISETP.GT.U32.AND P4, PT, R17, R8, PT ;  /* 0x000000081100720c */ /* 0x000fe20003f84070 */
[----:B------:R0:W-:Y:S01]  /*c690*/  STL [R1+0x134], R11 ;  /* 0x0001340b01007387 */ /* 0x0001e20000100800 */
[----:B------:R-:W-:Y:S01]  /*c6a0*/  @!P6 IMAD.IADD R7, R7, 0x1, -R17 ;  /* 0x000000010707e824 */ /* 0x000fe200078e0a11 */
[C---:B------:R-:W-:Y:S01]  /*c6b0*/  ISETP.GT.U32.AND P6, PT, R17.reuse, R4, PT ;  /* 0x000000041100720c */ /* 0x040fe20003fc4070 */
[----:B------:R-:W-:Y:S01]  /*c6c0*/  IMAD R19, R17, R2, R19 ;  /* 0x0000000211137224 */ /* 0x000fe200078e0213 */
[----:B------:R1:W-:Y:S01]  /*c6d0*/  STL [R1+0x12c], R14 ;  /* 0x00012c0e01007387 */ /* 0x0003e20000100800 */
[----:B------:R-:W-:-:S03]  /*c6e0*/  IMAD.HI.U32 R20, R0, R16, RZ ;  /* 0x0000001000147227 */ /* 0x000fc600078e00ff */
[C---:B------:R-:W-:Y:S01]  /*c6f0*/  ISETP.GT.U32.AND P0, PT, R17.reuse, R19, PT ;  /* 0x000000131100720c */ /* 0x040fe20003f04070 */
[C---:B------:R-:W-:Y:S02]  /*c700*/  VIADD R5, R18.reuse, 0x70 ;  /* 0x0000007012057836 */ /* 0x040fe40000000000 */
[----:B------:R-:W-:Y:S02]  /*c710*/  IMAD.MOV R20, RZ, RZ, -R20 ;  /* 0x000000ffff147224 */ /* 0x000fe400078e0a14 */
[----:B------:R-:W-:Y:S01]  /*c720*/  VIADD R10, R18, 0x72 ;  /* 0x00000072120a7836 */ /* 0x000fe20000000000 */
[----:B0-----:R-:W-:Y:S01]  /*c730*/  IABS R11, R5 ;  /* 0x00000005000b7213 */ /* 0x001fe20000000000 */
[----:B-1----:R-:W-:Y:S02]  /*c740*/  IMAD.MOV.U32 R14, RZ, RZ, R6 ;  /* 0x000000ffff0e7224 */ /* 0x002fe400078e0006 */
[----:B------:R-:W-:Y:S01]  /*c750*/  IMAD R16, R17, R20, R16 ;  /* 0x0000001411107224 */ /* 0x000fe200078e0210 */
[----:B------:R-:W-:Y:S01]  /*c760*/  IABS R15, R10 ;  /* 0x0000000a000f7213 */ /* 0x000fe20000000000 */
[----:B------:R-:W-:-:S02]  /*c770*/  @!P1 IMAD.MOV R14, RZ, RZ, -R14 ;  /* 0x000000ffff0e9224 */ /* 0x000fc400078e0a0e */
[--C-:B------:R-:W-:Y:S01]  /*c780*/  @!P4 IMAD.IADD R8, R8, 0x1, -R17.reuse ;  /* 0x000000010808c824 */ /* 0x100fe200078e0a11 */
[----:B------:R-:W-:Y:S01]  /*c790*/  ISETP.GT.U32.AND P4, PT, R17, R16, PT ;  /* 0x000000101100720c */ /* 0x000fe20003f84070 */
[----:B------:R-:W-:Y:S01]  /*c7a0*/  @!P6 IMAD.IADD R4, R4, 0x1, -R17 ;  /* 0x000000010404e824 */ /* 0x000fe200078e0a11 */
[----:B------:R0:W-:Y:S01]  /*c7b0*/  STL [R1+0x128], R14 ;  /* 0x0001280e01007387 */ /* 0x0001e20000100800 */
[----:B------:R-:W-:Y:S01]  /*c7c0*/  IMAD.HI.U32 R6, R0, R11, RZ ;  /* 0x0000000b00067227 */ /* 0x000fe200078e00ff */
[----:B------:R-:W-:-:S03]  /*c7d0*/  ISETP.GE.AND P6, PT, R13, RZ, PT ;  /* 0x000000ff0d00720c */ /* 0x000fc60003fc6270 */
[----:B------:R-:W-:-:S04]  /*c7e0*/  IMAD.HI.U32 R12, R0, R15, RZ ;  /* 0x0000000f000c7227 */ /* 0x000fc800078e00ff */
[----:B------:R-:W-:Y:S01]  /*c7f0*/  @!P0 IMAD.IADD R19, R19, 0x1, -R17 ;  /* 0x0000000113138824 */ /* 0x000fe200078e0a11 */
[C---:B------:R-:W-:Y:S01]  /*c800*/  ISETP.GT.U32.AND P0, PT, R17.reuse, R4, PT ;  /* 0x000000041100720c */ /* 0x040fe20003f04070 */
[----:B0-----:R-:W-:Y:S02]  /*c810*/  IMAD.MOV.U32 R14, RZ, RZ, R7 ;  /* 0x000000ffff0e7224 */ /* 0x001fe400078e0007 */
[----:B------:R-:W-:Y:S01]  /*c820*/  IMAD.MOV R6, RZ, RZ, -R6 ;  /* 0x000000ffff067224 */ /* 0x000fe200078e0a06 */
[----:B------:R-:W-:Y:S01]  /*c830*/  ISETP.GT.U32.AND P1, PT, R17, R19, PT ;  /* 0x000000131100720c */ /* 0x000fe20003f24070 */
[----:B------:R-:W-:Y:S01]  /*c840*/  @!P5 IMAD.MOV R14, RZ, RZ, -R14 ;  /* 0x000000ffff0ed224 */ /* 0x000fe200078e0a0e */
[----:B------:R-:W-:Y:S01]  /*c850*/  ISETP.GE.AND P5, PT, R9, RZ, PT ;  /* 0x000000ff0900720c */ /* 0x000fe20003fa6270 */
[----:B------:R-:W-:Y:S02]  /*c860*/  IMAD.MOV R12, RZ, RZ, -R12 ;  /* 0x000000ffff0c7224 */ /* 0x000fe400078e0a0c */
[----:B------:R-:W-:Y:S01]  /*c870*/  @!P4 IMAD.IADD R16, R16, 0x1, -R17 ;  /* 0x000000011010c824 */ /* 0x000fe200078e0a11 */
[----:B------:R0:W-:Y:S01]  /*c880*/  STL [R1+0x124], R14 ;  /* 0x0001240e01007387 */ /* 0x0001e20000100800 */
[----:B------:R-:W-:-:S02]  /*c890*/  IMAD R15, R17, R12, R15 ;  /* 0x0000000c110f7224 */ /* 0x000fc400078e020f */
[----:B------:R-:W-:Y:S02]  /*c8a0*/  IMAD.MOV.U32 R12, RZ, RZ, R8 ;  /* 0x000000ffff0c7224 */ /* 0x000fe400078e0008 */
[----:B------:R-:W-:Y:S02]  /*c8b0*/  VIADD R2, R18, 0x6e ;  /* 0x0000006e12027836 */ /* 0x000fe40000000000 */
[----:B------:R-:W-:Y:S01]  /*c8c0*/  @!P2 IMAD.MOV R12, RZ, RZ, -R12 ;  /* 0x000000ffff0ca224 */ /* 0x000fe200078e0a0c */
[C---:B------:R-:W-:Y:S01]  /*c8d0*/  ISETP.GT.U32.AND P2, PT, R17.reuse, R15, PT ;  /* 0x0000000f1100720c */ /* 0x040fe20003f44070 */
[----:B------:R-:W-:Y:S01]  /*c8e0*/  @!P0 IMAD.IADD R4, R4, 0x1, -R17 ;  /* 0x0000000104048824 */ /* 0x000fe200078e0a11 */
[----:B------:R-:W-:Y:S01]  /*c8f0*/  IABS R13, R2 ;  /* 0x00000002000d7213 */ /* 0x000fe20000000000 */
[C---:B0-----:R-:W-:Y:S01]  /*c900*/  IMAD R14, R17.reuse, R6, R11 ;  /* 0x00000006110e7224 */ /* 0x041fe200078e020b */
[----:B------:R0:W-:Y:S01]  /*c910*/  STL [R1+0x11c], R12 ;  /* 0x00011c0c01007387 */ /* 0x0001e20000100800 */
[----:B------:R-:W-:Y:S01]  /*c920*/  VIADD R11, R18, 0x6c ;  /* 0x0000006c120b7836 */ /* 0x000fe20000000000 */
[----:B------:R-:W-:Y:S01]  /*c930*/  ISETP.GE.AND P0, PT, R10, RZ, PT ;  /* 0x000000ff0a00720c */ /* 0x000fe20003f06270 */
[----:B------:R-:W-:Y:S01]  /*c940*/  IMAD.MOV.U32 R8, RZ, RZ, R4 ;  /* 0x000000ffff087224 */ /* 0x000fe200078e0004 */
[----:B------:R-:W-:Y:S01]  /*c950*/  ISETP.GT.U32.AND P4, PT, R17, R14, PT ;  /* 0x0000000e1100720c */ /* 0x000fe20003f84070 */
[----:B------:R-:W-:-:S04]  /*c960*/  IMAD.HI.U32 R7, R0, R13, RZ ;  /* 0x0000000d00077227 */ /* 0x000fc800078e00ff */
[----:B------:R-:W-:Y:S01]  /*c970*/  @!P3 IMAD.MOV R8, RZ, RZ, -R8 ;  /* 0x000000ffff08b224 */ /* 0x000fe200078e0a08 */
[----:B0-----:R-:W-:Y:S01]  /*c980*/  IABS R12, R11 ;  /* 0x0000000b000c7213 */ /* 0x001fe20000000000 */
[----:B------:R-:W-:Y:S01]  /*c990*/  @!P2 IMAD.IADD R15, R15, 0x1, -R17 ;  /* 0x000000010f0fa824 */ /* 0x000fe200078e0a11 */
[C---:B------:R-:W-:Y:S01]  /*c9a0*/  ISETP.GT.U32.AND P3, PT, R17.reuse, R16, PT ;  /* 0x000000101100720c */ /* 0x040fe20003f64070 */
[----:B------:R-:W-:Y:S01]  /*c9b0*/  IMAD.MOV R7, RZ, RZ, -R7 ;  /* 0x000000ffff077224 */ /* 0x000fe200078e0a07 */
[----:B------:R0:W-:Y:S01]  /*c9c0*/  STL [R1+0x114], R8 ;  /* 0x0001140801007387 */ /* 0x0001e20000100800 */
[----:B------:R-:W-:Y:S01]  /*c9d0*/  IMAD.HI.U32 R4, R0, R12, RZ ;  /* 0x0000000c00047227 */ /* 0x000fe200078e00ff */
[----:B------:R-:W-:-:S03]  /*c9e0*/  ISETP.GT.U32.AND P2, PT, R17, R15, PT ;  /* 0x0000000f1100720c */ /* 0x000fc60003f44070 */
[----:B------:R-:W-:Y:S02]  /*c9f0*/  @!P4 IMAD.IADD R14, R14, 0x1, -R17 ;  /* 0x000000010e0ec824 */ /* 0x000fe400078e0a11 */
[C---:B------:R-:W-:Y:S02]  /*ca00*/  IMAD R13, R17.reuse, R7, R13 ;  /* 0x00000007110d7224 */ /* 0x040fe400078e020d */
[----:B------:R-:W-:Y:S01]  /*ca10*/  IMAD.MOV R4, RZ, RZ, -R4 ;  /* 0x000000ffff047224 */ /* 0x000fe200078e0a04 */
[C---:B------:R-:W-:Y:S01]  /*ca20*/  ISETP.GT.U32.AND P4, PT, R17.reuse, R14, PT ;  /* 0x0000000e1100720c */ /* 0x040fe20003f84070 */
[----:B------:R-:W-:Y:S02]  /*ca30*/  VIADD R10, R18, 0x6a ;  /* 0x0000006a120a7836 */ /* 0x000fe40000000000 */
[----:B------:R-:W-:Y:S01]  /*ca40*/  @!P3 IMAD.IADD R16, R16, 0x1, -R17 ;  /* 0x000000011010b824 */ /* 0x000fe200078e0a11 */
[C---:B------:R-:W-:Y:S01]  /*ca50*/  ISETP.GT.U32.AND P3, PT, R17.reuse, R13, PT ;  /* 0x0000000d1100720c */ /* 0x040fe20003f64070 */
[----:B------:R-:W-:Y:S01]  /*ca60*/  IMAD R12, R17, R4, R12 ;  /* 0x00000004110c7224 */ /* 0x000fe200078e020c */
[----:B------:R-:W-:Y:S01]  /*ca70*/  IABS R7, R10 ;  /* 0x0000000a00077213 */ /* 0x000fe20000000000 */
[----:B------:R-:W-:-:S02]  /*ca80*/  VIADD R9, R18, 0x68 ;  /* 0x0000006812097836 */ /* 0x000fc40000000000 */
[--C-:B------:R-:W-:Y:S01]  /*ca90*/  @!P2 IMAD.IADD R15, R15, 0x1, -R17.reuse ;  /* 0x000000010f0fa824 */ /* 0x100fe200078e0a11 */
[----:B------:R-:W-:Y:S01]  /*caa0*/  ISETP.GE.AND P2, PT, R2, RZ, PT ;  /* 0x000000ff0200720c */ /* 0x000fe20003f46270 */
[----:B0-----:R-:W-:Y:S01]  /*cab0*/  VIADD R8, R18, 0x66 ;  /* 0x0000006612087836 */ /* 0x001fe20000000000 */
[----:B------:R-:W-:Y:S01]  /*cac0*/  IABS R6, R9 ;  /* 0x0000000900067213 */ /* 0x000fe20000000000 */
[----:B------:R-:W-:Y:S01]  /*cad0*/  @!P4 IMAD.IADD R14, R14, 0x1, -R17 ;  /* 0x000000010e0ec824 */ /* 0x000fe200078e0a11 */
[----:B------:R-:W-:Y:S01]  /*cae0*/  ISETP.GT.U32.AND P4, PT, R17, R12, PT ;  /* 0x0000000c1100720c */ /* 0x000fe20003f84070 */
[----:B------:R-:W-:-:S04]  /*caf0*/  IMAD.HI.U32 R2, R0, R7, RZ ;  /* 0x0000000700027227 */ /* 0x000fc800078e00ff */
[----:B------:R-:W-:Y:S01]  /*cb00*/  @!P1 IMAD.IADD R19, R19, 0x1, -R17 ;  /* 0x0000000113139824 */ /* 0x000fe200078e0a11 */
[----:B------:R-:W-:Y:S01]  /*cb10*/  ISETP.GE.AND P1, PT, R5, RZ, PT ;  /* 0x000000ff0500720c */ /* 0x000fe20003f26270 */
[----:B------:R-:W-:Y:S01]  /*cb20*/  IMAD.HI.U32 R20, R0, R6, RZ ;  /* 0x0000000600147227 */ /* 0x000fe200078e00ff */
[----:B------:R-:W-:-:S03]  /*cb30*/  IABS R5, R8 ;  /* 0x0000000800057213 */ /* 0x000fc60000000000 */
[----:B------:R-:W-:Y:S02]  /*cb40*/  IMAD.MOV R2, RZ, RZ, -R2 ;  /* 0x000000ffff027224 */ /* 0x000fe400078e0a02 */
[----:B------:R-:W-:Y:S01]  /*cb50*/  @!P3 IMAD.IADD R13, R13, 0x1, -R17 ;  /* 0x000000010d0db824 */ /* 0x000fe200078e0a11 */
[----:B------:R-:W-:Y:S01]  /*cb60*/  ISETP.GE.AND P3, PT, R11, RZ, PT ;  /* 0x000000ff0b00720c */ /* 0x000fe20003f66270 */
[----:B------:R-:W-:Y:S02]  /*cb70*/  IMAD.MOV R20, RZ, RZ, -R20 ;  /* 0x000000ffff147224 */ /* 0x000fe400078e0a14 */
[C---:B------:R-:W-:Y:S02]  /*cb80*/  IMAD R2, R17.reuse, R2, R7 ;  /* 0x0000000211027224 */ /* 0x040fe400078e0207 */
[----:B------:R-:W-:Y:S01]  /*cb90*/  @!P4 IMAD.IADD R12, R12, 0x1, -R17 ;  /* 0x000000010c0cc824 */ /* 0x000fe200078e0a11 */
[----:B------:R-:W-:Y:S01]  /*cba0*/  ISETP.GT.U32.AND P4, PT, R17, R13, PT ;  /* 0x0000000d1100720c */ /* 0x000fe20003f84070 */
[----:B------:R-:W-:-:S02]  /*cbb0*/  IMAD.MOV.U32 R21, RZ, RZ, R16 ;  /* 0x000000ffff157224 */ /* 0x000fc400078e0010 */
[----:B------:R-:W-:-:S04]  /*cbc0*/  IMAD.HI.U32 R4, R0, R5, RZ ;  /* 0x0000000500047227 */ /* 0x000fc800078e00ff */
[C---:B------:R-:W-:Y:S02]  /*cbd0*/  IMAD R20, R17.reuse, R20, R6 ;  /* 0x0000001411147224 */ /* 0x040fe400078e0206 */
[C---:B------:R-:W-:Y:S02]  /*cbe0*/  VIADD R6, R18.reuse, 0x64 ;  /* 0x0000006412067836 */ /* 0x040fe40000000000 */
[----:B------:R-:W-:Y:S01]  /*cbf0*/  @!P6 IMAD.MOV R19, RZ, RZ, -R19 ;  /* 0x000000ffff13e224 */ /* 0x000fe200078e0a13 */
[C---:B------:R-:W-:Y:S01]  /*cc00*/  ISETP.GT.U32.AND P6, PT, R17.reuse, R12, PT ;  /* 0x0000000c1100720c */ /* 0x040fe20003fc4070 */
[----:B------:R-:W-:Y:S01]  /*cc10*/  @!P5 IMAD.MOV R21, RZ, RZ, -R21 ;  /* 0x000000ffff15d224 */ /* 0x000fe200078e0a15 */
[C---:B------:R-:W-:Y:S01]  /*cc20*/  ISETP.GT.U32.AND P5, PT, R17.reuse, R2, PT ;  /* 0x000000021100720c */ /* 0x040fe20003fa4070 */
[----:B------:R-:W-:Y:S01]  /*cc30*/  IMAD.MOV R4, RZ, RZ, -R4 ;  /* 0x000000ffff047224 */ /* 0x000fe200078e0a04 */
[----:B------:R-:W-:Y:S01]  /*cc40*/  IABS R7, R6 ;  /* 0x0000000600077213 */ /* 0x000fe20000000000 */
[----:B------:R-:W-:Y:S01]  /*cc50*/  @!P0 IMAD.MOV R15, RZ, RZ, -R15 ;  /* 0x000000ffff0f8224 */ /* 0x000fe200078e0a0f */
[C---:B------:R-:W-:Y:S01]  /*cc60*/  ISETP.GT.U32.AND P0, PT, R17.reuse, R20, PT ;  /* 0x000000141100720c */ /* 0x040fe20003f04070 */
[----:B------:R-:W-:Y:S01]  /*cc70*/  IMAD R4, R17, R4, R5 ;  /* 0x0000000411047224 */ /* 0x000fe200078e0205 */
[----:B------:R-:W-:Y:S01]  /*cc80*/  STL [R1+0x10c], R19 ;  /* 0x00010c1301007387 */ /* 0x000fe20000100800 */
[----:B------:R-:W-:-:S02]  /*cc90*/  VIADD R5, R18, 0x62 ;  /* 0x0000006212057836 */ /* 0x000fc40000000000 */
[----:B------:R-:W-:Y:S01]  /*cca0*/  IMAD.MOV.U32 R16, RZ, RZ, R14 ;  /* 0x000000ffff107224 */ /* 0x000fe200078e000e */
[----:B------:R-:W-:Y:S01]  /*ccb0*/  STL [R1+0x108], R21 ;  /* 0x0001081501007387 */ /* 0x000fe20000100800 */
[----:B------:R-:W-:Y:S01]  /*ccc0*/  IMAD.HI.U32 R14, R0, R7, RZ ;  /* 0x00000007000e7227 */ /* 0x000fe200078e00ff */
[----:B------:R-:W-:Y:S02]  /*ccd0*/  IABS R11, R5 ;  /* 0x00000005000b7213 */ /* 0x000fe40000000000 */
[----:B------:R0:W-:Y:S01]  /*cce0*/  STL [R1+0x104], R15 ;  /* 0x0001040f01007387 */ /* 0x0001e20000100800 */
[--C-:B------:R-:W-:Y:S01]  /*ccf0*/  @!P4 IMAD.IADD R13, R13, 0x1, -R17.reuse ;  /* 0x000000010d0dc824 */ /* 0x100fe200078e0a11 */
[----:B------:R-:W-:Y:S01]  /*cd00*/  ISETP.GT.U32.AND P4, PT, R17, R4, PT ;  /* 0x000000041100720c */ /* 0x000fe20003f84070 */
[----:B------:R-:W-:Y:S02]  /*cd10*/  IMAD.MOV R14, RZ, RZ, -R14 ;  /* 0x000000ffff0e7224 */ /* 0x000fe400078e0a0e */
[--C-:B------:R-:W-:Y:S01]  /*cd20*/  @!P6 IMAD.IADD R12, R12, 0x1, -R17.reuse ;  /* 0x000000010c0ce824 */ /* 0x100fe200078e0a11 */
[----:B------:R-:W-:Y:S01]  /*cd30*/  ISETP.GE.AND P6, PT, R9, RZ, PT ;  /* 0x000000ff0900720c */ /* 0x000fe20003fc6270 */
[----:B------:R-:W-:Y:S01]  /*cd40*/  @!P5 IMAD.IADD R2, R2, 0x1, -R17 ;  /* 0x000000010202d824 */ /* 0x000fe200078e0a11 */
[----:B------:R-:W-:Y:S01]  /*cd50*/  ISETP.GE.AND P5, PT, R8, RZ, PT ;  /* 0x000000ff0800720c */ /* 0x000fe20003fa6270 */
[----:B------:R-:W-:Y:S01]  /*cd60*/  @!P1 IMAD.MOV R16, RZ, RZ, -R16 ;  /* 0x000000ffff109224 */ /* 0x000fe200078e0a10 */
[----:B------:R-:W-:Y:S01]  /*cd70*/  ISETP.GE.AND P1, PT, R10, RZ, PT ;  /* 0x000000ff0a00720c */ /* 0x000fe20003f26270 */
[----:B------:R-:W-:-:S02]  /*cd80*/  IMAD.MOV.U32 R10, RZ, RZ, R11 ;  /* 0x000000ffff0a7224 */ /* 0x000fc400078e000b */
[C---:B------:R-:W-:Y:S01]  /*cd90*/  IMAD R7, R17.reuse, R14, R7 ;  /* 0x0000000e11077224 */ /* 0x040fe200078e0207 */
[----:B------:R-:W-:Y:S01]  /*cda0*/  STL [R1+0x100], R16 ;  /* 0x0001001001007387 */ /* 0x000fe20000100800 */
[----:B------:R-:W-:Y:S01]  /*cdb0*/  @!P0 IMAD.IADD R20, R20, 0x1, -R17 ;  /* 0x0000000114148824 */ /* 0x000fe200078e0a11 */
[----:B------:R-:W-:Y:S01]  /*cdc0*/  ISETP.GT.U32.AND P0, PT, R17, R2, PT ;  /* 0x000000021100720c */ /* 0x000fe20003f04070 */
[----:B------:R-:W-:Y:S02]  /*cdd0*/  IMAD.MOV.U32 R11, RZ, RZ, R12 ;  /* 0x000000ffff0b7224 */ /* 0x000fe400078e000c */
[----:B------:R-:W-:-:S04]  /*cde0*/  IMAD.HI.U32 R8, R0, R10, RZ ;  /* 0x0000000a00087227 */ /* 0x000fc800078e00ff */
[----:B------:R-:W-:Y:S01]  /*cdf0*/  @!P3 IMAD.MOV R11, RZ, RZ, -R11 ;  /* 0x000000ffff0bb224 */ /* 0x000fe200078e0a0b */
[C---:B------:R-:W-:Y:S01]  /*ce00*/  ISETP.GT.U32.AND P3, PT, R17.reuse, R7, PT ;  /* 0x000000071100720c */ /* 0x040fe20003f64070 */
[----:B0-----:R-:W-:Y:S02]  /*ce10*/  IMAD.MOV.U32 R15, RZ, RZ, R13 ;  /* 0x000000ffff0f7224 */ /* 0x001fe400078e000d */
[----:B------:R-:W-:Y:S01]  /*ce20*/  @!P4 IMAD.IADD R4, R4, 0x1, -R17 ;  /* 0x000000010404c824 */ /* 0x000fe200078e0a11 */
[C---:B------:R-:W-:Y:S01]  /*ce30*/  ISETP.GT.U32.AND P4, PT, R17.reuse, R20, PT ;  /* 0x000000141100720c */ /* 0x040fe20003f84070 */
[----:B------:R-:W-:Y:S02]  /*ce40*/  IMAD.MOV R8, RZ, RZ, -R8 ;  /* 0x000000ffff087224 */ /* 0x000fe400078e0a08 */
[----:B------:R-:W-:Y:S02]  /*ce50*/  VIADD R13, R18, 0x60 ;  /* 0x00000060120d7836 */ /* 0x000fe40000000000 */
[----:B------:R-:W-:-:S02]  /*ce60*/  IMAD R8, R17, R8, R10 ;  /* 0x0000000811087224 */ /* 0x000fc400078e020a */
[----:B------:R-:W-:Y:S01]  /*ce70*/  @!P2 IMAD.MOV R15, RZ, RZ, -R15 ;  /* 0x000000ffff0fa224 */ /* 0x000fe200078e0a0f */
[----:B------:R-:W-:Y:S01]  /*ce80*/  IABS R10, R13 ;  /* 0x0000000d000a7213 */ /* 0x000fe20000000000 */
[--C-:B------:R-:W-:Y:S01]  /*ce90*/  @!P0 IMAD.IADD R2, R2, 0x1, -R17.reuse ;  /* 0x0000000102028824 */ /* 0x100fe200078e0a11 */
[----:B------:R-:W-:Y:S01]  /*cea0*/  ISETP.GT.U32.AND P2, PT, R17, R4, PT ;  /* 0x000000041100720c */ /* 0x000fe20003f44070 */
[--C-:B------:R-:W-:Y:S01]  /*ceb0*/  @!P3 IMAD.IADD R7, R7, 0x1, -R17.reuse ;  /* 0x000000010707b824 */ /* 0x100fe200078e0a11 */
[----:B------:R-:W-:Y:S01]  /*cec0*/  ISETP.GE.AND P0, PT, R6, RZ, PT ;  /* 0x000000ff0600720c */ /* 0x000fe20003f06270 */
[----:B------:R0:W-:Y:S01]  /*ced0*/  STL [R1+0xfc], R15 ;  /* 0x0000fc0f01007387 */ /* 0x0001e20000100800 */
[----:B------:R-:W-:Y:S01]  /*cee0*/  IMAD.MOV.U32 R6, RZ, RZ, R10 ;  /* 0x000000ffff067224 */ /* 0x000fe200078e000a */
[----:B------:R-:W-:Y:S01]  /*cef0*/  ISETP.GE.AND P3, PT, R13, RZ, PT ;  /* 0x000000ff0d00720c */ /* 0x000fe20003f66270 */
[----:B------:R-:W-:Y:S01]  /*cf00*/  VIADD R10, R18, 0x5c ;  /* 0x0000005c120a7836 */ /* 0x000fe20000000000 */
[----:B------:R1:W-:Y:S01]  /*cf10*/  STL [R1+0xf4], R11 ;  /* 0x0000f40b01007387 */ /* 0x0003e20000100800 */
[----:B------:R-:W-:Y:S01]  /*cf20*/  @!P4 IMAD.IADD R20, R20, 0x1, -R17 ;  /* 0x000000011414c824 */ /* 0x000fe200078e0a11 */
[----:B------:R-:W-:Y:S01]  /*cf30*/  ISETP.GT.U32.AND P4, PT, R17, R8, PT ;  /* 0x000000081100720c */ /* 0x000fe20003f84070 */
[----:B------:R-:W-:Y:S01]  /*cf40*/  VIADD R9, R18, 0x5e ;  /* 0x0000005e12097836 */ /* 0x000fe20000000000 */
[----:B------:R-:W-:Y:S01]  /*cf50*/  IABS R12, R10 ;  /* 0x0000000a000c7213 */ /* 0x000fe20000000000 */
[----:B------:R-:W-:-:S04]  /*cf60*/  IMAD.HI.U32 R14, R0, R6, RZ ;  /* 0x00000006000e7227 */ /* 0x000fc800078e00ff */
[----:B0-----:R-:W-:Y:S01]  /*cf70*/  IMAD.MOV.U32 R15, RZ, RZ, R2 ;  /* 0x000000ffff0f7224 */ /* 0x001fe200078e0002 */
[----:B-1----:R-:W-:Y:S01]  /*cf80*/  IABS R11, R9 ;  /* 0x00000009000b7213 */ /* 0x002fe20000000000 */
[----:B------:R-:W-:Y:S01]  /*cf90*/  @!P2 IMAD.IADD R4, R4, 0x1, -R17 ;  /* 0x000000010404a824 */ /* 0x000fe200078e0a11 */
[----:B------:R-:W-:Y:S01]  /*cfa0*/  ISETP.GE.AND P2, PT, R5, RZ, PT ;  /* 0x000000ff0500720c */ /* 0x000fe20003f46270 */
[----:B------:R-:W-:Y:S01]  /*cfb0*/  @!P1 IMAD.MOV R15, RZ, RZ, -R15 ;  /* 0x000000ffff0f9224 */ /* 0x000fe200078e0a0f */
[----:B------:R-:W-:Y:S01]  /*cfc0*/  ISETP.GT.U32.AND P1, PT, R17, R7, PT ;  /* 0x000000071100720c */ /* 0x000fe20003f24070 */
[----:B------:R-:W-:Y:S02]  /*cfd0*/  IMAD.MOV.U32 R2, RZ, RZ, R12 ;  /* 0x000000ffff027224 */ /* 0x000fe400078e000c */
[----:B------:R-:W-:Y:S01]  /*cfe0*/  IMAD.MOV.U32 R13, RZ, RZ, R4 ;  /* 0x000000ffff0d7224 */ /* 0x000fe200078e0004 */
[----:B------:R0:W-:Y:S01]  /*cff0*/  STL [R1+0xec], R15 ;  /* 0x0000ec0f01007387 */ /* 0x0001e20000100800 */
[----:B------:R-:W-:-:S04]  /*d000*/  IMAD.HI.U32 R4, R0, R2, RZ ;  /* 0x0000000200047227 */ /* 0x000fc800078e00ff */
[----:B------:R-:W-:Y:S02]  /*d010*/  @!P4 IMAD.IADD R8, R8, 0x1, -R17 ;  /* 0x000000010808c824 */ /* 0x000fe400078e0a11 */
[----:B------:R-:W-:Y:S01]  /*d020*/  @!P5 IMAD.MOV R13, RZ, RZ, -R13 ;  /* 0x000000ffff0dd224 */ /* 0x000fe200078e0a0d */
[----:B------:R-:W-:Y:S01]  /*d030*/  ISETP.GE.AND P5, PT, R9, RZ, PT ;  /* 0x000000ff0900720c */ /* 0x000fe20003fa6270 */
[----:B------:R-:W-:Y:S01]  /*d040*/  IMAD.MOV R9, RZ, RZ, -R4 ;  /* 0x000000ffff097224 */ /* 0x000fe200078e0a04 */
[----:B------:R-:W-:Y:S01]  /*d050*/  ISETP.GT.U32.AND P4, PT, R17, R8, PT ;  /* 0x000000081100720c */ /* 0x000fe20003f84070 */
[----:B0-----:R-:W-:Y:S02]  /*d060*/  IMAD.MOV.U32 R15, RZ, RZ, R20 ;  /* 0x000000ffff0f7224 */ /* 0x001fe400078e0014 */
[----:B------:R-:W-:Y:S02]  /*d070*/  @!P1 IMAD.IADD R7, R7, 0x1, -R17 ;  /* 0x0000000107079824 */ /* 0x000fe400078e0a11 */
[----:B------:R-:W-:-:S02]  /*d080*/  @!P6 IMAD.MOV R15, RZ, RZ, -R15 ;  /* 0x000000ffff0fe224 */ /* 0x000fc400078e0a0f */
[----:B------:R-:W-:-:S03]  /*d090*/  IMAD.HI.U32 R5, R0, R11, RZ ;  /* 0x0000000b00057227 */ /* 0x000fc600078e00ff */
[----:B------:R-:W-:Y:S01]  /*d0a0*/  STL [R1+0xe8], R15 ;  /* 0x0000e80f01007387 */ /* 0x000fe20000100800 */
[----:B------:R-:W-:Y:S02]  /*d0b0*/  IMAD.MOV R14, RZ, RZ, -R14 ;  /* 0x000000ffff0e7224 */ /* 0x000fe400078e0a0e */
[C---:B------:R-:W-:Y:S01]  /*d0c0*/  IMAD R9, R17.reuse, R9, R2 ;  /* 0x0000000911097224 */ /* 0x040fe200078e0202 */
[----:B------:R0:W-:Y:S01]  /*d0d0*/  STL [R1+0xe0], R13 ;  /* 0x0000e00d01007387 */ /* 0x0001e20000100800 */
[----:B------:R-:W-:Y:S02]  /*d0e0*/  IMAD.MOV R5, RZ, RZ, -R5 ;  /* 0x000000ffff057224 */ /* 0x000fe400078e0a05 */
[C---:B------:R-:W-:Y:S02]  /*d0f0*/  IMAD R6, R17.reuse, R14, R6 ;  /* 0x0000000e11067224 */ /* 0x040fe400078e0206 */
[C---:B------:R-:W-:Y:S02]  /*d100*/  IMAD R5, R17.reuse, R5, R11 ;  /* 0x0000000511057224 */ /* 0x040fe400078e020b */
[----:B------:R-:W-:Y:S01]  /*d110*/  @!P4 IMAD.IADD R8, R8, 0x1, -R17 ;  /* 0x000000010808c824 */ /* 0x000fe200078e0a11 */
[C---:B------:R-:W-:Y:S01]  /*d120*/  ISETP.GT.U32.AND P6, PT, R17.reuse, R6, PT ;  /* 0x000000061100720c */ /* 0x040fe20003fc4070 */
[----:B------:R-:W-:Y:S01]  /*d130*/  VIADD R11, R18, 0x5a ;  /* 0x0000005a120b7836 */ /* 0x000fe20000000000 */
[C---:B------:R-:W-:Y:S01]  /*d140*/  ISETP.GT.U32.AND P1, PT, R17.reuse, R5, PT ;  /* 0x000000051100720c */ /* 0x040fe20003f24070 */
[----:B0-----:R-:W-:Y:S01]  /*d150*/  IMAD.MOV.U32 R13, RZ, RZ, R7 ;  /* 0x000000ffff0d7224 */ /* 0x001fe200078e0007 */
[----:B------:R-:W-:Y:S01]  /*d160*/  ISETP.GE.AND P4, PT, R10, RZ, PT ;  /* 0x000000ff0a00720c */ /* 0x000fe20003f86270 */
[C---:B------:R-:W-:Y:S01]  /*d170*/  VIADD R10, R18.reuse, 0x58 ;  /* 0x00000058120a7836 */ /* 0x040fe20000000000 */
[----:B------:R-:W-:Y:S01]  /*d180*/  IABS R4, R11 ;  /* 0x0000000b00047213 */ /* 0x000fe20000000000 */
[----:B------:R-:W-:Y:S01]  /*d190*/  @!P0 IMAD.MOV R13, RZ, RZ, -R13 ;  /* 0x000000ffff0d8224 */ /* 0x000fe200078e0a0d */
[----:B------:R-:W-:Y:S01]  /*d1a0*/  ISETP.GT.U32.AND P0, PT, R17, R9, PT ;  /* 0x000000091100720c */ /* 0x000fe20003f04070 */
[----:B------:R-:W-:Y:S01]  /*d1b0*/  IMAD.MOV.U32 R12, RZ, RZ, R8 ;  /* 0x000000ffff0c7224 */ /* 0x000fe200078e0008 */
[----:B------:R-:W-:Y:S01]  /*d1c0*/  IABS R19, R10 ;  /* 0x0000000a00137213 */ /* 0x000fe20000000000 */
[----:B------:R-:W-:Y:S01]  /*d1d0*/  VIADD R2, R18, 0x56 ;  /* 0x0000005612027836 */ /* 0x000fe20000000000 */
[----:B------:R0:W-:Y:S01]  /*d1e0*/  STL [R1+0xd8], R13 ;  /* 0x0000d80d01007387 */ /* 0x0001e20000100800 */
[----:B------:R-:W-:-:S02]  /*d1f0*/  @!P6 IMAD.IADD R6, R6, 0x1, -R17 ;  /* 0x000000010606e824 */ /* 0x000fc400078e0a11 */
[--C-:B------:R-:W-:Y:S01]  /*d200*/  @!P1 IMAD.IADD R5, R5, 0x1, -R17.reuse ;  /* 0x0000000105059824 */ /* 0x100fe200078e0a11 */
[----:B------:R-:W-:Y:S01]  /*d210*/  IABS R16, R2 ;  /* 0x0000000200107213 */ /* 0x000fe20000000000 */
[C---:B------:R-:W-:Y:S01]  /*d220*/  IMAD.HI.U32 R8, R0.reuse, R19, RZ ;  /* 0x0000001300087227 */ /* 0x040fe200078e00ff */
[C---:B------:R-:W-:Y:S02]  /*d230*/  ISETP.GT.U32.AND P6, PT, R17.reuse, R6, PT ;  /* 0x000000061100720c */ /* 0x040fe40003fc4070 */
[----:B------:R-:W-:Y:S01]  /*d240*/  ISETP.GT.U32.AND P1, PT, R17, R5, PT ;  /* 0x000000051100720c */ /* 0x000fe20003f24070 */
[----:B------:R-:W-:Y:S02]  /*d250*/  @!P0 IMAD.IADD R9, R9, 0x1, -R17 ;  /* 0x0000000109098824 */ /* 0x000fe400078e0a11 */
[----:B------:R-:W-:Y:S02]  /*d260*/  IMAD.MOV R8, RZ, RZ, -R8 ;  /* 0x000000ffff087224 */ /* 0x000fe400078e0a08 */
[----:B------:R-:W-:Y:S01]  /*d270*/  @!P2 IMAD.MOV R12, RZ, RZ, -R12 ;  /* 0x000000ffff0ca224 */ /* 0x000fe200078e0a0c */
[C---:B------:R-:W-:Y:S01]  /*d280*/  ISETP.GT.U32.AND P0, PT, R17.reuse, R9, PT ;  /* 0x000000091100720c */ /* 0x040fe20003f04070 */
[----:B------:R-:W-:Y:S01]  /*d290*/  IMAD R19, R17, R8, R19 ;  /* 0x0000000811137224 */ /* 0x000fe200078e0213 */
[----:B------:R-:W-:Y:S01]  /*d2a0*/  ISETP.GE.AND P2, PT, R11, RZ, PT ;  /* 0x000000ff0b00720c */ /* 0x000fe20003f46270 */
[----:B------:R-:W-:Y:S01]  /*d2b0*/  IMAD.HI.U32 R11, R0, R4, RZ ;  /* 0x00000004000b7227 */ /* 0x000fe200078e00ff */
[----:B------:R1:W-:Y:S03]  /*d2c0*/  STL [R1+0xd4], R12 ;  /* 0x0000d40c01007387 */ /* 0x0003e60000100800 */
[----:B------:R-:W-:Y:S01]  /*d2d0*/  @!P6 IMAD.IADD R6, R6, 0x1, -R17 ;  /* 0x000000010606e824 */ /* 0x000fe200078e0a11 */
[----:B------:R-:W-:Y:S01]  /*d2e0*/  ISETP.GE.AND P6, PT, R10, RZ, PT ;  /* 0x000000ff0a00720c */ /* 0x000fe20003fc6270 */
[----:B------:R-:W-:-:S04]  /*d2f0*/  IMAD.HI.U32 R7, R0, R16, RZ ;  /* 0x0000001000077227 */ /* 0x000fc800078e00ff */
[----:B------:R-:W-:Y:S01]  /*d300*/  @!P0 IMAD.IADD R9, R9, 0x1, -R17 ;  /* 0x0000000109098824 */ /* 0x000fe200078e0a11 */
[----:B------:R-:W-:Y:S01]  /*d310*/  ISETP.GT.U32.AND P0, PT, R17, R19, PT ;  /* 0x000000131100720c */ /* 0x000fe20003f04070 */
[----:B------:R-:W-:Y:S02]  /*d320*/  IMAD.MOV R10, RZ, RZ, -R11 ;  /* 0x000000ffff0a7224 */ /* 0x000fe400078e0a0b */
[----:B------:R-:W-:Y:S01]  /*d330*/  @!P1 IMAD.IADD R5, R5, 0x1, -R17 ;  /* 0x0000000105059824 */ /* 0x000fe200078e0a11 */
[----:B------:R-:W-:Y:S01]  /*d340*/  ISETP.GE.AND P1, PT, R2, RZ, PT ;  /* 0x000000ff0200720c */ /* 0x000fe20003f26270 */
[----:B------:R-:W-:Y:S02]  /*d350*/  IMAD.MOV R7, RZ, RZ, -R7 ;  /* 0x000000ffff077224 */ /* 0x000fe400078e0a07 */
[----:B------:R-:W-:Y:S02]  /*d360*/  IMAD R2, R17, R10, R4 ;  /* 0x0000000a11027224 */ /* 0x000fe400078e0204 */
[----:B0-----:R-:W-:-:S02]  /*d370*/  IMAD.MOV.U32 R13, RZ, RZ, R6 ;  /* 0x000000ffff0d7224 */ /* 0x001fc400078e0006 */
[C---:B------:R-:W-:Y:S02]  /*d380*/  VIADD R15, R18.reuse, 0x54 ;  /* 0x00000054120f7836 */ /* 0x040fe40000000000 */
[----:B-1----:R-:W-:Y:S02]  /*d390*/  IMAD.MOV.U32 R12, RZ, RZ, R5 ;  /* 0x000000ffff0c7224 */ /* 0x002fe400078e0005 */
[C---:B------:R-:W-:Y:S02]  /*d3a0*/  IMAD R16, R17.reuse, R7, R16 ;  /* 0x0000000711107224 */ /* 0x040fe400078e0210 */
[----:B------:R-:W-:Y:S01]  /*d3b0*/  @!P3 IMAD.MOV R13, RZ, RZ, -R13 ;  /* 0x000000ffff0db224 */ /* 0x000fe200078e0a0d */
[----:B------:R-:W-:Y:S01]  /*d3c0*/  ISETP.GT.U32.AND P3, PT, R17, R2, PT ;  /* 0x000000021100720c */ /* 0x000fe20003f64070 */
[----:B------:R-:W-:Y:S01]  /*d3d0*/  @!P5 IMAD.MOV R12, RZ, RZ, -R12 ;  /* 0x000000ffff0cd224 */ /* 0x000fe200078e0a0c */
[----:B------:R-:W-:Y:S01]  /*d3e0*/  ISETP.GE.AND P5, PT, R15, RZ, PT ;  /* 0x000000ff0f00720c */ /* 0x000fe20003fa6270 */
[----:B------:R-:W-:Y:S01]  /*d3f0*/  VIADD R7, R18, 0x52 ;  /* 0x0000005212077836 */ /* 0x000fe20000000000 */
[----:B------:R-:W-:Y:S01]  /*d400*/  IABS R15, R15 ;  /* 0x0000000f000f7213 */ /* 0x000fe20000000000 */
[----:B------:R-:W-:Y:S01]  /*d410*/  @!P0 IMAD.IADD R19, R19, 0x1, -R17 ;  /* 0x0000000113138824 */ /* 0x000fe200078e0a11 */
[----:B------:R-:W-:Y:S01]  /*d420*/  STL [R1+0xd0], R13 ;  /* 0x0000d00d01007387 */ /* 0x000fe20000100800 */
[----:B------:R-:W-:Y:S01]  /*d430*/  IMAD.MOV.U32 R10, RZ, RZ, R9 ;  /* 0x000000ffff0a7224 */ /* 0x000fe200078e0009 */
[----:B------:R-:W-:Y:S01]  /*d440*/  IABS R14, R7 ;  /* 0x00000007000e7213 */ /* 0x000fe20000000000 */
[C---:B------:R-:W-:Y:S01]  /*d450*/  IMAD.HI.U32 R8, R0.reuse, R15, RZ ;  /* 0x0000000f00087227 */ /* 0x040fe200078e00ff */
[C---:B------:R-:W-:Y:S01]  /*d460*/  ISETP.GT.U32.AND P0, PT, R17.reuse, R19, PT ;  /* 0x000000131100720c */ /* 0x040fe20003f04070 */
[----:B------:R0:W-:Y:S02]  /*d470*/  STL [R1+0xc8], R12 ;  /* 0x0000c80c01007387 */ /* 0x0001e40000100800 */
[----:B------:R-:W-:Y:S01]  /*d480*/  @!P4 IMAD.MOV R10, RZ, RZ, -R10 ;  /* 0x000000ffff0ac224 */ /* 0x000fe200078e0a0a */
[----:B------:R-:W-:Y:S01]  /*d490*/  ISETP.GT.U32.AND P4, PT, R17, R16, PT ;  /* 0x000000101100720c */ /* 0x000fe20003f84070 */
[----:B------:R-:W-:-:S03]  /*d4a0*/  IMAD.HI.U32 R6, R0, R14, RZ ;  /* 0x0000000e00067227 */ /* 0x000fc600078e00ff */
[----:B------:R1:W-:Y:S01]  /*d4b0*/  STL [R1+0xc4], R10 ;  /* 0x0000c40a01007387 */ /* 0x0003e20000100800 */
[----:B------:R-:W-:Y:S02]  /*d4c0*/  IMAD.MOV R8, RZ, RZ, -R8 ;  /* 0x000000ffff087224 */ /* 0x000fe400078e0a08 */
[----:B------:R-:W-:Y:S02]  /*d4d0*/  @!P3 IMAD.IADD R2, R2, 0x1, -R17 ;  /* 0x000000010202b824 */ /* 0x000fe400078e0a11 */
[----:B------:R-:W-:Y:S02]  /*d4e0*/  IMAD.MOV R6, RZ, RZ, -R6 ;  /* 0x000000ffff067224 */ /* 0x000fe400078e0a06 */
[C---:B------:R-:W-:Y:S01]  /*d4f0*/  IMAD R15, R17.reuse, R8, R15 ;  /* 0x00000008110f7224 */ /* 0x040fe200078e020f */
[C---:B------:R-:W-:Y:S01]  /*d500*/  ISETP.GT.U32.AND P3, PT, R17.reuse, R2, PT ;  /* 0x000000021100720c */ /* 0x040fe20003f64070 */
[----:B------:R-:W-:Y:S02]  /*d510*/  IMAD R14, R17, R6, R14 ;  /* 0x00000006110e7224 */ /* 0x000fe400078e020e */
[--C-:B------:R-:W-:Y:S01]  /*d520*/  @!P0 IMAD.IADD R19, R19, 0x1, -R17.reuse ;  /* 0x0000000113138824 */ /* 0x100fe200078e0a11 */
[C---:B------:R-:W-:Y:S01]  /*d530*/  ISETP.GT.U32.AND P0, PT, R17.reuse, R15, PT ;  /* 0x0000000f1100720c */ /* 0x040fe20003f04070 */
[----:B------:R-:W-:Y:S01]  /*d540*/  @!P4 IMAD.IADD R16, R16, 0x1, -R17 ;  /* 0x000000011010c824 */ /* 0x000fe200078e0a11 */
[----:B------:R-:W-:Y:S01]  /*d550*/  ISETP.GT.U32.AND P4, PT, R17, R14, PT ;  /* 0x0000000e1100720c */ /* 0x000fe20003f84070 */
[----:B------:R-:W-:-:S02]  /*d560*/  VIADD R21, R18, 0x4e ;  /* 0x0000004e12157836 */ /* 0x000fc40000000000 */
[C---:B------:R-:W-:Y:S02]  /*d570*/  VIADD R22, R18.reuse, 0x50 ;  /* 0x0000005012167836 */ /* 0x040fe40000000000 */
[----:B------:R-:W-:Y:S01]  /*d580*/  VIADD R11, R18, 0x4c ;  /* 0x0000004c120b7836 */ /* 0x000fe20000000000 */
[----:B0-----:R-:W-:Y:S01]  /*d590*/  IABS R12, R21 ;  /* 0x00000015000c7213 */ /* 0x001fe20000000000 */
[--C-:B------:R-:W-:Y:S01]  /*d5a0*/  @!P3 IMAD.IADD R2, R2, 0x1, -R17.reuse ;  /* 0x000000010202b824 */ /* 0x100fe200078e0a11 */
[----:B------:R-:W-:Y:S01]  /*d5b0*/  ISETP.GE.AND P3, PT, R7, RZ, PT ;  /* 0x000000ff0700720c */ /* 0x000fe20003f66270 */
[----:B-1----:R-:W-:Y:S01]  /*d5c0*/  VIADD R10, R18, 0x4a ;  /* 0x0000004a120a7836 */ /* 0x002fe20000000000 */
[----:B------:R-:W-:Y:S01]  /*d5d0*/  IABS R13, R22 ;  /* 0x00000016000d7213 */ /* 0x000fe20000000000 */
[----:B------:R-:W-:Y:S01]  /*d5e0*/  @!P0 IMAD.IADD R15, R15, 0x1, -R17 ;  /* 0x000000010f0f8824 */ /* 0x000fe200078e0a11 */
[----:B------:R-:W-:Y:S01]  /*d5f0*/  IABS R7, R11 ;  /* 0x0000000b00077213 */ /* 0x000fe20000000000 */
[----:B------:R-:W-:Y:S01]  /*d600*/  IMAD.HI.U32 R4, R0, R12, RZ ;  /* 0x0000000c00047227 */ /* 0x000fe200078e00ff */
[----:B------:R-:W-:-:S02]  /*d610*/  ISETP.GT.U32.AND P0, PT, R17, R16, PT ;  /* 0x000000101100720c */ /* 0x000fc40003f04070 */
[----:B------:R-:W-:Y:S01]  /*d620*/  IABS R6, R10 ;  /* 0x0000000a00067213 */ /* 0x000fe20000000000 */
[----:B------:R-:W-:Y:S02]  /*d630*/  IMAD.MOV.U32 R23, RZ, RZ, R2 ;  /* 0x000000ffff177224 */ /* 0x000fe400078e0002 */
[----:B------:R-:W-:Y:S01]  /*d640*/  @!P4 IMAD.IADD R14, R14, 0x1, -R17 ;  /* 0x000000010e0ec824 */ /* 0x000fe200078e0a11 */
[----:B------:R-:W-:Y:S01]  /*d650*/  ISETP.GT.U32.AND P4, PT, R17, R15, PT ;  /* 0x0000000f1100720c */ /* 0x000fe20003f84070 */
[----:B------:R-:W-:-:S04]  /*d660*/  IMAD.HI.U32 R5, R0, R13, RZ ;  /* 0x0000000d00057227 */ /* 0x000fc800078e00ff */
[----:B------:R-:W-:-:S04]  /*d670*/  IMAD.HI.U32 R20, R0, R7, RZ ;  /* 0x0000000700147227 */ /* 0x000fc800078e00ff */
[----:B------:R-:W-:Y:S02]  /*d680*/  IMAD.MOV R4, RZ, RZ, -R4 ;  /* 0x000000ffff047224 */ /* 0x000fe400078e0a04 */
[----:B------:R-:W-:Y:S01]  /*d690*/  @!P2 IMAD.MOV R23, RZ, RZ, -R23 ;  /* 0x000000ffff17a224 */ /* 0x000fe200078e0a17 */
[----:B------:R-:W-:Y:S01]  /*d6a0*/  ISETP.GT.U32.AND P2, PT, R17, R14, PT ;  /* 0x0000000e1100720c */ /* 0x000fe20003f44070 */
[----:B------:R-:W-:Y:S02]  /*d6b0*/  IMAD.MOV R5, RZ, RZ, -R5 ;  /* 0x000000ffff057224 */ /* 0x000fe400078e0a05 */
[----:B------:R-:W-:Y:S01]  /*d6c0*/  IMAD.HI.U32 R2, R0, R6, RZ ;  /* 0x0000000600027227 */ /* 0x000fe200078e00ff */
[----:B------:R0:W-:Y:S03]  /*d6d0*/  STL [R1+0xc0], R23 ;  /* 0x0000c01701007387 */ /* 0x0001e60000100800 */
[----:B------:R-:W-:-:S02]  /*d6e0*/  IMAD.MOV R20, RZ, RZ, -R20 ;  /* 0x000000ffff147224 */ /* 0x000fc400078e0a14 */
[C---:B------:R-:W-:Y:S02]  /*d6f0*/  IMAD R12, R17.reuse, R4, R12 ;  /* 0x00000004110c7224 */ /* 0x040fe400078e020c */
[C---:B------:R-:W-:Y:S02]  /*d700*/  IMAD R13, R17.reuse, R5, R13 ;  /* 0x00000005110d7224 */ /* 0x040fe400078e020d */
[----:B------:R-:W-:Y:S02]  /*d710*/  IMAD.MOV R2, RZ, RZ, -R2 ;  /* 0x000000ffff027224 */ /* 0x000fe400078e0a02 */
[C---:B------:R-:W-:Y:S02]  /*d720*/  IMAD R7, R17.reuse, R20, R7 ;  /* 0x0000001411077224 */ /* 0x040fe400078e0207 */
[----:B------:R-:W-:Y:S01]  /*d730*/  @!P0 IMAD.IADD R16, R16, 0x1, -R17 ;  /* 0x0000000110108824 */ /* 0x000fe200078e0a11 */
[----:B------:R-:W-:Y:S01]  /*d740*/  ISETP.GT.U32.AND P0, PT, R17, R12, PT ;  /* 0x0000000c1100720c */ /* 0x000fe20003f04070 */
[----:B------:R-:W-:-:S02]  /*d750*/  VIADD R9, R18, 0x48 ;  /* 0x0000004812097836 */ /* 0x000fc40000000000 */
[----:B------:R-:W-:Y:S01]  /*d760*/  @!P6 IMAD.MOV R19, RZ, RZ, -R19 ;  /* 0x000000ffff13e224 */ /* 0x000fe200078e0a13 */
[C---:B------:R-:W-:Y:S01]  /*d770*/  ISETP.GT.U32.AND P6, PT, R17.reuse, R13, PT ;  /* 0x0000000d1100720c */ /* 0x040fe20003fc4070 */
[----:B------:R-:W-:Y:S01]  /*d780*/  IMAD R2, R17, R2, R6 ;  /* 0x0000000211027224 */ /* 0x000fe200078e0206 */
[----:B------:R-:W-:Y:S01]  /*d790*/  IABS R5, R9 ;  /* 0x0000000900057213 */ /* 0x000fe20000000000 */
[--C-:B------:R-:W-:Y:S01]  /*d7a0*/  @!P4 IMAD.IADD R15, R15, 0x1, -R17.reuse ;  /* 0x000000010f0fc824 */ /* 0x100fe200078e0a11 */
[C---:B------:R-:W-:Y:S01]  /*d7b0*/  ISETP.GT.U32.AND P4, PT, R17.reuse, R7, PT ;  /* 0x000000071100720c */ /* 0x040fe20003f84070 */
[--C-:B------:R-:W-:Y:S01]  /*d7c0*/  @!P2 IMAD.IADD R14, R14, 0x1, -R17.reuse ;  /* 0x000000010e0ea824 */ /* 0x100fe200078e0a11 */
[----:B------:R-:W-:Y:S01]  /*d7d0*/  ISETP.GT.U32.AND P2, PT, R17, R2, PT ;  /* 0x000000021100720c */ /* 0x000fe20003f44070 */
[----:B------:R-:W-:Y:S01]  /*d7e0*/  VIADD R8, R18, 0x46 ;  /* 0x0000004612087836 */ /* 0x000fe20000000000 */
[----:B------:R1:W-:Y:S01]  /*d7f0*/  STL [R1+0xb8], R19 ;  /* 0x0000b81301007387 */ /* 0x0003e20000100800 */
[--C-:B------:R-:W-:Y:S01]  /*d800*/  @!P0 IMAD.IADD R12, R12, 0x1, -R17.reuse ;  /* 0x000000010c0c8824 */ /* 0x100fe200078e0a11 */
[----:B------:R-:W-:Y:S01]  /*d810*/  ISETP.GE.AND P0, PT, R21, RZ, PT ;  /* 0x000000ff1500720c */ /* 0x000fe20003f06270 */
[----:B------:R-:W-:Y:S01]  /*d820*/  IMAD.MOV.U32 R24, RZ, RZ, R16 ;  /* 0x000000ffff187224 */ /* 0x000fe200078e0010 */
[----:B------:R-:W-:Y:S01]  /*d830*/  IABS R4, R8 ;  /* 0x0000000800047213 */ /* 0x000fe20000000000 */
[----:B------:R-:W-:Y:S01]  /*d840*/  @!P6 IMAD.IADD R13, R13, 0x1, -R17 ;  /* 0x000000010d0de824 */ /* 0x000fe200078e0a11 */
[----:B------:R-:W-:Y:S01]  /*d850*/  ISETP.GE.AND P6, PT, R22, RZ, PT ;  /* 0x000000ff1600720c */ /* 0x000fe20003fc6270 */
[----:B0-----:R-:W-:-:S02]  /*d860*/  IMAD.MOV.U32 R23, RZ, RZ, R15 ;  /* 0x000000ffff177224 */ /* 0x001fc400078e000f */
[----:B------:R-:W-:Y:S01]  /*d870*/  @!P4 IMAD.IADD R7, R7, 0x1, -R17 ;  /* 0x000000010707c824 */ /* 0x000fe200078e0a11 */
[----:B------:R-:W-:Y:S01]  /*d880*/  ISETP.GT.U32.AND P4, PT, R17, R13, PT ;  /* 0x0000000d1100720c */ /* 0x000fe20003f84070 */
[----:B-1----:R-:W-:-:S04]  /*d890*/  IMAD.HI.U32 R19, R0, R5, RZ ;  /* 0x0000000500137227 */ /* 0x002fc800078e00ff */
[----:B------:R-:W-:Y:S02]  /*d8a0*/  IMAD.MOV R19, RZ, RZ, -R19 ;  /* 0x000000ffff137224 */ /* 0x000fe400078e0a13 */
[----:B------:R-:W-:Y:S01]  /*d8b0*/  @!P1 IMAD.MOV R24, RZ, RZ, -R24 ;  /* 0x000000ffff189224 */ /* 0x000fe200078e0a18 */
[----:B------:R-:W-:Y:S01]  /*d8c0*/  ISETP.GT.U32.AND P1, PT, R17, R12, PT ;  /* 0x0000000c1100720c */ /* 0x000fe20003f24070 */
[----:B------:R-:W-:-:S03]  /*d8d0*/  IMAD.HI.U32 R20, R0, R4, RZ ;  /* 0x0000000400147227 */ /* 0x000fc600078e00ff */
[----:B------:R-:W-:Y:S01]  /*d8e0*/  STL [R1+0xb0], R24 ;  /* 0x0000b01801007387 */ /* 0x000fe20000100800 */
[C---:B------:R-:W-:Y:S02]  /*d8f0*/  IMAD R5, R17.reuse, R19, R5 ;  /* 0x0000001311057224 */ /* 0x040fe400078e0205 */
[----:B------:R-:W-:Y:S02]  /*d900*/  @!P2 IMAD.IADD R2, R2, 0x1, -R17 ;  /* 0x000000010202a824 */ /* 0x000fe400078e0a11 */
[----:B------:R-:W-:Y:S01]  /*d910*/  @!P5 IMAD.MOV R23, RZ, RZ, -R23 ;  /* 0x000000ffff17d224 */ /* 0x000fe200078e0a17 */
[C---:B------:R-:W-:Y:S01]  /*d920*/  ISETP.GT.U32.AND P5, PT, R17.reuse, R7, PT ;  /* 0x000000071100720c */ /* 0x040fe20003fa4070 */
[----:B------:R-:W-:Y:S01]  /*d930*/  IMAD.MOV.U32 R16, RZ, RZ, R14 ;  /* 0x000000ffff107224 */ /* 0x000fe200078e000e */
[C---:B------:R-:W-:Y:S01]  /*d940*/  ISETP.GT.U32.AND P2, PT, R17.reuse, R2, PT ;  /* 0x000000021100720c */ /* 0x040fe20003f44070 */
[----:B------:R-:W-:Y:S01]  /*d950*/  IMAD.MOV R20, RZ, RZ, -R20 ;  /* 0x000000ffff147224 */ /* 0x000fe200078e0a14 */
[----:B------:R-:W-:Y:S01]  /*d960*/  STL [R1+0xac], R23 ;  /* 0x0000ac1701007387 */ /* 0x000fe20000100800 */
[----:B------:R-:W-:Y:S01]  /*d970*/  @!P3 IMAD.MOV R16, RZ, RZ, -R16 ;  /* 0x000000ffff10b224 */ /* 0x000fe200078e0a10 */
[----:B------:R-:W-:Y:S01]  /*d980*/  ISETP.GT.U32.AND P3, PT, R17, R5, PT ;  /* 0x000000051100720c */ /* 0x000fe20003f64070 */
[----:B------:R-:W-:-:S02]  /*d990*/  VIADD R19, R18, 0x44 ;  /* 0x0000004412137836 */ /* 0x000fc40000000000 */
[----:B------:R-:W-:Y:S01]  /*d9a0*/  VIADD R6, R18, 0x42 ;  /* 0x0000004212067836 */ /* 0x000fe20000000000 */
[----:B------:R0:W-:Y:S01]  /*d9b0*/  STL [R1+0xa4], R16 ;  /* 0x0000a41001007387 */ /* 0x0001e20000100800 */
[----:B------:R-:W-:Y:S01]  /*d9c0*/  IMAD R4, R17, R20, R4 ;  /* 0x0000001411047224 */ /* 0x000fe200078e0204 */
[----:B------:R-:W-:Y:S01]  /*d9d0*/  IABS R14, R19 ;  /* 0x00000013000e7213 */ /* 0x000fe20000000000 */
[--C-:B------:R-:W-:Y:S01]  /*d9e0*/  @!P1 IMAD.IADD R12, R12, 0x1, -R17.reuse ;  /* 0x000000010c0c9824 */ /* 0x100fe200078e0a11 */
[----:B------:R-:W-:Y:S01]  /*d9f0*/  IABS R15, R6 ;  /* 0x00000006000f7213 */ /* 0x000fe20000000000 */
[--C-:B------:R-:W-:Y:S01]  /*da00*/  @!P4 IMAD.IADD R13, R13, 0x1, -R17.reuse ;  /* 0x000000010d0dc824 */ /* 0x100fe200078e0a11 */
[----:B------:R-:W-:Y:S01]  /*da10*/  ISETP.GT.U32.AND P1, PT, R17, R4, PT ;  /* 0x000000041100720c */ /* 0x000fe20003f24070 */
[----:B------:R-:W-:Y:S01]  /*da20*/  @!P5 IMAD.IADD R7, R7, 0x1, -R17 ;  /* 0x000000010707d824 */ /* 0x000fe200078e0a11 */
[----:B------:R-:W-:Y:S01]  /*da30*/  ISETP.GE.AND P4, PT, R11, RZ, PT ;  /* 0x000000ff0b00720c */ /* 0x000fe20003f86270 */
[----:B------:R-:W-:Y:S01]  /*da40*/  IMAD.MOV.U32 R11, RZ, RZ, R15 ;  /* 0x000000ffff0b7224 */ /* 0x000fe200078e000f */
[----:B------:R-:W-:Y:S01]  /*da50*/  ISETP.GE.AND P5, PT, R10, RZ, PT ;  /* 0x000000ff0a00720c */ /* 0x000fe20003fa6270 */
[----:B------:R-:W-:-:S04]  /*da60*/  IMAD.HI.U32 R10, R0, R14, RZ ;  /* 0x0000000e000a7227 */ /* 0x000fc800078e00ff */
[--C-:B------:R-:W-:Y:S01]  /*da70*/  @!P2 IMAD.IADD R2, R2, 0x1, -R17.reuse ;  /* 0x000000010202a824 */ /* 0x100fe200078e0a11 */
[----:B------:R-:W-:Y:S01]  /*da80*/  ISETP.GE.AND P2, PT, R9, RZ, PT ;  /* 0x000000ff0900720c */ /* 0x000fe20003f46270 */
[----:B------:R-:W-:Y:S01]  /*da90*/  @!P3 IMAD.IADD R5, R5, 0x1, -R17 ;  /* 0x000000010505b824 */ /* 0x000fe200078e0a11 */
[----:B------:R-:W-:Y:S01]  /*daa0*/  ISETP.GE.AND P3, PT, R8, RZ, PT ;  /* 0x000000ff0800720c */ /* 0x000fe20003f66270 */
[----:B------:R-:W-:-:S04]  /*dab0*/  IMAD.HI.U32 R9, R0, R11, RZ ;  /* 0x0000000b00097227 */ /* 0x000fc800078e00ff */
[----:B------:R-:W-:Y:S02]  /*dac0*/  IMAD.MOV R8, RZ, RZ, -R10 ;  /* 0x000000ffff087224 */ /* 0x000fe400078e0a0a */
[----:B------:R-:W-:Y:S02]  /*dad0*/  IMAD.MOV R9, RZ, RZ, -R9 ;  /* 0x000000ffff097224 */ /* 0x000fe400078e0a09 */
[----:B------:R-:W-:Y:S02]  /*dae0*/  IMAD R8, R17, R8, R14 ;  /* 0x0000000811087224 */ /* 0x000fe400078e020e */
[----:B------:R-:W-:Y:S02]  /*daf0*/  IMAD.MOV.U32 R10, RZ, RZ, R7 ;  /* 0x000000ffff0a7224 */ /* 0x000fe400078e0007 */
[----:B------:R-:W-:Y:S02]  /*db00*/  IMAD.MOV.U32 R20, RZ, RZ, R13 ;  /* 0x000000ffff147224 */ /* 0x000fe400078e000d */
[----:B0-----:R-:W-:-:S02]  /*db10*/  IMAD.MOV.U32 R16, RZ, RZ, R12 ;  /* 0x000000ffff107224 */ /* 0x001fc400078e000c */
[----:B------:R-:W-:Y:S01]  /*db20*/  @!P1 IMAD.IADD R4, R4, 0x1, -R17 ;  /* 0x0000000104049824 */ /* 0x000fe200078e0a11 */
[C---:B------:R-:W-:Y:S01]  /*db30*/  ISETP.GT.U32.AND P1, PT, R17.reuse, R5, PT ;  /* 0x000000051100720c */ /* 0x040fe20003f24070 */
[C---:B------:R-:W-:Y:S02]  /*db40*/  IMAD R7, R17.reuse, R9, R11 ;  /* 0x0000000911077224 */ /* 0x040fe400078e020b */
[----:B------:R-:W-:Y:S02]  /*db50*/  IMAD.MOV.U32 R12, RZ, RZ, R2 ;  /* 0x000000ffff0c7224 */ /* 0x000fe400078e0002 */
[----:B------:R-:W-:Y:S01]  /*db60*/  @!P4 IMAD.MOV R10, RZ, RZ, -R10 ;  /* 0x000000ffff0ac224 */ /* 0x000fe200078e0a0a */
[----:B------:R-:W-:Y:S01]  /*db70*/  ISETP.GT.U32.AND P4, PT, R17, R8, PT ;  /* 0x000000081100720c */ /* 0x000fe20003f84070 */
[----:B------:R-:W-:Y:S01]  /*db80*/  @!P6 IMAD.MOV R20, RZ, RZ, -R20 ;  /* 0x000000ffff14e224 */ /* 0x000fe200078e0a14 */
[----:B------:R-:W-:Y:S01]  /*db90*/  ISETP.GE.AND P6, PT, R19, RZ, PT ;  /* 0x000000ff1300720c */ /* 0x000fe20003fc6270 */
[----:B------:R-:W-:Y:S01]  /*dba0*/  @!P0 IMAD.MOV R16, RZ, RZ, -R16 ;  /* 0x000000ffff108224 */ /* 0x000fe200078e0a10 */
[C---:B------:R-:W-:Y:S01]  /*dbb0*/  ISETP.GT.U32.AND P0, PT, R17.reuse, R4, PT ;  /* 0x000000041100720c */ /* 0x040fe20003f04070 */
[----:B------:R-:W-:Y:S01]  /*dbc0*/  @!P5 IMAD.MOV R12, RZ, RZ, -R12 ;  /* 0x000000ffff0cd224 */ /* 0x000fe200078e0a0c */
[----:B------:R-:W-:Y:S01]  /*dbd0*/  ISETP.GT.U32.AND P5, PT, R17, R7, PT ;  /* 0x000000071100720c */ /* 0x000fe20003fa4070 */
[----:B------:R-:W-:Y:S01]  /*dbe0*/  STL [R1+0xa0], R20 ;  /* 0x0000a01401007387 */ /* 0x000fe20000100800 */
[----:B------:R-:W-:-:S02]  /*dbf0*/  VIADD R2, R18, 0x40 ;  /* 0x0000004012027836 */ /* 0x000fc40000000000 */
[--C-:B------:R-:W-:Y:S01]  /*dc00*/  @!P1 IMAD.IADD R5, R5, 0x1, -R17.reuse ;  /* 0x0000000105059824 */ /* 0x100fe200078e0a11 */
[----:B------:R-:W-:Y:S01]  /*dc10*/  STL [R1+0x9c], R16 ;  /* 0x00009c1001007387 */ /* 0x000fe20000100800 */
[----:B------:R-:W-:Y:S01]  /*dc20*/  ISETP.GE.AND P1, PT, R6, RZ, PT ;  /* 0x000000ff0600720c */ /* 0x000fe20003f26270 */
[----:B------:R-:W-:Y:S01]  /*dc30*/  @!P4 IMAD.IADD R8, R8, 0x1, -R17 ;  /* 0x000000010808c824 */ /* 0x000fe200078e0a11 */
[----:B------:R-:W-:Y:S01]  /*dc40*/  IABS R9, R2 ;  /* 0x0000000200097213 */ /* 0x000fe20000000000 */
[----:B------:R0:W-:Y:S01]  /*dc50*/  STL [R1+0x98], R10 ;  /* 0x0000980a01007387 */ /* 0x0001e20000100800 */
[----:B------:R-:W-:Y:S02]  /*dc60*/  IMAD.MOV.U32 R11, RZ, RZ, R5 ;  /* 0x000000ffff0b7224 */ /* 0x000fe400078e0005 */
[--C-:B------:R-:W-:Y:S01]  /*dc70*/  @!P0 IMAD.IADD R4, R4, 0x1, -R17.reuse ;  /* 0x0000000104048824 */ /* 0x100fe200078e0a11 */
[----:B------:R-:W-:Y:S01]  /*dc80*/  ISETP.GE.AND P0, PT, R2, RZ, PT ;  /* 0x000000ff0200720c */ /* 0x000fe20003f06270 */
[----:B------:R-:W-:Y:S01]  /*dc90*/  @!P5 IMAD.IADD R7, R7, 0x1, -R17 ;  /* 0x000000010707d824 */ /* 0x000fe200078e0a11 */
[C---:B------:R-:W-:Y:S01]  /*dca0*/  ISETP.GT.U32.AND P5, PT, R17.reuse, R8, PT ;  /* 0x000000081100720c */ /* 0x040fe20003fa4070 */
[----:B------:R-:W-:Y:S01]  /*dcb0*/  @!P2 IMAD.MOV R11, RZ, RZ, -R11 ;  /* 0x000000ffff0ba224 */ /* 0x000fe200078e0a0b */
[----:B------:R-:W-:Y:S01]  /*dcc0*/  STL [R1+0x94], R12 ;  /* 0x0000940c01007387 */ /* 0x000fe20000100800 */
[C---:B------:R-:W-:Y:S01]  /*dcd0*/  VIADD R15, R18.reuse, 0x3c ;  /* 0x0000003c120f7836 */ /* 0x040fe20000000000 */
[----:B------:R-:W-:Y:S01]  /*dce0*/  ISETP.GT.U32.AND P2, PT, R17, R7, PT ;  /* 0x000000071100720c */ /* 0x000fe20003f44070 */
[C---:B0-----:R-:W-:Y:S01]  /*dcf0*/  VIADD R10, R18.reuse, 0x3e ;  /* 0x0000003e120a7836 */ /* 0x041fe20000000000 */
[----:B------:R0:W-:Y:S01]  /*dd00*/  STL [R1+0x90], R11 ;  /* 0x0000900b01007387 */ /* 0x0001e20000100800 */
[----:B------:R-:W-:-:S02]  /*dd10*/  VIADD R14, R18, 0x38 ;  /* 0x00000038120e7836 */ /* 0x000fc40000000000 */
[C---:B------:R-:W-:Y:S01]  /*dd20*/  VIADD R19, R18.reuse, 0x34 ;  /* 0x0000003412137836 */ /* 0x040fe20000000000 */
[----:B------:R-:W-:Y:S01]  /*dd30*/  IABS R6, R10 ;  /* 0x0000000a00067213 */ /* 0x000fe20000000000 */
[----:B------:R-:W-:Y:S01]  /*dd40*/  VIADD R23, R18, 0x4 ;  /* 0x0000000412177836 */ /* 0x000fe20000000000 */
[----:B------:R-:W-:Y:S01]  /*dd50*/  ISETP.GE.AND P4, PT, R10, RZ, PT ;  /* 0x000000ff0a00720c */ /* 0x000fe20003f86270 */
[----:B------:R-:W-:Y:S02]  /*dd60*/  IMAD.MOV.U32 R10, RZ, RZ, R4 ;  /* 0x000000ffff0a7224 */ /* 0x000fe400078e0004 */
[----:B------:R-:W-:Y:S02]  /*dd70*/  IMAD.MOV.U32 R2, RZ, RZ, R6 ;  /* 0x000000ffff027224 */ /* 0x000fe400078e0006 */
[----:B------:R-:W-:-:S04]  /*dd80*/  IMAD.HI.U32 R6, R0, R9, RZ ;  /* 0x0000000900067227 */ /* 0x000fc800078e00ff */
[----:B------:R-:W-:Y:S02]  /*dd90*/  IMAD.MOV R4, RZ, RZ, -R6 ;  /* 0x000000ffff047224 */ /* 0x000fe400078e0a06 */
[----:B------:R-:W-:-:S04]  /*dda0*/  IMAD.HI.U32 R5, R0, R2, RZ ;  /* 0x0000000200057227 */ /* 0x000fc800078e00ff */
[C---:B------:R-:W-:Y:S02]  /*ddb0*/  IMAD R9, R17.reuse, R4, R9 ;  /* 0x0000000411097224 */ /* 0x040fe400078e0209 */
[----:B------:R-:W-:Y:S02]  /*ddc0*/  @!P5 IMAD.IADD R8, R8, 0x1, -R17 ;  /* 0x000000010808d824 */ /* 0x000fe400078e0a11 */
[----:B------:R-:W-:Y:S01]  /*ddd0*/  IMAD.MOV R5, RZ, RZ, -R5 ;  /* 0x000000ffff057224 */ /* 0x000fe200078e0a05 */
[C---:B------:R-:W-:Y:S01]  /*dde0*/  ISETP.GT.U32.AND P5, PT, R17.reuse, R9, PT ;  /* 0x000000091100720c */ /* 0x040fe20003fa4070 */
[----:B0-----:R-:W-:Y:S02]  /*ddf0*/  IMAD.MOV.U32 R11, RZ, RZ, R8 ;  /* 0x000000ffff0b7224 */ /* 0x001fe400078e0008 */
[----:B------:R-:W-:Y:S02]  /*de00*/  IMAD R5, R17, R5, R2 ;  /* 0x0000000511057224 */ /* 0x000fe400078e0202 */
[----:B------:R-:W-:-:S02]  /*de10*/  @!P6 IMAD.MOV R11, RZ, RZ, -R11 ;  /* 0x000000ffff0be224 */ /* 0x000fc400078e0a0b */
[----:B------:R-:W-:Y:S01]  /*de20*/  @!P3 IMAD.MOV R10, RZ, RZ, -R10 ;  /* 0x000000ffff0ab224 */ /* 0x000fe200078e0a0a */
[----:B------:R-:W-:Y:S01]  /*de30*/  ISETP.GT.U32.AND P6, PT, R17, R5, PT ;  /* 0x000000051100720c */ /* 0x000fe20003fc4070 */
[--C-:B------:R-:W-:Y:S01]  /*de40*/  @!P2 IMAD.IADD R7, R7, 0x1, -R17.reuse ;  /* 0x000000010707a824 */ /* 0x100fe200078e0a11 */
[----:B------:R-:W-:Y:S01]  /*de50*/  ISETP.GE.AND P3, PT, R15, RZ, PT ;  /* 0x000000ff0f00720c */ /* 0x000fe20003f66270 */
[C---:B------:R-:W-:Y:S01]  /*de60*/  VIADD R2, R18.reuse, 0x3a ;  /* 0x0000003a12027836 */ /* 0x040fe20000000000 */
[----:B------:R-:W-:Y:S01]  /*de70*/  IABS R15, R15 ;  /* 0x0000000f000f7213 */ /* 0x000fe20000000000 */
[--C-:B------:R-:W-:Y:S01]  /*de80*/  @!P5 IMAD.IADD R9, R9, 0x1, -R17.reuse ;  /* 0x000000010909d824 */ /* 0x100fe200078e0a11 */
[----:B------:R0:W-:Y:S01]  /*de90*/  STL [R1+0x8c], R10 ;  /* 0x00008c0a01007387 */ /* 0x0001e20000100800 */
[----:B------:R-:W-:Y:S01]  /*dea0*/  VIADD R4, R18, 0x36 ;  /* 0x0000003612047836 */ /* 0x000fe20000000000 */
[----:B------:R-:W-:Y:S01]  /*deb0*/  ISETP.GE.AND P2, PT, R2, RZ, PT ;  /* 0x000000ff0200720c */ /* 0x000fe20003f46270 */
[----:B------:R-:W-:Y:S01]  /*dec0*/  IMAD.HI.U32 R6, R0, R15, RZ ;  /* 0x0000000f00067227 */ /* 0x000fe200078e00ff */
[----:B------:R-:W-:Y:S01]  /*ded0*/  ISETP.GT.U32.AND P5, PT, R17, R9, PT ;  /* 0x000000091100720c */ /* 0x000fe20003fa4070 */
[----:B------:R-:W-:Y:S01]  /*dee0*/  STL [R1+0x88], R11 ;  /* 0x0000880b01007387 */ /* 0x000fe20000100800 */
[----:B------:R-:W-:Y:S01]  /*def0*/  IABS R2, R2 ;  /* 0x0000000200027213 */ /* 0x000fe20000000000 */
[----:B------:R-:W-:Y:S01]  /*df00*/  IMAD.MOV R6, RZ, RZ, -R6 ;  /* 0x000000ffff067224 */ /* 0x000fe200078e0a06 */
[----:B------:R-:W-:Y:S01]  /*df10*/  IABS R13, R4 ;  /* 0x00000004000d7213 */ /* 0x000fe20000000000 */
[----:B------:R-:W-:-:S02]  /*df20*/  @!P6 IMAD.IADD R5, R5, 0x1, -R17 ;  /* 0x000000010505e824 */ /* 0x000fc400078e0a11 */
[----:B0-----:R-:W-:Y:S02]  /*df30*/  IMAD.MOV.U32 R10, RZ, RZ, R7 ;  /* 0x000000ffff0a7224 */ /* 0x001fe400078e0007 */
[C---:B------:R-:W-:Y:S01]  /*df40*/  IMAD R15, R17.reuse, R6, R15 ;  /* 0x00000006110f7224 */ /* 0x040fe200078e020f */
[----:B------:R-:W-:Y:S01]  /*df50*/  ISETP.GT.U32.AND P6, PT, R17, R5, PT ;  /* 0x000000051100720c */ /* 0x000fe20003fc4070 */
[----:B------:R-:W-:Y:S01]  /*df60*/  @!P1 IMAD.MOV R10, RZ, RZ, -R10 ;  /* 0x000000ffff0a9224 */ /* 0x000fe200078e0a0a */
[----:B------:R-:W-:Y:S01]  /*df70*/  ISETP.GE.AND P1, PT, R14, RZ, PT ;  /* 0x000000ff0e00720c */ /* 0x000fe20003f26270 */
[----:B------:R-:W-:Y:S01]  /*df80*/  IMAD.MOV.U32 R8, RZ, RZ, R2 ;  /* 0x000000ffff087224 */ /* 0x000fe200078e0002 */
[----:B------:R-:W-:Y:S01]  /*df90*/  IABS R14, R14 ;  /* 0x0000000e000e7213 */ /* 0x000fe20000000000 */
[----:B------:R-:W-:Y:S01]  /*dfa0*/  @!P5 IMAD.IADD R9, R9, 0x1, -R17 ;  /* 0x000000010909d824 */ /* 0x000fe200078e0a11 */
[----:B------:R-:W-:Y:S01]  /*dfb0*/  ISETP.GT.U32.AND P5, PT, R17, R15, PT ;  /* 0x0000000f1100720c */ /* 0x000fe20003fa4070 */
[C---:B------:R-:W-:Y:S01]  /*dfc0*/  IMAD.HI.U32 R2, R0.reuse, R8, RZ ;  /* 0x0000000800027227 */ /* 0x040fe200078e00ff */
[----:B------:R0:W-:Y:S03]  /*dfd0*/  STL [R1+0x80], R10 ;  /* 0x0000800a01007387 */ /* 0x0001e60000100800 */
[----:B------:R-:W-:-:S04]  /*dfe0*/  IMAD.HI.U32 R6, R0, R14, RZ ;  /* 0x0000000e00067227 */ /* 0x000fc800078e00ff */
[----:B------:R-:W-:-:S04]  /*dff0*/  IMAD.HI.U32 R7, R0, R13, RZ ;  /* 0x0000000d00077227 */ /* 0x000fc800078e00ff */
[----:B------:R-:W-:Y:S02]  /*e000*/  IMAD.MOV R6, RZ, RZ, -R6 ;  /* 0x000000ffff067224 */ /* 0x000fe400078e0a06 */
[----:B------:R-:W-:Y:S02]  /*e010*/  IMAD.MOV R2, RZ, RZ, -R2 ;  /* 0x000000ffff027224 */ /* 0x000fe400078e0a02 */
[----:B------:R-:W-:Y:S02]  /*e020*/  IMAD.MOV R7, RZ, RZ, -R7 ;  /* 0x000000ffff077224 */ /* 0x000fe400078e0a07 */
[C---:B------:R-:W-:Y:S02]  /*e030*/  IMAD R14, R17.reuse, R6, R14 ;  /* 0x00000006110e7224 */ /* 0x040fe400078e020e */
[----:B------:R-:W-:Y:S01]  /*e040*/  IMAD R8, R17, R2, R8 ;  /* 0x0000000211087224 */ /* 0x000fe200078e0208 */
[----:B------:R-:W-:Y:S01]  /*e050*/  IABS R2, R19 ;  /* 0x0000001300027213 */ /* 0x000fe20000000000 */
[----:B0-----:R-:W-:-:S02]  /*e060*/  IMAD.MOV.U32 R10, RZ, RZ, R9 ;  /* 0x000000ffff0a7224 */ /* 0x001fc400078e0009 */
[----:B------:R-:W-:Y:S02]  /*e070*/  IMAD R13, R17, R7, R13 ;  /* 0x00000007110d7224 */ /* 0x000fe400078e020d */
[--C-:B------:R-:W-:Y:S01]  /*e080*/  @!P6 IMAD.IADD R5, R5, 0x1, -R17.reuse ;  /* 0x000000010505e824 */ /* 0x100fe200078e0a11 */
[C---:B------:R-:W-:Y:S01]  /*e090*/  ISETP.GT.U32.AND P6, PT, R17.reuse, R14, PT ;  /* 0x0000000e1100720c */ /* 0x040fe20003fc4070 */
[----:B------:R-:W-:Y:S01]  /*e0a0*/  @!P0 IMAD.MOV R10, RZ, RZ, -R10 ;  /* 0x000000ffff0a8224 */ /* 0x000fe200078e0a0a */
[----:B------:R-:W-:Y:S01]  /*e0b0*/  ISETP.GT.U32.AND P0, PT, R17, R8, PT ;  /* 0x000000081100720c */ /* 0x000fe20003f04070 */
[----:B------:R-:W-:Y:S01]  /*e0c0*/  @!P5 IMAD.IADD R15, R15, 0x1, -R17 ;  /* 0x000000010f0fd824 */ /* 0x000fe200078e0a11 */
[----:B------:R-:W-:Y:S01]  /*e0d0*/  ISETP.GT.U32.AND P5, PT, R17, R13, PT ;  /* 0x0000000d1100720c */ /* 0x000fe20003fa4070 */
[----:B------:R-:W-:Y:S01]  /*e0e0*/  IMAD.MOV.U32 R16, RZ, RZ, R5 ;  /* 0x000000ffff107224 */ /* 0x000fe200078e0005 */
[----:B------:R0:W-:Y:S01]  /*e0f0*/  STL [R1+0x7c], R10 ;  /* 0x00007c0a01007387 */ /* 0x0001e20000100800 */
[----:B------:R-:W-:-:S04]  /*e100*/  IMAD.HI.U32 R6, R0, R2, RZ ;  /* 0x0000000200067227 */ /* 0x000fc800078e00ff */
[----:B------:R-:W-:Y:S02]  /*e110*/  IMAD.MOV R6, RZ, RZ, -R6 ;  /* 0x000000ffff067224 */ /* 0x000fe400078e0a06 */
[--C-:B------:R-:W-:Y:S02]  /*e120*/  @!P6 IMAD.IADD R14, R14, 0x1, -R17.reuse ;  /* 0x000000010e0ee824 */ /* 0x100fe400078e0a11 */
[--C-:B------:R-:W-:Y:S01]  /*e130*/  @!P0 IMAD.IADD R8, R8, 0x1, -R17.reuse ;  /* 0x0000000108088824 */ /* 0x100fe200078e0a11 */
[----:B------:R-:W-:Y:S01]  /*e140*/  ISETP.GT.U32.AND P0, PT, R17, R15, PT ;  /* 0x0000000f1100720c */ /* 0x000fe20003f04070 */
[C---:B0-----:R-:W-:Y:S02]  /*e150*/  VIADD R10, R18.reuse, 0x32 ;  /* 0x00000032120a7836 */ /* 0x041fe40000000000 */
[----:B------:R-:W-:Y:S01]  /*e160*/  @!P5 IMAD.IADD R13, R13, 0x1, -R17 ;  /* 0x000000010d0dd824 */ /* 0x000fe200078e0a11 */
[C---:B------:R-:W-:Y:S01]  /*e170*/  ISETP.GT.U32.AND P5, PT, R17.reuse, R14, PT ;  /* 0x0000000e1100720c */ /* 0x040fe20003fa4070 */
[----:B------:R-:W-:Y:S01]  /*e180*/  @!P4 IMAD.MOV R16, RZ, RZ, -R16 ;  /* 0x000000ffff10c224 */ /* 0x000fe200078e0a10 */
[----:B------:R-:W-:Y:S01]  /*e190*/  IABS R9, R10 ;  /* 0x0000000a00097213 */ /* 0x000fe20000000000 */
[C---:B------:R-:W-:Y:S01]  /*e1a0*/  IMAD R2, R17.reuse, R6, R2 ;  /* 0x0000000611027224 */ /* 0x040fe200078e0202 */
[C---:B------:R-:W-:Y:S01]  /*e1b0*/  ISETP.GT.U32.AND P4, PT, R17.reuse, R13, PT ;  /* 0x0000000d1100720c */ /* 0x040fe20003f84070 */
[----:B------:R-:W-:Y:S01]  /*e1c0*/  VIADD R7, R18, 0x30 ;  /* 0x0000003012077836 */ /* 0x000fe20000000000 */
[----:B------:R-:W-:Y:S01]  /*e1d0*/  ISETP.GT.U32.AND P6, PT, R17, R8, PT ;  /* 0x000000081100720c */ /* 0x000fe20003fc4070 */
[----:B------:R-:W-:Y:S01]  /*e1e0*/  IMAD.HI.U32 R5, R0, R9, RZ ;  /* 0x0000000900057227 */ /* 0x000fe200078e00ff */
[----:B------:R0:W-:Y:S02]  /*e1f0*/  STL [R1+0x70], R16 ;  /* 0x0000701001007387 */ /* 0x0001e40000100800 */
[----:B------:R-:W-:Y:S01]  /*e200*/  IABS R12, R7 ;  /* 0x00000007000c7213 */ /* 0x000fe20000000000 */
[----:B------:R-:W-:-:S02]  /*e210*/  IMAD.MOV R5, RZ, RZ, -R5 ;  /* 0x000000ffff057224 */ /* 0x000fc400078e0a05 */
[----:B------:R-:W-:Y:S01]  /*e220*/  @!P0 IMAD.IADD R15, R15, 0x1, -R17 ;  /* 0x000000010f0f8824 */ /* 0x000fe200078e0a11 */
[C---:B------:R-:W-:Y:S01]  /*e230*/  ISETP.GT.U32.AND P0, PT, R17.reuse, R2, PT ;  /* 0x000000021100720c */ /* 0x040fe20003f04070 */
[C---:B------:R-:W-:Y:S02]  /*e240*/  IMAD R9, R17.reuse, R5, R9 ;  /* 0x0000000511097224 */ /* 0x040fe400078e0209 */
[--C-:B------:R-:W-:Y:S02]  /*e250*/  @!P5 IMAD.IADD R14, R14, 0x1, -R17.reuse ;  /* 0x000000010e0ed824 */ /* 0x100fe400078e0a11 */
[C---:B------:R-:W-:Y:S01]  /*e260*/  VIADD R5, R18.reuse, 0x2c ;  /* 0x0000002c12057836 */ /* 0x040fe20000000000 */
[----:B------:R-:W-:Y:S01]  /*e270*/  ISETP.GT.U32.AND P5, PT, R17, R9, PT ;  /* 0x000000091100720c */ /* 0x000fe20003fa4070 */
[--C-:B------:R-:W-:Y:S01]  /*e280*/  @!P4 IMAD.IADD R13, R13, 0x1, -R17.reuse ;  /* 0x000000010d0dc824 */ /* 0x100fe200078e0a11 */
[----:B------:R-:W-:Y:S01]  /*e290*/  ISETP.GE.AND P4, PT, R19, RZ, PT ;  /* 0x000000ff1300720c */ /* 0x000fe20003f86270 */
[----:B------:R-:W-:Y:S01]  /*e2a0*/  VIADD R6, R18, 0x2e ;  /* 0x0000002e12067836 */ /* 0x000fe20000000000 */
[----:B------:R-:W-:Y:S01]  /*e2b0*/  IABS R19, R5 ;  /* 0x0000000500137213 */ /* 0x000fe20000000000 */
[--C-:B------:R-:W-:Y:S01]  /*e2c0*/  @!P6 IMAD.IADD R8, R8, 0x1, -R17.reuse ;  /* 0x000000010808e824 */ /* 0x100fe200078e0a11 */
[----:B------:R-:W-:Y:S01]  /*e2d0*/  ISETP.GE.AND P6, PT, R4, RZ, PT ;  /* 0x000000ff0400720c */ /* 0x000fe20003fc6270 */
[----:B------:R-:W-:Y:S01]  /*e2e0*/  @!P0 IMAD.IADD R2, R2, 0x1, -R17 ;  /* 0x0000000102028824 */ /* 0x000fe200078e0a11 */
[----:B------:R-:W-:Y:S01]  /*e2f0*/  ISETP.GE.AND P0, PT, R10, RZ, PT ;  /* 0x000000ff0a00720c */ /* 0x000fe20003f06270 */
[----:B------:R-:W-:Y:S01]  /*e300*/  IMAD.MOV.U32 R10, RZ, RZ, R19 ;  /* 0x000000ffff0a7224 */ /* 0x000fe200078e0013 */
[----:B------:R-:W-:Y:S01]  /*e310*/  IABS R11, R6 ;  /* 0x00000006000b7213 */ /* 0x000fe20000000000 */
[----:B0-----:R-:W-:-:S04]  /*e320*/  IMAD.HI.U32 R16, R0, R12, RZ ;  /* 0x0000000c00107227 */ /* 0x001fc800078e00ff */
[----:B------:R-:W-:Y:S02]  /*e330*/  @!P5 IMAD.IADD R9, R9, 0x1, -R17 ;  /* 0x000000010909d824 */ /* 0x000fe400078e0a11 */
[----:B------:R-:W-:Y:S02]  /*e340*/  IMAD.MOV.U32 R21, RZ, RZ, R15 ;  /* 0x000000ffff157224 */ /* 0x000fe400078e000f */
[----:B------:R-:W-:Y:S01]  /*e350*/  IMAD.HI.U32 R15, R0, R10, RZ ;  /* 0x0000000a000f7227 */ /* 0x000fe200078e00ff */
[----:B------:R-:W-:-:S03]  /*e360*/  ISETP.GT.U32.AND P5, PT, R17, R9, PT ;  /* 0x000000091100720c */ /* 0x000fc60003fa4070 */
[----:B------:R-:W-:Y:S02]  /*e370*/  IMAD.MOV R16, RZ, RZ, -R16 ;  /* 0x000000ffff107224 */ /* 0x000fe400078e0a10 */
[----:B------:R-:W-:Y:S02]  /*e380*/  IMAD.MOV.U32 R20, RZ, RZ, R8 ;  /* 0x000000ffff147224 */ /* 0x000fe400078e0008 */
[----:B------:R-:W-:Y:S01]  /*e390*/  @!P3 IMAD.MOV R21, RZ, RZ, -R21 ;  /* 0x000000ffff15b224 */ /* 0x000fe200078e0a15 */
[C---:B------:R-:W-:Y:S01]  /*e3a0*/  ISETP.GT.U32.AND P3, PT, R17.reuse, R2, PT ;  /* 0x000000021100720c */ /* 0x040fe20003f64070 */
[----:B------:R-:W-:Y:S02]  /*e3b0*/  IMAD.MOV R8, RZ, RZ, -R15 ;  /* 0x000000ffff087224 */ /* 0x000fe400078e0a0f */
[----:B------:R-:W-:Y:S01]  /*e3c0*/  IMAD R12, R17, R16, R12 ;  /* 0x00000010110c7224 */ /* 0x000fe200078e020c */
[----:B------:R0:W-:Y:S01]  /*e3d0*/  STL [R1+0x68], R21 ;  /* 0x0000681501007387 */ /* 0x0001e20000100800 */
[----:B------:R-:W-:-:S04]  /*e3e0*/  IMAD.HI.U32 R4, R0, R11, RZ ;  /* 0x0000000b00047227 */ /* 0x000fc800078e00ff */
[C---:B------:R-:W-:Y:S02]  /*e3f0*/  IMAD R10, R17.reuse, R8, R10 ;  /* 0x00000008110a7224 */ /* 0x040fe400078e020a */
[----:B------:R-:W-:Y:S01]  /*e400*/  @!P2 IMAD.MOV R20, RZ, RZ, -R20 ;  /* 0x000000ffff14a224 */ /* 0x000fe200078e0a14 */
[----:B------:R-:W-:Y:S01]  /*e410*/  ISETP.GT.U32.AND P2, PT, R17, R12, PT ;  /* 0x0000000c1100720c */ /* 0x000fe20003f44070 */
[----:B------:R-:W-:Y:S02]  /*e420*/  IMAD.MOV R4, RZ, RZ, -R4 ;  /* 0x000000ffff047224 */ /* 0x000fe400078e0a04 */
[----:B------:R-:W-:Y:S01]  /*e430*/  @!P5 IMAD.IADD R9, R9, 0x1, -R17 ;  /* 0x000000010909d824 */ /* 0x000fe200078e0a11 */
[C---:B------:R-:W-:Y:S01]  /*e440*/  ISETP.GT.U32.AND P5, PT, R17.reuse, R10, PT ;  /* 0x0000000a1100720c */ /* 0x040fe20003fa4070 */
[----:B------:R-:W-:Y:S01]  /*e450*/  @!P1 IMAD.MOV R14, RZ, RZ, -R14 ;  /* 0x000000ffff0e9224 */ /* 0x000fe200078e0a0e */
[----:B------:R-:W-:Y:S01]  /*e460*/  STL [R1+0x64], R20 ;  /* 0x0000641401007387 */ /* 0x000fe20000100800 */
[----:B------:R-:W-:Y:S01]  /*e470*/  IMAD R11, R17, R4, R11 ;  /* 0x00000004110b7224 */ /* 0x000fe200078e020b */
[----:B------:R-:W-:Y:S01]  /*e480*/  ISETP.GE.AND P1, PT, R7, RZ, PT ;  /* 0x000000ff0700720c */ /* 0x000fe20003f26270 */
[----:B------:R-:W-:Y:S01]  /*e490*/  @!P6 IMAD.MOV R13, RZ, RZ, -R13 ;  /* 0x000000ffff0de224 */ /* 0x000fe200078e0a0d */
[----:B------:R-:W-:Y:S01]  /*e4a0*/  STL [R1+0x5c], R14 ;  /* 0x00005c0e01007387 */ /* 0x000fe20000100800 */
[--C-:B------:R-:W-:Y:S01]  /*e4b0*/  @!P3 IMAD.IADD R2, R2, 0x1, -R17.reuse ;  /* 0x000000010202b824 */ /* 0x100fe200078e0a11 */
[----:B------:R-:W-:Y:S01]  /*e4c0*/  ISETP.GT.U32.AND P6, PT, R17, R11, PT ;  /* 0x0000000b1100720c */ /* 0x000fe20003fc4070 */
[--C-:B------:R-:W-:Y:S01]  /*e4d0*/  @!P2 IMAD.IADD R12, R12, 0x1, -R17.reuse ;  /* 0x000000010c0ca824 */ /* 0x100fe200078e0a11 */
[----:B------:R-:W-:Y:S01]  /*e4e0*/  ISETP.GE.AND P3, PT, R6, RZ, PT ;  /* 0x000000ff0600720c */ /* 0x000fe20003f66270 */
[----:B------:R1:W-:Y:S01]  /*e4f0*/  STL [R1+0x58], R13 ;  /* 0x0000580d01007387 */ /* 0x0003e20000100800 */
[----:B------:R-:W-:Y:S01]  /*e500*/  VIADD R6, R18, 0x28 ;  /* 0x0000002812067836 */ /* 0x000fe20000000000 */
[----:B------:R-:W-:Y:S01]  /*e510*/  ISETP.GE.AND P2, PT, R5, RZ, PT ;  /* 0x000000ff0500720c */ /* 0x000fe20003f46270 */
[----:B------:R-:W-:-:S02]  /*e520*/  @!P5 IMAD.IADD R10, R10, 0x1, -R17 ;  /* 0x000000010a0ad824 */ /* 0x000fc400078e0a11 */
[C---:B------:R-:W-:Y:S01]  /*e530*/  VIADD R4, R18.reuse, 0x2a ;  /* 0x0000002a12047836 */ /* 0x040fe20000000000 */
[----:B------:R-:W-:Y:S01]  /*e540*/  IABS R5, R6 ;  /* 0x0000000600057213 */ /* 0x000fe20000000000 */
[----:B------:R-:W-:Y:S01]  /*e550*/  VIADD R7, R18, 0x26 ;  /* 0x0000002612077836 */ /* 0x000fe20000000000 */
[----:B------:R-:W-:Y:S01]  /*e560*/  ISETP.GT.U32.AND P5, PT, R17, R10, PT ;  /* 0x0000000a1100720c */ /* 0x000fe20003fa4070 */
[----:B0-----:R-:W-:Y:S01]  /*e570*/  IMAD.MOV.U32 R21, RZ, RZ, R9 ;  /* 0x000000ffff157224 */ /* 0x001fe200078e0009 */
[----:B------:R-:W-:Y:S01]  /*e580*/  IABS R8, R4 ;  /* 0x0000000400087213 */ /* 0x000fe20000000000 */
[----:B-1----:R-:W-:Y:S01]  /*e590*/  IMAD.MOV.U32 R13, RZ, RZ, R2 ;  /* 0x000000ffff0d7224 */ /* 0x002fe200078e0002 */
[----:B------:R-:W-:Y:S01]  /*e5a0*/  IABS R16, R7 ;  /* 0x0000000700107213 */ /* 0x000fe20000000000 */
[----:B------:R-:W-:Y:S01]  /*e5b0*/  @!P6 IMAD.IADD R11, R11, 0x1, -R17 ;  /* 0x000000010b0be824 */ /* 0x000fe200078e0a11 */
[----:B------:R-:W-:Y:S01]  /*e5c0*/  ISETP.GT.U32.AND P6, PT, R17, R12, PT ;  /* 0x0000000c1100720c */ /* 0x000fe20003fc4070 */
[----:B------:R-:W-:-:S02]  /*e5d0*/  @!P4 IMAD.MOV R13, RZ, RZ, -R13 ;  /* 0x000000ffff0dc224 */ /* 0x000fc400078e0a0d */
[----:B------:R-:W-:Y:S01]  /*e5e0*/  IMAD.HI.U32 R14, R0, R8, RZ ;  /* 0x00000008000e7227 */ /* 0x000fe200078e00ff */
[C---:B------:R-:W-:Y:S02]  /*e5f0*/  ISETP.GT.U32.AND P4, PT, R17.reuse, R11, PT ;  /* 0x0000000b1100720c */ /* 0x040fe40003f84070 */
[----:B------:R0:W-:Y:S01]  /*e600*/  STL [R1+0x54], R13 ;  /* 0x0000540d01007387 */ /* 0x0001e20000100800 */
[----:B------:R-:W-:Y:S02]  /*e610*/  IMAD.MOV R14, RZ, RZ, -R14 ;  /* 0x000000ffff0e7224 */ /* 0x000fe400078e0a0e */
[--C-:B------:R-:W-:Y:S02]  /*e620*/  @!P5 IMAD.IADD R10, R10, 0x1, -R17.reuse ;  /* 0x000000010a0ad824 */ /* 0x100fe400078e0a11 */
[----:B------:R-:W-:Y:S02]  /*e630*/  IMAD R8, R17, R14, R8 ;  /* 0x0000000e11087224 */ /* 0x000fe400078e0208 */
[----:B------:R-:W-:-:S02]  /*e640*/  @!P6 IMAD.IADD R12, R12, 0x1, -R17 ;  /* 0x000000010c0ce824 */ /* 0x000fc400078e0a11 */
[----:B------:R-:W-:Y:S01]  /*e650*/  VIADD R2, R18, 0x24 ;  /* 0x0000002412027836 */ /* 0x000fe20000000000 */
[----:B------:R-:W-:Y:S01]  /*e660*/  ISETP.GT.U32.AND P6, PT, R17, R8, PT ;  /* 0x000000081100720c */ /* 0x000fe20003fc4070 */
[----:B0-----:R-:W-:-:S03]  /*e670*/  IMAD.HI.U32 R13, R0, R5, RZ ;  /* 0x00000005000d7227 */ /* 0x001fc600078e00ff */
[----:B------:R-:W-:Y:S01]  /*e680*/  IABS R15, R2 ;  /* 0x00000002000f7213 */ /* 0x000fe20000000000 */
[----:B------:R-:W-:Y:S02]  /*e690*/  IMAD.MOV R13, RZ, RZ, -R13 ;  /* 0x000000ffff0d7224 */ /* 0x000fe400078e0a0d */
[----:B------:R-:W-:Y:S01]  /*e6a0*/  @!P4 IMAD.IADD R11, R11, 0x1, -R17 ;  /* 0x000000010b0bc824 */ /* 0x000fe200078e0a11 */
[----:B------:R-:W-:Y:S01]  /*e6b0*/  ISETP.GE.AND P4, PT, R4, RZ, PT ;  /* 0x000000ff0400720c */ /* 0x000fe20003f86270 */
[C---:B------:R-:W-:Y:S02]  /*e6c0*/  IMAD R5, R17.reuse, R13, R5 ;  /* 0x0000000d11057224 */ /* 0x040fe400078e0205 */
[----:B------:R-:W-:Y:S02]  /*e6d0*/  VIADD R4, R18, 0x22 ;  /* 0x0000002212047836 */ /* 0x000fe40000000000 */
[----:B------:R-:W-:Y:S01]  /*e6e0*/  IMAD.MOV.U32 R20, RZ, RZ, R12 ;  /* 0x000000ffff147224 */ /* 0x000fe200078e000c */
[----:B------:R-:W-:Y:S01]  /*e6f0*/  ISETP.GT.U32.AND P5, PT, R17, R5, PT ;  /* 0x000000051100720c */ /* 0x000fe20003fa4070 */
[----:B------:R-:W-:Y:S01]  /*e700*/  IMAD.HI.U32 R19, R0, R16, RZ ;  /* 0x0000001000137227 */ /* 0x000fe200078e00ff */
[----:B------:R-:W-:-:S03]  /*e710*/  IABS R14, R4 ;  /* 0x00000004000e7213 */ /* 0x000fc60000000000 */
[----:B------:R-:W-:Y:S02]  /*e720*/  @!P1 IMAD.MOV R20, RZ, RZ, -R20 ;  /* 0x000000ffff149224 */ /* 0x000fe400078e0a14 */
[----:B------:R-:W-:-:S04]  /*e730*/  IMAD.HI.U32 R9, R0, R14, RZ ;  /* 0x0000000e00097227 */ /* 0x000fc800078e00ff */
[----:B------:R-:W-:-:S04]  /*e740*/  IMAD.HI.U32 R13, R0, R15, RZ ;  /* 0x0000000f000d7227 */ /* 0x000fc800078e00ff */
[----:B------:R-:W-:Y:S02]  /*e750*/  @!P5 IMAD.IADD R5, R5, 0x1, -R17 ;  /* 0x000000010505d824 */ /* 0x000fe400078e0a11 */
[----:B------:R-:W-:Y:S02]  /*e760*/  IMAD.MOV R19, RZ, RZ, -R19 ;  /* 0x000000ffff137224 */ /* 0x000fe400078e0a13 */
[----:B------:R-:W-:Y:S01]  /*e770*/  @!P6 IMAD.IADD R8, R8, 0x1, -R17 ;  /* 0x000000010808e824 */ /* 0x000fe200078e0a11 */
[C---:B------:R-:W-:Y:S01]  /*e780*/  ISETP.GT.U32.AND P1, PT, R17.reuse, R5, PT ;  /* 0x000000051100720c */ /* 0x040fe20003f24070 */
[----:B------:R-:W-:Y:S01]  /*e790*/  IMAD.MOV R9, RZ, RZ, -R9 ;  /* 0x000000ffff097224 */ /* 0x000fe200078e0a09 */
[----:B------:R-:W-:Y:S01]  /*e7a0*/  ISETP.GE.AND P6, PT, R6, RZ, PT ;  /* 0x000000ff0600720c */ /* 0x000fe20003fc6270 */
[----:B------:R-:W-:Y:S02]  /*e7b0*/  IMAD.MOV R13, RZ, RZ, -R13 ;  /* 0x000000ffff0d7224 */ /* 0x000fe400078e0a0d */
[----:B------:R-:W-:-:S02]  /*e7c0*/  IMAD R16, R17, R19, R16 ;  /* 0x0000001311107224 */ /* 0x000fc400078e0210 */
[----:B------:R-:W-:Y:S01]  /*e7d0*/  @!P0 IMAD.MOV R21, RZ, RZ, -R21 ;  /* 0x000000ffff158224 */ /* 0x000fe200078e0a15 */
[C---:B------:R-:W-:Y:S01]  /*e7e0*/  ISETP.GT.U32.AND P0, PT, R17.reuse, R8, PT ;  /* 0x000000081100720c */ /* 0x040fe20003f04070 */
[C---:B------:R-:W-:Y:S01]  /*e7f0*/  IMAD R14, R17.reuse, R9, R14 ;  /* 0x00000009110e7224 */ /* 0x040fe200078e020e */
[C---:B------:R-:W-:Y:S01]  /*e800*/  ISETP.GT.U32.AND P5, PT, R17.reuse, R16, PT ;  /* 0x000000101100720c */ /* 0x040fe20003fa4070 */
[----:B------:R-:W-:Y:S01]  /*e810*/  IMAD R15, R17, R13, R15 ;  /* 0x0000000d110f7224 */ /* 0x000fe200078e020f */
[----:B------:R-:W-:Y:S01]  /*e820*/  STL [R1+0x4c], R21 ;  /* 0x00004c1501007387 */ /* 0x000fe20000100800 */
[----:B------:R-:W-:Y:S01]  /*e830*/  @!P1 IMAD.IADD R5, R5, 0x1, -R17 ;  /* 0x0000000105059824 */ /* 0x000fe200078e0a11 */
[C---:B------:R-:W-:Y:S01]  /*e840*/  ISETP.GT.U32.AND P1, PT, R17.reuse, R14, PT ;  /* 0x0000000e1100720c */ /* 0x040fe20003f24070 */
[----:B------:R-:W-:Y:S01]  /*e850*/  @!P2 IMAD.MOV R10, RZ, RZ, -R10 ;  /* 0x000000ffff0aa224 */ /* 0x000fe200078e0a0a */
[----:B------:R-:W-:Y:S01]  /*e860*/  ISETP.GT.U32.AND P2, PT, R17, R15, PT ;  /* 0x0000000f1100720c */ /* 0x000fe20003f44070 */
[----:B------:R-:W-:Y:S01]  /*e870*/  VIADD R6, R18, 0x20 ;  /* 0x0000002012067836 */ /* 0x000fe20000000000 */
[----:B------:R-:W-:Y:S01]  /*e880*/  STL [R1+0x44], R20 ;  /* 0x0000441401007387 */ /* 0x000fe20000100800 */
[----:B------:R-:W-:Y:S01]  /*e890*/  @!P3 IMAD.MOV R11, RZ, RZ, -R11 ;  /* 0x000000ffff0bb224 */ /* 0x000fe200078e0a0b */
[----:B------:R-:W-:Y:S01]  /*e8a0*/  ISETP.GE.AND P3, PT, R7, RZ, PT ;  /* 0x000000ff0700720c */ /* 0x000fe20003f66270 */
[--C-:B------:R-:W-:Y:S01]  /*e8b0*/  @!P0 IMAD.IADD R8, R8, 0x1, -R17.reuse ;  /* 0x0000000108088824 */ /* 0x100fe200078e0a11 */
[----:B------:R-:W-:Y:S01]  /*e8c0*/  ISETP.GE.AND P0, PT, R2, RZ, PT ;  /* 0x000000ff0200720c */ /* 0x000fe20003f06270 */
[----:B------:R-:W-:Y:S01]  /*e8d0*/  VIADD R2, R18, 0x1e ;  /* 0x0000001e12027836 */ /* 0x000fe20000000000 */
[----:B------:R-:W-:Y:S01]  /*e8e0*/  IABS R13, R6 ;  /* 0x00000006000d7213 */ /* 0x000fe20000000000 */
[--C-:B------:R-:W-:Y:S01]  /*e8f0*/  @!P5 IMAD.IADD R16, R16, 0x1, -R17.reuse ;  /* 0x000000011010d824 */ /* 0x100fe200078e0a11 */
[----:B------:R-:W-:Y:S01]  /*e900*/  ISETP.GE.AND P5, PT, R4, RZ, PT ;  /* 0x000000ff0400720c */ /* 0x000fe20003fa6270 */
[--C-:B------:R-:W-:Y:S01]  /*e910*/  @!P1 IMAD.IADD R14, R14, 0x1, -R17.reuse ;  /* 0x000000010e0e9824 */ /* 0x100fe200078e0a11 */
[----:B------:R-:W-:Y:S01]  /*e920*/  IABS R12, R2 ;  /* 0x00000002000c7213 */ /* 0x000fe20000000000 */
[----:B------:R-:W-:Y:S01]  /*e930*/  @!P2 IMAD.IADD R15, R15, 0x1, -R17 ;  /* 0x000000010f0fa824 */ /* 0x000fe200078e0a11 */
[C---:B------:R-:W-:Y:S01]  /*e940*/  ISETP.GT.U32.AND P2, PT, R17.reuse, R16, PT ;  /* 0x000000101100720c */ /* 0x040fe20003f44070 */
[----:B------:R-:W-:Y:S01]  /*e950*/  IMAD.HI.U32 R7, R0, R13, RZ ;  /* 0x0000000d00077227 */ /* 0x000fe200078e00ff */
[----:B------:R-:W-:Y:S01]  /*e960*/  ISETP.GT.U32.AND P1, PT, R17, R14, PT ;  /* 0x0000000e1100720c */ /* 0x000fe20003f24070 */
[----:B------:R0:W-:Y:S02]  /*e970*/  STL [R1+0x3c], R11 ;  /* 0x00003c0b01007387 */ /* 0x0001e40000100800 */
[----:B------:R-:W-:-:S02]  /*e980*/  IMAD.MOV.U32 R9, RZ, RZ, R8 ;  /* 0x000000ffff097224 */ /* 0x000fc400078e0008 */
[----:B------:R-:W-:Y:S01]  /*e990*/  IMAD.MOV.U32 R8, RZ, RZ, R5 ;  /* 0x000000ffff087224 */ /* 0x000fe200078e0005 */
[----:B------:R1:W-:Y:S01]  /*e9a0*/  STL [R1+0x38], R10 ;  /* 0x0000380a01007387 */ /* 0x0003e20000100800 */
[----:B------:R-:W-:-:S04]  /*e9b0*/  IMAD.HI.U32 R5, R0, R12, RZ ;  /* 0x0000000c00057227 */ /* 0x000fc800078e00ff */
[----:B------:R-:W-:Y:S02]  /*e9c0*/  IMAD.MOV R7, RZ, RZ, -R7 ;  /* 0x000000ffff077224 */ /* 0x000fe400078e0a07 */
[----:B------:R-:W-:Y:S02]  /*e9d0*/  IMAD.MOV R5, RZ, RZ, -R5 ;  /* 0x000000ffff057224 */ /* 0x000fe400078e0a05 */
[C---:B------:R-:W-:Y:S02]  /*e9e0*/  IMAD R13, R17.reuse, R7, R13 ;  /* 0x00000007110d7224 */ /* 0x040fe400078e020d */
[----:B------:R-:W-:Y:S01]  /*e9f0*/  @!P4 IMAD.MOV R9, RZ, RZ, -R9 ;  /* 0x000000ffff09c224 */ /* 0x000fe200078e0a09 */
[C---:B------:R-:W-:Y:S01]  /*ea00*/  ISETP.GT.U32.AND P4, PT, R17.reuse, R15, PT ;  /* 0x0000000f1100720c */ /* 0x040fe20003f84070 */
[C---:B------:R-:W-:Y:S02]  /*ea10*/  IMAD R12, R17.reuse, R5, R12 ;  /* 0x00000005110c7224 */ /* 0x040fe400078e020c */
[--C-:B------:R-:W-:Y:S01]  /*ea20*/  @!P2 IMAD.IADD R16, R16, 0x1, -R17.reuse ;  /* 0x000000011010a824 */ /* 0x100fe200078e0a11 */
[C---:B------:R-:W-:Y:S01]  /*ea30*/  ISETP.GT.U32.AND P2, PT, R17.reuse, R13, PT ;  /* 0x0000000d1100720c */ /* 0x040fe20003f44070 */
[--C-:B------:R-:W-:Y:S01]  /*ea40*/  @!P1 IMAD.IADD R14, R14, 0x1, -R17.reuse ;  /* 0x000000010e0e9824 */ /* 0x100fe200078e0a11 */
[----:B------:R-:W-:Y:S01]  /*ea50*/  ISETP.GT.U32.AND P1, PT, R17, R12, PT ;  /* 0x0000000c1100720c */ /* 0x000fe20003f24070 */
[----:B------:R-:W-:Y:S01]  /*ea60*/  VIADD R4, R18, 0x1c ;  /* 0x0000001c12047836 */ /* 0x000fe20000000000 */
[----:B------:R2:W-:Y:S01]  /*ea70*/  STL [R1+0x20], R9 ;  /* 0x0000200901007387 */ /* 0x0005e20000100800 */
[----:B------:R-:W-:Y:S01]  /*ea80*/  @!P6 IMAD.MOV R8, RZ, RZ, -R8 ;  /* 0x000000ffff08e224 */ /* 0x000fe200078e0a08 */
[----:B------:R-:W-:Y:S01]  /*ea90*/  ISETP.GE.AND P6, PT, R6, RZ, PT ;  /* 0x000000ff0600720c */ /* 0x000fe20003fc6270 */
[----:B------:R-:W-:Y:S01]  /*eaa0*/  VIADD R5, R18, 0x1a ;  /* 0x0000001a12057836 */ /* 0x000fe20000000000 */
[----:B0-----:R-:W-:Y:S01]  /*eab0*/  IABS R11, R4 ;  /* 0x00000004000b7213 */ /* 0x001fe20000000000 */
[--C-:B------:R-:W-:Y:S01]  /*eac0*/  @!P4 IMAD.IADD R15, R15, 0x1, -R17.reuse ;  /* 0x000000010f0fc824 */ /* 0x100fe200078e0a11 */
[----:B------:R-:W-:Y:S01]  /*ead0*/  ISETP.GE.AND P4, PT, R2, RZ, PT ;  /* 0x000000ff0200720c */ /* 0x000fe20003f86270 */
[----:B------:R-:W-:Y:S01]  /*eae0*/  VIADD R2, R18, 0x18 ;  /* 0x0000001812027836 */ /* 0x000fe20000000000 */
[----:B-1----:R-:W-:Y:S01]  /*eaf0*/  IABS R10, R5 ;  /* 0x00000005000a7213 */ /* 0x002fe20000000000 */
[----:B------:R-:W-:Y:S01]  /*eb00*/  IMAD.HI.U32 R6, R0, R11, RZ ;  /* 0x0000000b00067227 */ /* 0x000fe200078e00ff */
[----:B------:R0:W-:Y:S02]  /*eb10*/  STL [R1+0x1c], R8 ;  /* 0x00001c0801007387 */ /* 0x0001e40000100800 */
[----:B--2---:R-:W-:Y:S01]  /*eb20*/  IABS R9, R2 ;  /* 0x0000000200097213 */ /* 0x004fe20000000000 */
[----:B------:R-:W-:-:S02]  /*eb30*/  @!P2 IMAD.IADD R13, R13, 0x1, -R17 ;  /* 0x000000010d0da824 */ /* 0x000fc400078e0a11 */
[----:B------:R-:W-:Y:S02]  /*eb40*/  @!P1 IMAD.IADD R12, R12, 0x1, -R17 ;  /* 0x000000010c0c9824 */ /* 0x000fe400078e0a11 */
[----:B------:R-:W-:Y:S01]  /*eb50*/  IMAD.MOV R6, RZ, RZ, -R6 ;  /* 0x000000ffff067224 */ /* 0x000fe200078e0a06 */
[C---:B------:R-:W-:Y:S01]  /*eb60*/  ISETP.GT.U32.AND P2, PT, R17.reuse, R13, PT ;  /* 0x0000000d1100720c */ /* 0x040fe20003f44070 */
[----:B------:R-:W-:Y:S01]  /*eb70*/  @!P3 IMAD.MOV R16, RZ, RZ, -R16 ;  /* 0x000000ffff10b224 */ /* 0x000fe200078e0a10 */
[C---:B------:R-:W-:Y:S01]  /*eb80*/  ISETP.GT.U32.AND P1, PT, R17.reuse, R12, PT ;  /* 0x0000000c1100720c */ /* 0x040fe20003f24070 */
[----:B------:R-:W-:Y:S01]  /*eb90*/  IMAD R11, R17, R6, R11 ;  /* 0x00000006110b7224 */ /* 0x000fe200078e020b */
[----:B------:R-:W-:Y:S01]  /*eba0*/  ISETP.GE.AND P3, PT, R4, RZ, PT ;  /* 0x000000ff0400720c */ /* 0x000fe20003f66270 */
[C---:B------:R-:W-:Y:S01]  /*ebb0*/  IMAD.HI.U32 R6, R0.reuse, R10, RZ ;  /* 0x0000000a00067227 */ /* 0x040fe200078e00ff */
[----:B------:R1:W-:Y:S03]  /*ebc0*/  STL [R1+0x54d4], R16 ;  /* 0x0054d41001007387 */ /* 0x0003e60000100800 */
[----:B------:R-:W-:-:S04]  /*ebd0*/  IMAD.HI.U32 R4, R0, R9, RZ ;  /* 0x0000000900047227 */ /* 0x000fc800078e00ff */
[----:B------:R-:W-:Y:S01]  /*ebe0*/  @!P5 IMAD.MOV R14, RZ, RZ, -R14 ;  /* 0x000000ffff0ed224 */ /* 0x000fe200078e0a0e */
[----:B------:R-:W-:Y:S01]  /*ebf0*/  ISETP.GE.AND P5, PT, R5, RZ, PT ;  /* 0x000000ff0500720c */ /* 0x000fe20003fa6270 */
[----:B------:R-:W-:Y:S01]  /*ec00*/  IMAD.MOV R5, RZ, RZ, -R6 ;  /* 0x000000ffff057224 */ /* 0x000fe200078e0a06 */
[----:B------:R-:W-:Y:S01]  /*ec10*/  IABS R6, R27 ;  /* 0x0000001b00067213 */ /* 0x000fe20000000000 */
[----:B------:R-:W-:Y:S02]  /*ec20*/  IMAD.MOV R4, RZ, RZ, -R4 ;  /* 0x000000ffff047224 */ /* 0x000fe400078e0a04 */
[----:B------:R-:W-:Y:S02]  /*ec30*/  IMAD R10, R17, R5, R10 ;  /* 0x00000005110a7224 */ /* 0x000fe400078e020a */
[----:B------:R-:W-:Y:S01]  /*ec40*/  @!P2 IMAD.IADD R13, R13, 0x1, -R17 ;  /* 0x000000010d0da824 */ /* 0x000fe200078e0a11 */
[----:B------:R-:W-:Y:S01]  /*ec50*/  ISETP.GE.AND P2, PT, R2, RZ, PT ;  /* 0x000000ff0200720c */ /* 0x000fe20003f46270 */
[----:B------:R-:W-:-:S02]  /*ec60*/  IMAD R9, R17, R4, R9 ;  /* 0x0000000411097224 */ /* 0x000fc400078e0209 */
[----:B------:R-:W-:Y:S01]  /*ec70*/  @!P1 IMAD.IADD R12, R12, 0x1, -R17 ;  /* 0x000000010c0c9824 */ /* 0x000fe200078e0a11 */
[C---:B------:R-:W-:Y:S01]  /*ec80*/  ISETP.GT.U32.AND P1, PT, R17.reuse, R10, PT ;  /* 0x0000000a1100720c */ /* 0x040fe20003f24070 */
[----:B------:R-:W-:Y:S01]  /*ec90*/  @!P6 IMAD.MOV R13, RZ, RZ, -R13 ;  /* 0x000000ffff0de224 */ /* 0x000fe200078e0a0d */
[C---:B------:R-:W-:Y:S01]  /*eca0*/  ISETP.GT.U32.AND P6, PT, R17.reuse, R9, PT ;  /* 0x000000091100720c */ /* 0x040fe20003fc4070 */
[----:B------:R-:W-:Y:S01]  /*ecb0*/  @!P0 IMAD.MOV R15, RZ, RZ, -R15 ;  /* 0x000000ffff0f8224 */ /* 0x000fe200078e0a0f */
[----:B------:R-:W-:Y:S01]  /*ecc0*/  ISETP.GT.U32.AND P0, PT, R17, R11, PT ;  /* 0x0000000b1100720c */ /* 0x000fe20003f04070 */
[C---:B------:R-:W-:Y:S02]  /*ecd0*/  VIADD R2, R18.reuse, 0x16 ;  /* 0x0000001612027836 */ /* 0x040fe40000000000 */
[C---:B------:R-:W-:Y:S01]  /*ece0*/  VIADD R5, R18.reuse, 0x14 ;  /* 0x0000001412057836 */ /* 0x040fe20000000000 */
[----:B------:R-:W-:Y:S01]  /*ecf0*/  STL [R1+0x54d8], R15 ;  /* 0x0054d80f01007387 */ /* 0x000fe20000100800 */
[----:B------:R-:W-:Y:S01]  /*ed00*/  @!P4 IMAD.MOV R12, RZ, RZ, -R12 ;  /* 0x000000ffff0cc224 */ /* 0x000fe200078e0a0c */
[----:B0-----:R-:W-:Y:S01]  /*ed10*/  IABS R8, R2 ;  /* 0x0000000200087213 */ /* 0x001fe20000000000 */
[----:B-1----:R-:W-:Y:S01]  /*ed20*/  VIADD R16, R18, 0xa ;  /* 0x0000000a12107836 */ /* 0x002fe20000000000 */
[----:B------:R-:W-:Y:S01]  /*ed30*/  IABS R7, R5 ;  /* 0x0000000500077213 */ /* 0x000fe20000000000 */
[--C-:B------:R-:W-:Y:S01]  /*ed40*/  @!P1 IMAD.IADD R10, R10, 0x1, -R17.reuse ;  /* 0x000000010a0a9824 */ /* 0x100fe200078e0a11 */
[----:B------:R-:W-:Y:S01]  /*ed50*/  ISETP.GE.AND P4, PT, R2, RZ, PT ;  /* 0x000000ff0200720c */ /* 0x000fe20003f86270 */
[--C-:B------:R-:W-:Y:S01]  /*ed60*/  @!P6 IMAD.IADD R9, R9, 0x1, -R17.reuse ;  /* 0x000000010909e824 */ /* 0x100fe200078e0a11 */
[----:B------:R0:W-:Y:S01]  /*ed70*/  STL [R1+0x54dc], R14 ;  /* 0x0054dc0e01007387 */ /* 0x0001e20000100800 */
[----:B------:R-:W-:Y:S01]  /*ed80*/  @!P0 IMAD.IADD R11, R11, 0x1, -R17 ;  /* 0x000000010b0b8824 */ /* 0x000fe200078e0a11 */
[C---:B------:R-:W-:Y:S01]  /*ed90*/  ISETP.GT.U32.AND P1, PT, R17.reuse, R10, PT ;  /* 0x0000000a1100720c */ /* 0x040fe20003f24070 */
[C---:B------:R-:W-:Y:S01]  /*eda0*/  IMAD.HI.U32 R4, R0.reuse, R8, RZ ;  /* 0x0000000800047227 */ /* 0x040fe200078e00ff */
[C---:B------:R-:W-:Y:S01]  /*edb0*/  ISETP.GT.U32.AND P6, PT, R17.reuse, R9, PT ;  /* 0x000000091100720c */ /* 0x040fe20003fc4070 */
[----:B------:R-:W-:Y:S01]  /*edc0*/  STL [R1+0x54e0], R13 ;  /* 0x0054e00d01007387 */ /* 0x000fe20000100800 */
[----:B------:R-:W-:Y:S01]  /*edd0*/  ISETP.GT.U32.AND P0, PT, R17, R11, PT ;  /* 0x0000000b1100720c */ /* 0x000fe20003f04070 */
[----:B------:R-:W-:Y:S01]  /*ede0*/  IMAD.HI.U32 R2, R0, R7, RZ ;  /* 0x0000000700027227 */ /* 0x000fe200078e00ff */
[----:B------:R-:W-:Y:S01]  /*edf0*/  IABS R24, R16 ;  /* 0x0000001000187213 */ /* 0x000fe20000000000 */
[----:B------:R-:W-:Y:S02]  /*ee00*/  STL [R1+0x54e4], R12 ;  /* 0x0054e40c01007387 */ /* 0x000fe40000100800 */
[----:B------:R-:W-:-:S02]  /*ee10*/  IMAD.MOV R4, RZ, RZ, -R4 ;  /* 0x000000ffff047224 */ /* 0x000fc400078e0a04 */
[----:B------:R-:W-:Y:S02]  /*ee20*/  IMAD.MOV R2, RZ, RZ, -R2 ;  /* 0x000000ffff027224 */ /* 0x000fe400078e0a02 */
[C---:B------:R-:W-:Y:S02]  /*ee30*/  IMAD R8, R17.reuse, R4, R8 ;  /* 0x0000000411087224 */ /* 0x040fe400078e0208 */
[C---:B------:R-:W-:Y:S02]  /*ee40*/  IMAD R7, R17.reuse, R2, R7 ;  /* 0x0000000211077224 */ /* 0x040fe400078e0207 */
[----:B------:R-:W-:Y:S01]  /*ee50*/  @!P1 IMAD.IADD R10, R10, 0x1, -R17 ;  /* 0x000000010a0a9824 */ /* 0x000fe200078e0a11 */
[----:B------:R-:W-:Y:S01]  /*ee60*/  ISETP.GT.U32.AND P1, PT, R17, R8, PT ;  /* 0x000000081100720c */ /* 0x000fe20003f24070 */
[----:B------:R-:W-:-:S04]  /*ee70*/  IMAD.HI.U32 R4, R0, R6, RZ ;  /* 0x0000000600047227 */ /* 0x000fc800078e00ff */
[--C-:B------:R-:W-:Y:S01]  /*ee80*/  @!P6 IMAD.IADD R9, R9, 0x1, -R17.reuse ;  /* 0x000000010909e824 */ /* 0x100fe200078e0a11 */
[----:B------:R-:W-:Y:S01]  /*ee90*/  ISETP.GT.U32.AND P6, PT, R17, R7, PT ;  /* 0x000000071100720c */ /* 0x000fe20003fc4070 */
[----:B------:R-:W-:Y:S01]  /*eea0*/  @!P0 IMAD.IADD R11, R11, 0x1, -R17 ;  /* 0x000000010b0b8824 */ /* 0x000fe200078e0a11 */
[----:B------:R-:W-:Y:S01]  /*eeb0*/  ISETP.GE.AND P0, PT, R5, RZ, PT ;  /* 0x000000ff0500720c */ /* 0x000fe20003f06270 */
[----:B------:R-:W-:Y:S01]  /*eec0*/  IMAD.MOV R4, RZ, RZ, -R4 ;  /* 0x000000ffff047224 */ /* 0x000fe200078e0a04 */
[----:B------:R-:W-:Y:S01]  /*eed0*/  IABS R5, R28 ;  /* 0x0000001c00057213 */ /* 0x000fe20000000000 */
[----:B0-----:R-:W-:Y:S02]  /*eee0*/  VIADD R14, R18, 0xe ;  /* 0x0000000e120e7836 */ /* 0x001fe40000000000 */
[----:B------:R-:W-:Y:S02]  /*eef0*/  IMAD R6, R17, R4, R6 ;  /* 0x0000000411067224 */ /* 0x000fe400078e0206 */
[----:B------:R-:W-:Y:S01]  /*ef00*/  IMAD.HI.U32 R19, R0, R5, RZ ;  /* 0x0000000500137227 */ /* 0x000fe200078e00ff */
[----:B------:R-:W-:-:S03]  /*ef10*/  IABS R4, R14 ;  /* 0x0000000e00047213 */ /* 0x000fc60000000000 */
[--C-:B------:R-:W-:Y:S01]  /*ef20*/  @!P1 IMAD.IADD R8, R8, 0x1, -R17.reuse ;  /* 0x0000000108089824 */ /* 0x100fe200078e0a11 */
[----:B------:R-:W-:Y:S01]  /*ef30*/  ISETP.GT.U32.AND P1, PT, R17, R6, PT ;  /* 0x000000061100720c */ /* 0x000fe20003f24070 */
[----:B------:R-:W-:Y:S02]  /*ef40*/  @!P6 IMAD.IADD R7, R7, 0x1, -R17 ;  /* 0x000000010707e824 */ /* 0x000fe400078e0a11 */
[----:B------:R-:W-:Y:S01]  /*ef50*/  IMAD.MOV R19, RZ, RZ, -R19 ;  /* 0x000000ffff137224 */ /* 0x000fe200078e0a13 */
[C---:B------:R-:W-:Y:S01]  /*ef60*/  ISETP.GT.U32.AND P6, PT, R17.reuse, R8, PT ;  /* 0x000000081100720c */ /* 0x040fe20003fc4070 */
[----:B------:R-:W-:Y:S01]  /*ef70*/  @!P3 IMAD.MOV R11, RZ, RZ, -R11 ;  /* 0x000000ffff0bb224 */ /* 0x000fe200078e0a0b */
[C---:B------:R-:W-:Y:S01]  /*ef80*/  ISETP.GT.U32.AND P3, PT, R17.reuse, R7, PT ;  /* 0x000000071100720c */ /* 0x040fe20003f64070 */
[----:B------:R-:W-:Y:S02]  /*ef90*/  IMAD R5, R17, R19, R5 ;  /* 0x0000001311057224 */ /* 0x000fe400078e0205 */
[----:B------:R-:W-:Y:S01]  /*efa0*/  IMAD.HI.U32 R19, R0, R4, RZ ;  /* 0x0000000400137227 */ /* 0x000fe200078e00ff */
[----:B------:R-:W-:Y:S03]  /*efb0*/  STL [R1+0x54e8], R11 ;  /* 0x0054e80b01007387 */ /* 0x000fe60000100800 */
[----:B------:R-:W-:-:S02]  /*efc0*/  VIADD R15, R18, 0xc ;  /* 0x0000000c120f7836 */ /* 0x000fc40000000000 */
[----:B------:R-:W-:Y:S02]  /*efd0*/  IMAD.MOV R19, RZ, RZ, -R19 ;  /* 0x000000ffff137224 */ /* 0x000fe400078e0a13 */
[----:B------:R-:W-:Y:S01]  /*efe0*/  IMAD.HI.U32 R21, R0, R24, RZ ;  /* 0x0000001800157227 */ /* 0x000fe200078e00ff */
[----:B------:R-:W-:-:S03]  /*eff0*/  IABS R2, R15 ;  /* 0x0000000f00027213 */ /* 0x000fc60000000000 */
[----:B------:R-:W-:Y:S02]  /*f000*/  @!P1 IMAD.IADD R6, R6, 0x1, -R17 ;  /* 0x0000000106069824 */ /* 0x000fe400078e0a11 */
[C---:B------:R-:W-:Y:S02]  /*f010*/  IMAD R4, R17.reuse, R19, R4 ;  /* 0x0000001311047224 */ /* 0x040fe400078e0204 */
[----:B------:R-:W-:Y:S01]  /*f020*/  IMAD.MOV R19, RZ, RZ, -R21 ;  /* 0x000000ffff137224 */ /* 0x000fe200078e0a15 */
[----:B------:R-:W-:Y:S01]  /*f030*/  ISETP.GT.U32.AND P1, PT, R17, R6, PT ;  /* 0x000000061100720c */ /* 0x000fe20003f24070 */
[----:B------:R-:W-:-:S04]  /*f040*/  IMAD.HI.U32 R20, R0, R2, RZ ;  /* 0x0000000200147227 */ /* 0x000fc800078e00ff */
[----:B------:R-:W-:Y:S01]  /*f050*/  @!P3 IMAD.IADD R7, R7, 0x1, -R17 ;  /* 0x000000010707b824 */ /* 0x000fe200078e0a11 */
[C---:B------:R-:W-:Y:S01]  /*f060*/  ISETP.GT.U32.AND P3, PT, R17.reuse, R4, PT ;  /* 0x000000041100720c */ /* 0x040fe20003f64070 */
[----:B------:R-:W-:Y:S02]  /*f070*/  IMAD R24, R17, R19, R24 ;  /* 0x0000001311187224 */ /* 0x000fe400078e0218 */
[----:B------:R-:W-:-:S04]  /*f080*/  IMAD.HI.U32 R19, R0, R25, RZ ;  /* 0x0000001900137227 */ /* 0x000fc800078e00ff */
[----:B------:R-:W-:Y:S02]  /*f090*/  IMAD.MOV R20, RZ, RZ, -R20 ;  /* 0x000000ffff147224 */ /* 0x000fe400078e0a14 */
[----:B------:R-:W-:Y:S02]  /*f0a0*/  IMAD.MOV R19, RZ, RZ, -R19 ;  /* 0x000000ffff137224 */ /* 0x000fe400078e0a13 */
[C---:B------:R-:W-:Y:S02]  /*f0b0*/  IMAD R2, R17.reuse, R20, R2 ;  /* 0x0000001411027224 */ /* 0x040fe400078e0202 */
[C---:B------:R-:W-:Y:S01]  /*f0c0*/  IMAD R25, R17.reuse, R19, R25 ;  /* 0x0000001311197224 */ /* 0x040fe200078e0219 */
[----:B------:R-:W-:Y:S01]  /*f0d0*/  IABS R19, R23 ;  /* 0x0000001700137213 */ /* 0x000fe20000000000 */
[--C-:B------:R-:W-:Y:S01]  /*f0e0*/  @!P1 IMAD.IADD R6, R6, 0x1, -R17.reuse ;  /* 0x0000000106069824 */ /* 0x100fe200078e0a11 */
[C---:B------:R-:W-:Y:S01]  /*f0f0*/  ISETP.GT.U32.AND P1, PT, R17.reuse, R2, PT ;  /* 0x000000021100720c */ /* 0x040fe20003f24070 */
[--C-:B------:R-:W-:Y:S01]  /*f100*/  @!P3 IMAD.IADD R4, R4, 0x1, -R17.reuse ;  /* 0x000000010404b824 */ /* 0x100fe200078e0a11 */
[C---:B------:R-:W-:Y:S01]  /*f110*/  ISETP.GT.U32.AND P3, PT, R17.reuse, R25, PT ;  /* 0x000000191100720c */ /* 0x040fe20003f64070 */
[----:B------:R-:W-:Y:S01]  /*f120*/  @!P6 IMAD.IADD R8, R8, 0x1, -R17 ;  /* 0x000000010808e824 */ /* 0x000fe200078e0a11 */
[----:B------:R-:W-:Y:S01]  /*f130*/  ISETP.GT.U32.AND P6, PT, R17, R5, PT ;  /* 0x000000051100720c */ /* 0x000fe20003fc4070 */
[----:B------:R-:W-:-:S02]  /*f140*/  @!P0 IMAD.MOV R7, RZ, RZ, -R7 ;  /* 0x000000ffff078224 */ /* 0x000fc400078e0a07 */
[----:B------:R-:W-:Y:S02]  /*f150*/  @!P4 IMAD.MOV R8, RZ, RZ, -R8 ;  /* 0x000000ffff08c224 */ /* 0x000fe400078e0a08 */
[----:B------:R-:W-:Y:S01]  /*f160*/  @!P2 IMAD.MOV R9, RZ, RZ, -R9 ;  /* 0x000000ffff09a224 */ /* 0x000fe200078e0a09 */
[----:B------:R-:W-:Y:S01]  /*f170*/  ISETP.GT.U32.AND P2, PT, R17, R4, PT ;  /* 0x000000041100720c */ /* 0x000fe20003f44070 */
[----:B------:R-:W-:Y:S02]  /*f180*/  VIADD R21, R18, 0x6 ;  /* 0x0000000612157836 */ /* 0x000fe40000000000 */
[--C-:B------:R-:W-:Y:S01]  /*f190*/  @!P1 IMAD.IADD R2, R2, 0x1, -R17.reuse ;  /* 0x0000000102029824 */ /* 0x100fe200078e0a11 */
[----:B------:R-:W-:Y:S01]  /*f1a0*/  ISETP.GE.AND P1, PT, R27, RZ, PT ;  /* 0x000000ff1b00720c */ /* 0x000fe20003f26270 */
[--C-:B------:R-:W-:Y:S01]  /*f1b0*/  @!P3 IMAD.IADD R25, R25, 0x1, -R17.reuse ;  /* 0x000000011919b824 */ /* 0x100fe200078e0a11 */
[----:B------:R-:W-:Y:S01]  /*f1c0*/  IABS R26, R21 ;  /* 0x00000015001a7213 */ /* 0x000fe20000000000 */
[----:B------:R-:W-:Y:S01]  /*f1d0*/  @!P6 IMAD.IADD R5, R5, 0x1, -R17 ;  /* 0x000000010505e824 */ /* 0x000fe200078e0a11 */
[C---:B------:R-:W-:Y:S01]  /*f1e0*/  ISETP.GT.U32.AND P4, PT, R17.reuse, R2, PT ;  /* 0x000000021100720c */ /* 0x040fe20003f84070 */
[----:B------:R-:W-:Y:S01]  /*f1f0*/  IMAD.HI.U32 R27, R0, R19, RZ ;  /* 0x00000013001b7227 */ /* 0x000fe200078e00ff */
[----:B------:R-:W-:-:S02]  /*f200*/  ISETP.GT.U32.AND P0, PT, R17, R25, PT ;  /* 0x000000191100720c */ /* 0x000fc40003f04070 */
[C---:B------:R-:W-:Y:S01]  /*f210*/  ISETP.GT.U32.AND P6, PT, R17.reuse, R24, PT ;  /* 0x000000181100720c */ /* 0x040fe20003fc4070 */
[----:B------:R-:W-:Y:S01]  /*f220*/  IMAD.MOV R27, RZ, RZ, -R27 ;  /* 0x000000ffff1b7224 */ /* 0x000fe200078e0a1b */
[----:B------:R-:W-:Y:S01]  /*f230*/  ISETP.GT.U32.AND P3, PT, R17, R5, PT ;  /* 0x000000051100720c */ /* 0x000fe20003f64070 */
[----:B------:R-:W-:Y:S02]  /*f240*/  VIADD R22, R18, 0x2 ;  /* 0x0000000212167836 */ /* 0x000fe40000000000 */
[----:B------:R-:W-:-:S03]  /*f250*/  IMAD.HI.U32 R18, R0, R26, RZ ;  /* 0x0000001a00127227 */ /* 0x000fc600078e00ff */
[----:B------:R-:W-:Y:S01]  /*f260*/  IABS R20, R22 ;  /* 0x0000001600147213 */ /* 0x000fe20000000000 */
[--C-:B------:R-:W-:Y:S01]  /*f270*/  @!P4 IMAD.IADD R2, R2, 0x1, -R17.reuse ;  /* 0x000000010202c824 */ /* 0x100fe200078e0a11 */
[----:B------:R-:W-:Y:S01]  /*f280*/  ISETP.GE.AND P4, PT, R15, RZ, PT ;  /* 0x000000ff0f00720c */ /* 0x000fe20003f86270 */
[--C-:B------:R-:W-:Y:S01]  /*f290*/  @!P0 IMAD.IADD R25, R25, 0x1, -R17.reuse ;  /* 0x0000000119198824 */ /* 0x100fe200078e0a11 */
[----:B------:R-:W0:Y:S01]  /*f2a0*/  S2R R15, SR_TID.X ;  /* 0x00000000000f7919 */ /* 0x000e220000002100 */
[----:B------:R-:W-:Y:S01]  /*f2b0*/  ISETP.GE.AND P0, PT, R16, RZ, PT ;  /* 0x000000ff1000720c */ /* 0x000fe20003f06270 */
[----:B------:R-:W-:Y:S01]  /*f2c0*/  @!P6 IMAD.IADD R24, R24, 0x1, -R17 ;  /* 0x000000011818e824 */ /* 0x000fe200078e0a11 */
[----:B------:R-:W-:Y:S01]  /*f2d0*/  ISETP.GE.AND P6, PT, R28, RZ, PT ;  /* 0x000000ff1c00720c */ /* 0x000fe20003fc6270 */
[----:B------:R-:W1:Y:S01]  /*f2e0*/  S2R R16, SR_TID.X ;  /* 0x0000000000107919 */ /* 0x000e620000002100 */
[----:B------:R-:W-:Y:S02]  /*f2f0*/  IMAD R27, R17, R27, R19 ;  /* 0x0000001b111b7224 */ /* 0x000fe400078e0213 */
[----:B------:R-:W-:Y:S01]  /*f300*/  @!P2 IMAD.IADD R4, R4, 0x1, -R17 ;  /* 0x000000010404a824 */ /* 0x000fe200078e0a11 */
[----:B------:R-:W-:Y:S01]  /*f310*/  ISETP.GE.AND P2, PT, R14, RZ, PT ;  /* 0x000000ff0e00720c */ /* 0x000fe20003f46270 */
[----:B------:R-:W-:-:S02]  /*f320*/  IMAD.MOV R18, RZ, RZ, -R18 ;  /* 0x000000ffff127224 */ /* 0x000fc400078e0a12 */
[----:B------:R-:W-:Y:S01]  /*f330*/  @!P3 IMAD.IADD R5, R5, 0x1, -R17 ;  /* 0x000000010505b824 */ /* 0x000fe200078e0a11 */
[C---:B------:R-:W-:Y:S01]  /*f340*/  ISETP.GT.U32.AND P3, PT, R17.reuse, R27, PT ;  /* 0x0000001b1100720c */ /* 0x040fe20003f64070 */
[----:B------:R-:W-:Y:S01]  /*f350*/  @!P5 IMAD.MOV R10, RZ, RZ, -R10 ;  /* 0x000000ffff0ad224 */ /* 0x000fe200078e0a0a */
[C---:B------:R-:W-:Y:S01]  /*f360*/  ISETP.GT.U32.AND P5, PT, R17.reuse, R24, PT ;  /* 0x000000181100720c */ /* 0x040fe20003fa4070 */
[C---:B------:R-:W-:Y:S02]  /*f370*/  IMAD R26, R17.reuse, R18, R26 ;  /* 0x00000012111a7224 */ /* 0x040fe400078e021a */
[----:B------:R-:W-:Y:S01]  /*f380*/  @!P1 IMAD.MOV R6, RZ, RZ, -R6 ;  /* 0x000000ffff069224 */ /* 0x000fe200078e0a06 */
[----:B------:R-:W-:Y:S01]  /*f390*/  STL [R1+0x54ec], R10 ;  /* 0x0054ec0a01007387 */ /* 0x000fe20000100800 */
[----:B------:R-:W-:Y:S01]  /*f3a0*/  IMAD.HI.U32 R28, R0, R20, RZ ;  /* 0x00000014001c7227 */ /* 0x000fe200078e00ff */
[----:B------:R-:W-:Y:S02]  /*f3b0*/  ISETP.GT.U32.AND P1, PT, R17, R26, PT ;  /* 0x0000001a1100720c */ /* 0x000fe40003f24070 */
[----:B------:R-:W-:Y:S01]  /*f3c0*/  STL [R1+0x54f0], R9 ;  /* 0x0054f00901007387 */ /* 0x000fe20000100800 */
[----:B------:R-:W-:-:S02]  /*f3d0*/  @!P6 IMAD.MOV R5, RZ, RZ, -R5 ;  /* 0x000000ffff05e224 */ /* 0x000fc400078e0a05 */
[----:B------:R-:W-:Y:S01]  /*f3e0*/  IMAD.MOV R28, RZ, RZ, -R28 ;  /* 0x000000ffff1c7224 */ /* 0x000fe200078e0a1c */
[----:B------:R-:W-:Y:S01]  /*f3f0*/  STL [R1+0x54f4], R8 ;  /* 0x0054f40801007387 */ /* 0x000fe20000100800 */
[----:B------:R-:W-:Y:S02]  /*f400*/  @!P2 IMAD.MOV R4, RZ, RZ, -R4 ;  /* 0x000000ffff04a224 */ /* 0x000fe400078e0a04 */
[--C-:B------:R-:W-:Y:S01]  /*f410*/  @!P3 IMAD.IADD R27, R27, 0x1, -R17.reuse ;  /* 0x000000011b1bb824 */ /* 0x100fe200078e0a11 */
[----:B------:R-:W-:Y:S01]  /*f420*/  STL [R1+0x54f8], R7 ;  /* 0x0054f80701007387 */ /* 0x000fe20000100800 */
[----:B------:R-:W-:Y:S01]  /*f430*/  IMAD R28, R17, R28, R20 ;  /* 0x0000001c111c7224 */ /* 0x000fe200078e0214 */
[----:B0-----:R-:W-:Y:S01]  /*f440*/  LOP3.LUT R15, R15, 0x3, RZ, 0xc0, !PT ;  /* 0x000000030f0f7812 */ /* 0x001fe200078ec0ff */
[--C-:B------:R-:W-:Y:S01]  /*f450*/  @!P5 IMAD.IADD R24, R24, 0x1, -R17.reuse ;  /* 0x000000011818d824 */ /* 0x100fe200078e0a11 */
[----:B------:R-:W-:Y:S01]  /*f460*/  STL [R1+0x54fc], R6 ;  /* 0x0054fc0601007387 */ /* 0x000fe20000100800 */
[----:B------:R-:W-:Y:S01]  /*f470*/  ISETP.GT.U32.AND P3, PT, R17, R27, PT ;  /* 0x0000001b1100720c */ /* 0x000fe20003f64070 */
[----:B-1----:R-:W-:Y:S01]  /*f480*/  IMAD.SHL.U32 R19, R16, 0x2, RZ ;  /* 0x0000000210137824 */ /* 0x002fe200078e00ff */
[----:B------:R-:W-:Y:S01]  /*f490*/  SHF.R.S32.HI R18, RZ, 0x2, R16 ;  /* 0x00000002ff127819 */ /* 0x000fe20000011410 */
[----:B------:R-:W-:Y:S01]  /*f4a0*/  IMAD.SHL.U32 R0, R15, 0x20, RZ ;  /* 0x000000200f007824 */ /* 0x000fe200078e00ff */
[----:B------:R0:W-:Y:S01]  /*f4b0*/  STL [R1+0x5500], R5 ;  /* 0x0055000501007387 */ /* 0x0001e20000100800 */
[----:B------:R-:W-:Y:S01]  /*f4c0*/  ISETP.GT.U32.AND P5, PT, R17, R28, PT ;  /* 0x0000001c1100720c */ /* 0x000fe20003fa4070 */
[----:B------:R-:W-:Y:S01]  /*f4d0*/  @!P4 IMAD.MOV R2, RZ, RZ, -R2 ;  /* 0x000000ffff02c224 */ /* 0x000fe200078e0a02 */
[----:B------:R-:W-:Y:S01]  /*f4e0*/  SGXT R18, R18, 0x1 ;  /* 0x000000011212781a */ /* 0x000fe20000000200 */
[----:B------:R1:W-:Y:S01]  /*f4f0*/  STL [R1+0x5504], R4 ;  /* 0x0055040401007387 */ /* 0x0003e20000100800 */
[----:B------:R-:W-:Y:S01]  /*f500*/  @!P1 IMAD.IADD R26, R26, 0x1, -R17 ;  /* 0x000000011a1a9824 */ /* 0x000fe200078e0a11 */
[----:B------:R-:W-:-:S02]  /*f510*/  ISETP.GE.AND P1, PT, R29, RZ, PT ;  /* 0x000000ff1d00720c */ /* 0x000fc40003f26270 */
[----:B------:R-:W-:Y:S01]  /*f520*/  LOP3.LUT R18, R0, 0x90, R18, 0xf8, !PT ;  /* 0x0000009000127812 */ /* 0x000fe200078ef812 */
[----:B------:R-:W-:Y:S01]  /*f530*/  @!P3 IMAD.IADD R27, R27, 0x1, -R17 ;  /* 0x000000011b1bb824 */ /* 0x000fe200078e0a11 */
[----:B------:R-:W-:Y:S01]  /*f540*/  LOP3.LUT R0, R3, R0, RZ, 0xfc, !PT ;  /* 0x0000000003007212 */ /* 0x000fe200078efcff */
[----:B0-----:R-:W-:Y:S01]  /*f550*/  IMAD.SHL.U32 R5, R16, 0x10, RZ ;  /* 0x0000001010057824 */ /* 0x001fe200078e00ff */
[----:B------:R-:W-:Y:S02]  /*f560*/  LOP3.LUT R18, R18, 0x10, R19, 0x78, !PT ;  /* 0x0000001012127812 */ /* 0x000fe400078e7813 */
[----:B-1----:R-:W-:Y:S01]  /*f570*/  LOP3.LUT R4, R16, 0x1f, RZ, 0xc0, !PT ;  /* 0x0000001f10047812 */ /* 0x002fe200078ec0ff */
[----:B------:R-:W-:Y:S01]  /*f580*/  @!P5 IMAD.IADD R28, R28, 0x1, -R17 ;  /* 0x000000011c1cd824 */ /* 0x000fe200078e0a11 */
[----:B------:R-:W-:Y:S01]  /*f590*/  LOP3.LUT R19, R5, 0x100, RZ, 0xc0, !PT ;  /* 0x0000010005137812 */ /* 0x000fe200078ec0ff */
[----:B------:R-:W-:Y:S01]  /*f5a0*/  STL [R1+0x4d88], R5 ;  /* 0x004d880501007387 */ /* 0x000fe20000100800 */
[----:B------:R-:W-:-:S02]  /*f5b0*/  ISETP.GE.AND P3, PT, R22, RZ, PT ;  /* 0x000000ff1600720c */ /* 0x000fc40003f66270 */
[----:B------:R-:W-:Y:S01]  /*f5c0*/  ISETP.GE.AND P5, PT, R21, RZ, PT ;  /* 0x000000ff1500720c */ /* 0x000fe20003fa6270 */
[----:B------:R-:W2:Y:S01]  /*f5d0*/  LDL.LU R3, [R1+0x5554] ;  /* 0x0055540001037983 */ /* 0x000ea20000300800 */
[C---:B------:R-:W-:Y:S02]  /*f5e0*/  ISETP.GT.U32.AND P6, PT, R17.reuse, R26, PT ;  /* 0x0000001a1100720c */ /* 0x040fe40003fc4070 */
[----:B------:R-:W-:Y:S01]  /*f5f0*/  ISETP.GT.U32.AND P2, PT, R17, R28, PT ;  /* 0x0000001c1100720c */ /* 0x000fe20003f44070 */
[----:B------:R0:W-:Y:S02]  /*f600*/  STL [R1+0x5474], R0 ;  /* 0x0054740001007387 */ /* 0x0001e40000100800 */
[----:B0-----:R-:W-:-:S08]  /*f610*/  IADD3 R0, R18, UR4, R19 ;  /* 0x0000000412007c10 */ /* 0x001fd0000fffe013 */
[----:B------:R-:W-:Y:S01]  /*f620*/  @!P6 IMAD.IADD R26, R26, 0x1, -R17 ;  /* 0x000000011a1ae824 */ /* 0x000fe200078e0a11 */
[----:B------:R-:W-:Y:S01]  /*f630*/  ISETP.GE.AND P6, PT, R23, RZ, PT ;  /* 0x000000ff1700720c */ /* 0x000fe20003fc6270 */
[----:B------:R0:W-:Y:S04]  /*f640*/  STL [R1+0xcc], R0 ;  /* 0x0000cc0001007387 */ /* 0x0001e80000100800 */
[----:B------:R-:W-:Y:S01]  /*f650*/  STL [R1+0x5508], R2 ;  /* 0x0055080201007387 */ /* 0x000fe20000100800 */
[----:B0-----:R-:W-:-:S05]  /*f660*/  IMAD R0, R4, UR5, RZ ;  /* 0x0000000504007c24 */ /* 0x001fca000f8e02ff */
[----:B------:R0:W-:Y:S01]  /*f670*/  STL [R1+0x234], R0 ;  /* 0x0002340001007387 */ /* 0x0001e20000100800 */
[----:B------:R-:W-:Y:S01]  /*f680*/  IADD3 R22, P4, R0, UR6, RZ ;  /* 0x0000000600167c10 */ /* 0x000fe2000ff9e0ff */
[----:B------:R-:W-:Y:S01]  /*f690*/  @!P2 IMAD.IADD R28, R28, 0x1, -R17 ;  /* 0x000000011c1ca824 */ /* 0x000fe200078e0a11 */
[----:B------:R-:W-:Y:S01]  /*f6a0*/  ULDC UR6, c[0x0][0x240] ;  /* 0x0000900000067ab9 */ /* 0x000fe20000000800 */
[----:B------:R-:W3:Y:S04]  /*f6b0*/  LDL.LU R19, [R1+0x28] ;  /* 0x0000280001137983 */ /* 0x000ee80000300800 */
[----:B0-----:R-:W4:Y:S04]  /*f6c0*/  LDL.LU R0, [R1+0x24] ;  /* 0x0000240001007983 */ /* 0x001f280000300800 */
[----:B------:R-:W5:Y:S04]  /*f6d0*/  LDL.LU R21, [R1+0x18] ;  /* 0x0000180001157983 */ /* 0x000f680000300800 */
        /* <DEDUP_REMOVED lines=12> */
[----:B------:R-:W5:Y:S01]  /*f7a0*/  LDL.LU R14, [R1+0x194] ;  /* 0x00019400010e7983 */ /* 0x000f620000300800 */
[----:B------:R-:W-:-:S02]  /*f7b0*/  @!P0 IMAD.MOV R24, RZ, RZ, -R24 ;  /* 0x000000ffff188224 */ /* 0x000fc400078e0a18 */
[----:B------:R-:W-:Y:S01]  /*f7c0*/  @!P1 IMAD.MOV R25, RZ, RZ, -R25 ;  /* 0x000000ffff199224 */ /* 0x000fe200078e0a19 */
[----:B------:R-:W5:Y:S01]  /*f7d0*/  LDL.LU R15, [R1+0x18c] ;  /* 0x00018c00010f7983 */ /* 0x000f620000300800 */
[----:B------:R-:W-:Y:S02]  /*f7e0*/  @!P5 IMAD.MOV R26, RZ, RZ, -R26 ;  /* 0x000000ffff1ad224 */ /* 0x000fe400078e0a1a */
[----:B------:R-:W-:Y:S01]  /*f7f0*/  @!P6 IMAD.MOV R27, RZ, RZ, -R27 ;  /* 0x000000ffff1be224 */ /* 0x000fe200078e0a1b */
[----:B------:R-:W5:Y:S01]  /*f800*/  LDL.LU R16, [R1+0x174] ;  /* 0x0001740001107983 */ /* 0x000f620000300800 */
[----:B------:R-:W-:-:S03]  /*f810*/  @!P3 IMAD.MOV R28, RZ, RZ, -R28 ;  /* 0x000000ffff1cb224 */ /* 0x000fc600078e0a1c */
[----:B------:R-:W-:Y:S04]  /*f820*/  STL [R1+0x54d0], R22 ;  /* 0x0054d01601007387 */ /* 0x000fe80000100800 */
[----:B------:R-:W-:Y:S04]  /*f830*/  STL [R1+0x550c], R24 ;  /* 0x00550c1801007387 */ /* 0x000fe80000100800 */
[----:B------:R-:W-:Y:S04]  /*f840*/  STL [R1+0x5510], R25 ;  /* 0x0055101901007387 */ /* 0x000fe80000100800 */
[----:B------:R-:W-:Y:S04]  /*f850*/  STL [R1+0x5514], R26 ;  /* 0x0055141a01007387 */ /* 0x000fe80000100800 */
[----:B------:R-:W-:Y:S04]  /*f860*/  STL [R1+0x5518], R27 ;  /* 0x0055181b01007387 */ /* 0x000fe80000100800 */
[----:B------:R-:W-:Y:S01]  /*f870*/  STL [R1+0x551c], R28 ;  /* 0x00551c1c01007387 */ /* 0x000fe20000100800 */
[----:B--2---:R-:W-:-:S02]  /*f880*/  ISETP.NE.AND P2, PT, R3, RZ, PT ;  /* 0x000000ff0300720c */ /* 0x004fc40003f45270 */
[----:B------:R-:W-:-:S04]  /*f890*/  LOP3.LUT R23, RZ, R3, RZ, 0x33, !PT ;  /* 0x00000003ff177212 */ /* 0x000fc800078e33ff */
[C---:B---3--:R-:W-:Y:S02]  /*f8a0*/  SEL R3, R23.reuse, R19, !P2 ;  /* 0x0000001317037207 */ /* 0x048fe40005000000 */
[----:B----4-:R-:W-:-:S03]  /*f8b0*/  SEL R2, R23, R0, !P2 ;  /* 0x0000000017027207 */ /* 0x010fc60005000000 */
[----:B------:R0:W-:Y:S01]  /*f8c0*/  STL [R1+0x230], R3 ;  /* 0x0002300301007387 */ /* 0x0001e20000100800 */
[----:B-----5:R-:W-:-:S03]  /*f8d0*/  SEL R0, R23, R21, !P2 ;  /* 0x0000001517007207 */ /* 0x020fc60005000000 */
[----:B------:R1:W-:Y:S04]  /*f8e0*/  STL [R1+0x30], R2 ;  /* 0x0000300201007387 */ /* 0x0003e80000100800 */
[----:B------:R2:W-:Y:S01]  /*f8f0*/  STL [R1+0x2c], R0 ;  /* 0x00002c0001007387 */ /* 0x0005e20000100800 */
[C---:B0-----:R-:W-:Y:S02]  /*f900*/  SEL R3, R23.reuse, R4, !P2 ;  /* 0x0000000417037207 */ /* 0x041fe40005000000 */
[----:B-1----:R-:W-:-:S03]  /*f910*/  SEL R2, R23, R5, !P2 ;  /* 0x0000000517027207 */ /* 0x002fc60005000000 */
[----:B------:R0:W-:Y:S01]  /*f920*/  STL [R1+0x28], R3 ;  /* 0x0000280301007387 */ /* 0x0001e20000100800 */
[----:B--2---:R-:W-:-:S03]  /*f930*/  SEL R0, R23, R29, !P2 ;  /* 0x0000001d17007207 */ /* 0x004fc60005000000 */
        /* <DEDUP_REMOVED lines=9> */
[C---:B------:R-:W-:Y:S02]  /*f9d0*/  SEL R29, R23.reuse, R11, !P2 ;  /* 0x0000000b171d7207 */ /* 0x040fe40005000000 */
[C---:B-1----:R-:W-:Y:S01]  /*f9e0*/  SEL R2, R23.reuse, R9, !P2 ;  /* 0x0000000917027207 */ /* 0x042fe20005000000 */
[----:B------:R0:W-:Y:S01]  /*f9f0*/  STL [R1+0x8], R3 ;  /* 0x0000080301007387 */ /* 0x0001e20000100800 */
[----:B------:R-:W-:-:S02]  /*fa00*/  SEL R21, R23, R12, !P2 ;  /* 0x0000000c17157207 */ /* 0x000fc40005000000 */
[C---:B--2---:R-:W-:Y:S01]  /*fa10*/  SEL R0, R23.reuse, R10, !P2 ;  /* 0x0000000a17007207 */ /* 0x044fe20005000000 */
[----:B------:R-:W-:Y:S01]  /*fa20*/  STL [R1+0x4], R2 ;  /* 0x0000040201007387 */ /* 0x000fe20000100800 */
[----:B------:R-:W-:-:S03]  /*fa30*/  SEL R20, R23, R13, !P2 ;  /* 0x0000000d17147207 */ /* 0x000fc60005000000 */
[----:B------:R-:W-:Y:S01]  /*fa40*/  STL [R1+0x5520], R29 ;  /* 0x0055201d01007387 */ /* 0x000fe20000100800 */
[----:B------:R-:W-:-:S03]  /*fa50*/  SEL R19, R23, R14, !P2 ;  /* 0x0000000e17137207 */ /* 0x000fc60005000000 */
[----:B------:R-:W-:Y:S04]  /*fa60*/  STL [R1], R0 ;  /* 0x0000000001007387 */ /* 0x000fe80000100800 */
[----:B------:R-:W-:Y:S04]  /*fa70*/  STL [R1+0x5524], R21 ;  /* 0x0055241501007387 */ /* 0x000fe80000100800 */
[----:B------:R-:W-:Y:S04]  /*fa80*/  STL [R1+0x5528], R20 ;  /* 0x0055281401007387 */ /* 0x000fe80000100800 */
[----:B------:R-:W-:Y:S04]  /*fa90*/  STL [R1+0x552c], R19 ;  /* 0x00552c1301007387 */ /* 0x000fe80000100800 */
[----:B0-----:R-:W2:Y:S01]  /*faa0*/  LDL.LU R3, [R1+0x16c] ;  /* 0x00016c0001037983 */ /* 0x001ea20000300800 */
[----:B------:R-:W-:-:S05]  /*fab0*/  SEL R18, R23, R15, !P2 ;  /* 0x0000000f17127207 */ /* 0x000fca0005000000 */
[----:B------:R0:W-:Y:S04]  /*fac0*/  STL [R1+0x5530], R18 ;  /* 0x0055301201007387 */ /* 0x0001e80000100800 */
[----:B0-----:R-:W3:Y:S04]  /*fad0*/  LDL.LU R18, [R1+0x48] ;  /* 0x0000480001127983 */ /* 0x001ee80000300800 */
[----:B------:R-:W4:Y:S04]  /*fae0*/  LDL.LU R19, [R1+0x50] ;  /* 0x0000500001137983 */ /* 0x000f280000300800 */
        /* <DEDUP_REMOVED lines=16> */
[----:B------:R-:W-:-:S03]  /*fbf0*/  SEL R17, R23, R16, !P2 ;  /* 0x0000001017117207 */ /* 0x000fc60005000000 */
        /* <DEDUP_REMOVED lines=8> */
[----:B------:R0:W-:Y:S04]  /*fc80*/  STL [R1+0x5534], R17 ;  /* 0x0055341101007387 */ /* 0x0001e80000100800 */
[----:B0-----:R-:W4:Y:S01]  /*fc90*/  LDL.LU R17, [R1+0x40] ;  /* 0x0000400001117983 */ /* 0x001f220000300800 */
[----:B--2---:R-:W-:-:S05]  /*fca0*/  SEL R3, R23, R3, !P2 ;  /* 0x0000000317037207 */ /* 0x004fca0005000000 */
[----:B------:R0:W-:Y:S04]  /*fcb0*/  STL [R1+0x5538], R3 ;  /* 0x0055380301007387 */ /* 0x0001e80000100800 */
[----:B0-----:R-:W2:Y:S01]  /*fcc0*/  LDL.LU R3, [R1+0x34] ;  /* 0x0000340001037983 */ /* 0x001ea20000300800 */
[C---:B---3--:R-:W-:Y:S02]  /*fcd0*/  SEL R18, R23.reuse, R18, !P2 ;  /* 0x0000001217127207 */ /* 0x048fe40005000000 */
[----:B--2---:R-:W-:-:S05]  /*fce0*/  SEL R3, R23, R3, !P2 ;  /* 0x0000000317037207 */ /* 0x004fca0005000000 */
[----:B------:R4:W-:Y:S02]  /*fcf0*/  STL [R1+0x34], R3 ;  /* 0x0000340301007387 */ /* 0x0009e40000100800 */
[C---:B----4-:R-:W-:Y:S02]  /*fd00*/  SEL R3, R23.reuse, R17, !P2 ;  /* 0x0000001117037207 */ /* 0x050fe40005000000 */
[----:B------:R-:W-:-:S03]  /*fd10*/  SEL R17, R23, R19, !P2 ;  /* 0x0000001317117207 */ /* 0x000fc60005000000 */
[----:B------:R5:W-:Y:S04]  /*fd20*/  STL [R1+0x40], R3 ;  /* 0x0000400301007387 */ /* 0x000be80000100800 */
[----:B------:R0:W-:Y:S01]  /*fd30*/  STL [R1+0x48], R18 ;  /* 0x0000481201007387 */ /* 0x0001e20000100800 */
[----:B-----5:R-:W-:-:S03]  /*fd40*/  SEL R3, R23, R20, !P2 ;  /* 0x0000001417037207 */ /* 0x020fc60005000000 */
[----:B------:R1:W-:Y:S01]  /*fd50*/  STL [R1+0x50], R17 ;  /* 0x0000501101007387 */ /* 0x0003e20000100800 */
[----:B0-----:R-:W-:-:S03]  /*fd60*/  SEL R18, R23, R21, !P2 ;  /* 0x0000001517127207 */ /* 0x001fc60005000000 */
[----:B------:R0:W-:Y:S01]  /*fd70*/  STL [R1+0x60], R3 ;  /* 0x0000600301007387 */ /* 0x0001e20000100800 */
[----:B-1----:R-:W-:-:S03]  /*fd80*/  SEL R17, R23, R29, !P2 ;  /* 0x0000001d17117207 */ /* 0x002fc60005000000 */
[----:B------:R1:W-:Y:S01]  /*fd90*/  STL [R1+0x6c], R18 ;  /* 0x00006c1201007387 */ /* 0x0003e20000100800 */
[----:B0-----:R-:W-:-:S03]  /*fda0*/  SEL R3, R23, R28, !P2 ;  /* 0x0000001c17037207 */ /* 0x001fc60005000000 */
[----:B------:R0:W-:Y:S04]  /*fdb0*/  STL [R1+0x74], R17 ;  /* 0x0000741101007387 */ /* 0x0001e80000100800 */
[----:B------:R2:W-:Y:S01]  /*fdc0*/  STL [R1+0x78], R3 ;  /* 0x0000780301007387 */ /* 0x0005e20000100800 */
[C---:B-1----:R-:W-:Y:S02]  /*fdd0*/  SEL R18, R23.reuse, R27, !P2 ;  /* 0x0000001b17127207 */ /* 0x042fe40005000000 */
[----:B0-----:R-:W-:-:S03]  /*fde0*/  SEL R17, R23, R26, !P2 ;  /* 0x0000001a17117207 */ /* 0x001fc60005000000 */
[----:B------:R0:W-:Y:S01]  /*fdf0*/  STL [R1+0x84], R18 ;  /* 0x0000841201007387 */ /* 0x0001e20000100800 */
[----:B--2---:R-:W-:-:S03]  /*fe00*/  SEL R3, R23, R25, !P2 ;  /* 0x0000001917037207 */ /* 0x004fc60005000000 */
[----:B------:R1:W-:Y:S04]  /*fe10*/  STL [R1+0xa8], R17 ;  /* 0x0000a81101007387 */ /* 0x0003e80000100800 */
[----:B------:R2:W-:Y:S01]  /*fe20*/  STL [R1+0xb4], R3 ;  /* 0x0000b40301007387 */ /* 0x0005e20000100800 */
[C---:B0-----:R-:W-:Y:S02]  /*fe30*/  SEL R18, R23.reuse, R24, !P2 ;  /* 0x0000001817127207 */ /* 0x041fe40005000000 */
[----:B-1----:R-:W-:-:S03]  /*fe40*/  SEL R17, R23, R22, !P2 ;  /* 0x0000001617117207 */ /* 0x002fc60005000000 */
[----:B------:R-:W-:Y:S01]  /*fe50*/  STL [R1+0xbc], R18 ;  /* 0x0000bc1201007387 */ /* 0x000fe20000100800 */
[----:B--2---:R-:W-:-:S03]  /*fe60*/  SEL R3, R23, R2, !P2 ;  /* 0x0000000217037207 */ /* 0x004fc60005000000 */
[----:B------:R-:W-:Y:S01]  /*fe70*/  STL [R1+0xdc], R17 ;  /* 0x0000dc1101007387 */ /* 0x000fe20000100800 */
[C---:B------:R-:W-:Y:S02]  /*fe80*/  SEL R2, R23.reuse, R0, !P2 ;  /* 0x0000000017027207 */ /* 0x040fe40005000000 */
[C---:B------:R-:W-:Y:S01]  /*fe90*/  SEL R0, R23.reuse, R4, !P2 ;  /* 0x0000000417007207 */ /* 0x040fe20005000000 */
[----:B------:R0:W-:Y:S04]  /*fea0*/  STL [R1+0xe4], R3 ;  /* 0x0000e40301007387 */ /* 0x0001e80000100800 */
[----:B------:R1:W-:Y:S01]  /*feb0*/  STL [R1+0xf0], R2 ;  /* 0x0000f00201007387 */ /* 0x0003e20000100800 */
[----:B0-----:R-:W-:-:S03]  /*fec0*/  SEL R3, R23, R5, !P2 ;  /* 0x0000000517037207 */ /* 0x001fc60005000000 */
[----:B------:R0:W-:Y:S01]  /*fed0*/  STL [R1+0xf8], R0 ;  /* 0x0000f80001007387 */ /* 0x0001e20000100800 */
[----:B-1----:R-:W-:-:S03]  /*fee0*/  SEL R2, R23, R6, !P2 ;  /* 0x0000000617027207 */ /* 0x002fc60005000000 */
[----:B------:R1:W-:Y:S01]  /*fef0*/  STL [R1+0x110], R3 ;  /* 0x0001100301007387 */ /* 0x0003e20000100800 */
[----:B0-----:R-:W-:-:S03]  /*ff00*/  SEL R0, R23, R7, !P2 ;  /* 0x0000000717007207 */ /* 0x001fc60005000000 */
[----:B------:R0:W-:Y:S01]  /*ff10*/  STL [R1+0x118], R2 ;  /* 0x0001180201007387 */ /* 0x0001e20000100800 */
[----:B-1----:R-:W-:-:S03]  /*ff20*/  SEL R3, R23, R8, !P2 ;  /* 0x0000000817037207 */ /* 0x002fc60005000000 */
        /* <DEDUP_REMOVED lines=12> */
[----:B------:R-:W-:Y:S04]  /*fff0*/  STL [R1+0x17c], R0 ;  /* 0x00017c0001007387 */ /* 0x000fe80000100800 */
[----:B------:R0:W-:Y:S04]  /*10000*/  STL [R1+0x18c], R3 ;  /* 0x00018c0301007387 */ /* 0x0001e80000100800 */
[----:B0-----:R-:W2:Y:S01]  /*10010*/  LDL.LU R3, [R1+0x198] ;  /* 0x0001980001037983 */ /* 0x001ea20000300800 */
[C---:B------:R-:W-:Y:S02]  /*10020*/  SEL R2, R23.reuse, R15, !P2 ;  /* 0x0000000f17027207 */ /* 0x040fe40005000000 */
[----:B------:R-:W-:-:S03]  /*10030*/  SEL R0, R23, R16, !P2 ;  /* 0x0000001017007207 */ /* 0x000fc60005000000 */
[----:B------:R-:W-:Y:S04]  /*10040*/  STL [R1+0x194], R2 ;  /* 0x0001940201007387 */ /* 0x000fe80000100800 */
[----:B--2---:R0:W-:Y:S04]  /*10050*/  STL [R1+0x5548], R3 ;  /* 0x0055480301007387 */ /* 0x0041e80000100800 */
[----:B------:R-:W-:Y:S04]  /*10060*/  STL [R1+0x19c], R0 ;  /* 0x00019c0001007387 */ /* 0x000fe80000100800 */
[----:B0-----:R-:W2:Y:S04]  /*10070*/  LDL.LU R3, [R1+0x1a8] ;  /* 0x0001a80001037983 */ /* 0x001ea80000300800 */
[----:B--2---:R0:W-:Y:S04]  /*10080*/  STL [R1+0x554c], R3 ;  /* 0x00554c0301007387 */ /* 0x0041e80000100800 */
[----:B0-----:R-:W2:Y:S04]  /*10090*/  LDL.LU R3, [R1+0x1a4] ;  /* 0x0001a40001037983 */ /* 0x001ea80000300800 */
[----:B--2---:R0:W-:Y:S04]  /*100a0*/  STL [R1+0x5550], R3 ;  /* 0x0055500301007387 */ /* 0x0041e80000100800 */
[----:B0-----:R-:W2:Y:S04]  /*100b0*/  LDL.LU R3, [R1+0x190] ;  /* 0x0001900001037983 */ /* 0x001ea80000300800 */
[----:B------:R-:W3:Y:S04]  /*100c0*/  LDL.LU R17, [R1+0x1a0] ;  /* 0x0001a00001117983 */ /* 0x000ee80000300800 */
        /* <DEDUP_REMOVED lines=26> */
[----:B--2---:R-:W-:-:S05]  /*10270*/  SEL R3, R23, R3, !P2 ;  /* 0x0000000317037207 */ /* 0x004fca0005000000 */
[----:B------:R0:W-:Y:S04]  /*10280*/  STL [R1+0x1b0], R3 ;  /* 0x0001b00301007387 */ /* 0x0001e80000100800 */
[----:B0-----:R-:W2:Y:S02]  /*10290*/  LDL.LU R3, [R1+0x5550] ;  /* 0x0055500001037983 */ /* 0x001ea40000300800 */
[----:B--2---:R-:W-:-:S05]  /*102a0*/  SEL R3, R23, R3, !P2 ;  /* 0x0000000317037207 */ /* 0x004fca0005000000 */
[----:B------:R0:W-:Y:S04]  /*102b0*/  STL [R1+0x1c0], R3 ;  /* 0x0001c00301007387 */ /* 0x0001e80000100800 */
[----:B0-----:R-:W2:Y:S02]  /*102c0*/  LDL.LU R3, [R1+0x554c] ;  /* 0x00554c0001037983 */ /* 0x001ea40000300800 */
[----:B--2---:R-:W-:-:S05]  /*102d0*/  SEL R3, R23, R3, !P2 ;  /* 0x0000000317037207 */ /* 0x004fca0005000000 */
[----:B------:R0:W-:Y:S04]  /*102e0*/  STL [R1+0x1c8], R3 ;  /* 0x0001c80301007387 */ /* 0x0001e80000100800 */
[----:B0-----:R-:W2:Y:S01]  /*102f0*/  LDL.LU R3, [R1+0x5548] ;  /* 0x0055480001037983 */ /* 0x001ea20000300800 */
[C---:B----4-:R-:W-:Y:S02]  /*10300*/  SEL R18, R23.reuse, R18, !P2 ;  /* 0x0000001217127207 */ /* 0x050fe40005000000 */
[----:B--2---:R-:W-:-:S05]  /*10310*/  SEL R3, R23, R3, !P2 ;  /* 0x0000000317037207 */ /* 0x004fca0005000000 */
[----:B------:R3:W-:Y:S02]  /*10320*/  STL [R1+0x1d0], R3 ;  /* 0x0001d00301007387 */ /* 0x0007e40000100800 */
[C---:B---3--:R-:W-:Y:S02]  /*10330*/  SEL R3, R23.reuse, R17, !P2 ;  /* 0x0000001117037207 */ /* 0x048fe40005000000 */
[----:B-----5:R-:W-:-:S03]  /*10340*/  SEL R17, R23, R19, !P2 ;  /* 0x0000001317117207 */ /* 0x020fc60005000000 */
        /* <DEDUP_REMOVED lines=94> */
[C---:B---3--:R-:W-:Y:S02]  /*10930*/  SEL R17, R23.reuse, R17, !P2 ;  /* 0x0000001117117207 */ /* 0x048fe40005000000 */
[C---:B----4-:R-:W-:Y:S02]  /*10940*/  SEL R18, R23.reuse, R18, !P2 ;  /* 0x0000001217127207 */ /* 0x050fe40005000000 */
[C---:B-----5:R-:W-:Y:S02]  /*10950*/  SEL R19, R23.reuse, R19, !P2 ;  /* 0x0000001317137207 */ /* 0x060fe40005000000 */
[----:B------:R-:W-:-:S02]  /*10960*/  SEL R20, R23, R20, !P2 ;  /* 0x0000001417147207 */ /* 0x000fc40005000000 */
[C---:B------:R-:W-:Y:S02]  /*10970*/  SEL R21, R23.reuse, R21, !P2 ;  /* 0x0000001517157207 */ /* 0x040fe40005000000 */
[C---:B------:R-:W-:Y:S02]  /*10980*/  SEL R29, R23.reuse, R29, !P2 ;  /* 0x0000001d171d7207 */ /* 0x040fe40005000000 */
[C---:B------:R-:W-:Y:S02]  /*10990*/  SEL R28, R23.reuse, R28, !P2 ;  /* 0x0000001c171c7207 */ /* 0x040fe40005000000 */
[C---:B------:R-:W-:Y:S02]  /*109a0*/  SEL R27, R23.reuse, R27, !P2 ;  /* 0x0000001b171b7207 */ /* 0x040fe40005000000 */
[C---:B------:R-:W-:Y:S02]  /*109b0*/  SEL R26, R23.reuse, R26, !P2 ;  /* 0x0000001a171a7207 */ /* 0x040fe40005000000 */
        /* <DEDUP_REMOVED lines=16> */
[----:B--2---:R-:W-:-:S05]  /*10ac0*/  SEL R3, R23, R3, !P2 ;  /* 0x0000000317037207 */ /* 0x004fca0005000000 */
[----:B------:R0:W-:Y:S04]  /*10ad0*/  STL [R1+0x1a4], R3 ;  /* 0x0001a40301007387 */ /* 0x0001e80000100800 */
[----:B0-----:R-:W2:Y:S04]  /*10ae0*/  LDL.LU R3, [R1+0x5538] ;  /* 0x0055380001037983 */ /* 0x001ea80000300800 */
[----:B------:R0:W-:Y:S04]  /*10af0*/  STL [R1+0x1a0], R17 ;  /* 0x0001a01101007387 */ /* 0x0001e80000100800 */
[----:B0-----:R-:W3:Y:S04]  /*10b00*/  LDL.LU R17, [R1+0x5534] ;  /* 0x0055340001117983 */ /* 0x001ee80000300800 */
[----:B------:R0:W-:Y:S04]  /*10b10*/  STL [R1+0x198], R18 ;  /* 0x0001981201007387 */ /* 0x0001e80000100800 */
[----:B0-----:R-:W4:Y:S04]  /*10b20*/  LDL.LU R18, [R1+0x5530] ;  /* 0x0055300001127983 */ /* 0x001f280000300800 */
[----:B------:R0:W-:Y:S04]  /*10b30*/  STL [R1+0x190], R19 ;  /* 0x0001901301007387 */ /* 0x0001e80000100800 */
[----:B0-----:R-:W5:Y:S04]  /*10b40*/  LDL.LU R19, [R1+0x552c] ;  /* 0x00552c0001137983 */ /* 0x001f680000300800 */
[----:B------:R0:W-:Y:S04]  /*10b50*/  STL [R1+0x188], R20 ;  /* 0x0001881401007387 */ /* 0x0001e80000100800 */
[----:B0-----:R-:W4:Y:S04]  /*10b60*/  LDL.LU R20, [R1+0x5528] ;  /* 0x0055280001147983 */ /* 0x001f280000300800 */
[----:B------:R0:W-:Y:S04]  /*10b70*/  STL [R1+0x184], R21 ;  /* 0x0001841501007387 */ /* 0x0001e80000100800 */
[----:B0-----:R-:W4:Y:S04]  /*10b80*/  LDL.LU R21, [R1+0x5524] ;  /* 0x0055240001157983 */ /* 0x001f280000300800 */
[----:B------:R0:W-:Y:S04]  /*10b90*/  STL [R1+0x180], R29 ;  /* 0x0001801d01007387 */ /* 0x0001e80000100800 */
[----:B0-----:R-:W4:Y:S04]  /*10ba0*/  LDL.LU R29, [R1+0x5520] ;  /* 0x00552000011d7983 */ /* 0x001f280000300800 */
[----:B------:R0:W-:Y:S04]  /*10bb0*/  STL [R1+0x178], R28 ;  /* 0x0001781c01007387 */ /* 0x0001e80000100800 */
[----:B0-----:R-:W4:Y:S04]  /*10bc0*/  LDL.LU R28, [R1+0x551c] ;  /* 0x00551c00011c7983 */ /* 0x001f280000300800 */
[----:B------:R0:W-:Y:S04]  /*10bd0*/  STL [R1+0x170], R27 ;  /* 0x0001701b01007387 */ /* 0x0001e80000100800 */
[----:B0-----:R-:W2:Y:S04]  /*10be0*/  LDL.LU R27, [R1+0x5518] ;  /* 0x00551800011b7983 */ /* 0x001ea80000300800 */
[----:B------:R0:W-:Y:S04]  /*10bf0*/  STL [R1+0x168], R26 ;  /* 0x0001681a01007387 */ /* 0x0001e80000100800 */
[----:B0-----:R-:W3:Y:S04]  /*10c00*/  LDL.LU R26, [R1+0x5514] ;  /* 0x00551400011a7983 */ /* 0x001ee80000300800 */
[----:B------:R0:W-:Y:S04]  /*10c10*/  STL [R1+0x164], R25 ;  /* 0x0001641901007387 */ /* 0x0001e80000100800 */
[----:B0-----:R-:W5:Y:S04]  /*10c20*/  LDL.LU R25, [R1+0x5510] ;  /* 0x0055100001197983 */ /* 0x001f680000300800 */
        /* <DEDUP_REMOVED lines=29> */
[----:B0-----:R-:W2:Y:S01]  /*10e00*/  LDL.LU R16, [R1+0x54d4] ;  /* 0x0054d40001107983 */ /* 0x001ea20000300800 */
[----:B------:R-:W-:-:S02]  /*10e10*/  SEL R22, R23, R22, !P2 ;  /* 0x0000001617167207 */ /* 0x000fc40005000000 */
[----:B------:R-:W-:-:S03]  /*10e20*/  SEL R0, R23, R0, !P2 ;  /* 0x0000000017007207 */ /* 0x000fc60005000000 */
[----:B------:R-:W-:Y:S04]  /*10e30*/  STL [R1+0x10c], R22 ;  /* 0x00010c1601007387 */ /* 0x000fe80000100800 */
[----:B------:R4:W-:Y:S01]  /*10e40*/  STL [R1+0x108], R0 ;  /* 0x0001080001007387 */ /* 0x0009e20000100800 */
[C---:B---3--:R-:W-:Y:S02]  /*10e50*/  SEL R12, R23.reuse, R12, !P2 ;  /* 0x0000000c170c7207 */ /* 0x048fe40005000000 */
[C---:B-----5:R-:W-:Y:S02]  /*10e60*/  SEL R13, R23.reuse, R13, !P2 ;  /* 0x0000000d170d7207 */ /* 0x060fe40005000000 */
[C---:B----4-:R-:W-:Y:S02]  /*10e70*/  SEL R0, R23.reuse, R14, !P2 ;  /* 0x0000000e17007207 */ /* 0x050fe40005000000 */
[----:B--2---:R-:W-:-:S02]  /*10e80*/  SEL R15, R23, R15, !P2 ;  /* 0x0000000f170f7207 */ /* 0x004fc40005000000 */
[----:B------:R-:W-:-:S05]  /*10e90*/  SEL R16, R23, R16, !P2 ;  /* 0x0000001017107207 */ /* 0x000fca0005000000 */
[----:B------:R-:W-:Y:S04]  /*10ea0*/  STL [R1+0x104], R16 ;  /* 0x0001041001007387 */ /* 0x000fe80000100800 */
[----:B------:R-:W-:Y:S04]  /*10eb0*/  STL [R1+0x100], R15 ;  /* 0x0001000f01007387 */ /* 0x000fe80000100800 */
[----:B------:R0:W-:Y:S04]  /*10ec0*/  STL [R1+0xfc], R0 ;  /* 0x0000fc0001007387 */ /* 0x0001e80000100800 */
[----:B------:R1:W-:Y:S01]  /*10ed0*/  STL [R1+0xf4], R13 ;  /* 0x0000f40d01007387 */ /* 0x0003e20000100800 */
[----:B0-----:R-:W-:-:S03]  /*10ee0*/  SEL R0, R23, R11, !P2 ;  /* 0x0000000b17007207 */ /* 0x001fc60005000000 */
[----:B------:R-:W2:Y:S01]  /*10ef0*/  LDL.LU R11, [R1+0x14] ;  /* 0x00001400010b7983 */ /* 0x000ea20000300800 */
[----:B-1----:R-:W-:-:S03]  /*10f00*/  SEL R13, R23, R10, !P2 ;  /* 0x0000000a170d7207 */ /* 0x002fc60005000000 */
[----:B------:R0:W-:Y:S04]  /*10f10*/  STL [R1+0xec], R12 ;  /* 0x0000ec0c01007387 */ /* 0x0001e80000100800 */
[----:B0-----:R-:W3:Y:S04]  /*10f20*/  LDL.LU R12, [R1+0x10] ;  /* 0x00001000010c7983 */ /* 0x001ee80000300800 */
[----:B------:R0:W-:Y:S04]  /*10f30*/  STL [R1+0xe8], R0 ;  /* 0x0000e80001007387 */ /* 0x0001e80000100800 */
[----:B------:R-:W4:Y:S04]  /*10f40*/  LDL.LU R10, [R1+0x18] ;  /* 0x00001800010a7983 */ /* 0x000f280000300800 */
[----:B------:R1:W-:Y:S01]  /*10f50*/  STL [R1+0xe0], R13 ;  /* 0x0000e00d01007387 */ /* 0x0003e20000100800 */
[----:B0-----:R-:W-:-:S03]  /*10f60*/  SEL R0, R23, R9, !P2 ;  /* 0x0000000917007207 */ /* 0x001fc60005000000 */
[----:B------:R-:W5:Y:S01]  /*10f70*/  LDL.LU R9, [R1+0x24] ;  /* 0x0000240001097983 */ /* 0x000f620000300800 */
[----:B------:R-:W-:-:S03]  /*10f80*/  SEL R15, R23, R7, !P2 ;  /* 0x00000007170f7207 */ /* 0x000fc60005000000 */
[----:B-1----:R-:W3:Y:S04]  /*10f90*/  LDL.LU R13, [R1+0xc] ;  /* 0x00000c00010d7983 */ /* 0x002ee80000300800 */
[----:B------:R0:W-:Y:S02]  /*10fa0*/  STL [R1+0xd8], R0 ;  /* 0x0000d80001007387 */ /* 0x0001e40000100800 */
[C---:B0-----:R-:W-:Y:S02]  /*10fb0*/  SEL R0, R23.reuse, R8, !P2 ;  /* 0x0000000817007207 */ /* 0x041fe40005000000 */
[----:B------:R-:W2:Y:S04]  /*10fc0*/  LDL.LU R8, [R1+0x28] ;  /* 0x0000280001087983 */ /* 0x000ea80000300800 */
[----:B------:R-:W3:Y:S04]  /*10fd0*/  LDL.LU R14, [R1+0x8] ;  /* 0x00000800010e7983 */ /* 0x000ee80000300800 */
[----:B------:R0:W-:Y:S04]  /*10fe0*/  STL [R1+0xd4], R0 ;  /* 0x0000d40001007387 */ /* 0x0001e80000100800 */
[----:B------:R-:W4:Y:S04]  /*10ff0*/  LDL.LU R7, [R1+0x2c] ;  /* 0x00002c0001077983 */ /* 0x000f280000300800 */
[----:B------:R1:W-:Y:S01]  /*11000*/  STL [R1+0xd0], R15 ;  /* 0x0000d00f01007387 */ /* 0x0003e20000100800 */
[----:B0-----:R-:W-:-:S03]  /*11010*/  SEL R0, R23, R6, !P2 ;  /* 0x0000000617007207 */ /* 0x001fc60005000000 */
[----:B------:R-:W5:Y:S01]  /*11020*/  LDL.LU R6, [R1+0x30] ;  /* 0x0000300001067983 */ /* 0x000f620000300800 */
[----:B------:R-:W-:-:S03]  /*11030*/  SEL R16, R23, R5, !P2 ;  /* 0x0000000517107207 */ /* 0x000fc60005000000 */
[----:B-1----:R-:W3:Y:S04]  /*11040*/  LDL.LU R15, [R1+0x4] ;  /* 0x00000400010f7983 */ /* 0x002ee80000300800 */
[----:B------:R0:W-:Y:S04]  /*11050*/  STL [R1+0xc8], R0 ;  /* 0x0000c80001007387 */ /* 0x0001e80000100800 */
[----:B------:R-:W2:Y:S04]  /*11060*/  LDL.LU R5, [R1+0x234] ;  /* 0x0002340001057983 */ /* 0x000ea80000300800 */
[----:B------:R1:W-:Y:S01]  /*11070*/  STL [R1+0xc4], R16 ;  /* 0x0000c41001007387 */ /* 0x0003e20000100800 */
[----:B0-----:R-:W-:-:S02]  /*11080*/  SEL R0, R23, R4, !P2 ;  /* 0x0000000417007207 */ /* 0x001fc40005000000 */
[C---:B------:R-:W-:Y:S01]  /*11090*/  SEL R2, R23.reuse, R2, !P2 ;  /* 0x0000000217027207 */ /* 0x040fe20005000000 */
[----:B-1----:R-:W3:Y:S01]  /*110a0*/  LDL.LU R16, [R1] ;  /* 0x0000000001107983 */ /* 0x002ee20000300800 */
[----:B------:R-:W-:-:S03]  /*110b0*/  SEL R4, R23, R26, !P2 ;  /* 0x0000001a17047207 */ /* 0x000fc60005000000 */
[----:B------:R0:W-:Y:S04]  /*110c0*/  STL [R1+0xc0], R0 ;  /* 0x0000c00001007387 */ /* 0x0001e80000100800 */
[----:B------:R1:W-:Y:S01]  /*110d0*/  STL [R1+0xb8], R2 ;  /* 0x0000b80201007387 */ /* 0x0003e20000100800 */
[C---:B0-----:R-:W-:Y:S02]  /*110e0*/  SEL R0, R23.reuse, R25, !P2 ;  /* 0x0000001917007207 */ /* 0x041fe40005000000 */
[----:B-1----:R-:W-:-:S03]  /*110f0*/  SEL R2, R23, R27, !P2 ;  /* 0x0000001b17027207 */ /* 0x002fc60005000000 */
[----:B------:R-:W-:Y:S04]  /*11100*/  STL [R1+0xac], R0 ;  /* 0x0000ac0001007387 */ /* 0x000fe80000100800 */
[----:B------:R4:W-:Y:S04]  /*11110*/  STL [R1+0xa4], R4 ;  /* 0x0000a40401007387 */ /* 0x0009e80000100800 */
[----:B------:R2:W-:Y:S01]  /*11120*/  STL [R1+0x9c], R2 ;  /* 0x00009c0201007387 */ /* 0x0005e20000100800 */
[----:B------:R-:W-:Y:S01]  /*11130*/  SEL R22, R23, R24, !P2 ;  /* 0x0000001817167207 */ /* 0x000fe20005000000 */
[----:B----4-:R-:W-:-:S02]  /*11140*/  IMAD R4, R7, UR6, RZ ;  /* 0x0000000607047c24 */ /* 0x010fc4000f8e02ff */
[----:B-----5:R-:W-:-:S05]  /*11150*/  IMAD R6, R6, UR6, RZ ;  /* 0x0000000606067c24 */ /* 0x020fca000f8e02ff */
[----:B------:R0:W-:Y:S01]  /*11160*/  STL [R1+0xa0], R6 ;  /* 0x0000a00601007387 */ /* 0x0001e20000100800 */
[----:B--2---:R-:W-:Y:S01]  /*11170*/  LEA.HI.X.SX32 R2, R5, UR7, 0x1, P4 ;  /* 0x0000000705027c11 */ /* 0x004fe2000a0f0eff */
[----:B------:R-:W-:Y:S02]  /*11180*/  IMAD R5, R8, UR6, RZ ;  /* 0x0000000608057c24 */ /* 0x000fe4000f8e02ff */
[----:B0-----:R-:W2:Y:S01]  /*11190*/  LDL.LU R6, [R1+0x34] ;  /* 0x0000340001067983 */ /* 0x001ea20000300800 */
[----:B------:R-:W-:Y:S02]  /*111a0*/  IMAD R19, R19, UR6, RZ ;  /* 0x0000000613137c24 */ /* 0x000fe4000f8e02ff */
[----:B------:R-:W-:Y:S01]  /*111b0*/  IMAD R17, R17, UR6, RZ ;  /* 0x0000000611117c24 */ /* 0x000fe2000f8e02ff */
[----:B------:R0:W-:Y:S01]  /*111c0*/  STL [R1+0x98], R4 ;  /* 0x0000980401007387 */ /* 0x0001e20000100800 */
[----:B------:R-:W-:Y:S01]  /*111d0*/  IMAD R3, R3, UR6, RZ ;  /* 0x0000000603037c24 */ /* 0x000fe2000f8e02ff */
[----:B------:R-:W-:Y:S01]  /*111e0*/  SEL R0, R23, R28, !P2 ;  /* 0x0000001c17007207 */ /* 0x000fe20005000000 */
[----:B------:R-:W-:Y:S01]  /*111f0*/  ULDC UR7, c[0x0][0x238] ;  /* 0x00008e0000077ab9 */ /* 0x000fe20000000800 */
[----:B------:R1:W-:Y:S04]  /*11200*/  STL [R1+0x94], R5 ;  /* 0x0000940501007387 */ /* 0x0003e80000100800 */
[----:B------:R-:W4:Y:S01]  /*11210*/  LDL.LU R26, [R1+0x40] ;  /* 0x00004000011a7983 */ /* 0x000f220000300800 */
[----:B0-----:R-:W-:-:S03]  /*11220*/  IMAD R4, R9, UR6, RZ ;  /* 0x0000000609047c24 */ /* 0x001fc6000f8e02ff */
[----:B------:R-:W5:Y:S04]  /*11230*/  LDL.LU R7, [R1+0x48] ;  /* 0x0000480001077983 */ /* 0x000f680000300800 */
[----:B------:R0:W-:Y:S01]  /*11240*/  STL [R1+0x8c], R4 ;  /* 0x00008c0401007387 */ /* 0x0001e20000100800 */
[----:B-1----:R-:W-:-:S03]  /*11250*/  IMAD R5, R11, UR6, RZ ;  /* 0x000000060b057c24 */ /* 0x002fc6000f8e02ff */
[----:B------:R-:W5:Y:S01]  /*11260*/  LDL.LU R8, [R1+0x50] ;  /* 0x0000500001087983 */ /* 0x000f620000300800 */
[----:B0-----:R-:W-:-:S05]  /*11270*/  IMAD R4, R10, UR6, RZ ;  /* 0x000000060a047c24 */ /* 0x001fca000f8e02ff */
[----:B------:R3:W-:Y:S04]  /*11280*/  STL [R1+0x88], R4 ;  /* 0x0000880401007387 */ /* 0x0007e80000100800 */
[----:B------:R-:W5:Y:S04]  /*11290*/  LDL.LU R9, [R1+0x60] ;  /* 0x0000600001097983 */ /* 0x000f680000300800 */
[----:B------:R0:W-:Y:S01]  /*112a0*/  STL [R1+0x80], R5 ;  /* 0x0000800501007387 */ /* 0x0001e20000100800 */
[----:B---3--:R-:W-:-:S03]  /*112b0*/  IMAD R4, R12, UR6, RZ ;  /* 0x000000060c047c24 */ /* 0x008fc6000f8e02ff */
[----:B------:R-:W3:Y:S04]  /*112c0*/  LDL.LU R25, [R1+0x6c] ;  /* 0x00006c0001197983 */ /* 0x000ee80000300800 */
[----:B------:R-:W3:Y:S01]  /*112d0*/  LDL.LU R10, [R1+0x74] ;  /* 0x00007400010a7983 */ /* 0x000ee20000300800 */
[----:B0-----:R-:W-:-:S03]  /*112e0*/  IMAD R5, R13, UR6, RZ ;  /* 0x000000060d057c24 */ /* 0x001fc6000f8e02ff */
[----:B------:R0:W-:Y:S04]  /*112f0*/  STL [R1+0x7c], R4 ;  /* 0x00007c0401007387 */ /* 0x0001e80000100800 */
[----:B------:R-:W3:Y:S04]  /*11300*/  LDL.LU R11, [R1+0x78] ;  /* 0x00007800010b7983 */ /* 0x000ee80000300800 */
[----:B------:R-:W-:Y:S01]  /*11310*/  STL [R1+0x70], R5 ;  /* 0x0000700501007387 */ /* 0x000fe20000100800 */
[----:B0-----:R-:W-:-:S03]  /*11320*/  IMAD R4, R14, UR6, RZ ;  /* 0x000000060e047c24 */ /* 0x001fc6000f8e02ff */
[----:B------:R-:W3:Y:S04]  /*11330*/  LDL.LU R24, [R1+0x84] ;  /* 0x0000840001187983 */ /* 0x000ee80000300800 */
[----:B------:R-:W3:Y:S04]  /*11340*/  LDL.LU R12, [R1+0xa8] ;  /* 0x0000a800010c7983 */ /* 0x000ee80000300800 */
[----:B------:R0:W-:Y:S04]  /*11350*/  STL [R1+0x68], R4 ;  /* 0x0000680401007387 */ /* 0x0001e80000100800 */
[----:B------:R-:W3:Y:S04]  /*11360*/  LDL.LU R13, [R1+0xb4] ;  /* 0x0000b400010d7983 */ /* 0x000ee80000300800 */
[----:B------:R-:W3:Y:S01]  /*11370*/  LDL.LU R14, [R1+0xbc] ;  /* 0x0000bc00010e7983 */ /* 0x000ee20000300800 */
[----:B0-----:R-:W-:-:S05]  /*11380*/  IMAD R4, R15, UR6, RZ ;  /* 0x000000060f047c24 */ /* 0x001fca000f8e02ff */
[----:B------:R0:W-:Y:S04]  /*11390*/  STL [R1+0x64], R4 ;  /* 0x0000640401007387 */ /* 0x0001e80000100800 */
[----:B------:R-:W3:Y:S01]  /*113a0*/  LDL.LU R15, [R1+0xdc] ;  /* 0x0000dc00010f7983 */ /* 0x000ee20000300800 */
[----:B------:R-:W-:Y:S02]  /*113b0*/  IMAD R5, R16, UR6, RZ ;  /* 0x0000000610057c24 */ /* 0x000fe4000f8e02ff */
[----:B0-----:R-:W-:-:S03]  /*113c0*/  IMAD R4, R29, UR6, RZ ;  /* 0x000000061d047c24 */ /* 0x001fc6000f8e02ff */
[----:B------:R0:W-:Y:S04]  /*113d0*/  STL [R1+0x5c], R5 ;  /* 0x00005c0501007387 */ /* 0x0001e80000100800 */
[----:B------:R-:W3:Y:S04]  /*113e0*/  LDL.LU R16, [R1+0xe4] ;  /* 0x0000e40001107983 */ /* 0x000ee80000300800 */
[----:B------:R1:W-:Y:S01]  /*113f0*/  STL [R1+0x58], R4 ;  /* 0x0000580401007387 */ /* 0x0003e20000100800 */
[----:B0-----:R-:W-:-:S05]  /*11400*/  IMAD R5, R21, UR6, RZ ;  /* 0x0000000615057c24 */ /* 0x001fca000f8e02ff */
[----:B------:R0:W-:Y:S01]  /*11410*/  STL [R1+0x54], R5 ;  /* 0x0000540501007387 */ /* 0x0001e20000100800 */
[----:B-1----:R-:W-:-:S05]  /*11420*/  IMAD R4, R20, UR6, RZ ;  /* 0x0000000614047c24 */ /* 0x002fca000f8e02ff */
[----:B------:R1:W-:Y:S01]  /*11430*/  STL [R1+0x4c], R4 ;  /* 0x00004c0401007387 */ /* 0x0003e20000100800 */
[----:B0-----:R-:W-:-:S03]  /*11440*/  IMAD R5, R18, UR6, RZ ;  /* 0x0000000612057c24 */ /* 0x001fc6000f8e02ff */
[----:B-1----:R-:W3:Y:S04]  /*11450*/  LDL.LU R4, [R1+0xf0] ;  /* 0x0000f00001047983 */ /* 0x002ee80000300800 */
[----:B------:R-:W-:Y:S04]  /*11460*/  STL [R1+0x44], R19 ;  /* 0x0000441301007387 */ /* 0x000fe80000100800 */
[----:B------:R0:W-:Y:S04]  /*11470*/  STL [R1+0x3c], R5 ;  /* 0x00003c0501007387 */ /* 0x0001e80000100800 */
[----:B0-----:R-:W3:Y:S04]  /*11480*/  LDL.LU R5, [R1+0xf8] ;  /* 0x0000f80001057983 */ /* 0x001ee80000300800 */
[----:B------:R2:W-:Y:S04]  /*11490*/  STL [R1+0x38], R17 ;  /* 0x0000381101007387 */ /* 0x0005e80000100800 */
[----:B------:R4:W-:Y:S01]  /*114a0*/  STL [R1+0x30], R3 ;  /* 0x0000300301007387 */ /* 0x0009e20000100800 */
[----:B--2---:R-:W-:-:S03]  /*114b0*/  IMAD R17, R6, UR6, RZ ;  /* 0x0000000606117c24 */ /* 0x004fc6000f8e02ff */
[----:B------:R-:W2:Y:S04]  /*114c0*/  LDL.LU R6, [R1+0x110] ;  /* 0x0001100001067983 */ /* 0x000ea80000300800 */
[----:B------:R5:W-:Y:S01]  /*114d0*/  STL [R1+0x2c], R17 ;  /* 0x00002c1101007387 */ /* 0x000be20000100800 */
[----:B----4-:R-:W-:Y:S02]  /*114e0*/  IMAD R3, R26, UR6, RZ ;  /* 0x000000061a037c24 */ /* 0x010fe4000f8e02ff */
[----:B-----5:R-:W-:Y:S02]  /*114f0*/  IMAD R17, R7, UR6, RZ ;  /* 0x0000000607117c24 */ /* 0x020fe4000f8e02ff */
[----:B------:R-:W4:Y:S04]  /*11500*/  LDL.LU R7, [R1+0x118] ;  /* 0x0001180001077983 */ /* 0x000f280000300800 */
[----:B------:R0:W-:Y:S04]  /*11510*/  STL [R1+0x28], R3 ;  /* 0x0000280301007387 */ /* 0x0001e80000100800 */
[----:B------:R1:W-:Y:S01]  /*11520*/  STL [R1+0x24], R17 ;  /* 0x0000241101007387 */ /* 0x0003e20000100800 */
[----:B0-----:R-:W-:-:S03]  /*11530*/  IMAD R3, R8, UR6, RZ ;  /* 0x0000000608037c24 */ /* 0x001fc6000f8e02ff */
[----:B------:R-:W5:Y:S01]  /*11540*/  LDL.LU R8, [R1+0x120] ;  /* 0x0001200001087983 */ /* 0x000f620000300800 */
[----:B-1----:R-:W-:-:S03]  /*11550*/  IMAD R17, R9, UR6, RZ ;  /* 0x0000000609117c24 */ /* 0x002fc6000f8e02ff */
[----:B------:R3:W-:Y:S04]  /*11560*/  STL [R1+0x20], R3 ;  /* 0x0000200301007387 */ /* 0x0007e80000100800 */
[----:B------:R-:W5:Y:S04]  /*11570*/  LDL.LU R9, [R1+0x130] ;  /* 0x0001300001097983 */ /* 0x000f680000300800 */
[----:B------:R0:W-:Y:S01]  /*11580*/  STL [R1+0x1c], R17 ;  /* 0x00001c1101007387 */ /* 0x0001e20000100800 */
[----:B---3--:R-:W-:Y:S02]  /*11590*/  IMAD R3, R25, UR6, RZ ;  /* 0x0000000619037c24 */ /* 0x008fe4000f8e02ff */
[----:B0-----:R-:W-:-:S02]  /*115a0*/  IMAD R17, R10, UR6, RZ ;  /* 0x000000060a117c24 */ /* 0x001fc4000f8e02ff */
[----:B------:R-:W3:Y:S04]  /*115b0*/  LDL.LU R10, [R1+0x138] ;  /* 0x00013800010a7983 */ /* 0x000ee80000300800 */
[----:B------:R0:W-:Y:S04]  /*115c0*/  STL [R1+0x18], R3 ;  /* 0x0000180301007387 */ /* 0x0001e80000100800 */
[----:B------:R1:W-:Y:S01]  /*115d0*/  STL [R1+0x14], R17 ;  /* 0x0000141101007387 */ /* 0x0003e20000100800 */
[----:B0-----:R-:W-:-:S03]  /*115e0*/  IMAD R3, R11, UR6, RZ ;  /* 0x000000060b037c24 */ /* 0x001fc6000f8e02ff */
[----:B------:R-:W3:Y:S01]  /*115f0*/  LDL.LU R11, [R1+0x140] ;  /* 0x00014000010b7983 */ /* 0x000ee20000300800 */
[----:B-1----:R-:W-:-:S03]  /*11600*/  IMAD R17, R24, UR6, RZ ;  /* 0x0000000618117c24 */ /* 0x002fc6000f8e02ff */
[----:B------:R0:W-:Y:S02]  /*11610*/  STL [R1+0x10], R3 ;  /* 0x0000100301007387 */ /* 0x0001e40000100800 */
[----:B0-----:R-:W-:Y:S02]  /*11620*/  IMAD R3, R12, UR6, RZ ;  /* 0x000000060c037c24 */ /* 0x001fe4000f8e02ff */
[----:B------:R-:W3:Y:S04]  /*11630*/  LDL.LU R12, [R1+0x16c] ;  /* 0x00016c00010c7983 */ /* 0x000ee80000300800 */
[----:B------:R0:W-:Y:S01]  /*11640*/  STL [R1+0xc], R17 ;  /* 0x00000c1101007387 */ /* 0x0001e20000100800 */
[----:B------:R-:W-:-:S03]  /*11650*/  IMAD R29, R15, UR6, RZ ;  /* 0x000000060f1d7c24 */ /* 0x000fc6000f8e02ff */
[----:B------:R1:W-:Y:S01]  /*11660*/  STL [R1+0x8], R3 ;  /* 0x0000080301007387 */ /* 0x0003e20000100800 */
[----:B0-----:R-:W-:-:S03]  /*11670*/  IMAD R17, R13, UR6, RZ ;  /* 0x000000060d117c24 */ /* 0x001fc6000f8e02ff */
[----:B------:R-:W3:Y:S01]  /*11680*/  LDL.LU R13, [R1+0x174] ;  /* 0x00017400010d7983 */ /* 0x000ee20000300800 */
[----:B-1----:R-:W-:-:S03]  /*11690*/  IMAD R3, R14, UR6, RZ ;  /* 0x000000060e037c24 */ /* 0x002fc6000f8e02ff */
[----:B------:R-:W-:Y:S04]  /*116a0*/  STL [R1+0x4], R17 ;  /* 0x0000041101007387 */ /* 0x000fe80000100800 */
[----:B------:R0:W-:Y:S04]  /*116b0*/  STL [R1], R3 ;  /* 0x0000000301007387 */ /* 0x0001e80000100800 */
[----:B------:R-:W3:Y:S04]  /*116c0*/  LDL.LU R14, [R1+0x17c] ;  /* 0x00017c00010e7983 */ /* 0x000ee80000300800 */
[----:B------:R-:W-:Y:S04]  /*116d0*/  STL [R1+0x5490], R29 ;  /* 0x0054901d01007387 */ /* 0x000fe80000100800 */
[----:B------:R-:W3:Y:S01]  /*116e0*/  LDL.LU R15, [R1+0x18c] ;  /* 0x00018c00010f7983 */ /* 0x000ee20000300800 */
[----:B0-----:R-:W-:-:S03]  /*116f0*/  IMAD R3, R16, UR6, RZ ;  /* 0x0000000610037c24 */ /* 0x001fc6000f8e02ff */
[----:B------:R-:W3:Y:S01]  /*11700*/  LDL.LU R16, [R1+0x194] ;  /* 0x0001940001107983 */ /* 0x000ee20000300800 */
[----:B------:R-:W-:-:S03]  /*11710*/  IMAD R4, R4, UR6, RZ ;  /* 0x0000000604047c24 */ /* 0x000fc6000f8e02ff */
[----:B------:R-:W-:Y:S04]  /*11720*/  STL [R1+0x548c], R3 ;  /* 0x00548c0301007387 */ /* 0x000fe80000100800 */
[----:B------:R-:W3:Y:S04]  /*11730*/  LDL.LU R25, [R1+0x19c] ;  /* 0x00019c0001197983 */ /* 0x000ee80000300800 */
[----:B------:R-:W-:Y:S01]  /*11740*/  STL [R1+0x5488], R4 ;  /* 0x0054880401007387 */ /* 0x000fe20000100800 */
[----:B------:R-:W-:-:S05]  /*11750*/  IMAD R5, R5, UR6, RZ ;  /* 0x0000000605057c24 */ /* 0x000fca000f8e02ff */
[----:B------:R-:W-:Y:S04]  /*11760*/  STL [R1+0x5484], R5 ;  /* 0x0054840501007387 */ /* 0x000fe80000100800 */
[----:B------:R-:W3:Y:S01]  /*11770*/  LDL.LU R27, [R1+0x1b0] ;  /* 0x0001b000011b7983 */ /* 0x000ee20000300800 */
[----:B--2---:R-:W-:-:S05]  /*11780*/  IMAD R6, R6, UR6, RZ ;  /* 0x0000000606067c24 */ /* 0x004fca000f8e02ff */
[----:B------:R-:W-:Y:S01]  /*11790*/  STL [R1+0x5480], R6 ;  /* 0x0054800601007387 */ /* 0x000fe20000100800 */
[----:B----4-:R-:W-:-:S05]  /*117a0*/  IMAD R7, R7, UR6, RZ ;  /* 0x0000000607077c24 */ /* 0x010fca000f8e02ff */
[----:B------:R-:W-:Y:S01]  /*117b0*/  STL [R1+0x547c], R7 ;  /* 0x00547c0701007387 */ /* 0x000fe20000100800 */
[----:B-----5:R-:W-:-:S05]  /*117c0*/  IMAD R8, R8, UR6, RZ ;  /* 0x0000000608087c24 */ /* 0x020fca000f8e02ff */
[----:B------:R-:W-:Y:S04]  /*117d0*/  STL [R1+0x5478], R8 ;  /* 0x0054780801007387 */ /* 0x000fe80000100800 */
[----:B------:R-:W2:Y:S01]  /*117e0*/  LDL.LU R19, [R1+0x1c0] ;  /* 0x0001c00001137983 */ /* 0x000ea20000300800 */
[----:B------:R-:W-:-:S05]  /*117f0*/  IMAD R9, R9, UR6, RZ ;  /* 0x0000000609097c24 */ /* 0x000fca000f8e02ff */
[----:B------:R-:W-:Y:S01]  /*11800*/  STL [R1+0x5494], R9 ;  /* 0x0054940901007387 */ /* 0x000fe20000100800 */
[----:B---3--:R-:W-:-:S05]  /*11810*/  IMAD R10, R10, UR6, RZ ;  /* 0x000000060a0a7c24 */ /* 0x008fca000f8e02ff */
[----:B------:R-:W-:Y:S04]  /*11820*/  STL [R1+0x5498], R10 ;  /* 0x0054980a01007387 */ /* 0x000fe80000100800 */
[----:B------:R-:W3:Y:S01]  /*11830*/  LDL.LU R20, [R1+0x1c8] ;  /* 0x0001c80001147983 */ /* 0x000ee20000300800 */
[----:B------:R-:W-:-:S05]  /*11840*/  IMAD R11, R11, UR6, RZ ;  /* 0x000000060b0b7c24 */ /* 0x000fca000f8e02ff */
[----:B------:R-:W-:Y:S04]  /*11850*/  STL [R1+0x549c], R11 ;  /* 0x00549c0b01007387 */ /* 0x000fe80000100800 */
[----:B------:R-:W4:Y:S01]  /*11860*/  LDL.LU R21, [R1+0x1d0] ;  /* 0x0001d00001157983 */ /* 0x000f220000300800 */
[----:B------:R-:W-:-:S05]  /*11870*/  IMAD R12, R12, UR6, RZ ;  /* 0x000000060c0c7c24 */ /* 0x000fca000f8e02ff */
[----:B------:R-:W-:Y:S01]  /*11880*/  STL [R1+0x54a0], R12 ;  /* 0x0054a00c01007387 */ /* 0x000fe20000100800 */
[----:B------:R-:W-:-:S05]  /*11890*/  IMAD R13, R13, UR6, RZ ;  /* 0x000000060d0d7c24 */ /* 0x000fca000f8e02ff */
[----:B------:R-:W-:Y:S04]  /*118a0*/  STL [R1+0x54a4], R13 ;  /* 0x0054a40d01007387 */ /* 0x000fe80000100800 */
[----:B------:R-:W5:Y:S01]  /*118b0*/  LDL.LU R23, [R1+0x200] ;  /* 0x0002000001177983 */ /* 0x000f620000300800 */
[----:B------:R-:W-:Y:S02]  /*118c0*/  IMAD R14, R14, UR6, RZ ;  /* 0x000000060e0e7c24 */ /* 0x000fe4000f8e02ff */
[----:B------:R-:W-:-:S03]  /*118d0*/  IMAD R15, R15, UR6, RZ ;  /* 0x000000060f0f7c24 */ /* 0x000fc6000f8e02ff */
[----:B------:R-:W-:Y:S04]  /*118e0*/  STL [R1+0x54a8], R14 ;  /* 0x0054a80e01007387 */ /* 0x000fe80000100800 */
[----:B------:R-:W-:Y:S04]  /*118f0*/  STL [R1+0x54ac], R15 ;  /* 0x0054ac0f01007387 */ /* 0x000fe80000100800 */
[----:B------:R-:W5:Y:S01]  /*11900*/  LDL.LU R24, [R1+0x20c] ;  /* 0x00020c0001187983 */ /* 0x000f620000300800 */
[----:B------:R-:W-:Y:S02]  /*11910*/  IMAD R16, R16, UR6, RZ ;  /* 0x0000000610107c24 */ /* 0x000fe4000f8e02ff */
[----:B------:R-:W-:-:S03]  /*11920*/  IMAD R17, R25, UR6, RZ ;  /* 0x0000000619117c24 */ /* 0x000fc6000f8e02ff */
[----:B------:R-:W-:Y:S04]  /*11930*/  STL [R1+0x54b0], R16 ;  /* 0x0054b01001007387 */ /* 0x000fe80000100800 */
[----:B------:R-:W5:Y:S04]  /*11940*/  LDL.LU R25, [R1+0x218] ;  /* 0x0002180001197983 */ /* 0x000f680000300800 */
[----:B------:R-:W5:Y:S04]  /*11950*/  LDL.LU R26, [R1+0x224] ;  /* 0x00022400011a7983 */ /* 0x000f680000300800 */
[----:B------:R0:W-:Y:S01]  /*11960*/  STL [R1+0x54b4], R17 ;  /* 0x0054b41101007387 */ /* 0x0001e20000100800 */
[----:B------:R-:W-:-:S03]  /*11970*/  IMAD R18, R27, UR6, RZ ;  /* 0x000000061b127c24 */ /* 0x000fc6000f8e02ff */
[----:B------:R-:W5:Y:S04]  /*11980*/  LDL.LU R27, [R1+0x22c] ;  /* 0x00022c00011b7983 */ /* 0x000f680000300800 */
[----:B0-----:R-:W5:Y:S04]  /*11990*/  LDL.LU R17, [R1+0x228] ;  /* 0x0002280001117983 */ /* 0x001f680000300800 */
[----:B------:R-:W5:Y:S04]  /*119a0*/  LDL.LU R28, [R1+0x220] ;  /* 0x00022000011c7983 */ /* 0x000f680000300800 */
[----:B------:R-:W5:Y:S04]  /*119b0*/  LDL.LU R16, [R1+0x21c] ;  /* 0x00021c0001107983 */ /* 0x000f680000300800 */
[----:B------:R-:W5:Y:S04]  /*119c0*/  LDL.LU R6, [R1+0x214] ;  /* 0x0002140001067983 */ /* 0x000f680000300800 */
[----:B------:R-:W5:Y:S04]  /*119d0*/  LDL.LU R4, [R1+0x210] ;  /* 0x0002100001047983 */ /* 0x000f680000300800 */
[----:B------:R0:W-:Y:S04]  /*119e0*/  STL [R1+0x54b8], R18 ;  /* 0x0054b81201007387 */ /* 0x0001e80000100800 */
[----:B------:R-:W5:Y:S04]  /*119f0*/  LDL.LU R14, [R1+0x208] ;  /* 0x00020800010e7983 */ /* 0x000f680000300800 */
[----:B------:R-:W5:Y:S01]  /*11a00*/  LDL.LU R3, [R1+0x204] ;  /* 0x0002040001037983 */ /* 0x000f620000300800 */
[----:B--2---:R-:W-:-:S05]  /*11a10*/  IMAD R19, R19, UR6, RZ ;  /* 0x0000000613137c24 */ /* 0x004fca000f8e02ff */
[----:B------:R-:W-:Y:S04]  /*11a20*/  STL [R1+0x54bc], R19 ;  /* 0x0054bc1301007387 */ /* 0x000fe80000100800 */
[----:B------:R-:W2:Y:S04]  /*11a30*/  LDL.LU R13, [R1+0x1fc] ;  /* 0x0001fc00010d7983 */ /* 0x000ea80000300800 */
[----:B------:R-:W2:Y:S01]  /*11a40*/  LDL.LU R29, [R1+0x1f8] ;  /* 0x0001f800011d7983 */ /* 0x000ea20000300800 */
[----:B---3--:R-:W-:-:S05]  /*11a50*/  IMAD R20, R20, UR6, RZ ;  /* 0x0000000614147c24 */ /* 0x008fca000f8e02ff */
[----:B------:R-:W-:Y:S04]  /*11a60*/  STL [R1+0x54c0], R20 ;  /* 0x0054c01401007387 */ /* 0x000fe80000100800 */
[----:B------:R-:W3:Y:S04]  /*11a70*/  LDL.LU R15, [R1+0x1f4] ;  /* 0x0001f400010f7983 */ /* 0x000ee80000300800 */
[----:B------:R-:W3:Y:S01]  /*11a80*/  LDL.LU R5, [R1+0x1f0] ;  /* 0x0001f00001057983 */ /* 0x000ee20000300800 */
[----:B----4-:R-:W-:-:S05]  /*11a90*/  IMAD R21, R21, UR6, RZ ;  /* 0x0000000615157c24 */ /* 0x010fca000f8e02ff */
[----:B------:R-:W-:Y:S04]  /*11aa0*/  STL [R1+0x54c4], R21 ;  /* 0x0054c41501007387 */ /* 0x000fe80000100800 */
[----:B------:R-:W4:Y:S04]  /*11ab0*/  LDL.LU R12, [R1+0x1ec] ;  /* 0x0001ec00010c7983 */ /* 0x000f280000300800 */
[----:B------:R-:W4:Y:S04]  /*11ac0*/  LDL.LU R11, [R1+0x1e8] ;  /* 0x0001e800010b7983 */ /* 0x000f280000300800 */
[----:B------:R-:W4:Y:S04]  /*11ad0*/  LDL.LU R7, [R1+0x1e4] ;  /* 0x0001e40001077983 */ /* 0x000f280000300800 */
[----:B------:R-:W4:Y:S01]  /*11ae0*/  LDL.LU R10, [R1+0x1e0] ;  /* 0x0001e000010a7983 */ /* 0x000f220000300800 */
[----:B-----5:R-:W-:-:S05]  /*11af0*/  IMAD R23, R23, UR6, RZ ;  /* 0x0000000617177c24 */ /* 0x020fca000f8e02ff */
[----:B------:R-:W-:Y:S04]  /*11b00*/  STL [R1+0x54c8], R23 ;  /* 0x0054c81701007387 */ /* 0x000fe80000100800 */
[----:B------:R-:W5:Y:S01]  /*11b10*/  LDL.LU R9, [R1+0x1dc] ;  /* 0x0001dc0001097983 */ /* 0x000f620000300800 */
[----:B------:R-:W-:-:S05]  /*11b20*/  IMAD R24, R24, UR6, RZ ;  /* 0x0000000618187c24 */ /* 0x000fca000f8e02ff */
[----:B------:R-:W-:Y:S04]  /*11b30*/  STL [R1+0x54cc], R24 ;  /* 0x0054cc1801007387 */ /* 0x000fe80000100800 */
[----:B------:R-:W5:Y:S01]  /*11b40*/  LDL.LU R8, [R1+0x1d8] ;  /* 0x0001d80001087983 */ /* 0x000f620000300800 */
[----:B0-----:R-:W-:Y:S02]  /*11b50*/  IMAD R18, R17, UR6, RZ ;  /* 0x0000000611127c24 */ /* 0x001fe4000f8e02ff */
[----:B------:R-:W-:Y:S02]  /*11b60*/  IMAD R17, R28, UR6, RZ ;  /* 0x000000061c117c24 */ /* 0x000fe4000f8e02ff */
[----:B------:R-:W5:Y:S04]  /*11b70*/  LDL.LU R28, [R1+0x1d4] ;  /* 0x0001d400011c7983 */ /* 0x000f680000300800 */
[----:B------:R0:W-:Y:S04]  /*11b80*/  STL [R1+0x34], R18 ;  /* 0x0000341201007387 */ /* 0x0001e80000100800 */
[----:B------:R1:W-:Y:S01]  /*11b90*/  STL [R1+0x40], R17 ;  /* 0x0000401101007387 */ /* 0x0003e20000100800 */
[----:B0-----:R-:W-:-:S02]  /*11ba0*/  IMAD R18, R16, UR6, RZ ;  /* 0x0000000610127c24 */ /* 0x001fc4000f8e02ff */
[----:B------:R-:W-:Y:S02]  /*11bb0*/  IMAD R16, R4, UR6, RZ ;  /* 0x0000000604107c24 */ /* 0x000fe4000f8e02ff */
[----:B-1----:R-:W-:Y:S01]  /*11bc0*/  IMAD R17, R6, UR6, RZ ;  /* 0x0000000606117c24 */ /* 0x002fe2000f8e02ff */
[----:B------:R-:W-:Y:S04]  /*11bd0*/  STL [R1+0x48], R18 ;  /* 0x0000481201007387 */ /* 0x000fe80000100800 */
[----:B------:R-:W5:Y:S04]  /*11be0*/  LDL.LU R6, [R1+0x1cc] ;  /* 0x0001cc0001067983 */ /* 0x000f680000300800 */
[----:B------:R-:W-:Y:S04]  /*11bf0*/  STL [R1+0x50], R17 ;  /* 0x0000501101007387 */ /* 0x000fe80000100800 */
[----:B------:R-:W5:Y:S04]  /*11c00*/  LDL.LU R4, [R1+0x1c4] ;  /* 0x0001c40001047983 */ /* 0x000f680000300800 */
[----:B------:R0:W-:Y:S02]  /*11c10*/  STL [R1+0x60], R16 ;  /* 0x0000601001007387 */ /* 0x0001e40000100800 */
[----:B0-----:R-:W-:-:S02]  /*11c20*/  IMAD R16, R14, UR6, RZ ;  /* 0x000000060e107c24 */ /* 0x001fc4000f8e02ff */
[----:B------:R-:W-:Y:S02]  /*11c30*/  IMAD R14, R3, UR6, RZ ;  /* 0x00000006030e7c24 */ /* 0x000fe4000f8e02ff */
[----:B------:R-:W5:Y:S04]  /*11c40*/  LDL.LU R3, [R1+0x1bc] ;  /* 0x0001bc0001037983 */ /* 0x000f680000300800 */
[----:B------:R-:W-:Y:S04]  /*11c50*/  STL [R1+0x6c], R16 ;  /* 0x00006c1001007387 */ /* 0x000fe80000100800 */
[----:B------:R0:W-:Y:S04]  /*11c60*/  STL [R1+0x74], R14 ;  /* 0x0000740e01007387 */ /* 0x0001e80000100800 */
[----:B0-----:R-:W5:Y:S01]  /*11c70*/  LDL.LU R14, [R1+0x1b8] ;  /* 0x0001b800010e7983 */ /* 0x001f620000300800 */
[----:B--2---:R-:W-:-:S02]  /*11c80*/  IMAD R13, R13, UR6, RZ ;  /* 0x000000060d0d7c24 */ /* 0x004fc4000f8e02ff */
[----:B------:R-:W-:-:S03]  /*11c90*/  IMAD R16, R29, UR6, RZ ;  /* 0x000000061d107c24 */ /* 0x000fc6000f8e02ff */
[----:B------:R0:W-:Y:S04]  /*11ca0*/  STL [R1+0x78], R13 ;  /* 0x0000780d01007387 */ /* 0x0001e80000100800 */
[----:B0-----:R-:W2:Y:S04]  /*11cb0*/  LDL.LU R13, [R1+0x1b4] ;  /* 0x0001b400010d7983 */ /* 0x001ea80000300800 */
[----:B------:R0:W-:Y:S04]  /*11cc0*/  STL [R1+0x84], R16 ;  /* 0x0000841001007387 */ /* 0x0001e80000100800 */
[----:B------:R-:W2:Y:S01]  /*11cd0*/  LDL.LU R29, [R1+0x1ac] ;  /* 0x0001ac00011d7983 */ /* 0x000ea20000300800 */
[----:B---3--:R-:W-:-:S02]  /*11ce0*/  IMAD R15, R15, UR6, RZ ;  /* 0x000000060f0f7c24 */ /* 0x008fc4000f8e02ff */
[----:B0-----:R-:W-:Y:S02]  /*11cf0*/  IMAD R16, R5, UR6, RZ ;  /* 0x0000000605107c24 */ /* 0x001fe4000f8e02ff */
[----:B------:R-:W3:Y:S04]  /*11d00*/  LDL.LU R5, [R1+0x1a8] ;  /* 0x0001a80001057983 */ /* 0x000ee80000300800 */
[----:B------:R4:W-:Y:S04]  /*11d10*/  STL [R1+0xa8], R15 ;  /* 0x0000a80f01007387 */ /* 0x0009e80000100800 */
[----:B------:R-:W-:Y:S01]  /*11d20*/  STL [R1+0xb4], R16 ;  /* 0x0000b41001007387 */ /* 0x000fe20000100800 */
[----:B----4-:R-:W-:-:S02]  /*11d30*/  IMAD R15, R12, UR6, RZ ;  /* 0x000000060c0f7c24 */ /* 0x010fc4000f8e02ff */
[----:B------:R-:W-:Y:S02]  /*11d40*/  IMAD R12, R11, UR6, RZ ;  /* 0x000000060b0c7c24 */ /* 0x000fe4000f8e02ff */
[----:B------:R-:W-:Y:S01]  /*11d50*/  IMAD R11, R7, UR6, RZ ;  /* 0x00000006070b7c24 */ /* 0x000fe2000f8e02ff */
[----:B------:R-:W-:Y:S01]  /*11d60*/  STL [R1+0xbc], R15 ;  /* 0x0000bc0f01007387 */ /* 0x000fe20000100800 */
[----:B------:R-:W-:-:S03]  /*11d70*/  IMAD R10, R10, UR6, RZ ;  /* 0x000000060a0a7c24 */ /* 0x000fc6000f8e02ff */
[----:B------:R-:W4:Y:S04]  /*11d80*/  LDL.LU R7, [R1+0x1a4] ;  /* 0x0001a40001077983 */ /* 0x000f280000300800 */
[----:B------:R0:W-:Y:S04]  /*11d90*/  STL [R1+0xdc], R12 ;  /* 0x0000dc0c01007387 */ /* 0x0001e80000100800 */
[----:B------:R1:W-:Y:S04]  /*11da0*/  STL [R1+0xe4], R11 ;  /* 0x0000e40b01007387 */ /* 0x0003e80000100800 */
[----:B0-----:R-:W4:Y:S04]  /*11db0*/  LDL.LU R12, [R1+0x1a0] ;  /* 0x0001a000010c7983 */ /* 0x001f280000300800 */
[----:B------:R0:W-:Y:S01]  /*11dc0*/  STL [R1+0xf0], R10 ;  /* 0x0000f00a01007387 */ /* 0x0001e20000100800 */
[----:B-----5:R-:W-:-:S03]  /*11dd0*/  IMAD R9, R9, UR6, RZ ;  /* 0x0000000609097c24 */ /* 0x020fc6000f8e02ff */
[----:B------:R-:W5:Y:S04]  /*11de0*/  LDL.LU R20, [R1+0x198] ;  /* 0x0001980001147983 */ /* 0x000f680000300800 */
[----:B------:R-:W5:Y:S04]  /*11df0*/  LDL.LU R19, [R1+0x190] ;  /* 0x0001900001137983 */ /* 0x000f680000300800 */
[----:B------:R0:W-:Y:S04]  /*11e00*/  STL [R1+0xf8], R9 ;  /* 0x0000f80901007387 */ /* 0x0001e80000100800 */
[----:B-1----:R-:W5:Y:S04]  /*11e10*/  LDL.LU R11, [R1+0x188] ;  /* 0x00018800010b7983 */ /* 0x002f680000300800 */
[----:B------:R-:W5:Y:S01]  /*11e20*/  LDL.LU R18, [R1+0x184] ;  /* 0x0001840001127983 */ /* 0x000f620000300800 */
[----:B------:R-:W-:-:S03]  /*11e30*/  IMAD R8, R8, UR6, RZ ;  /* 0x0000000608087c24 */ /* 0x000fc6000f8e02ff */
[----:B------:R-:W5:Y:S04]  /*11e40*/  LDL.LU R17, [R1+0x180] ;  /* 0x0001800001117983 */ /* 0x000f680000300800 */
[----:B------:R1:W-:Y:S04]  /*11e50*/  STL [R1+0x110], R8 ;  /* 0x0001100801007387 */ /* 0x0003e80000100800 */
[----:B0-----:R-:W5:Y:S04]  /*11e60*/  LDL.LU R10, [R1+0x178] ;  /* 0x00017800010a7983 */ /* 0x001f680000300800 */
[----:B------:R-:W5:Y:S04]  /*11e70*/  LDL.LU R16, [R1+0x170] ;  /* 0x0001700001107983 */ /* 0x000f680000300800 */
[----:B------:R-:W5:Y:S01]  /*11e80*/  LDL.LU R9, [R1+0x168] ;  /* 0x0001680001097983 */ /* 0x000f620000300800 */
[----:B-1----:R-:W-:-:S05]  /*11e90*/  IMAD R8, R28, UR6, RZ ;  /* 0x000000061c087c24 */ /* 0x002fca000f8e02ff */
[----:B------:R0:W-:Y:S04]  /*11ea0*/  STL [R1+0x118], R8 ;  /* 0x0001180801007387 */ /* 0x0001e80000100800 */
[----:B------:R-:W5:Y:S04]  /*11eb0*/  LDL.LU R28, [R1+0x164] ;  /* 0x00016400011c7983 */ /* 0x000f680000300800 */
[----:B0-----:R-:W5:Y:S01]  /*11ec0*/  LDL.LU R8, [R1+0x160] ;  /* 0x0001600001087983 */ /* 0x001f620000300800 */
[----:B------:R-:W-:-:S05]  /*11ed0*/  IMAD R6, R6, UR6, RZ ;  /* 0x0000000606067c24 */ /* 0x000fca000f8e02ff */
[----:B------:R0:W-:Y:S01]  /*11ee0*/  STL [R1+0x120], R6 ;  /* 0x0001200601007387 */ /* 0x0001e20000100800 */
[----:B------:R-:W-:-:S03]  /*11ef0*/  IMAD R4, R4, UR6, RZ ;  /* 0x0000000604047c24 */ /* 0x000fc6000f8e02ff */
[----:B0-----:R-:W5:Y:S04]  /*11f00*/  LDL.LU R6, [R1+0x15c] ;  /* 0x00015c0001067983 */ /* 0x001f680000300800 */
[----:B------:R0:W-:Y:S01]  /*11f10*/  STL [R1+0x130], R4 ;  /* 0x0001300401007387 */ /* 0x0001e20000100800 */
[----:B------:R-:W-:-:S03]  /*11f20*/  IMAD R15, R3, UR6, RZ ;  /* 0x00000006030f7c24 */ /* 0x000fc6000f8e02ff */
[----:B0-----:R-:W5:Y:S04]  /*11f30*/  LDL.LU R4, [R1+0x158] ;  /* 0x0001580001047983 */ /* 0x001f680000300800 */
[----:B------:R-:W5:Y:S04]  /*11f40*/  LDL.LU R3, [R1+0x154] ;  /* 0x0001540001037983 */ /* 0x000f680000300800 */
[----:B------:R0:W-:Y:S02]  /*11f50*/  STL [R1+0x138], R15 ;  /* 0x0001380f01007387 */ /* 0x0001e40000100800 */
[----:B0-----:R-:W-:-:S05]  /*11f60*/  IMAD R15, R14, UR6, RZ ;  /* 0x000000060e0f7c24 */ /* 0x001fca000f8e02ff */
[----:B------:R0:W-:Y:S04]  /*11f70*/  STL [R1+0x140], R15 ;  /* 0x0001400f01007387 */ /* 0x0001e80000100800 */
[----:B0-----:R-:W5:Y:S01]  /*11f80*/  LDL.LU R15, [R1+0x150] ;  /* 0x00015000010f7983 */ /* 0x001f620000300800 */
[----:B--2---:R-:W-:-:S05]  /*11f90*/  IMAD R14, R13, UR6, RZ ;  /* 0x000000060d0e7c24 */ /* 0x004fca000f8e02ff */
[----:B------:R0:W-:Y:S01]  /*11fa0*/  STL [R1+0x16c], R14 ;  /* 0x00016c0e01007387 */ /* 0x0001e20000100800 */
[----:B------:R-:W-:-:S03]  /*11fb0*/  IMAD R13, R29, UR6, RZ ;  /* 0x000000061d0d7c24 */ /* 0x000fc6000f8e02ff */
[----:B------:R-:W2:Y:S04]  /*11fc0*/  LDL.LU R29, [R1+0x14c] ;  /* 0x00014c00011d7983 */ /* 0x000ea80000300800 */
[----:B------:R1:W-:Y:S01]  /*11fd0*/  STL [R1+0x174], R13 ;  /* 0x0001740d01007387 */ /* 0x0003e20000100800 */
[----:B---3--:R-:W-:-:S03]  /*11fe0*/  IMAD R5, R5, UR6, RZ ;  /* 0x0000000605057c24 */ /* 0x008fc6000f8e02ff */
[----:B0-----:R-:W3:Y:S04]  /*11ff0*/  LDL.LU R14, [R1+0x148] ;  /* 0x00014800010e7983 */ /* 0x001ee80000300800 */
[----:B-1----:R-:W3:Y:S04]  /*12000*/  LDL.LU R13, [R1+0x144] ;  /* 0x00014400010d7983 */ /* 0x002ee80000300800 */
[----:B------:R0:W-:Y:S04]  /*12010*/  STL [R1+0x17c], R5 ;  /* 0x00017c0501007387 */ /* 0x0001e80000100800 */
[----:B0-----:R-:W3:Y:S01]  /*12020*/  LDL.LU R5, [R1+0x13c] ;  /* 0x00013c0001057983 */ /* 0x001ee20000300800 */
[----:B----4-:R-:W-:-:S03]  /*12030*/  IMAD R21, R7, UR6, RZ ;  /* 0x0000000607157c24 */ /* 0x010fc6000f8e02ff */
[----:B------:R-:W4:Y:S04]  /*12040*/  LDL.LU R7, [R1+0x134] ;  /* 0x0001340001077983 */ /* 0x000f280000300800 */
[----:B------:R5:W-:Y:S01]  /*12050*/  STL [R1+0x18c], R21 ;  /* 0x00018c1501007387 */ /* 0x000be20000100800 */
[----:B------:R-:W-:-:S03]  /*12060*/  IMAD R23, R12, UR6, RZ ;  /* 0x000000060c177c24 */ /* 0x000fc6000f8e02ff */
[----:B------:R-:W4:Y:S01]  /*12070*/  LDL.LU R12, [R1+0x12c] ;  /* 0x00012c00010c7983 */ /* 0x000f220000300800 */
[----:B-----5:R-:W-:-:S03]  /*12080*/  IMAD R21, R20, UR6, RZ ;  /* 0x0000000614157c24 */ /* 0x020fc6000f8e02ff */
[----:B------:R-:W-:Y:S01]  /*12090*/  STL [R1+0x194], R23 ;  /* 0x0001941701007387 */ /* 0x000fe20000100800 */
[----:B------:R-:W-:-:S03]  /*120a0*/  IMAD R19, R19, UR6, RZ ;  /* 0x0000000613137c24 */ /* 0x000fc6000f8e02ff */
[----:B------:R-:W-:Y:S01]  /*120b0*/  STL [R1+0x198], R21 ;  /* 0x0001981501007387 */ /* 0x000fe20000100800 */
[----:B------:R-:W-:-:S03]  /*120c0*/  IMAD R20, R11, UR6, RZ ;  /* 0x000000060b147c24 */ /* 0x000fc6000f8e02ff */
[----:B------:R-:W5:Y:S04]  /*120d0*/  LDL.LU R11, [R1+0x128] ;  /* 0x00012800010b7983 */ /* 0x000f680000300800 */
[----:B------:R0:W-:Y:S04]  /*120e0*/  STL [R1+0x190], R19 ;  /* 0x0001901301007387 */ /* 0x0001e80000100800 */
[----:B------:R-:W-:Y:S01]  /*120f0*/  STL [R1+0x188], R20 ;  /* 0x0001881401007387 */ /* 0x000fe20000100800 */
[----:B0-----:R-:W-:Y:S02]  /*12100*/  IMAD R19, R18, UR6, RZ ;  /* 0x0000000612137c24 */ /* 0x001fe4000f8e02ff */
[----:B------:R-:W-:-:S02]  /*12110*/  IMAD R18, R17, UR6, RZ ;  /* 0x0000000611127c24 */ /* 0x000fc4000f8e02ff */
[----:B------:R-:W-:Y:S01]  /*12120*/  IMAD R17, R10, UR6, RZ ;  /* 0x000000060a117c24 */ /* 0x000fe2000f8e02ff */
[----:B------:R-:W-:Y:S04]  /*12130*/  STL [R1+0x184], R19 ;  /* 0x0001841301007387 */ /* 0x000fe80000100800 */
        /* <DEDUP_REMOVED lines=12> */
[----:B------:R-:W-:Y:S01]  /*12200*/  IMAD R6, R6, UR6, RZ ;  /* 0x0000000606067c24 */ /* 0x000fe2000f8e02ff */
[----:B------:R-:W5:Y:S04]  /*12210*/  LDL.LU R8, [R1+0x10c] ;  /* 0x00010c0001087983 */ /* 0x000f680000300800 */
[----:B------:R-:W-:Y:S04]  /*12220*/  STL [R1+0x160], R16 ;  /* 0x0001601001007387 */ /* 0x000fe80000100800 */
[----:B------:R0:W-:Y:S01]  /*12230*/  STL [R1+0x15c], R6 ;  /* 0x00015c0601007387 */ /* 0x0001e20000100800 */
[----:B------:R-:W-:-:S02]  /*12240*/  IMAD R4, R4, UR6, RZ ;  /* 0x0000000604047c24 */ /* 0x000fc4000f8e02ff */
[----:B------:R-:W-:Y:S01]  /*12250*/  IMAD R3, R3, UR6, RZ ;  /* 0x0000000603037c24 */ /* 0x000fe2000f8e02ff */
[----:B0-----:R-:W5:Y:S04]  /*12260*/  LDL.LU R6, [R1+0x108] ;  /* 0x0001080001067983 */ /* 0x001f680000300800 */
[----:B------:R0:W-:Y:S04]  /*12270*/  STL [R1+0x158], R4 ;  /* 0x0001580401007387 */ /* 0x0001e80000100800 */
[----:B0-----:R-:W5:Y:S04]  /*12280*/  LDL.LU R4, [R1+0x104] ;  /* 0x0001040001047983 */ /* 0x001f680000300800 */
[----:B------:R0:W-:Y:S01]  /*12290*/  STL [R1+0x154], R3 ;  /* 0x0001540301007387 */ /* 0x0001e20000100800 */
[----:B------:R-:W-:-:S03]  /*122a0*/  IMAD R15, R15, UR6, RZ ;  /* 0x000000060f0f7c24 */ /* 0x000fc6000f8e02ff */
[----:B0-----:R-:W5:Y:S01]  /*122b0*/  LDL.LU R3, [R1+0x100] ;  /* 0x0001000001037983 */ /* 0x001f620000300800 */
[----:B--2---:R-:W-:-:S03]  /*122c0*/  IMAD R16, R29, UR6, RZ ;  /* 0x000000061d107c24 */ /* 0x004fc6000f8e02ff */
[----:B------:R-:W2:Y:S04]  /*122d0*/  LDL.LU R29, [R1+0xfc] ;  /* 0x0000fc00011d7983 */ /* 0x000ea80000300800 */
[----:B------:R0:W-:Y:S04]  /*122e0*/  STL [R1+0x150], R15 ;  /* 0x0001500f01007387 */ /* 0x0001e80000100800 */
[----:B------:R-:W-:Y:S01]  /*122f0*/  STL [R1+0x14c], R16 ;  /* 0x00014c1001007387 */ /* 0x000fe20000100800 */
[----:B---3--:R-:W-:Y:S02]  /*12300*/  IMAD R13, R13, UR6, RZ ;  /* 0x000000060d0d7c24 */ /* 0x008fe4000f8e02ff */
[----:B0-----:R-:W-:-:S05]  /*12310*/  IMAD R15, R14, UR6, RZ ;  /* 0x000000060e0f7c24 */ /* 0x001fca000f8e02ff */
[----:B------:R-:W-:Y:S01]  /*12320*/  STL [R1+0x148], R15 ;  /* 0x0001480f01007387 */ /* 0x000fe20000100800 */
[----:B------:R-:W-:-:S03]  /*12330*/  IMAD R14, R5, UR6, RZ ;  /* 0x00000006050e7c24 */ /* 0x000fc6000f8e02ff */
[----:B------:R-:W3:Y:S04]  /*12340*/  LDL.LU R5, [R1+0xf4] ;  /* 0x0000f40001057983 */ /* 0x000ee80000300800 */
[----:B------:R4:W-:Y:S04]  /*12350*/  STL [R1+0x144], R13 ;  /* 0x0001440d01007387 */ /* 0x0009e80000100800 */
[----:B------:R0:W-:Y:S01]  /*12360*/  STL [R1+0x13c], R14 ;  /* 0x00013c0e01007387 */ /* 0x0001e20000100800 */
[----:B----4-:R-:W-:Y:S02]  /*12370*/  IMAD R13, R7, UR6, RZ ;  /* 0x00000006070d7c24 */ /* 0x010fe4000f8e02ff */
[----:B------:R-:W-:Y:S01]  /*12380*/  IMAD R12, R12, UR6, RZ ;  /* 0x000000060c0c7c24 */ /* 0x000fe2000f8e02ff */
[----:B------:R-:W4:Y:S04]  /*12390*/  LDL.LU R7, [R1+0xec] ;  /* 0x0000ec0001077983 */ /* 0x000f280000300800 */
[----:B------:R1:W-:Y:S04]  /*123a0*/  STL [R1+0x134], R13 ;  /* 0x0001340d01007387 */ /* 0x0003e80000100800 */
[----:B------:R-:W4:Y:S04]  /*123b0*/  LDL.LU R20, [R1+0xe8] ;  /* 0x0000e80001147983 */ /* 0x000f280000300800 */
[----:B------:R-:W4:Y:S04]  /*123c0*/  LDL.LU R19, [R1+0xe0] ;  /* 0x0000e00001137983 */ /* 0x000f280000300800 */
[----:B------:R1:W-:Y:S01]  /*123d0*/  STL [R1+0x12c], R12 ;  /* 0x00012c0c01007387 */ /* 0x0003e20000100800 */
[----:B-----5:R-:W-:-:S03]  /*123e0*/  IMAD R11, R11, UR6, RZ ;  /* 0x000000060b0b7c24 */ /* 0x020fc6000f8e02ff */
[----:B------:R-:W5:Y:S04]  /*123f0*/  LDL.LU R18, [R1+0xd8] ;  /* 0x0000d80001127983 */ /* 0x000f680000300800 */
[----:B------:R-:W5:Y:S04]  /*12400*/  LDL.LU R17, [R1+0xd4] ;  /* 0x0000d40001117983 */ /* 0x000f680000300800 */
[----:B------:R-:W5:Y:S04]  /*12410*/  LDL.LU R16, [R1+0xd0] ;  /* 0x0000d00001107983 */ /* 0x000f680000300800 */
[----:B------:R-:W-:Y:S04]  /*12420*/  STL [R1+0x128], R11 ;  /* 0x0001280b01007387 */ /* 0x000fe80000100800 */
[----:B------:R-:W5:Y:S04]  /*12430*/  LDL.LU R15, [R1+0xc8] ;  /* 0x0000c800010f7983 */ /* 0x000f680000300800 */
[----:B0-----:R-:W5:Y:S01]  /*12440*/  LDL.LU R14, [R1+0xc4] ;  /* 0x0000c400010e7983 */ /* 0x001f620000300800 */
[----:B------:R-:W-:-:S03]  /*12450*/  IMAD R10, R10, UR6, RZ ;  /* 0x000000060a0a7c24 */ /* 0x000fc6000f8e02ff */
[----:B-1----:R-:W5:Y:S04]  /*12460*/  LDL.LU R13, [R1+0xc0] ;  /* 0x0000c000010d7983 */ /* 0x002f680000300800 */
[----:B------:R0:W-:Y:S04]  /*12470*/  STL [R1+0x124], R10 ;  /* 0x0001240a01007387 */ /* 0x0001e80000100800 */
[----:B------:R-:W5:Y:S01]  /*12480*/  LDL.LU R12, [R1+0xb8] ;  /* 0x0000b800010c7983 */ /* 0x000f620000300800 */
[----:B0-----:R-:W-:Y:S02]  /*12490*/  IMAD R10, R9, UR6, RZ ;  /* 0x00000006090a7c24 */ /* 0x001fe4000f8e02ff */
[----:B------:R-:W-:-:S02]  /*124a0*/  IMAD R9, R28, UR6, RZ ;  /* 0x000000061c097c24 */ /* 0x000fc4000f8e02ff */
[----:B------:R-:W5:Y:S04]  /*124b0*/  LDL.LU R28, [R1+0x230] ;  /* 0x00023000011c7983 */ /* 0x000f680000300800 */
[----:B------:R0:W-:Y:S04]  /*124c0*/  STL [R1+0x11c], R10 ;  /* 0x00011c0a01007387 */ /* 0x0001e80000100800 */
[----:B------:R-:W5:Y:S04]  /*124d0*/  LDL.LU R11, [R1+0xac] ;  /* 0x0000ac00010b7983 */ /* 0x000f680000300800 */
[----:B------:R1:W-:Y:S01]  /*124e0*/  STL [R1+0x114], R9 ;  /* 0x0001140901007387 */ /* 0x0003e20000100800 */
[----:B------:R-:W-:-:S03]  /*124f0*/  IMAD R8, R8, UR6, RZ ;  /* 0x0000000608087c24 */ /* 0x000fc6000f8e02ff */
[----:B0-----:R-:W5:Y:S04]  /*12500*/  LDL.LU R10, [R1+0xa4] ;  /* 0x0000a400010a7983 */ /* 0x001f680000300800 */
[----:B-1----:R-:W5:Y:S04]  /*12510*/  LDL.LU R9, [R1+0x9c] ;  /* 0x00009c0001097983 */ /* 0x002f680000300800 */
[----:B------:R0:W-:Y:S01]  /*12520*/  STL [R1+0x10c], R8 ;  /* 0x00010c0801007387 */ /* 0x0001e20000100800 */
[----:B------:R-:W-:-:S05]  /*12530*/  IMAD R6, R6, UR6, RZ ;  /* 0x0000000606067c24 */ /* 0x000fca000f8e02ff */
[----:B------:R1:W-:Y:S04]  /*12540*/  STL [R1+0x108], R6 ;  /* 0x0001080601007387 */ /* 0x0003e80000100800 */
[----:B0-----:R-:W5:Y:S01]  /*12550*/  LDL.LU R8, [R1+0xa0] ;  /* 0x0000a00001087983 */ /* 0x001f620000300800 */
[----:B------:R-:W-:-:S05]  /*12560*/  IMAD R4, R4, UR6, RZ ;  /* 0x0000000604047c24 */ /* 0x000fca000f8e02ff */
[----:B------:R0:W-:Y:S04]  /*12570*/  STL [R1+0x104], R4 ;  /* 0x0001040401007387 */ /* 0x0001e80000100800 */
[----:B-1----:R-:W5:Y:S01]  /*12580*/  LDL.LU R6, [R1+0x98] ;  /* 0x0000980001067983 */ /* 0x002f620000300800 */
[----:B------:R-:W-:-:S05]  /*12590*/  IMAD R3, R3, UR6, RZ ;  /* 0x0000000603037c24 */ /* 0x000fca000f8e02ff */
[----:B------:R2:W-:Y:S04]  /*125a0*/  STL [R1+0x100], R3 ;  /* 0x0001000301007387 */ /* 0x0005e80000100800 */
[----:B0-----:R-:W5:Y:S01]  /*125b0*/  LDL.LU R4, [R1+0x94] ;  /* 0x0000940001047983 */ /* 0x001f620000300800 */
[----:B--2---:R-:W-:-:S03]  /*125c0*/  IMAD R3, R29, UR6, RZ ;  /* 0x000000061d037c24 */ /* 0x004fc6000f8e02ff */
[----:B------:R-:W2:Y:S04]  /*125d0*/  LDL.LU R29, [R1+0x8c] ;  /* 0x00008c00011d7983 */ /* 0x000ea80000300800 */
[----:B------:R0:W-:Y:S04]  /*125e0*/  STL [R1+0xfc], R3 ;  /* 0x0000fc0301007387 */ /* 0x0001e80000100800 */
[----:B0-----:R-:W2:Y:S01]  /*125f0*/  LDL.LU R3, [R1+0x88] ;  /* 0x0000880001037983 */ /* 0x001ea20000300800 */
[----:B---3--:R-:W-:-:S03]  /*12600*/  IMAD R21, R5, UR6, RZ ;  /* 0x0000000605157c24 */ /* 0x008fc6000f8e02ff */
[----:B------:R-:W3:Y:S04]  /*12610*/  LDL.LU R5, [R1+0x80] ;  /* 0x0000800001057983 */ /* 0x000ee80000300800 */
[----:B------:R0:W-:Y:S01]  /*12620*/  STL [R1+0xf4], R21 ;  /* 0x0000f41501007387 */ /* 0x0001e20000100800 */
[----:B----4-:R-:W-:-:S03]  /*12630*/  IMAD R23, R7, UR6, RZ ;  /* 0x0000000607177c24 */ /* 0x010fc6000f8e02ff */
[----:B------:R-:W4:Y:S01]  /*12640*/  LDL.LU R7, [R1+0x7c] ;  /* 0x00007c0001077983 */ /* 0x000f220000300800 */
[----:B0-----:R-:W-:-:S03]  /*12650*/  IMAD R21, R20, UR6, RZ ;  /* 0x0000000614157c24 */ /* 0x001fc6000f8e02ff */
[----:B------:R0:W-:Y:S01]  /*12660*/  STL [R1+0xec], R23 ;  /* 0x0000ec1701007387 */ /* 0x0001e20000100800 */
[----:B------:R-:W-:-:S03]  /*12670*/  IMAD R20, R19, UR6, RZ ;  /* 0x0000000613147c24 */ /* 0x000fc6000f8e02ff */
[----:B------:R1:W-:Y:S04]  /*12680*/  STL [R1+0xe8], R21 ;  /* 0x0000e81501007387 */ /* 0x0003e80000100800 */
[----:B------:R-:W4:Y:S01]  /*12690*/  LDL.LU R24, [R1+0x70] ;  /* 0x0000700001187983 */ /* 0x000f220000300800 */
[----:B-----5:R-:W-:-:S03]  /*126a0*/  IMAD R19, R18, UR6, RZ ;  /* 0x0000000612137c24 */ /* 0x020fc6000f8e02ff */
[----:B------:R5:W-:Y:S01]  /*126b0*/  STL [R1+0xe0], R20 ;  /* 0x0000e01401007387 */ /* 0x000be20000100800 */
[----:B------:R-:W-:-:S03]  /*126c0*/  IMAD R18, R17, UR6, RZ ;  /* 0x0000000611127c24 */ /* 0x000fc6000f8e02ff */
[----:B------:R5:W-:Y:S01]  /*126d0*/  STL [R1+0xd8], R19 ;  /* 0x0000d81301007387 */ /* 0x000be20000100800 */
[----:B------:R-:W-:-:S03]  /*126e0*/  IMAD R17, R16, UR6, RZ ;  /* 0x0000000610117c24 */ /* 0x000fc6000f8e02ff */
[----:B------:R-:W-:Y:S04]  /*126f0*/  STL [R1+0xd4], R18 ;  /* 0x0000d41201007387 */ /* 0x000fe80000100800 */
[----:B0-----:R-:W4:Y:S01]  /*12700*/  LDL.LU R23, [R1+0x68] ;  /* 0x0000680001177983 */ /* 0x001f220000300800 */
[----:B------:R-:W-:-:S03]  /*12710*/  IMAD R16, R15, UR6, RZ ;  /* 0x000000060f107c24 */ /* 0x000fc6000f8e02ff */
[----:B------:R-:W-:Y:S01]  /*12720*/  STL [R1+0xd0], R17 ;  /* 0x0000d01101007387 */ /* 0x000fe20000100800 */
[----:B------:R-:W-:-:S03]  /*12730*/  IMAD R15, R14, UR6, RZ ;  /* 0x000000060e0f7c24 */ /* 0x000fc6000f8e02ff */
[----:B------:R-:W-:Y:S01]  /*12740*/  STL [R1+0xc8], R16 ;  /* 0x0000c81001007387 */ /* 0x000fe20000100800 */
[----:B------:R-:W-:-:S03]  /*12750*/  IMAD R14, R13, UR6, RZ ;  /* 0x000000060d0e7c24 */ /* 0x000fc6000f8e02ff */
[----:B------:R-:W-:Y:S04]  /*12760*/  STL [R1+0xc4], R15 ;  /* 0x0000c40f01007387 */ /* 0x000fe80000100800 */
[----:B-1----:R-:W4:Y:S01]  /*12770*/  LDL.LU R21, [R1+0x64] ;  /* 0x0000640001157983 */ /* 0x002f220000300800 */
[----:B------:R-:W-:-:S03]  /*12780*/  IMAD R13, R12, UR6, RZ ;  /* 0x000000060c0d7c24 */ /* 0x000fc6000f8e02ff */
[----:B------:R-:W-:Y:S01]  /*12790*/  STL [R1+0xc0], R14 ;  /* 0x0000c00e01007387 */ /* 0x000fe20000100800 */
[----:B------:R-:W-:-:S03]  /*127a0*/  IMAD R12, R22, UR6, RZ ;  /* 0x00000006160c7c24 */ /* 0x000fc6000f8e02ff */
[----:B------:R-:W-:Y:S04]  /*127b0*/  STL [R1+0xb8], R13 ;  /* 0x0000b80d01007387 */ /* 0x000fe80000100800 */
[----:B------:R-:W2:Y:S04]  /*127c0*/  LDL.LU R22, [R1+0x54d0] ;  /* 0x0054d00001167983 */ /* 0x000ea80000300800 */
[----:B------:R-:W-:Y:S04]  /*127d0*/  STL [R1+0xb0], R12 ;  /* 0x0000b00c01007387 */ /* 0x000fe80000100800 */
[----:B-----5:R-:W5:Y:S01]  /*127e0*/  LDL.LU R20, [R1+0x5c] ;  /* 0x00005c0001147983 */ /* 0x020f620000300800 */
[----:B------:R-:W-:-:S02]  /*127f0*/  IMAD R11, R11, UR6, RZ ;  /* 0x000000060b0b7c24 */ /* 0x000fc4000f8e02ff */
[----:B------:R-:W-:-:S03]  /*12800*/  IMAD R10, R10, UR6, RZ ;  /* 0x000000060a0a7c24 */ /* 0x000fc6000f8e02ff */
[----:B------:R2:W-:Y:S04]  /*12810*/  STL [R1+0xac], R11 ;  /* 0x0000ac0b01007387 */ /* 0x0005e80000100800 */
[----:B------:R0:W-:Y:S04]  /*12820*/  STL [R1+0xa4], R10 ;  /* 0x0000a40a01007387 */ /* 0x0001e80000100800 */
[----:B------:R-:W5:Y:S01]  /*12830*/  LDL.LU R19, [R1+0x58] ;  /* 0x0000580001137983 */ /* 0x000f620000300800 */
[----:B------:R-:W-:Y:S02]  /*12840*/  IMAD R28, R28, UR6, RZ ;  /* 0x000000061c1c7c24 */ /* 0x000fe4000f8e02ff */
[----:B------:R-:W-:-:S05]  /*12850*/  IMAD R9, R9, UR6, RZ ;  /* 0x0000000609097c24 */ /* 0x000fca000f8e02ff */
[----:B------:R1:W-:Y:S01]  /*12860*/  STL [R1+0x9c], R9 ;  /* 0x00009c0901007387 */ /* 0x0003e20000100800 */
[----:B--2---:R-:W-:-:S05]  /*12870*/  IADD3 R11, P2, R28, R22, RZ ;  /* 0x000000161c0b7210 */ /* 0x004fca0007f5e0ff */
[----:B------:R2:W-:Y:S04]  /*12880*/  STL [R1+0x3000], R11 ;  /* 0x0030000b01007387 */ /* 0x0005e80000100800 */
[----:B------:R-:W5:Y:S01]  /*12890*/  LDL.LU R18, [R1+0x54] ;  /* 0x0000540001127983 */ /* 0x000f620000300800 */
[-C--:B0-----:R-:W-:Y:S02]  /*128a0*/  IADD3 R10, P3, R8, R22.reuse, RZ ;  /* 0x00000016080a7210 */ /* 0x081fe40007f7e0ff */
[-C--:B-1----:R-:W-:Y:S02]  /*128b0*/  IADD3 R9, P4, R6, R22.reuse, RZ ;  /* 0x0000001606097210 */ /* 0x082fe40007f9e0ff */
[-C--:B--2---:R-:W-:Y:S01]  /*128c0*/  IADD3 R11, P5, R4, R22.reuse, RZ ;  /* 0x00000016040b7210 */ /* 0x084fe20007fbe0ff */
[----:B------:R0:W-:Y:S04]  /*128d0*/  STL [R1+0x2fe8], R10 ;  /* 0x002fe80a01007387 */ /* 0x0001e80000100800 */
[----:B------:R1:W-:Y:S04]  /*128e0*/  STL [R1+0x2fec], R9 ;  /* 0x002fec0901007387 */ /* 0x0003e80000100800 */
[----:B------:R3:W-:Y:S04]  /*128f0*/  STL [R1+0x2ff0], R11 ;  /* 0x002ff00b01007387 */ /* 0x0007e80000100800 */
[----:B------:R-:W2:Y:S01]  /*12900*/  LDL.LU R17, [R1+0x4c] ;  /* 0x00004c0001117983 */ /* 0x000ea20000300800 */
[----:B0-----:R-:W-:-:S02]  /*12910*/  IADD3 R10, P6, R29, R22, RZ ;  /* 0x000000161d0a7210 */ /* 0x001fc40007fde0ff */
[-C--:B-1----:R-:W-:Y:S02]  /*12920*/  IADD3 R9, P0, R3, R22.reuse, RZ ;  /* 0x0000001603097210 */ /* 0x082fe40007f1e0ff */
[----:B---3--:R-:W-:Y:S01]  /*12930*/  IADD3 R11, P1, R5, R22, RZ ;  /* 0x00000016050b7210 */ /* 0x008fe20007f3e0ff */
[----:B------:R0:W-:Y:S04]  /*12940*/  STL [R1+0x2ff4], R10 ;  /* 0x002ff40a01007387 */ /* 0x0001e80000100800 */
[----:B------:R4:W-:Y:S04]  /*12950*/  STL [R1+0x2ff8], R9 ;  /* 0x002ff80901007387 */ /* 0x0009e80000100800 */
[----:B------:R-:W-:Y:S01]  /*12960*/  STL [R1+0x2ffc], R11 ;  /* 0x002ffc0b01007387 */ /* 0x000fe20000100800 */
[----:B0-----:R-:W-:-:S03]  /*12970*/  LEA.HI.X.SX32 R10, R28, R2, 0x1, P2 ;  /* 0x000000021c0a7211 */ /* 0x001fc600010f0eff */
[----:B------:R-:W3:Y:S01]  /*12980*/  LDL.LU R16, [R1+0x44] ;  /* 0x0000440001107983 */ /* 0x000ee20000300800 */
[----:B----4-:R-:W-:-:S03]  /*12990*/  IADD3 R9, P2, R7, R22, RZ ;  /* 0x0000001607097210 */ /* 0x010fc60007f5e0ff */
[----:B------:R-:W-:Y:S01]  /*129a0*/  STL [R1+0x2fe4], R10 ;  /* 0x002fe40a01007387 */ /* 0x000fe20000100800 */
[----:B------:R-:W-:-:S03]  /*129b0*/  LEA.HI.X.SX32 R8, R8, R2, 0x1, P3 ;  /* 0x0000000208087211 */ /* 0x000fc600018f0eff */
[----:B------:R0:W-:Y:S04]  /*129c0*/  STL [R1+0x2fe0], R9 ;  /* 0x002fe00901007387 */ /* 0x0001e80000100800 */
[----:B------:R-:W4:Y:S04]  /*129d0*/  LDL.LU R15, [R1+0x3c] ;  /* 0x00003c00010f7983 */ /* 0x000f280000300800 */
[----:B------:R1:W-:Y:S01]  /*129e0*/  STL [R1+0x2fd8], R8 ;  /* 0x002fd80801007387 */ /* 0x0003e20000100800 */
[----:B0-----:R-:W-:-:S03]  /*129f0*/  IADD3 R9, P3, R24, R22, RZ ;  /* 0x0000001618097210 */ /* 0x001fc60007f7e0ff */
[----:B------:R-:W4:Y:S04]  /*12a00*/  LDL.LU R14, [R1+0x38] ;  /* 0x00003800010e7983 */ /* 0x000f280000300800 */
[----:B------:R-:W-:Y:S01]  /*12a10*/  STL [R1+0x2fdc], R9 ;  /* 0x002fdc0901007387 */ /* 0x000fe20000100800 */
[----:B-1----:R-:W-:-:S03]  /*12a20*/  LEA.HI.X.SX32 R8, R6, R2, 0x1, P4 ;  /* 0x0000000206087211 */ /* 0x002fc600020f0eff */
[----:B------:R-:W4:Y:S01]  /*12a30*/  LDL.LU R13, [R1+0x30] ;  /* 0x00003000010d7983 */ /* 0x000f220000300800 */
[----:B------:R-:W-:-:S03]  /*12a40*/  IADD3 R6, P4, R23, R22, RZ ;  /* 0x0000001617067210 */ /* 0x000fc60007f9e0ff */
[----:B------:R-:W-:Y:S04]  /*12a50*/  STL [R1+0x2fd0], R8 ;  /* 0x002fd00801007387 */ /* 0x000fe80000100800 */
[----:B------:R-:W4:Y:S01]  /*12a60*/  LDL.LU R12, [R1+0x2c] ;  /* 0x00002c00010c7983 */ /* 0x000f220000300800 */
[----:B------:R-:W-:-:S03]  /*12a70*/  LEA.HI.X.SX32 R4, R4, R2, 0x1, P5 ;  /* 0x0000000204047211 */ /* 0x000fc600028f0eff */
[----:B------:R0:W-:Y:S04]  /*12a80*/  STL [R1+0x2fd4], R6 ;  /* 0x002fd40601007387 */ /* 0x0001e80000100800 */
[----:B------:R-:W4:Y:S04]  /*12a90*/  LDL.LU R11, [R1+0x28] ;  /* 0x00002800010b7983 */ /* 0x000f280000300800 */
[----:B------:R1:W-:Y:S01]  /*12aa0*/  STL [R1+0x2fc8], R4 ;  /* 0x002fc80401007387 */ /* 0x0003e20000100800 */
[----:B0-----:R-:W-:-:S03]  /*12ab0*/  IADD3 R6, P5, R21, R22, RZ ;  /* 0x0000001615067210 */ /* 0x001fc60007fbe0ff */
[----:B------:R-:W4:Y:S04]  /*12ac0*/  LDL.LU R10, [R1+0x24] ;  /* 0x00002400010a7983 */ /* 0x000f280000300800 */
[----:B------:R5:W-:Y:S01]  /*12ad0*/  STL [R1+0x2fcc], R6 ;  /* 0x002fcc0601007387 */ /* 0x000be20000100800 */
[----:B-1----:R-:W-:-:S03]  /*12ae0*/  LEA.HI.X.SX32 R4, R29, R2, 0x1, P6 ;  /* 0x000000021d047211 */ /* 0x002fc600030f0eff */
[----:B------:R-:W4:Y:S04]  /*12af0*/  LDL.LU R9, [R1+0x20] ;  /* 0x0000200001097983 */ /* 0x000f280000300800 */
[----:B------:R0:W-:Y:S01]  /*12b00*/  STL [R1+0x2fc0], R4 ;  /* 0x002fc00401007387 */ /* 0x0001e20000100800 */
[----:B-----5:R-:W-:-:S03]  /*12b10*/  IADD3 R6, P6, R20, R22, RZ ;  /* 0x0000001614067210 */ /* 0x020fc60007fde0ff */
[----:B------:R-:W5:Y:S04]  /*12b20*/  LDL.LU R29, [R1+0x1c] ;  /* 0x00001c00011d7983 */ /* 0x000f680000300800 */
[----:B------:R1:W-:Y:S01]  /*12b30*/  STL [R1+0x2fc4], R6 ;  /* 0x002fc40601007387 */ /* 0x0003e20000100800 */
[----:B0-----:R-:W-:-:S03]  /*12b40*/  LEA.HI.X.SX32 R4, R3, R2, 0x1, P0 ;  /* 0x0000000203047211 */ /* 0x001fc600000f0eff */
[----:B------:R-:W5:Y:S01]  /*12b50*/  LDL.LU R3, [R1+0x18] ;  /* 0x0000180001037983 */ /* 0x000f620000300800 */
[----:B------:R-:W-:-:S03]  /*12b60*/  IADD3 R8, P0, R19, R22, RZ ;  /* 0x0000001613087210 */ /* 0x000fc60007f1e0ff */
[----:B------:R0:W-:Y:S01]  /*12b70*/  STL [R1+0x2fb8], R4 ;  /* 0x002fb80401007387 */ /* 0x0001e20000100800 */
[----:B-1----:R-:W-:-:S03]  /*12b80*/  LEA.HI.X.SX32 R6, R5, R2, 0x1, P1 ;  /* 0x0000000205067211 */ /* 0x002fc600008f0eff */
[----:B0-----:R-:W5:Y:S04]  /*12b90*/  LDL.LU R4, [R1+0x14] ;  /* 0x0000140001047983 */ /* 0x001f680000300800 */
[----:B------:R0:W-:Y:S04]  /*12ba0*/  STL [R1+0x2fbc], R8 ;  /* 0x002fbc0801007387 */ /* 0x0001e80000100800 */
[----:B------:R-:W5:Y:S04]  /*12bb0*/  LDL.LU R5, [R1+0x10] ;  /* 0x0000100001057983 */ /* 0x000f680000300800 */
[----:B------:R1:W-:Y:S01]  /*12bc0*/  STL [R1+0x2fb0], R6 ;  /* 0x002fb00601007387 */ /* 0x0003e20000100800 */
[----:B0-----:R-:W-:-:S03]  /*12bd0*/  LEA.HI.X.SX32 R8, R7, R2, 0x1, P2 ;  /* 0x0000000207087211 */ /* 0x001fc600010f0eff */
[----:B-1----:R-:W5:Y:S01]  /*12be0*/  LDL.LU R6, [R1+0xc] ;  /* 0x00000c0001067983 */ /* 0x002f620000300800 */
[----:B------:R-:W-:-:S05]  /*12bf0*/  IADD3 R28, P1, R18, R22, RZ ;  /* 0x00000016121c7210 */ /* 0x000fca0007f3e0ff */
[----:B------:R2:W-:Y:S04]  /*12c00*/  STL [R1+0x2fb4], R28 ;  /* 0x002fb41c01007387 */ /* 0x0005e80000100800 */
[----:B------:R-:W5:Y:S04]  /*12c10*/  LDL.LU R7, [R1+0x8] ;  /* 0x0000080001077983 */ /* 0x000f680000300800 */
[----:B------:R0:W-:Y:S01]  /*12c20*/  STL [R1+0x2fa8], R8 ;  /* 0x002fa80801007387 */ /* 0x0001e20000100800 */
[----:B--2---:R-:W-:-:S03]  /*12c30*/  IADD3 R28, P2, R17, R22, RZ ;  /* 0x00000016111c7210 */ /* 0x004fc60007f5e0ff */
[----:B0-----:R-:W2:Y:S04]  /*12c40*/  LDL.LU R8, [R1+0x4] ;  /* 0x0000040001087983 */ /* 0x001ea80000300800 */
[----:B------:R0:W-:Y:S04]  /*12c50*/  STL [R1+0x2fac], R28 ;  /* 0x002fac1c01007387 */ /* 0x0001e80000100800 */
[----:B0-----:R-:W2:Y:S01]  /*12c60*/  LDL.LU R28, [R1] ;  /* 0x00000000011c7983 */ /* 0x001ea20000300800 */
[-C--:B------:R-:W-:Y:S02]  /*12c70*/  LEA.HI.X.SX32 R24, R24, R2.reuse, 0x1, P3 ;  /* 0x0000000218187211 */ /* 0x080fe400018f0eff */
[----:B------:R-:W-:-:S03]  /*12c80*/  LEA.HI.X.SX32 R23, R23, R2, 0x1, P4 ;  /* 0x0000000217177211 */ /* 0x000fc600020f0eff */
[----:B------:R3:W-:Y:S02]  /*12c90*/  STL [R1+0x2fa0], R24 ;  /* 0x002fa01801007387 */ /* 0x0007e40000100800 */
[----:B---3--:R-:W-:-:S05]  /*12ca0*/  IADD3 R24, P3, R16, R22, RZ ;  /* 0x0000001610187210 */ /* 0x008fca0007f7e0ff */
[----:B------:R0:W-:Y:S01]  /*12cb0*/  STL [R1+0x2fa4], R24 ;  /* 0x002fa41801007387 */ /* 0x0001e20000100800 */
[----:B------:R-:W-:-:S03]  /*12cc0*/  LEA.HI.X.SX32 R21, R21, R2, 0x1, P5 ;  /* 0x0000000215157211 */ /* 0x000fc600028f0eff */
[----:B0-----:R-:W3:Y:S04]  /*12cd0*/  LDL.LU R24, [R1+0x54cc] ;  /* 0x0054cc0001187983 */ /* 0x001ee80000300800 */
[----:B------:R4:W-:Y:S02]  /*12ce0*/  STL [R1+0x2f98], R23 ;  /* 0x002f981701007387 */ /* 0x0009e40000100800 */
[----:B----4-:R-:W-:-:S05]  /*12cf0*/  IADD3 R23, P4, R15, R22, RZ ;  /* 0x000000160f177210 */ /* 0x010fca0007f9e0ff */
[----:B------:R0:W-:Y:S01]  /*12d00*/  STL [R1+0x2f9c], R23 ;  /* 0x002f9c1701007387 */ /* 0x0001e20000100800 */
[----:B------:R-:W-:-:S03]  /*12d10*/  LEA.HI.X.SX32 R20, R20, R2, 0x1, P6 ;  /* 0x0000000214147211 */ /* 0x000fc600030f0eff */
[----:B0-----:R-:W4:Y:S04]  /*12d20*/  LDL.LU R23, [R1+0x54c8] ;  /* 0x0054c80001177983 */ /* 0x001f280000300800 */
[----:B------:R0:W-:Y:S02]  /*12d30*/  STL [R1+0x2f90], R21 ;  /* 0x002f901501007387 */ /* 0x0001e40000100800 */
[----:B0-----:R-:W-:-:S05]  /*12d40*/  IADD3 R21, P5, R14, R22, RZ ;  /* 0x000000160e157210 */ /* 0x001fca0007fbe0ff */
[----:B------:R0:W-:Y:S01]  /*12d50*/  STL [R1+0x2f94], R21 ;  /* 0x002f941501007387 */ /* 0x0001e20000100800 */
[----:B------:R-:W-:-:S03]  /*12d60*/  LEA.HI.X.SX32 R19, R19, R2, 0x1, P0 ;  /* 0x0000000213137211 */ /* 0x000fc600000f0eff */
[----:B0-----:R-:W3:Y:S04]  /*12d70*/  LDL.LU R21, [R1+0x54c4] ;  /* 0x0054c40001157983 */ /* 0x001ee80000300800 */
[----:B------:R0:W-:Y:S02]  /*12d80*/  STL [R1+0x2f88], R20 ;  /* 0x002f881401007387 */ /* 0x0001e40000100800 */
[----:B0-----:R-:W-:-:S05]  /*12d90*/  IADD3 R20, P6, R13, R22, RZ ;  /* 0x000000160d147210 */ /* 0x001fca0007fde0ff */
        /* <DEDUP_REMOVED lines=24> */
[----:B-----5:R-:W-:-:S05]  /*12f20*/  IADD3 R15, P4, R29, R22, RZ ;  /* 0x000000161d0f7210 */ /* 0x020fca0007f9e0ff */
[----:B------:R0:W-:Y:S01]  /*12f30*/  STL [R1+0x2f64], R15 ;  /* 0x002f640f01007387 */ /* 0x0001e20000100800 */
[----:B------:R-:W-:-:S03]  /*12f40*/  LEA.HI.X.SX32 R13, R13, R2, 0x1, P6 ;  /* 0x000000020d0d7211 */ /* 0x000fc600030f0eff */
[----:B0-----:R-:W5:Y:S04]  /*12f50*/  LDL.LU R15, [R1+0x54ac] ;  /* 0x0054ac00010f7983 */ /* 0x001f680000300800 */
        /* <DEDUP_REMOVED lines=26> */
[----:B--2---:R-:W-:-:S05]  /*13100*/  IADD3 R9, P3, R8, R22, RZ ;  /* 0x0000001608097210 */ /* 0x004fca0007f7e0ff */
[----:B------:R0:W-:Y:S04]  /*13110*/  STL [R1+0x2f34], R9 ;  /* 0x002f340901007387 */ /* 0x0001e80000100800 */
[----:B0-----:R-:W2:Y:S04]  /*13120*/  LDL.LU R9, [R1+0x5494] ;  /* 0x0054940001097983 */ /* 0x001ea80000300800 */
[----:B------:R0:W-:Y:S02]  /*13130*/  STL [R1+0x2f28], R29 ;  /* 0x002f281d01007387 */ /* 0x0001e40000100800 */
[----:B0-----:R-:W-:-:S05]  /*13140*/  IADD3 R29, P4, R28, R22, RZ ;  /* 0x000000161c1d7210 */ /* 0x001fca0007f9e0ff */
[----:B------:R0:W-:Y:S04]  /*13150*/  STL [R1+0x2f2c], R29 ;  /* 0x002f2c1d01007387 */ /* 0x0001e80000100800 */
[----:B0-----:R-:W5:Y:S01]  /*13160*/  LDL.LU R29, [R1+0x5490] ;  /* 0x00549000011d7983 */ /* 0x001f620000300800 */
[----:B------:R-:W-:-:S05]  /*13170*/  LEA.HI.X.SX32 R3, R3, R2, 0x1, P5 ;  /* 0x0000000203037211 */ /* 0x000fca00028f0eff */
[----:B------:R5:W-:Y:S02]  /*13180*/  STL [R1+0x2f20], R3 ;  /* 0x002f200301007387 */ /* 0x000be40000100800 */
[----:B-----5:R-:W-:-:S05]  /*13190*/  IADD3 R3, P5, R29, R22, RZ ;  /* 0x000000161d037210 */ /* 0x020fca0007fbe0ff */
        /* <DEDUP_REMOVED lines=28> */
[----:B------:R5:W-:Y:S01]  /*13360*/  STL [R1+0x2ef0], R28 ;  /* 0x002ef01c01007387 */ /* 0x000be20000100800 */
[----:B------:R-:W-:Y:S02]  /*13370*/  LEA.HI.X.SX32 R4, R4, R2, 0x1, P0 ;  /* 0x0000000204047211 */ /* 0x000fe400000f0eff */
[----:B-----5:R-:W-:-:S05]  /*13380*/  IADD3 R28, P4, R8, R22, RZ ;  /* 0x00000016081c7210 */ /* 0x020fca0007f9e0ff */
[----:B------:R0:W-:Y:S02]  /*13390*/  STL [R1+0x2ef4], R28 ;  /* 0x002ef41c01007387 */ /* 0x0001e40000100800 */
[----:B0-----:R-:W-:Y:S02]  /*133a0*/  LEA.HI.X.SX32 R28, R29, R2, 0x1, P5 ;  /* 0x000000021d1c7211 */ /* 0x001fe400028f0eff */
[----:B--2---:R-:W-:-:S03]  /*133b0*/  IADD3 R29, P5, R9, R22, RZ ;  /* 0x00000016091d7210 */ /* 0x004fc60007fbe0ff */
[----:B------:R0:W-:Y:S04]  /*133c0*/  STL [R1+0x2ee8], R28 ;  /* 0x002ee81c01007387 */ /* 0x0001e80000100800 */
[----:B------:R-:W-:Y:S01]  /*133d0*/  STL [R1+0x2eec], R29 ;  /* 0x002eec1d01007387 */ /* 0x000fe20000100800 */
[----:B0-----:R-:W-:Y:S02]  /*133e0*/  LEA.HI.X.SX32 R28, R3, R2, 0x1, P6 ;  /* 0x00000002031c7211 */ /* 0x001fe400030f0eff */
[----:B----4-:R-:W-:-:S03]  /*133f0*/  IADD3 R3, P6, R10, R22, RZ ;  /* 0x000000160a037210 */ /* 0x010fc60007fde0ff */
[----:B------:R3:W-:Y:S04]  /*13400*/  STL [R1+0x2ee0], R28 ;  /* 0x002ee01c01007387 */ /* 0x0007e80000100800 */
[----:B------:R0:W-:Y:S04]  /*13410*/  STL [R1+0x2ee4], R3 ;  /* 0x002ee40301007387 */ /* 0x0001e80000100800 */
[----:B------:R1:W-:Y:S01]  /*13420*/  STL [R1+0x2ed8], R4 ;  /* 0x002ed80401007387 */ /* 0x0003e20000100800 */
[----:B---3--:R-:W-:Y:S02]  /*13430*/  IADD3 R28, P0, R11, R22, RZ ;  /* 0x000000160b1c7210 */ /* 0x008fe40007f1e0ff */
[----:B0-----:R-:W-:-:S03]  /*13440*/  LEA.HI.X.SX32 R3, R5, R2, 0x1, P1 ;  /* 0x0000000205037211 */ /* 0x001fc600008f0eff */
[----:B------:R-:W-:Y:S01]  /*13450*/  STL [R1+0x2edc], R28 ;  /* 0x002edc1c01007387 */ /* 0x000fe20000100800 */
[----:B-1----:R-:W-:-:S03]  /*13460*/  IADD3 R4, P1, R12, R22, RZ ;  /* 0x000000160c047210 */ /* 0x002fc60007f3e0ff */
[----:B------:R0:W-:Y:S01]  /*13470*/  STL [R1+0x2ed0], R3 ;  /* 0x002ed00301007387 */ /* 0x0001e20000100800 */
[----:B------:R-:W-:-:S03]  /*13480*/  LEA.HI.X.SX32 R5, R6, R2, 0x1, P2 ;  /* 0x0000000206057211 */ /* 0x000fc600010f0eff */
[----:B------:R1:W-:Y:S01]  /*13490*/  STL [R1+0x2ed4], R4 ;  /* 0x002ed40401007387 */ /* 0x0003e20000100800 */
[----:B0-----:R-:W-:-:S03]  /*134a0*/  IADD3 R3, P2, R13, R22, RZ ;  /* 0x000000160d037210 */ /* 0x001fc60007f5e0ff */
[----:B------:R0:W-:Y:S01]  /*134b0*/  STL [R1+0x2ec8], R5 ;  /* 0x002ec80501007387 */ /* 0x0001e20000100800 */
[----:B-1----:R-:W-:-:S03]  /*134c0*/  LEA.HI.X.SX32 R4, R7, R2, 0x1, P3 ;  /* 0x0000000207047211 */ /* 0x002fc600018f0eff */
[----:B------:R1:W-:Y:S04]  /*134d0*/  STL [R1+0x2ecc], R3 ;  /* 0x002ecc0301007387 */ /* 0x0003e80000100800 */
[----:B------:R2:W-:Y:S01]  /*134e0*/  STL [R1+0x2ec0], R4 ;  /* 0x002ec00401007387 */ /* 0x0005e20000100800 */
[----:B0-----:R-:W-:Y:S02]  /*134f0*/  IADD3 R5, P3, R14, R22, RZ ;  /* 0x000000160e057210 */ /* 0x001fe40007f7e0ff */
[----:B-1----:R-:W-:-:S03]  /*13500*/  LEA.HI.X.SX32 R3, R8, R2, 0x1, P4 ;  /* 0x0000000208037211 */ /* 0x002fc600020f0eff */
[----:B------:R0:W-:Y:S01]  /*13510*/  STL [R1+0x2ec4], R5 ;  /* 0x002ec40501007387 */ /* 0x0001e20000100800 */
[----:B--2---:R-:W-:-:S03]  /*13520*/  IADD3 R4, P4, R15, R22, RZ ;  /* 0x000000160f047210 */ /* 0x004fc60007f9e0ff */
[----:B------:R1:W-:Y:S04]  /*13530*/  STL [R1+0x2eb8], R3 ;  /* 0x002eb80301007387 */ /* 0x0003e80000100800 */
[----:B------:R2:W-:Y:S01]  /*13540*/  STL [R1+0x2ebc], R4 ;  /* 0x002ebc0401007387 */ /* 0x0005e20000100800 */
[----:B0-----:R-:W-:Y:S02]  /*13550*/  LEA.HI.X.SX32 R5, R9, R2, 0x1, P5 ;  /* 0x0000000209057211 */ /* 0x001fe400028f0eff */
[----:B-1----:R-:W-:-:S03]  /*13560*/  IADD3 R3, P5, R16, R22, RZ ;  /* 0x0000001610037210 */ /* 0x002fc60007fbe0ff */
[----:B------:R0:W-:Y:S01]  /*13570*/  STL [R1+0x2eb0], R5 ;  /* 0x002eb00501007387 */ /* 0x0001e20000100800 */
[----:B--2---:R-:W-:-:S03]  /*13580*/  LEA.HI.X.SX32 R4, R10, R2, 0x1, P6 ;  /* 0x000000020a047211 */ /* 0x004fc600030f0eff */
[----:B0-----:R-:W2:Y:S04]  /*13590*/  LDL.LU R5, [R1+0x34] ;  /* 0x0000340001057983 */ /* 0x001ea80000300800 */
[----:B------:R0:W-:Y:S04]  /*135a0*/  STL [R1+0x2eb4], R3 ;  /* 0x002eb40301007387 */ /* 0x0001e80000100800 */
[----:B------:R1:W-:Y:S01]  /*135b0*/  STL [R1+0x2ea8], R4 ;  /* 0x002ea80401007387 */ /* 0x0003e20000100800 */
[----:B0-----:R-:W-:Y:S02]  /*135c0*/  IADD3 R3, P6, R17, R22, RZ ;  /* 0x0000001611037210 */ /* 0x001fe40007fde0ff */
[----:B-1----:R-:W-:-:S02]  /*135d0*/  LEA.HI.X.SX32 R4, R11, R2, 0x1, P0 ;  /* 0x000000020b047211 */ /* 0x002fc400000f0eff */
[----:B------:R-:W-:Y:S01]  /*135e0*/  IADD3 R6, P0, R18, R22, RZ ;  /* 0x0000001612067210 */ /* 0x000fe20007f1e0ff */
[----:B------:R0:W-:Y:S04]  /*135f0*/  STL [R1+0x2eac], R3 ;  /* 0x002eac0301007387 */ /* 0x0001e80000100800 */
[----:B------:R1:W-:Y:S01]  /*13600*/  STL [R1+0x2ea0], R4 ;  /* 0x002ea00401007387 */ /* 0x0003e20000100800 */
[----:B0-----:R-:W-:Y:S02]  /*13610*/  LEA.HI.X.SX32 R3, R12, R2, 0x1, P1 ;  /* 0x000000020c037211 */ /* 0x001fe400008f0eff */
[----:B------:R-:W-:Y:S01]  /*13620*/  IADD3 R7, P1, R19, R22, RZ ;  /* 0x0000001613077210 */ /* 0x000fe20007f3e0ff */
[----:B-1----:R-:W3:Y:S04]  /*13630*/  LDL.LU R4, [R1+0x48] ;  /* 0x0000480001047983 */ /* 0x002ee80000300800 */
[----:B------:R0:W-:Y:S04]  /*13640*/  STL [R1+0x2ea4], R6 ;  /* 0x002ea40601007387 */ /* 0x0001e80000100800 */
[----:B------:R1:W-:Y:S01]  /*13650*/  STL [R1+0x2e98], R3 ;  /* 0x002e980301007387 */ /* 0x0003e20000100800 */
[----:B0-----:R-:W-:-:S03]  /*13660*/  LEA.HI.X.SX32 R6, R13, R2, 0x1, P2 ;  /* 0x000000020d067211 */ /* 0x001fc600010f0eff */
[----:B-1----:R-:W4:Y:S04]  /*13670*/  LDL.LU R3, [R1+0x50] ;  /* 0x0000500001037983 */ /* 0x002f280000300800 */
[----:B------:R0:W-:Y:S04]  /*13680*/  STL [R1+0x2e9c], R7 ;  /* 0x002e9c0701007387 */ /* 0x0001e80000100800 */
[----:B------:R1:W-:Y:S04]  /*13690*/  STL [R1+0x2e90], R6 ;  /* 0x002e900601007387 */ /* 0x0003e80000100800 */
[----:B------:R-:W5:Y:S01]  /*136a0*/  LDL.LU R29, [R1+0x60] ;  /* 0x00006000011d7983 */ /* 0x000f620000300800 */
[----:B0-----:R-:W-:-:S02]  /*136b0*/  IADD3 R7, P2, R20, R22, RZ ;  /* 0x0000001614077210 */ /* 0x001fc40007f5e0ff */
[----:B-1----:R-:W-:-:S03]  /*136c0*/  LEA.HI.X.SX32 R6, R14, R2, 0x1, P3 ;  /* 0x000000020e067211 */ /* 0x002fc600018f0eff */
[----:B------:R0:W-:Y:S04]  /*136d0*/  STL [R1+0x2e94], R7 ;  /* 0x002e940701007387 */ /* 0x0001e80000100800 */
[----:B------:R1:W-:Y:S04]  /*136e0*/  STL [R1+0x2e88], R6 ;  /* 0x002e880601007387 */ /* 0x0003e80000100800 */
[----:B------:R-:W5:Y:S01]  /*136f0*/  LDL.LU R28, [R1+0x6c] ;  /* 0x00006c00011c7983 */ /* 0x000f620000300800 */
[----:B0-----:R-:W-:Y:S02]  /*13700*/  IADD3 R7, P3, R21, R22, RZ ;  /* 0x0000001615077210 */ /* 0x001fe40007f7e0ff */
[----:B-1----:R-:W-:-:S03]  /*13710*/  LEA.HI.X.SX32 R6, R15, R2, 0x1, P4 ;  /* 0x000000020f067211 */ /* 0x002fc600020f0eff */
[----:B------:R0:W-:Y:S04]  /*13720*/  STL [R1+0x2e8c], R7 ;  /* 0x002e8c0701007387 */ /* 0x0001e80000100800 */
[----:B------:R1:W-:Y:S01]  /*13730*/  STL [R1+0x2e80], R6 ;  /* 0x002e800601007387 */ /* 0x0003e20000100800 */
[----:B0-----:R-:W-:Y:S02]  /*13740*/  IADD3 R7, P4, R23, R22, RZ ;  /* 0x0000001617077210 */ /* 0x001fe40007f9e0ff */
[-C--:B-1----:R-:W-:Y:S02]  /*13750*/  LEA.HI.X.SX32 R6, R16, R2.reuse, 0x1, P5 ;  /* 0x0000000210067211 */ /* 0x082fe400028f0eff */
[----:B------:R-:W5:Y:S04]  /*13760*/  LDL.LU R16, [R1+0x74] ;  /* 0x0000740001107983 */ /* 0x000f680000300800 */
[----:B------:R-:W-:Y:S04]  /*13770*/  STL [R1+0x2e84], R7 ;  /* 0x002e840701007387 */ /* 0x000fe80000100800 */
[----:B------:R0:W-:Y:S02]  /*13780*/  STL [R1+0x2e78], R6 ;  /* 0x002e780601007387 */ /* 0x0001e40000100800 */
[----:B0-----:R-:W-:-:S02]  /*13790*/  LEA.HI.X.SX32 R6, R17, R2, 0x1, P6 ;  /* 0x0000000211067211 */ /* 0x001fc400030f0eff */
[----:B------:R-:W3:Y:S01]  /*137a0*/  LDL.LU R17, [R1+0x40] ;  /* 0x0000400001117983 */ /* 0x000ee20000300800 */
[----:B------:R-:W-:Y:S01]  /*137b0*/  IADD3 R7, P5, R24, R22, RZ ;  /* 0x0000001618077210 */ /* 0x000fe20007fbe0ff */
[----:B------:R-:W-:-:S04]  /*137c0*/  IMAD R25, R25, UR6, RZ ;  /* 0x0000000619197c24 */ /* 0x000fc8000f8e02ff */
[----:B------:R0:W-:Y:S04]  /*137d0*/  STL [R1+0x2e7c], R7 ;  /* 0x002e7c0701007387 */ /* 0x0001e80000100800 */
[----:B------:R-:W5:Y:S01]  /*137e0*/  LDL.LU R15, [R1+0x78] ;  /* 0x00007800010f7983 */ /* 0x000f620000300800 */
[----:B------:R-:W-:-:S03]  /*137f0*/  IMAD R26, R26, UR6, RZ ;  /* 0x000000061a1a7c24 */ /* 0x000fc6000f8e02ff */
[----:B------:R1:W-:Y:S01]  /*13800*/  STL [R1+0x2e70], R6 ;  /* 0x002e700601007387 */ /* 0x0003e20000100800 */
[----:B0-----:R-:W-:-:S03]  /*13810*/  IADD3 R7, P6, R25, R22, RZ ;  /* 0x0000001619077210 */ /* 0x001fc60007fde0ff */
[----:B------:R-:W5:Y:S01]  /*13820*/  LDL.LU R14, [R1+0x84] ;  /* 0x00008400010e7983 */ /* 0x000f620000300800 */
[----:B-1----:R-:W-:-:S03]  /*13830*/  LEA.HI.X.SX32 R6, R18, R2, 0x1, P0 ;  /* 0x0000000212067211 */ /* 0x002fc600000f0eff */
[----:B------:R0:W-:Y:S01]  /*13840*/  STL [R1+0x2e74], R7 ;  /* 0x002e740701007387 */ /* 0x0001e20000100800 */
[----:B------:R-:W-:-:S03]  /*13850*/  IMAD R27, R27, UR6, RZ ;  /* 0x000000061b1b7c24 */ /* 0x000fc6000f8e02ff */
[----:B------:R1:W-:Y:S04]  /*13860*/  STL [R1+0x2e68], R6 ;  /* 0x002e680601007387 */ /* 0x0003e80000100800 */
[----:B------:R-:W5:Y:S01]  /*13870*/  LDL.LU R13, [R1+0xa8] ;  /* 0x0000a800010d7983 */ /* 0x000f620000300800 */
[----:B0-----:R-:W-:Y:S02]  /*13880*/  IADD3 R7, P0, R26, R22, RZ ;  /* 0x000000161a077210 */ /* 0x001fe40007f1e0ff */
[----:B-1----:R-:W-:-:S03]  /*13890*/  LEA.HI.X.SX32 R6, R19, R2, 0x1, P1 ;  /* 0x0000000213067211 */ /* 0x002fc600008f0eff */
[----:B------:R0:W-:Y:S04]  /*138a0*/  STL [R1+0x2e6c], R7 ;  /* 0x002e6c0701007387 */ /* 0x0001e80000100800 */
[----:B------:R1:W-:Y:S04]  /*138b0*/  STL [R1+0x2e60], R6 ;  /* 0x002e600601007387 */ /* 0x0003e80000100800 */
[----:B------:R-:W5:Y:S01]  /*138c0*/  LDL.LU R12, [R1+0xb4] ;  /* 0x0000b400010c7983 */ /* 0x000f620000300800 */
[----:B0-----:R-:W-:Y:S02]  /*138d0*/  IADD3 R7, P1, R27, R22, RZ ;  /* 0x000000161b077210 */ /* 0x001fe40007f3e0ff */
[----:B-1----:R-:W-:-:S03]  /*138e0*/  LEA.HI.X.SX32 R6, R20, R2, 0x1, P2 ;  /* 0x0000000214067211 */ /* 0x002fc600010f0eff */
[----:B------:R-:W-:Y:S04]  /*138f0*/  STL [R1+0x2e64], R7 ;  /* 0x002e640701007387 */ /* 0x000fe80000100800 */
[----:B------:R0:W-:Y:S04]  /*13900*/  STL [R1+0x2e58], R6 ;  /* 0x002e580601007387 */ /* 0x0001e80000100800 */
[----:B------:R-:W5:Y:S01]  /*13910*/  LDL.LU R11, [R1+0xbc] ;  /* 0x0000bc00010b7983 */ /* 0x000f620000300800 */
[----:B0-----:R-:W-:Y:S02]  /*13920*/  LEA.HI.X.SX32 R6, R21, R2, 0x1, P3 ;  /* 0x0000000215067211 */ /* 0x001fe400018f0eff */
[----:B--2---:R-:W-:-:S05]  /*13930*/  IADD3 R7, P2, R5, R22, RZ ;  /* 0x0000001605077210 */ /* 0x004fca0007f5e0ff */
[----:B------:R-:W-:Y:S04]  /*13940*/  STL [R1+0x2e5c], R7 ;  /* 0x002e5c0701007387 */ /* 0x000fe80000100800 */
[----:B------:R0:W-:Y:S04]  /*13950*/  STL [R1+0x2e50], R6 ;  /* 0x002e500601007387 */ /* 0x0001e80000100800 */
[----:B------:R-:W2:Y:S01]  /*13960*/  LDL.LU R10, [R1+0xdc] ;  /* 0x0000dc00010a7983 */ /* 0x000ea20000300800 */
[----:B0-----:R-:W-:Y:S02]  /*13970*/  LEA.HI.X.SX32 R6, R23, R2, 0x1, P4 ;  /* 0x0000000217067211 */ /* 0x001fe400020f0eff */
[----:B---3--:R-:W-:-:S05]  /*13980*/  IADD3 R7, P3, R17, R22, RZ ;  /* 0x0000001611077210 */ /* 0x008fca0007f7e0ff */
[----:B------:R0:W-:Y:S04]  /*13990*/  STL [R1+0x2e54], R7 ;  /* 0x002e540701007387 */ /* 0x0001e80000100800 */
[----:B------:R1:W-:Y:S04]  /*139a0*/  STL [R1+0x2e48], R6 ;  /* 0x002e480601007387 */ /* 0x0003e80000100800 */
[----:B------:R-:W3:Y:S01]  /*139b0*/  LDL.LU R9, [R1+0xe4] ;  /* 0x0000e40001097983 */ /* 0x000ee20000300800 */
[----:B0-----:R-:W-:Y:S02]  /*139c0*/  IADD3 R7, P4, R4, R22, RZ ;  /* 0x0000001604077210 */ /* 0x001fe40007f9e0ff */
[----:B-1----:R-:W-:-:S03]  /*139d0*/  LEA.HI.X.SX32 R6, R24, R2, 0x1, P5 ;  /* 0x0000000218067211 */ /* 0x002fc600028f0eff */
[----:B------:R4:W-:Y:S04]  /*139e0*/  STL [R1+0x2e4c], R7 ;  /* 0x002e4c0701007387 */ /* 0x0009e80000100800 */
[----:B------:R0:W-:Y:S04]  /*139f0*/  STL [R1+0x2e40], R6 ;  /* 0x002e400601007387 */ /* 0x0001e80000100800 */
[----:B------:R-:W3:Y:S01]  /*13a00*/  LDL.LU R8, [R1+0xf0] ;  /* 0x0000f00001087983 */ /* 0x000ee20000300800 */
[----:B----4-:R-:W-:Y:S02]  /*13a10*/  IADD3 R7, P5, R3, R22, RZ ;  /* 0x0000001603077210 */ /* 0x010fe40007fbe0ff */
[----:B0-----:R-:W-:-:S03]  /*13a20*/  LEA.HI.X.SX32 R6, R25, R2, 0x1, P6 ;  /* 0x0000000219067211 */ /* 0x001fc600030f0eff */
[----:B------:R0:W-:Y:S01]  /*13a30*/  STL [R1+0x2e44], R7 ;  /* 0x002e440701007387 */ /* 0x0001e20000100800 */
[----:B-----5:R-:W-:-:S03]  /*13a40*/  IADD3 R18, P6, R29, R22, RZ ;  /* 0x000000161d127210 */ /* 0x020fc60007fde0ff */
[----:B------:R1:W-:Y:S04]  /*13a50*/  STL [R1+0x2e38], R6 ;  /* 0x002e380601007387 */ /* 0x0003e80000100800 */
[----:B0-----:R-:W4:Y:S01]  /*13a60*/  LDL.LU R7, [R1+0xf8] ;  /* 0x0000f80001077983 */ /* 0x001f220000300800 */
[----:B-1----:R-:W-:-:S03]  /*13a70*/  LEA.HI.X.SX32 R6, R26, R2, 0x1, P0 ;  /* 0x000000021a067211 */ /* 0x002fc600000f0eff */
[----:B------:R-:W-:Y:S04]  /*13a80*/  STL [R1+0x2e3c], R18 ;  /* 0x002e3c1201007387 */ /* 0x000fe80000100800 */
[----:B------:R0:W-:Y:S04]  /*13a90*/  STL [R1+0x2e30], R6 ;  /* 0x002e300601007387 */ /* 0x0001e80000100800 */
[----:B0-----:R-:W5:Y:S01]  /*13aa0*/  LDL.LU R6, [R1+0x110] ;  /* 0x0001100001067983 */ /* 0x001f620000300800 */
[----:B------:R-:W-:Y:S02]  /*13ab0*/  IADD3 R19, P0, R28, R22, RZ ;  /* 0x000000161c137210 */ /* 0x000fe40007f1e0ff */
[----:B------:R-:W-:-:S03]  /*13ac0*/  LEA.HI.X.SX32 R18, R27, R2, 0x1, P1 ;  /* 0x000000021b127211 */ /* 0x000fc600008f0eff */
[----:B------:R0:W-:Y:S04]  /*13ad0*/  STL [R1+0x2e34], R19 ;  /* 0x002e341301007387 */ /* 0x0001e80000100800 */
[----:B------:R1:W-:Y:S01]  /*13ae0*/  STL [R1+0x2c24], R18 ;  /* 0x002c241201007387 */ /* 0x0003e20000100800 */
[----:B0-----:R-:W-:Y:S02]  /*13af0*/  IADD3 R19, P1, R16, R22, RZ ;  /* 0x0000001610137210 */ /* 0x001fe40007f3e0ff */
[-C--:B-1----:R-:W-:Y:S02]  /*13b00*/  LEA.HI.X.SX32 R18, R5, R2.reuse, 0x1, P2 ;  /* 0x0000000205127211 */ /* 0x082fe400010f0eff */
[----:B------:R-:W5:Y:S01]  /*13b10*/  LDL.LU R5, [R1+0x118] ;  /* 0x0001180001057983 */ /* 0x000f620000300800 */
[----:B------:R-:W-:-:S03]  /*13b20*/  LEA.HI.X.SX32 R17, R17, R2, 0x1, P3 ;  /* 0x0000000211117211 */ /* 0x000fc600018f0eff */
[----:B------:R0:W-:Y:S04]  /*13b30*/  STL [R1+0x2c44], R19 ;  /* 0x002c441301007387 */ /* 0x0001e80000100800 */
[----:B------:R1:W-:Y:S01]  /*13b40*/  STL [R1+0x2c28], R18 ;  /* 0x002c281201007387 */ /* 0x0003e20000100800 */
[----:B0-----:R-:W-:-:S03]  /*13b50*/  IADD3 R19, P2, R15, R22, RZ ;  /* 0x000000160f137210 */ /* 0x001fc60007f5e0ff */
[----:B-1----:R-:W5:Y:S04]  /*13b60*/  LDL.LU R18, [R1+0x120] ;  /* 0x0001200001127983 */ /* 0x002f680000300800 */
[----:B------:R0:W-:Y:S04]  /*13b70*/  STL [R1+0x2c4c], R19 ;  /* 0x002c4c1301007387 */ /* 0x0001e80000100800 */
[----:B------:R1:W-:Y:S01]  /*13b80*/  STL [R1+0x2c2c], R17 ;  /* 0x002c2c1101007387 */ /* 0x0003e20000100800 */
[----:B0-----:R-:W-:Y:S02]  /*13b90*/  IADD3 R19, P3, R14, R22, RZ ;  /* 0x000000160e137210 */ /* 0x001fe40007f7e0ff */
[----:B-1----:R-:W-:-:S02]  /*13ba0*/  LEA.HI.X.SX32 R17, R4, R2, 0x1, P4 ;  /* 0x0000000204117211 */ /* 0x002fc400020f0eff */
[----:B------:R-:W5:Y:S04]  /*13bb0*/  LDL.LU R4, [R1+0x130] ;  /* 0x0001300001047983 */ /* 0x000f680000300800 */
        /* <DEDUP_REMOVED lines=14> */
[----:B------:R-:W5:Y:S01]  /*13ca0*/  LDL.LU R28, [R1+0x16c] ;  /* 0x00016c00011c7983 */ /* 0x000f620000300800 */
[----:B------:R-:W-:-:S03]  /*13cb0*/  LEA.HI.X.SX32 R16, R16, R2, 0x1, P1 ;  /* 0x0000000210107211 */ /* 0x000fc600008f0eff */
[----:B------:R2:W-:Y:S04]  /*13cc0*/  STL [R1+0x2c6c], R19 ;  /* 0x002c6c1301007387 */ /* 0x0005e80000100800 */
[----:B------:R0:W-:Y:S01]  /*13cd0*/  STL [R1+0x2c3c], R17 ;  /* 0x002c3c1101007387 */ /* 0x0001e20000100800 */
[----:B--2---:R-:W-:-:S03]  /*13ce0*/  IADD3 R19, P0, R10, R22, RZ ;  /* 0x000000160a137210 */ /* 0x004fc60007f1e0ff */
[----:B0-----:R-:W2:Y:S01]  /*13cf0*/  LDL.LU R17, [R1+0x174] ;  /* 0x0001740001117983 */ /* 0x001ea20000300800 */
[----:B------:R-:W-:-:S03]  /*13d00*/  LEA.HI.X.SX32 R15, R15, R2, 0x1, P2 ;  /* 0x000000020f0f7211 */ /* 0x000fc600010f0eff */
[----:B------:R-:W-:Y:S04]  /*13d10*/  STL [R1+0x2c74], R19 ;  /* 0x002c741301007387 */ /* 0x000fe80000100800 */
[----:B------:R0:W-:Y:S01]  /*13d20*/  STL [R1+0x2c40], R16 ;  /* 0x002c401001007387 */ /* 0x0001e20000100800 */
[----:B------:R-:W-:-:S03]  /*13d30*/  LEA.HI.X.SX32 R14, R14, R2, 0x1, P3 ;  /* 0x000000020e0e7211 */ /* 0x000fc600018f0eff */
[----:B0-----:R-:W2:Y:S01]  /*13d40*/  LDL.LU R16, [R1+0x17c] ;  /* 0x00017c0001107983 */ /* 0x001ea20000300800 */
[-C--:B------:R-:W-:Y:S02]  /*13d50*/  LEA.HI.X.SX32 R13, R13, R2.reuse, 0x1, P4 ;  /* 0x000000020d0d7211 */ /* 0x080fe400020f0eff */
[----:B------:R-:W-:Y:S02]  /*13d60*/  LEA.HI.X.SX32 R12, R12, R2, 0x1, P5 ;  /* 0x000000020c0c7211 */ /* 0x000fe400028f0eff */
[----:B---3--:R-:W-:-:S05]  /*13d70*/  IADD3 R19, P1, R9, R22, RZ ;  /* 0x0000001609137210 */ /* 0x008fca0007f3e0ff */
[----:B------:R0:W-:Y:S04]  /*13d80*/  STL [R1+0x2c7c], R19 ;  /* 0x002c7c1301007387 */ /* 0x0001e80000100800 */
[----:B------:R1:W-:Y:S01]  /*13d90*/  STL [R1+0x2c48], R15 ;  /* 0x002c480f01007387 */ /* 0x0003e20000100800 */
[----:B0-----:R-:W-:-:S03]  /*13da0*/  IADD3 R19, P2, R8, R22, RZ ;  /* 0x0000001608137210 */ /* 0x001fc60007f5e0ff */
[----:B-1----:R-:W3:Y:S04]  /*13db0*/  LDL.LU R15, [R1+0x18c] ;  /* 0x00018c00010f7983 */ /* 0x002ee80000300800 */
[----:B------:R4:W-:Y:S04]  /*13dc0*/  STL [R1+0x2c84], R19 ;  /* 0x002c841301007387 */ /* 0x0009e80000100800 */
[----:B------:R0:W-:Y:S01]  /*13dd0*/  STL [R1+0x2c50], R14 ;  /* 0x002c500e01007387 */ /* 0x0001e20000100800 */
[----:B----4-:R-:W-:-:S03]  /*13de0*/  IADD3 R19, P3, R7, R22, RZ ;  /* 0x0000001607137210 */ /* 0x010fc60007f7e0ff */
[----:B0-----:R-:W4:Y:S04]  /*13df0*/  LDL.LU R14, [R1+0x194] ;  /* 0x00019400010e7983 */ /* 0x001f280000300800 */
[----:B------:R5:W-:Y:S04]  /*13e00*/  STL [R1+0x2c8c], R19 ;  /* 0x002c8c1301007387 */ /* 0x000be80000100800 */
[----:B------:R0:W-:Y:S01]  /*13e10*/  STL [R1+0x2c58], R13 ;  /* 0x002c580d01007387 */ /* 0x0001e20000100800 */
[----:B-----5:R-:W-:-:S03]  /*13e20*/  IADD3 R19, P4, R6, R22, RZ ;  /* 0x0000001606137210 */ /* 0x020fc60007f9e0ff */
[----:B0-----:R-:W5:Y:S04]  /*13e30*/  LDL.LU R13, [R1+0x198] ;  /* 0x00019800010d7983 */ /* 0x001f680000300800 */
[----:B------:R-:W-:Y:S04]  /*13e40*/  STL [R1+0x2c94], R19 ;  /* 0x002c941301007387 */ /* 0x000fe80000100800 */
[----:B------:R0:W-:Y:S04]  /*13e50*/  STL [R1+0x2c60], R12 ;  /* 0x002c600c01007387 */ /* 0x0001e80000100800 */
[----:B0-----:R-:W5:Y:S01]  /*13e60*/  LDL.LU R12, [R1+0x190] ;  /* 0x00019000010c7983 */ /* 0x001f620000300800 */
[----:B------:R-:W-:-:S02]  /*13e70*/  IADD3 R19, P5, R5, R22, RZ ;  /* 0x0000001605137210 */ /* 0x000fc40007fbe0ff */
[----:B------:R-:W-:-:S03]  /*13e80*/  LEA.HI.X.SX32 R11, R11, R2, 0x1, P6 ;  /* 0x000000020b0b7211 */ /* 0x000fc600030f0eff */
[----:B------:R0:W-:Y:S01]  /*13e90*/  STL [R1+0x2c9c], R19 ;  /* 0x002c9c1301007387 */ /* 0x0001e20000100800 */
[----:B------:R-:W-:-:S03]  /*13ea0*/  LEA.HI.X.SX32 R10, R10, R2, 0x1, P0 ;  /* 0x000000020a0a7211 */ /* 0x000fc600000f0eff */
[----:B------:R1:W-:Y:S01]  /*13eb0*/  STL [R1+0x2c68], R11 ;  /* 0x002c680b01007387 */ /* 0x0003e20000100800 */
[----:B0-----:R-:W-:-:S03]  /*13ec0*/  IADD3 R19, P6, R18, R22, RZ ;  /* 0x0000001612137210 */ /* 0x001fc60007fde0ff */
[----:B-1----:R-:W5:Y:S04]  /*13ed0*/  LDL.LU R11, [R1+0x188] ;  /* 0x00018800010b7983 */ /* 0x002f680000300800 */
[----:B------:R0:W-:Y:S01]  /*13ee0*/  STL [R1+0x2ca4], R19 ;  /* 0x002ca41301007387 */ /* 0x0001e20000100800 */
[----:B------:R-:W-:-:S03]  /*13ef0*/  LEA.HI.X.SX32 R9, R9, R2, 0x1, P1 ;  /* 0x0000000209097211 */ /* 0x000fc600008f0eff */
[----:B------:R1:W-:Y:S01]  /*13f00*/  STL [R1+0x2c70], R10 ;  /* 0x002c700a01007387 */ /* 0x0003e20000100800 */
[----:B0-----:R-:W-:-:S03]  /*13f10*/  IADD3 R19, P0, R4, R22, RZ ;  /* 0x0000001604137210 */ /* 0x001fc60007f1e0ff */
[----:B-1----:R-:W5:Y:S04]  /*13f20*/  LDL.LU R10, [R1+0x184] ;  /* 0x00018400010a7983 */ /* 0x002f680000300800 */
[----:B------:R-:W-:Y:S01]  /*13f30*/  STL [R1+0x2cac], R19 ;  /* 0x002cac1301007387 */ /* 0x000fe20000100800 */
[----:B------:R-:W-:-:S03]  /*13f40*/  LEA.HI.X.SX32 R8, R8, R2, 0x1, P2 ;  /* 0x0000000208087211 */ /* 0x000fc600010f0eff */
[----:B------:R0:W-:Y:S01]  /*13f50*/  STL [R1+0x2c78], R9 ;  /* 0x002c780901007387 */ /* 0x0001e20000100800 */
[----:B------:R-:W-:-:S03]  /*13f60*/  LEA.HI.X.SX32 R7, R7, R2, 0x1, P3 ;  /* 0x0000000207077211 */ /* 0x000fc600018f0eff */
[----:B0-----:R-:W5:Y:S01]  /*13f70*/  LDL.LU R9, [R1+0x180] ;  /* 0x0001800001097983 */ /* 0x001f620000300800 */
[----:B------:R-:W-:-:S05]  /*13f80*/  IADD3 R19, P1, R3, R22, RZ ;  /* 0x0000001603137210 */ /* 0x000fca0007f3e0ff */
[----:B------:R-:W-:Y:S04]  /*13f90*/  STL [R1+0x2cb4], R19 ;  /* 0x002cb41301007387 */ /* 0x000fe80000100800 */
        /* <DEDUP_REMOVED lines=9> */
[----:B------:R2:W-:Y:S04]  /*14030*/  STL [R1+0x2cc4], R19 ;  /* 0x002cc41301007387 */ /* 0x0005e80000100800 */
[----:B------:R0:W-:Y:S01]  /*14040*/  STL [R1+0x2c90], R6 ;  /* 0x002c900601007387 */ /* 0x0001e20000100800 */
[----:B------:R-:W-:Y:S02]  /*14050*/  LEA.HI.X.SX32 R20, R18, R2, 0x1, P6 ;  /* 0x0000000212147211 */ /* 0x000fe400030f0eff */
[----:B--2---:R-:W-:Y:S01]  /*14060*/  IADD3 R19, P4, R17, R22, RZ ;  /* 0x0000001611137210 */ /* 0x004fe20007f9e0ff */
[----:B0-----:R-:W2:Y:S04]  /*14070*/  LDL.LU R6, [R1+0x168] ;  /* 0x0001680001067983 */ /* 0x001ea80000300800 */
[----:B------:R0:W-:Y:S04]  /*14080*/  STL [R1+0x2ccc], R19 ;  /* 0x002ccc1301007387 */ /* 0x0001e80000100800 */
[----:B------:R1:W-:Y:S01]  /*14090*/  STL [R1+0x2c98], R5 ;  /* 0x002c980501007387 */ /* 0x0003e20000100800 */
[----:B------:R-:W-:-:S02]  /*140a0*/  LEA.HI.X.SX32 R18, R4, R2, 0x1, P0 ;  /* 0x0000000204127211 */ /* 0x000fc400000f0eff */
[-C--:B0-----:R-:W-:Y:S01]  /*140b0*/  IADD3 R19, P5, R16, R22.reuse, RZ ;  /* 0x0000001610137210 */ /* 0x081fe20007fbe0ff */
[----:B-1----:R-:W2:Y:S04]  /*140c0*/  LDL.LU R5, [R1+0x164] ;  /* 0x0001640001057983 */ /* 0x002ea80000300800 */
[----:B------:R3:W-:Y:S04]  /*140d0*/  STL [R1+0x2cd4], R19 ;  /* 0x002cd41301007387 */ /* 0x0007e80000100800 */
[----:B------:R-:W-:Y:S04]  /*140e0*/  STL [R1+0x2ca0], R20 ;  /* 0x002ca01401007387 */ /* 0x000fe80000100800 */
[----:B------:R-:W2:Y:S01]  /*140f0*/  LDL.LU R4, [R1+0x160] ;  /* 0x0001600001047983 */ /* 0x000ea20000300800 */
[----:B---3--:R-:W-:-:S05]  /*14100*/  IADD3 R19, P6, R15, R22, RZ ;  /* 0x000000160f137210 */ /* 0x008fca0007fde0ff */
[----:B------:R4:W-:Y:S04]  /*14110*/  STL [R1+0x2cdc], R19 ;  /* 0x002cdc1301007387 */ /* 0x0009e80000100800 */
[----:B------:R0:W-:Y:S01]  /*14120*/  STL [R1+0x2ca8], R18 ;  /* 0x002ca81201007387 */ /* 0x0001e20000100800 */
[----:B----4-:R-:W-:Y:S02]  /*14130*/  IADD3 R19, P0, R14, R22, RZ ;  /* 0x000000160e137210 */ /* 0x010fe40007f1e0ff */
[----:B0-----:R-:W-:Y:S02]  /*14140*/  LEA.HI.X.SX32 R18, R3, R2, 0x1, P1 ;  /* 0x0000000203127211 */ /* 0x001fe400008f0eff */
[----:B------:R-:W3:Y:S04]  /*14150*/  LDL.LU R3, [R1+0x15c] ;  /* 0x00015c0001037983 */ /* 0x000ee80000300800 */
[----:B------:R5:W-:Y:S04]  /*14160*/  STL [R1+0x2ce4], R19 ;  /* 0x002ce41301007387 */ /* 0x000be80000100800 */
[----:B------:R0:W-:Y:S01]  /*14170*/  STL [R1+0x2cb0], R18 ;  /* 0x002cb01201007387 */ /* 0x0001e20000100800 */
[----:B-----5:R-:W-:-:S02]  /*14180*/  IADD3 R19, P1, R13, R22, RZ ;  /* 0x000000160d137210 */ /* 0x020fc40007f3e0ff */
[----:B0-----:R-:W-:Y:S02]  /*14190*/  LEA.HI.X.SX32 R18, R29, R2, 0x1, P2 ;  /* 0x000000021d127211 */ /* 0x001fe400010f0eff */
[----:B------:R-:W4:Y:S04]  /*141a0*/  LDL.LU R29, [R1+0x158] ;  /* 0x00015800011d7983 */ /* 0x000f280000300800 */
[----:B------:R0:W-:Y:S04]  /*141b0*/  STL [R1+0x2cec], R19 ;  /* 0x002cec1301007387 */ /* 0x0001e80000100800 */
[----:B------:R1:W-:Y:S01]  /*141c0*/  STL [R1+0x2cb8], R18 ;  /* 0x002cb81201007387 */ /* 0x0003e20000100800 */
[----:B0-----:R-:W-:-:S02]  /*141d0*/  IADD3 R19, P2, R12, R22, RZ ;  /* 0x000000160c137210 */ /* 0x001fc40007f5e0ff */
[----:B-1----:R-:W-:Y:S02]  /*141e0*/  LEA.HI.X.SX32 R18, R28, R2, 0x1, P3 ;  /* 0x000000021c127211 */ /* 0x002fe400018f0eff */
[----:B------:R-:W5:Y:S04]  /*141f0*/  LDL.LU R28, [R1+0x154] ;  /* 0x00015400011c7983 */ /* 0x000f680000300800 */
        /* <DEDUP_REMOVED lines=10> */
[----:B------:R0:W-:Y:S04]  /*142a0*/  STL [R1+0x2d04], R19 ;  /* 0x002d041301007387 */ /* 0x0001e80000100800 */
[----:B------:R-:W5:Y:S01]  /*142b0*/  LDL.LU R16, [R1+0x148] ;  /* 0x0001480001107983 */ /* 0x000f620000300800 */
[----:B0-----:R-:W-:-:S03]  /*142c0*/  IADD3 R19, P5, R9, R22, RZ ;  /* 0x0000001609137210 */ /* 0x001fc60007fbe0ff */
[----:B------:R0:W-:Y:S01]  /*142d0*/  STL [R1+0x2cd0], R20 ;  /* 0x002cd01401007387 */ /* 0x0001e20000100800 */
[----:B------:R-:W-:-:S03]  /*142e0*/  LEA.HI.X.SX32 R14, R14, R2, 0x1, P0 ;  /* 0x000000020e0e7211 */ /* 0x000fc600000f0eff */
[----:B------:R1:W-:Y:S01]  /*142f0*/  STL [R1+0x2d0c], R19 ;  /* 0x002d0c1301007387 */ /* 0x0003e20000100800 */
[----:B0-----:R-:W-:-:S03]  /*14300*/  LEA.HI.X.SX32 R20, R15, R2, 0x1, P6 ;  /* 0x000000020f147211 */ /* 0x001fc600030f0eff */
[----:B------:R-:W5:Y:S01]  /*14310*/  LDL.LU R15, [R1+0x144] ;  /* 0x00014400010f7983 */ /* 0x000f620000300800 */
[----:B-1----:R-:W-:-:S03]  /*14320*/  IADD3 R19, P6, R8, R22, RZ ;  /* 0x0000001608137210 */ /* 0x002fc60007fde0ff */
[----:B------:R-:W-:Y:S04]  /*14330*/  STL [R1+0x2cd8], R20 ;  /* 0x002cd81401007387 */ /* 0x000fe80000100800 */
[----:B------:R0:W-:Y:S04]  /*14340*/  STL [R1+0x2d14], R19 ;  /* 0x002d141301007387 */ /* 0x0001e80000100800 */
[----:B------:R1:W-:Y:S01]  /*14350*/  STL [R1+0x2ce0], R14 ;  /* 0x002ce00e01007387 */ /* 0x0003e20000100800 */
[----:B0-----:R-:W-:-:S03]  /*14360*/  LEA.HI.X.SX32 R19, R13, R2, 0x1, P1 ;  /* 0x000000020d137211 */ /* 0x001fc600008f0eff */
[----:B-1----:R-:W5:Y:S01]  /*14370*/  LDL.LU R14, [R1+0x13c] ;  /* 0x00013c00010e7983 */ /* 0x002f620000300800 */
[----:B------:R-:W-:-:S05]  /*14380*/  IADD3 R20, P0, R7, R22, RZ ;  /* 0x0000001607147210 */ /* 0x000fca0007f1e0ff */
[----:B------:R-:W-:Y:S04]  /*14390*/  STL [R1+0x2d1c], R20 ;  /* 0x002d1c1401007387 */ /* 0x000fe80000100800 */
[----:B------:R0:W-:Y:S01]  /*143a0*/  STL [R1+0x2ce8], R19 ;  /* 0x002ce81301007387 */ /* 0x0001e20000100800 */
[----:B------:R-:W-:Y:S02]  /*143b0*/  LEA.HI.X.SX32 R11, R11, R2, 0x1, P3 ;  /* 0x000000020b0b7211 */ /* 0x000fe400018f0eff */
[----:B--2---:R-:W-:Y:S02]  /*143c0*/  IADD3 R13, P1, R6, R22, RZ ;  /* 0x00000016060d7210 */ /* 0x004fe40007f3e0ff */
[----:B0-----:R-:W-:-:S03]  /*143d0*/  LEA.HI.X.SX32 R19, R12, R2, 0x1, P2 ;  /* 0x000000020c137211 */ /* 0x001fc600010f0eff */
[----:B------:R0:W-:Y:S04]  /*143e0*/  STL [R1+0x2d24], R13 ;  /* 0x002d240d01007387 */ /* 0x0001e80000100800 */
[----:B0-----:R-:W2:Y:S01]  /*143f0*/  LDL.LU R13, [R1+0x134] ;  /* 0x00013400010d7983 */ /* 0x001ea20000300800 */
[----:B------:R-:W-:-:S03]  /*14400*/  IADD3 R12, P2, R5, R22, RZ ;  /* 0x00000016050c7210 */ /* 0x000fc60007f5e0ff */
[----:B------:R0:W-:Y:S04]  /*14410*/  STL [R1+0x2cf0], R19 ;  /* 0x002cf01301007387 */ /* 0x0001e80000100800 */
[----:B------:R1:W-:Y:S01]  /*14420*/  STL [R1+0x2d2c], R12 ;  /* 0x002d2c0c01007387 */ /* 0x0003e20000100800 */
[----:B------:R-:W-:Y:S02]  /*14430*/  LEA.HI.X.SX32 R10, R10, R2, 0x1, P4 ;  /* 0x000000020a0a7211 */ /* 0x000fe400020f0eff */
[----:B0-----:R-:W-:Y:S01]  /*14440*/  IADD3 R19, P3, R4, R22, RZ ;  /* 0x0000001604137210 */ /* 0x001fe20007f7e0ff */
[----:B-1----:R-:W2:Y:S04]  /*14450*/  LDL.LU R12, [R1+0x12c] ;  /* 0x00012c00010c7983 */ /* 0x002ea80000300800 */
[----:B------:R0:W-:Y:S01]  /*14460*/  STL [R1+0x2cf8], R11 ;  /* 0x002cf80b01007387 */ /* 0x0001e20000100800 */
[----:B------:R-:W-:-:S03]  /*14470*/  LEA.HI.X.SX32 R9, R9, R2, 0x1, P5 ;  /* 0x0000000209097211 */ /* 0x000fc600028f0eff */
[----:B0-----:R-:W2:Y:S04]  /*14480*/  LDL.LU R11, [R1+0x128] ;  /* 0x00012800010b7983 */ /* 0x001ea80000300800 */
[----:B------:R-:W-:Y:S04]  /*14490*/  STL [R1+0x2d34], R19 ;  /* 0x002d341301007387 */ /* 0x000fe80000100800 */
[----:B------:R0:W-:Y:S01]  /*144a0*/  STL [R1+0x2d00], R10 ;  /* 0x002d000a01007387 */ /* 0x0001e20000100800 */
[----:B------:R-:W-:-:S03]  /*144b0*/  LEA.HI.X.SX32 R8, R8, R2, 0x1, P6 ;  /* 0x0000000208087211 */ /* 0x000fc600030f0eff */
[----:B0-----:R-:W2:Y:S01]  /*144c0*/  LDL.LU R10, [R1+0x124] ;  /* 0x00012400010a7983 */ /* 0x001ea20000300800 */
[----:B---3--:R-:W-:-:S05]  /*144d0*/  IADD3 R19, P4, R3, R22, RZ ;  /* 0x0000001603137210 */ /* 0x008fca0007f9e0ff */
[----:B------:R-:W-:Y:S04]  /*144e0*/  STL [R1+0x2d3c], R19 ;  /* 0x002d3c1301007387 */ /* 0x000fe80000100800 */
[----:B------:R0:W-:Y:S04]  /*144f0*/  STL [R1+0x2d08], R9 ;  /* 0x002d080901007387 */ /* 0x0001e80000100800 */
[----:B0-----:R-:W3:Y:S01]  /*14500*/  LDL.LU R9, [R1+0x11c] ;  /* 0x00011c0001097983 */ /* 0x001ee20000300800 */
[----:B----4-:R-:W-:-:S05]  /*14510*/  IADD3 R19, P5, R29, R22, RZ ;  /* 0x000000161d137210 */ /* 0x010fca0007fbe0ff */
[----:B------:R0:W-:Y:S04]  /*14520*/  STL [R1+0x2d44], R19 ;  /* 0x002d441301007387 */ /* 0x0001e80000100800 */
[----:B------:R1:W-:Y:S01]  /*14530*/  STL [R1+0x2d10], R8 ;  /* 0x002d100801007387 */ /* 0x0003e20000100800 */
[----:B0-----:R-:W-:-:S03]  /*14540*/  LEA.HI.X.SX32 R19, R7, R2, 0x1, P0 ;  /* 0x0000000207137211 */ /* 0x001fc600000f0eff */
[----:B-1----:R-:W4:Y:S01]  /*14550*/  LDL.LU R8, [R1+0x114] ;  /* 0x0001140001087983 */ /* 0x002f220000300800 */
[----:B-----5:R-:W-:-:S05]  /*14560*/  IADD3 R20, P6, R28, R22, RZ ;  /* 0x000000161c147210 */ /* 0x020fca0007fde0ff */
[----:B------:R-:W-:Y:S04]  /*14570*/  STL [R1+0x2d4c], R20 ;  /* 0x002d4c1401007387 */ /* 0x000fe80000100800 */
[----:B------:R-:W-:Y:S01]  /*14580*/  STL [R1+0x2d18], R19 ;  /* 0x002d181301007387 */ /* 0x000fe20000100800 */
[----:B------:R-:W-:-:S05]  /*14590*/  IADD3 R7, P0, R18, R22, RZ ;  /* 0x0000001612077210 */ /* 0x000fca0007f1e0ff */
[----:B------:R0:W-:Y:S04]  /*145a0*/  STL [R1+0x2d54], R7 ;  /* 0x002d540701007387 */ /* 0x0001e80000100800 */
[----:B0-----:R-:W5:Y:S01]  /*145b0*/  LDL.LU R7, [R1+0x10c] ;  /* 0x00010c0001077983 */ /* 0x001f620000300800 */
[----:B------:R-:W-:Y:S02]  /*145c0*/  LEA.HI.X.SX32 R6, R6, R2, 0x1, P1 ;  /* 0x0000000206067211 */ /* 0x000fe400008f0eff */
[----:B------:R-:W-:-:S03]  /*145d0*/  IADD3 R19, P1, R17, R22, RZ ;  /* 0x0000001611137210 */ /* 0x000fc60007f3e0ff */
[----:B------:R0:W-:Y:S04]  /*145e0*/  STL [R1+0x2d20], R6 ;  /* 0x002d200601007387 */ /* 0x0001e80000100800 */
[----:B------:R1:W-:Y:S01]  /*145f0*/  STL [R1+0x2d5c], R19 ;  /* 0x002d5c1301007387 */ /* 0x0003e20000100800 */
[-C--:B0-----:R-:W-:Y:S02]  /*14600*/  LEA.HI.X.SX32 R6, R5, R2.reuse, 0x1, P2 ;  /* 0x0000000205067211 */ /* 0x081fe400010f0eff */
[----:B------:R-:W-:Y:S02]  /*14610*/  LEA.HI.X.SX32 R5, R4, R2, 0x1, P3 ;  /* 0x0000000204057211 */ /* 0x000fe400018f0eff */
[----:B-1----:R-:W-:Y:S01]  /*14620*/  IADD3 R19, P2, R16, R22, RZ ;  /* 0x0000001610137210 */ /* 0x002fe20007f5e0ff */
[----:B------:R0:W-:Y:S01]  /*14630*/  STL [R1+0x2d28], R6 ;  /* 0x002d280601007387 */ /* 0x0001e20000100800 */
[----:B------:R-:W-:-:S03]  /*14640*/  LEA.HI.X.SX32 R3, R3, R2, 0x1, P4 ;  /* 0x0000000203037211 */ /* 0x000fc600020f0eff */
[----:B0-----:R-:W5:Y:S01]  /*14650*/  LDL.LU R6, [R1+0x108] ;  /* 0x0001080001067983 */ /* 0x001f620000300800 */
[----:B------:R-:W-:-:S03]  /*14660*/  IADD3 R4, P3, R15, R22, RZ ;  /* 0x000000160f047210 */ /* 0x000fc60007f7e0ff */
[----:B------:R0:W-:Y:S04]  /*14670*/  STL [R1+0x2d64], R19 ;  /* 0x002d641301007387 */ /* 0x0001e80000100800 */
[----:B------:R1:W-:Y:S01]  /*14680*/  STL [R1+0x2d30], R5 ;  /* 0x002d300501007387 */ /* 0x0003e20000100800 */
[----:B0-----:R-:W-:-:S03]  /*14690*/  LEA.HI.X.SX32 R19, R29, R2, 0x1, P5 ;  /* 0x000000021d137211 */ /* 0x001fc600028f0eff */
[----:B-1----:R-:W5:Y:S04]  /*146a0*/  LDL.LU R5, [R1+0x104] ;  /* 0x0001040001057983 */ /* 0x002f680000300800 */
[----:B------:R0:W-:Y:S01]  /*146b0*/  STL [R1+0x2d6c], R4 ;  /* 0x002d6c0401007387 */ /* 0x0001e20000100800 */
[----:B------:R-:W-:-:S03]  /*146c0*/  IADD3 R20, P4, R14, R22, RZ ;  /* 0x000000160e147210 */ /* 0x000fc60007f9e0ff */
[----:B0-----:R-:W5:Y:S04]  /*146d0*/  LDL.LU R4, [R1+0x100] ;  /* 0x0001000001047983 */ /* 0x001f680000300800 */
[----:B------:R0:W-:Y:S04]  /*146e0*/  STL [R1+0x2d38], R3 ;  /* 0x002d380301007387 */ /* 0x0001e80000100800 */
[----:B0-----:R-:W5:Y:S04]  /*146f0*/  LDL.LU R3, [R1+0xfc] ;  /* 0x0000fc0001037983 */ /* 0x001f680000300800 */
[----:B------:R-:W-:Y:S04]  /*14700*/  STL [R1+0x2d74], R20 ;  /* 0x002d741401007387 */ /* 0x000fe80000100800 */
[----:B------:R-:W5:Y:S04]  /*14710*/  LDL.LU R29, [R1+0xf4] ;  /* 0x0000f400011d7983 */ /* 0x000f680000300800 */
[----:B------:R0:W-:Y:S01]  /*14720*/  STL [R1+0x2d40], R19 ;  /* 0x002d401301007387 */ /* 0x0001e20000100800 */
[----:B--2---:R-:W-:-:S05]  /*14730*/  IADD3 R21, P5, R13, R22, RZ ;  /* 0x000000160d157210 */ /* 0x004fca0007fbe0ff */
[----:B------:R-:W-:Y:S01]  /*14740*/  STL [R1+0x2d7c], R21 ;  /* 0x002d7c1501007387 */ /* 0x000fe20000100800 */
[----:B0-----:R-:W-:-:S03]  /*14750*/  LEA.HI.X.SX32 R19, R28, R2, 0x1, P6 ;  /* 0x000000021c137211 */ /* 0x001fc600030f0eff */
[----:B------:R-:W2:Y:S04]  /*14760*/  LDL.LU R28, [R1+0xec] ;  /* 0x0000ec00011c7983 */ /* 0x000ea80000300800 */
[----:B------:R0:W-:Y:S01]  /*14770*/  STL [R1+0x2d48], R19 ;  /* 0x002d481301007387 */ /* 0x0001e20000100800 */
[----:B------:R-:W-:Y:S02]  /*14780*/  IADD3 R20, P6, R12, R22, RZ ;  /* 0x000000160c147210 */ /* 0x000fe40007fde0ff */
[-C--:B------:R-:W-:Y:S02]  /*14790*/  LEA.HI.X.SX32 R17, R17, R2.reuse, 0x1, P1 ;  /* 0x0000000211117211 */ /* 0x080fe400008f0eff */
[----:B0-----:R-:W-:Y:S01]  /*147a0*/  LEA.HI.X.SX32 R19, R18, R2, 0x1, P0 ;  /* 0x0000000212137211 */ /* 0x001fe200000f0eff */
[----:B------:R-:W-:Y:S04]  /*147b0*/  STL [R1+0x2d84], R20 ;  /* 0x002d841401007387 */ /* 0x000fe80000100800 */
[----:B------:R-:W-:Y:S01]  /*147c0*/  STL [R1+0x2d50], R19 ;  /* 0x002d501301007387 */ /* 0x000fe20000100800 */
[----:B------:R-:W-:-:S03]  /*147d0*/  IADD3 R18, P0, R11, R22, RZ ;  /* 0x000000160b127210 */ /* 0x000fc60007f1e0ff */
[----:B------:R-:W2:Y:S04]  /*147e0*/  LDL.LU R21, [R1+0xe8] ;  /* 0x0000e80001157983 */ /* 0x000ea80000300800 */
[----:B------:R0:W-:Y:S04]  /*147f0*/  STL [R1+0x2d8c], R18 ;  /* 0x002d8c1201007387 */ /* 0x0001e80000100800 */
[----:B------:R1:W-:Y:S01]  /*14800*/  STL [R1+0x2d58], R17 ;  /* 0x002d581101007387 */ /* 0x0003e20000100800 */
[----:B------:R-:W-:Y:S02]  /*14810*/  LEA.HI.X.SX32 R15, R15, R2, 0x1, P3 ;  /* 0x000000020f0f7211 */ /* 0x000fe400018f0eff */
[----:B0-----:R-:W-:-:S02]  /*14820*/  IADD3 R18, P1, R10, R22, RZ ;  /* 0x000000160a127210 */ /* 0x001fc40007f3e0ff */
[----:B-1----:R-:W-:-:S03]  /*14830*/  LEA.HI.X.SX32 R17, R16, R2, 0x1, P2 ;  /* 0x0000000210117211 */ /* 0x002fc600010f0eff */
[----:B------:R0:W-:Y:S04]  /*14840*/  STL [R1+0x2d94], R18 ;  /* 0x002d941201007387 */ /* 0x0001e80000100800 */
[----:B------:R-:W2:Y:S04]  /*14850*/  LDL.LU R20, [R1+0xe0] ;  /* 0x0000e00001147983 */ /* 0x000ea80000300800 */
[----:B------:R-:W-:Y:S01]  /*14860*/  STL [R1+0x2d60], R17 ;  /* 0x002d601101007387 */ /* 0x000fe20000100800 */
[----:B---3--:R-:W-:-:S05]  /*14870*/  IADD3 R16, P2, R9, R22, RZ ;  /* 0x0000001609107210 */ /* 0x008fca0007f5e0ff */
[----:B------:R4:W-:Y:S04]  /*14880*/  STL [R1+0x2d9c], R16 ;  /* 0x002d9c1001007387 */ /* 0x0009e80000100800 */
[----:B------:R-:W3:Y:S04]  /*14890*/  LDL.LU R19, [R1+0xd8] ;  /* 0x0000d80001137983 */ /* 0x000ee80000300800 */
[----:B------:R1:W-:Y:S04]  /*148a0*/  STL [R1+0x2d68], R15 ;  /* 0x002d680f01007387 */ /* 0x0003e80000100800 */
[----:B0-----:R-:W3:Y:S01]  /*148b0*/  LDL.LU R18, [R1+0xd4] ;  /* 0x0000d40001127983 */ /* 0x001ee20000300800 */
[----:B----4-:R-:W-:-:S02]  /*148c0*/  IADD3 R16, P3, R8, R22, RZ ;  /* 0x0000001608107210 */ /* 0x010fc40007f7e0ff */
[----:B-1----:R-:W-:-:S03]  /*148d0*/  LEA.HI.X.SX32 R15, R14, R2, 0x1, P4 ;  /* 0x000000020e0f7211 */ /* 0x002fc600020f0eff */
[----:B------:R0:W-:Y:S04]  /*148e0*/  STL [R1+0x2da4], R16 ;  /* 0x002da41001007387 */ /* 0x0001e80000100800 */
[----:B------:R-:W4:Y:S04]  /*148f0*/  LDL.LU R17, [R1+0xd0] ;  /* 0x0000d00001117983 */ /* 0x000f280000300800 */
[----:B------:R1:W-:Y:S04]  /*14900*/  STL [R1+0x2d70], R15 ;  /* 0x002d700f01007387 */ /* 0x0003e80000100800 */
[----:B0-----:R-:W4:Y:S01]  /*14910*/  LDL.LU R16, [R1+0xc8] ;  /* 0x0000c80001107983 */ /* 0x001f220000300800 */
[----:B-----5:R-:W-:-:S05]  /*14920*/  IADD3 R14, P4, R7, R22, RZ ;  /* 0x00000016070e7210 */ /* 0x020fca0007f9e0ff */
[----:B------:R0:W-:Y:S04]  /*14930*/  STL [R1+0x2dac], R14 ;  /* 0x002dac0e01007387 */ /* 0x0001e80000100800 */
[----:B-1----:R-:W5:Y:S01]  /*14940*/  LDL.LU R15, [R1+0xc4] ;  /* 0x0000c400010f7983 */ /* 0x002f620000300800 */
[-C--:B------:R-:W-:Y:S02]  /*14950*/  LEA.HI.X.SX32 R13, R13, R2.reuse, 0x1, P5 ;  /* 0x000000020d0d7211 */ /* 0x080fe400028f0eff */
[----:B------:R-:W-:-:S03]  /*14960*/  LEA.HI.X.SX32 R12, R12, R2, 0x1, P6 ;  /* 0x000000020c0c7211 */ /* 0x000fc600030f0eff */
[----:B------:R1:W-:Y:S01]  /*14970*/  STL [R1+0x2d78], R13 ;  /* 0x002d780d01007387 */ /* 0x0003e20000100800 */
[-C--:B------:R-:W-:Y:S02]  /*14980*/  LEA.HI.X.SX32 R11, R11, R2.reuse, 0x1, P0 ;  /* 0x000000020b0b7211 */ /* 0x080fe400000f0eff */
[-C--:B------:R-:W-:Y:S02]  /*14990*/  LEA.HI.X.SX32 R10, R10, R2.reuse, 0x1, P1 ;  /* 0x000000020a0a7211 */ /* 0x080fe400008f0eff */
[----:B------:R-:W-:Y:S02]  /*149a0*/  LEA.HI.X.SX32 R9, R9, R2, 0x1, P2 ;  /* 0x0000000209097211 */ /* 0x000fe400010f0eff */
[----:B0-----:R-:W-:-:S05]  /*149b0*/  IADD3 R14, P5, R6, R22, RZ ;  /* 0x00000016060e7210 */ /* 0x001fca0007fbe0ff */
[----:B------:R-:W-:Y:S04]  /*149c0*/  STL [R1+0x2db4], R14 ;  /* 0x002db40e01007387 */ /* 0x000fe80000100800 */
[----:B------:R0:W-:Y:S01]  /*149d0*/  STL [R1+0x2d80], R12 ;  /* 0x002d800c01007387 */ /* 0x0001e20000100800 */
[----:B-1----:R-:W-:-:S05]  /*149e0*/  IADD3 R13, P6, R5, R22, RZ ;  /* 0x00000016050d7210 */ /* 0x002fca0007fde0ff */
[----:B------:R-:W-:Y:S04]  /*149f0*/  STL [R1+0x2dbc], R13 ;  /* 0x002dbc0d01007387 */ /* 0x000fe80000100800 */
[----:B------:R1:W-:Y:S01]  /*14a00*/  STL [R1+0x2d88], R11 ;  /* 0x002d880b01007387 */ /* 0x0003e20000100800 */
[----:B0-----:R-:W-:-:S05]  /*14a10*/  IADD3 R12, P0, R4, R22, RZ ;  /* 0x00000016040c7210 */ /* 0x001fca0007f1e0ff */
[----:B------:R-:W-:Y:S04]  /*14a20*/  STL [R1+0x2dc4], R12 ;  /* 0x002dc40c01007387 */ /* 0x000fe80000100800 */
[----:B------:R0:W-:Y:S01]  /*14a30*/  STL [R1+0x2d90], R10 ;  /* 0x002d900a01007387 */ /* 0x0001e20000100800 */
[----:B-1----:R-:W-:-:S05]  /*14a40*/  IADD3 R11, P1, R3, R22, RZ ;  /* 0x00000016030b7210 */ /* 0x002fca0007f3e0ff */
[----:B------:R-:W-:Y:S01]  /*14a50*/  STL [R1+0x2dcc], R11 ;  /* 0x002dcc0b01007387 */ /* 0x000fe20000100800 */
[----:B0-----:R-:W-:-:S03]  /*14a60*/  IADD3 R10, P2, R29, R22, RZ ;  /* 0x000000161d0a7210 */ /* 0x001fc60007f5e0ff */
[----:B------:R-:W5:Y:S04]  /*14a70*/  LDL.LU R14, [R1+0xc0] ;  /* 0x0000c000010e7983 */ /* 0x000f680000300800 */
[----:B------:R0:W-:Y:S01]  /*14a80*/  STL [R1+0x2d98], R9 ;  /* 0x002d980901007387 */ /* 0x0001e20000100800 */
[----:B------:R-:W-:-:S03]  /*14a90*/  LEA.HI.X.SX32 R7, R7, R2, 0x1, P4 ;  /* 0x0000000207077211 */ /* 0x000fc600020f0eff */
[----:B------:R-:W-:Y:S04]  /*14aa0*/  STL [R1+0x2dd4], R10 ;  /* 0x002dd40a01007387 */ /* 0x000fe80000100800 */
[----:B------:R-:W5:Y:S01]  /*14ab0*/  LDL.LU R13, [R1+0xb8] ;  /* 0x0000b800010d7983 */ /* 0x000f620000300800 */
[----:B0-----:R-:W-:Y:S02]  /*14ac0*/  LEA.HI.X.SX32 R9, R8, R2, 0x1, P3 ;  /* 0x0000000208097211 */ /* 0x001fe400018f0eff */
[----:B--2---:R-:W-:-:S03]  /*14ad0*/  IADD3 R8, P3, R28, R22, RZ ;  /* 0x000000161c087210 */ /* 0x004fc60007f7e0ff */
[----:B------:R-:W-:Y:S04]  /*14ae0*/  STL [R1+0x2da0], R9 ;  /* 0x002da00901007387 */ /* 0x000fe80000100800 */
[----:B------:R-:W2:Y:S04]  /*14af0*/  LDL.LU R12, [R1+0xb0] ;  /* 0x0000b000010c7983 */ /* 0x000ea80000300800 */
[----:B------:R0:W-:Y:S04]  /*14b00*/  STL [R1+0x2ddc], R8 ;  /* 0x002ddc0801007387 */ /* 0x0001e80000100800 */
[----:B------:R-:W2:Y:S04]  /*14b10*/  LDL.LU R11, [R1+0xac] ;  /* 0x0000ac00010b7983 */ /* 0x000ea80000300800 */
[----:B------:R1:W-:Y:S01]  /*14b20*/  STL [R1+0x2da8], R7 ;  /* 0x002da80701007387 */ /* 0x0003e20000100800 */
[----:B0-----:R-:W-:-:S03]  /*14b30*/  IADD3 R8, P4, R21, R22, RZ ;  /* 0x0000001615087210 */ /* 0x001fc60007f9e0ff */
[----:B------:R-:W2:Y:S01]  /*14b40*/  LDL.LU R10, [R1+0xa4] ;  /* 0x0000a400010a7983 */ /* 0x000ea20000300800 */
[----:B-1----:R-:W-:-:S03]  /*14b50*/  LEA.HI.X.SX32 R7, R6, R2, 0x1, P5 ;  /* 0x0000000206077211 */ /* 0x002fc600028f0eff */
[----:B------:R-:W-:Y:S04]  /*14b60*/  STL [R1+0x2de4], R8 ;  /* 0x002de40801007387 */ /* 0x000fe80000100800 */
[----:B------:R-:W2:Y:S04]  /*14b70*/  LDL.LU R9, [R1+0x9c] ;  /* 0x00009c0001097983 */ /* 0x000ea80000300800 */
[----:B------:R0:W-:Y:S01]  /*14b80*/  STL [R1+0x2db0], R7 ;  /* 0x002db00701007387 */ /* 0x0001e20000100800 */
[----:B------:R-:W-:Y:S02]  /*14b90*/  IADD3 R6, P5, R20, R22, RZ ;  /* 0x0000001614067210 */ /* 0x000fe40007fbe0ff */
[----:B0-----:R-:W-:-:S03]  /*14ba0*/  LEA.HI.X.SX32 R7, R5, R2, 0x1, P6 ;  /* 0x0000000205077211 */ /* 0x001fc600030f0eff */
[----:B------:R0:W-:Y:S04]  /*14bb0*/  STL [R1+0x2dec], R6 ;  /* 0x002dec0601007387 */ /* 0x0001e80000100800 */
[----:B------:R-:W-:Y:S01]  /*14bc0*/  STL [R1+0x2db8], R7 ;  /* 0x002db80701007387 */ /* 0x000fe20000100800 */
[----:B0-----:R-:W-:Y:S02]  /*14bd0*/  LEA.HI.X.SX32 R6, R4, R2, 0x1, P0 ;  /* 0x0000000204067211 */ /* 0x001fe400000f0eff */
[----:B---3--:R-:W-:-:S05]  /*14be0*/  IADD3 R5, P6, R19, R22, RZ ;  /* 0x0000001613057210 */ /* 0x008fca0007fde0ff */
[----:B------:R0:W-:Y:S01]  /*14bf0*/  STL [R1+0x2df4], R5 ;  /* 0x002df40501007387 */ /* 0x0001e20000100800 */
[----:B------:R-:W-:-:S03]  /*14c00*/  IADD3 R4, P0, R18, R22, RZ ;  /* 0x0000001612047210 */ /* 0x000fc60007f1e0ff */
[----:B------:R-:W-:Y:S01]  /*14c10*/  STL [R1+0x2dc0], R6 ;  /* 0x002dc00601007387 */ /* 0x000fe20000100800 */
[----:B0-----:R-:W-:-:S03]  /*14c20*/  LEA.HI.X.SX32 R5, R3, R2, 0x1, P1 ;  /* 0x0000000203057211 */ /* 0x001fc600008f0eff */
[----:B------:R0:W-:Y:S01]  /*14c30*/  STL [R1+0x2dfc], R4 ;  /* 0x002dfc0401007387 */ /* 0x0001e20000100800 */
[----:B----4-:R-:W-:-:S03]  /*14c40*/  IADD3 R3, P1, R17, R22, RZ ;  /* 0x0000001611037210 */ /* 0x010fc60007f3e0ff */
[----:B------:R1:W-:Y:S01]  /*14c50*/  STL [R1+0x2dc8], R5 ;  /* 0x002dc80501007387 */ /* 0x0003e20000100800 */
[----:B0-----:R-:W-:-:S03]  /*14c60*/  LEA.HI.X.SX32 R4, R29, R2, 0x1, P2 ;  /* 0x000000021d047211 */ /* 0x001fc600010f0eff */
[----:B------:R0:W-:Y:S01]  /*14c70*/  STL [R1+0x2e04], R3 ;  /* 0x002e040301007387 */ /* 0x0001e20000100800 */
[----:B-1----:R-:W-:-:S03]  /*14c80*/  IADD3 R5, P2, R16, R22, RZ ;  /* 0x0000001610057210 */ /* 0x002fc60007f5e0ff */
[----:B------:R5:W-:Y:S01]  /*14c90*/  STL [R1+0x2dd0], R4 ;  /* 0x002dd00401007387 */ /* 0x000be20000100800 */
[----:B0-----:R-:W-:-:S03]  /*14ca0*/  LEA.HI.X.SX32 R3, R28, R2, 0x1, P3 ;  /* 0x000000021c037211 */ /* 0x001fc600018f0eff */
[----:B------:R-:W-:Y:S04]  /*14cb0*/  STL [R1+0x2e0c], R5 ;  /* 0x002e0c0501007387 */ /* 0x000fe80000100800 */
[----:B------:R-:W3:Y:S04]  /*14cc0*/  LDL.LU R8, [R1+0x254] ;  /* 0x0002540001087983 */ /* 0x000ee80000300800 */
[----:B------:R0:W-:Y:S01]  /*14cd0*/  STL [R1+0x2dd8], R3 ;  /* 0x002dd80301007387 */ /* 0x0001e20000100800 */
[----:B-----5:R-:W-:-:S03]  /*14ce0*/  IADD3 R4, P3, R15, R22, RZ ;  /* 0x000000160f047210 */ /* 0x020fc60007f7e0ff */
[----:B0-----:R-:W4:Y:S04]  /*14cf0*/  LDL.LU R3, [R1+0x250] ;  /* 0x0002500001037983 */ /* 0x001f280000300800 */
[----:B------:R0:W-:Y:S04]  /*14d00*/  STL [R1+0x2e14], R4 ;  /* 0x002e140401007387 */ /* 0x0001e80000100800 */
[----:B0-----:R-:W5:Y:S04]  /*14d10*/  LDL.LU R4, [R1+0x24c] ;  /* 0x00024c0001047983 */ /* 0x001f680000300800 */
[----:B------:R-:W5:Y:S04]  /*14d20*/  LDL.LU R5, [R1+0x248] ;  /* 0x0002480001057983 */ /* 0x000f680000300800 */
[----:B------:R-:W5:Y:S04]  /*14d30*/  LDL.LU R6, [R1+0x244] ;  /* 0x0002440001067983 */ /* 0x000f680000300800 */
[----:B------:R-:W5:Y:S04]  /*14d40*/  LDL.LU R7, [R1+0x240] ;  /* 0x0002400001077983 */ /* 0x000f680000300800 */
[----:B------:R-:W5:Y:S04]  /*14d50*/  LDL.LU R29, [R1+0x23c] ;  /* 0x00023c00011d7983 */ /* 0x000f680000300800 */
[----:B------:R-:W5:Y:S01]  /*14d60*/  LDL.LU R28, [R1+0x238] ;  /* 0x00023800011c7983 */ /* 0x000f620000300800 */
[----:B------:R-:W-:-:S02]  /*14d70*/  LEA.HI.X.SX32 R23, R21, R2, 0x1, P4 ;  /* 0x0000000215177211 */ /* 0x000fc400020f0eff */
[----:B------:R-:W-:-:S03]  /*14d80*/  LEA.HI.X.SX32 R20, R20, R2, 0x1, P5 ;  /* 0x0000000214147211 */ /* 0x000fc600028f0eff */
[----:B------:R0:W-:Y:S01]  /*14d90*/  STL [R1+0x2de0], R23 ;  /* 0x002de01701007387 */ /* 0x0001e20000100800 */
[----:B------:R-:W-:Y:S01]  /*14da0*/  LEA.HI.X.SX32 R17, R17, R2, 0x1, P1 ;  /* 0x0000000211117211 */ /* 0x000fe200008f0eff */
[----:B------:R-:W-:Y:S01]  /*14db0*/  IMAD R0, R0, UR6, RZ ;  /* 0x0000000600007c24 */ /* 0x000fe2000f8e02ff */
[----:B------:R-:W-:Y:S01]  /*14dc0*/  ULDC UR6, c[0x0][0x234] ;  /* 0x00008d0000067ab9 */ /* 0x000fe20000000800 */
[----:B------:R-:W-:-:S05]  /*14dd0*/  IADD3 R21, P4, R14, R22, RZ ;  /* 0x000000160e157210 */ /* 0x000fca0007f9e0ff */
[----:B------:R1:W-:Y:S04]  /*14de0*/  STL [R1+0x2e18], R21 ;  /* 0x002e181501007387 */ /* 0x0003e80000100800 */
[----:B------:R2:W-:Y:S01]  /*14df0*/  STL [R1+0x2de8], R20 ;  /* 0x002de81401007387 */ /* 0x0005e20000100800 */
[----:B0-----:R-:W-:Y:S02]  /*14e00*/  IADD3 R23, P5, R13, R22, RZ ;  /* 0x000000160d177210 */ /* 0x001fe40007fbe0ff */
[-C--:B-1----:R-:W-:Y:S02]  /*14e10*/  LEA.HI.X.SX32 R21, R19, R2.reuse, 0x1, P6 ;  /* 0x0000000213157211 */ /* 0x082fe400030f0eff */
[----:B------:R-:W-:Y:S01]  /*14e20*/  LEA.HI.X.SX32 R19, R18, R2, 0x1, P0 ;  /* 0x0000000212137211 */ /* 0x000fe200000f0eff */
[----:B------:R-:W-:Y:S01]  /*14e30*/  STL [R1+0x2e1c], R23 ;  /* 0x002e1c1701007387 */ /* 0x000fe20000100800 */
[----:B--2---:R-:W-:-:S03]  /*14e40*/  IADD3 R20, P6, R12, R22, RZ ;  /* 0x000000160c147210 */ /* 0x004fc60007fde0ff */
[----:B------:R-:W-:Y:S04]  /*14e50*/  STL [R1+0x2df0], R21 ;  /* 0x002df01501007387 */ /* 0x000fe80000100800 */
[----:B------:R-:W-:Y:S01]  /*14e60*/  STL [R1+0x2e20], R20 ;  /* 0x002e201401007387 */ /* 0x000fe20000100800 */
[----:B------:R-:W-:-:S03]  /*14e70*/  IADD3 R18, P0, R11, R22, RZ ;  /* 0x000000160b127210 */ /* 0x000fc60007f1e0ff */
[----:B------:R0:W-:Y:S04]  /*14e80*/  STL [R1+0x2df8], R19 ;  /* 0x002df81301007387 */ /* 0x0001e80000100800 */
[----:B------:R1:W-:Y:S04]  /*14e90*/  STL [R1+0x2e24], R18 ;  /* 0x002e241201007387 */ /* 0x0003e80000100800 */
[----:B------:R2:W-:Y:S01]  /*14ea0*/  STL [R1+0x2e00], R17 ;  /* 0x002e001101007387 */ /* 0x0005e20000100800 */
[----:B0-----:R-:W-:Y:S02]  /*14eb0*/  IADD3 R19, P1, R10, R22, RZ ;  /* 0x000000160a137210 */ /* 0x001fe40007f3e0ff */
[----:B-1----:R-:W-:-:S02]  /*14ec0*/  LEA.HI.X.SX32 R18, R16, R2, 0x1, P2 ;  /* 0x0000000210127211 */ /* 0x002fc400010f0eff */
[----:B------:R-:W-:Y:S02]  /*14ed0*/  LEA.HI.X.SX32 R16, R15, R2, 0x1, P3 ;  /* 0x000000020f107211 */ /* 0x000fe400018f0eff */
[-C--:B--2---:R-:W-:Y:S01]  /*14ee0*/  IADD3 R17, P2, R9, R22.reuse, RZ ;  /* 0x0000001609117210 */ /* 0x084fe20007f5e0ff */
[----:B------:R-:W-:Y:S01]  /*14ef0*/  STL [R1+0x2e28], R19 ;  /* 0x002e281301007387 */ /* 0x000fe20000100800 */
[----:B------:R-:W-:Y:S02]  /*14f00*/  IADD3 R15, P3, R0, R22, RZ ;  /* 0x00000016000f7210 */ /* 0x000fe40007f7e0ff */
[-C--:B------:R-:W-:Y:S01]  /*14f10*/  LEA.HI.X.SX32 R14, R14, R2.reuse, 0x1, P4 ;  /* 0x000000020e0e7211 */ /* 0x080fe200020f0eff */
[----:B------:R-:W-:Y:S01]  /*14f20*/  STL [R1+0x2e08], R18 ;  /* 0x002e081201007387 */ /* 0x000fe20000100800 */
[-C--:B------:R-:W-:Y:S02]  /*14f30*/  LEA.HI.X.SX32 R13, R13, R2.reuse, 0x1, P5 ;  /* 0x000000020d0d7211 */ /* 0x080fe400028f0eff */
[-C--:B------:R-:W-:Y:S01]  /*14f40*/  LEA.HI.X.SX32 R12, R12, R2.reuse, 0x1, P6 ;  /* 0x000000020c0c7211 */ /* 0x080fe200030f0eff */
[----:B------:R-:W-:Y:S01]  /*14f50*/  STL [R1+0x2e2c], R17 ;  /* 0x002e2c1101007387 */ /* 0x000fe20000100800 */
[----:B------:R-:W-:-:S02]  /*14f60*/  LEA.HI.X.SX32 R11, R11, R2, 0x1, P0 ;  /* 0x000000020b0b7211 */ /* 0x000fc400000f0eff */
[-C--:B------:R-:W-:Y:S01]  /*14f70*/  LEA.HI.X.SX32 R10, R10, R2.reuse, 0x1, P1 ;  /* 0x000000020a0a7211 */ /* 0x080fe200008f0eff */
[----:B------:R-:W-:Y:S01]  /*14f80*/  STL [R1+0x2e10], R16 ;  /* 0x002e101001007387 */ /* 0x000fe20000100800 */
[----:B------:R-:W-:-:S03]  /*14f90*/  LEA.HI.X.SX32 R9, R9, R2, 0x1, P2 ;  /* 0x0000000209097211 */ /* 0x000fc600010f0eff */
[----:B------:R-:W-:Y:S01]  /*14fa0*/  STL [R1+0x2c20], R15 ;  /* 0x002c200f01007387 */ /* 0x000fe20000100800 */
[----:B------:R-:W-:-:S03]  /*14fb0*/  LEA.HI.X.SX32 R2, R0, R2, 0x1, P3 ;  /* 0x0000000200027211 */ /* 0x000fc600018f0eff */
[----:B------:R-:W-:Y:S04]  /*14fc0*/  STL [R1+0x2c08], R14 ;  /* 0x002c080e01007387 */ /* 0x000fe80000100800 */
[----:B------:R-:W-:Y:S04]  /*14fd0*/  STL [R1+0x2c0c], R13 ;  /* 0x002c0c0d01007387 */ /* 0x000fe80000100800 */
[----:B------:R-:W-:Y:S04]  /*14fe0*/  STL [R1+0x2c10], R12 ;  /* 0x002c100c01007387 */ /* 0x000fe80000100800 */
[----:B------:R-:W-:Y:S04]  /*14ff0*/  STL [R1+0x2c14], R11 ;  /* 0x002c140b01007387 */ /* 0x000fe80000100800 */
[----:B------:R-:W-:Y:S04]  /*15000*/  STL [R1+0x2c18], R10 ;  /* 0x002c180a01007387 */ /* 0x000fe80000100800 */
[----:B------:R-:W2:Y:S04]  /*15010*/  LDL.LU R0, [R1+0x5474] ;  /* 0x0054740001007983 */ /* 0x000ea80000300800 */
[----:B------:R-:W-:Y:S04]  /*15020*/  STL [R1+0x2c1c], R9 ;  /* 0x002c1c0901007387 */ /* 0x000fe80000100800 */
[----:B------:R3:W-:Y:S02]  /*15030*/  STL [R1+0x2444], R2 ;  /* 0x0024440201007387 */ /* 0x0007e40000100800 */
[----:B---3--:R-:W-:-:S05]  /*15040*/  IMAD R2, R8, UR6, RZ ;  /* 0x0000000608027c24 */ /* 0x008fca000f8e02ff */
[----:B------:R-:W-:Y:S01]  /*15050*/  IADD3 R25, P4, R2, UR8, RZ ;  /* 0x0000000802197c10 */ /* 0x000fe2000ff9e0ff */
[----:B----4-:R-:W-:-:S04]  /*15060*/  IMAD R3, R3, UR6, RZ ;  /* 0x0000000603037c24 */ /* 0x010fc8000f8e02ff */
[----:B------:R-:W-:Y:S01]  /*15070*/  STL [R1+0x23ec], R25 ;  /* 0x0023ec1901007387 */ /* 0x000fe20000100800 */
[----:B------:R-:W-:Y:S01]  /*15080*/  IADD3 R24, P5, R3, UR8, RZ ;  /* 0x0000000803187c10 */ /* 0x000fe2000ffbe0ff */
[----:B-----5:R-:W-:Y:S02]  /*15090*/  IMAD R4, R4, UR6, RZ ;  /* 0x0000000604047c24 */ /* 0x020fe4000f8e02ff */
[----:B------:R-:W-:-:S03]  /*150a0*/  IMAD R5, R5, UR6, RZ ;  /* 0x0000000605057c24 */ /* 0x000fc6000f8e02ff */
[----:B------:R-:W-:Y:S01]  /*150b0*/  IADD3 R23, P3, R4, UR8, RZ ;  /* 0x0000000804177c10 */ /* 0x000fe2000ff7e0ff */
[----:B------:R-:W-:Y:S01]  /*150c0*/  IMAD R6, R6, UR6, RZ ;  /* 0x0000000606067c24 */ /* 0x000fe2000f8e02ff */
[----:B------:R-:W-:Y:S01]  /*150d0*/  IADD3 R22, P2, R5, UR8, RZ ;  /* 0x0000000805167c10 */ /* 0x000fe2000ff5e0ff */
[----:B------:R-:W-:-:S03]  /*150e0*/  IMAD R7, R7, UR6, RZ ;  /* 0x0000000607077c24 */ /* 0x000fc6000f8e02ff */
[----:B------:R-:W-:Y:S01]  /*150f0*/  IADD3 R21, P1, R6, UR8, RZ ;  /* 0x0000000806157c10 */ /* 0x000fe2000ff3e0ff */
[----:B------:R-:W-:Y:S01]  /*15100*/  IMAD R8, R29, UR6, RZ ;  /* 0x000000061d087c24 */ /* 0x000fe2000f8e02ff */
[----:B------:R-:W-:Y:S01]  /*15110*/  IADD3 R20, P0, R7, UR8, RZ ;  /* 0x0000000807147c10 */ /* 0x000fe2000ff1e0ff */
[----:B------:R-:W-:Y:S01]  /*15120*/  STL [R1+0x23f4], R24 ;  /* 0x0023f41801007387 */ /* 0x000fe20000100800 */
[----:B------:R-:W-:Y:S01]  /*15130*/  IMAD R9, R28, UR6, RZ ;  /* 0x000000061c097c24 */ /* 0x000fe2000f8e02ff */
[----:B------:R-:W-:Y:S02]  /*15140*/  LEA.HI.X.SX32 R18, R2, UR9, 0x1, P4 ;  /* 0x0000000902127c11 */ /* 0x000fe4000a0f0eff */
[----:B------:R-:W-:Y:S01]  /*15150*/  STL [R1+0x23fc], R23 ;  /* 0x0023fc1701007387 */ /* 0x000fe20000100800 */
[----:B------:R-:W-:Y:S01]  /*15160*/  IADD3 R19, P4, R8, UR8, RZ ;  /* 0x0000000808137c10 */ /* 0x000fe2000ff9e0ff */
[----:B------:R-:W-:Y:S01]  /*15170*/  ULDC UR6, c[0x0][0x238] ;  /* 0x00008e0000067ab9 */ /* 0x000fe20000000800 */
[----:B------:R-:W-:Y:S01]  /*15180*/  LEA.HI.X.SX32 R16, R3, UR9, 0x1, P5 ;  /* 0x0000000903107c11 */ /* 0x000fe2000a8f0eff */
[----:B------:R-:W-:Y:S01]  /*15190*/  STL [R1+0x2404], R22 ;  /* 0x0024041601007387 */ /* 0x000fe20000100800 */
[----:B------:R-:W-:-:S02]  /*151a0*/  IADD3 R17, P5, R9, UR8, RZ ;  /* 0x0000000809117c10 */ /* 0x000fc4000ffbe0ff */
[----:B------:R-:W-:Y:S01]  /*151b0*/  LEA.HI.X.SX32 R15, R4, UR9, 0x1, P3 ;  /* 0x00000009040f7c11 */ /* 0x000fe200098f0eff */
[----:B------:R-:W-:Y:S01]  /*151c0*/  STL [R1+0x240c], R21 ;  /* 0x00240c1501007387 */ /* 0x000fe20000100800 */
[----:B------:R-:W-:Y:S02]  /*151d0*/  LEA.HI.X.SX32 R14, R5, UR9, 0x1, P2 ;  /* 0x00000009050e7c11 */ /* 0x000fe400090f0eff */
[----:B------:R-:W-:Y:S01]  /*151e0*/  LEA.HI.X.SX32 R13, R6, UR9, 0x1, P1 ;  /* 0x00000009060d7c11 */ /* 0x000fe200088f0eff */
[----:B------:R-:W-:Y:S01]  /*151f0*/  STL [R1+0x2414], R20 ;  /* 0x0024141401007387 */ /* 0x000fe20000100800 */
[----:B------:R-:W-:Y:S02]  /*15200*/  LEA.HI.X.SX32 R12, R7, UR9, 0x1, P0 ;  /* 0x00000009070c7c11 */ /* 0x000fe400080f0eff */
[----:B------:R-:W-:Y:S01]  /*15210*/  LEA.HI.X.SX32 R11, R8, UR9, 0x1, P4 ;  /* 0x00000009080b7c11 */ /* 0x000fe2000a0f0eff */
[----:B------:R-:W-:Y:S01]  /*15220*/  STL [R1+0x23e8], R18 ;  /* 0x0023e81201007387 */ /* 0x000fe20000100800 */
[----:B------:R-:W-:Y:S01]  /*15230*/  LEA.HI.X.SX32 R10, R9, UR9, 0x1, P5 ;  /* 0x00000009090a7c11 */ /* 0x000fe2000a8f0eff */
[----:B------:R-:W-:-:S02]  /*15240*/  UIMAD UR47, UR6, 0x1f, URZ ;  /* 0x0000001f062f78a4 */ /* 0x000fc4000f8e023f */
[----:B------:R-:W-:Y:S01]  /*15250*/  STL [R1+0x241c], R19 ;  /* 0x00241c1301007387 */ /* 0x000fe20000100800 */
[----:B------:R-:W-:Y:S02]  /*15260*/  UIMAD UR46, UR6, 0x1e, URZ ;  /* 0x0000001e062e78a4 */ /* 0x000fe4000f8e023f */
[----:B------:R-:W-:Y:S01]  /*15270*/  UIMAD UR45, UR6, 0x1d, URZ ;  /* 0x0000001d062d78a4 */ /* 0x000fe2000f8e023f */
[----:B------:R-:W-:Y:S01]  /*15280*/  STL [R1+0x23f0], R16 ;  /* 0x0023f01001007387 */ /* 0x000fe20000100800 */
[----:B------:R-:W-:Y:S02]  /*15290*/  UIMAD UR44, UR6, 0x1c, URZ ;  /* 0x0000001c062c78a4 */ /* 0x000fe4000f8e023f */
[----:B------:R-:W-:Y:S01]  /*152a0*/  UIMAD UR43, UR6, 0x1b, URZ ;  /* 0x0000001b062b78a4 */ /* 0x000fe2000f8e023f */
[----:B------:R-:W-:Y:S01]  /*152b0*/  STL [R1+0x2424], R17 ;  /* 0x0024241101007387 */ /* 0x000fe20000100800 */
[----:B------:R-:W-:Y:S02]  /*152c0*/  UIMAD UR42, UR6, 0x1a, URZ ;  /* 0x0000001a062a78a4 */ /* 0x000fe4000f8e023f */
[----:B------:R-:W-:Y:S01]  /*152d0*/  UIMAD UR41, UR6, 0x19, URZ ;  /* 0x00000019062978a4 */ /* 0x000fe2000f8e023f */
[----:B------:R-:W-:Y:S01]  /*152e0*/  STL [R1+0x23f8], R15 ;  /* 0x0023f80f01007387 */ /* 0x000fe20000100800 */
[----:B------:R-:W-:-:S02]  /*152f0*/  UIMAD UR40, UR6, 0x18, URZ ;  /* 0x00000018062878a4 */ /* 0x000fc4000f8e023f */
        /* <DEDUP_REMOVED lines=8> */
[----:B------:R-:W-:Y:S01]  /*15380*/  ULDC UR8, c[0x0][0x238] ;  /* 0x00008e0000087ab9 */ /* 0x000fe20000000800 */
[----:B------:R-:W-:-:S02]  /*15390*/  ULDC UR9, c[0x0][0x238] ;  /* 0x00008e0000097ab9 */ /* 0x000fc40000000800 */
[----:B------:R-:W-:Y:S04]  /*153a0*/  STL [R1+0x2418], R11 ;  /* 0x0024180b01007387 */ /* 0x000fe80000100800 */
[----:B------:R-:W-:Y:S04]  /*153b0*/  STL [R1+0x2420], R10 ;  /* 0x0024200a01007387 */ /* 0x000fe80000100800 */
[----:B------:R-:W-:Y:S04]  /*153c0*/  STL [R1+0x2428], RZ ;  /* 0x002428ff01007387 */ /* 0x000fe80000100800 */
        /* <DEDUP_REMOVED lines=2047> */
[----:B------:R-:W-:Y:S01]  /*1d3c0*/  STL [R1+0xac], RZ ;  /* 0x0000acff01007387 */ /* 0x000fe20000100800 */
[----:B------:R-:W-:-:S02]  /*1d3d0*/  UIMAD UR34, UR6, 0x12, URZ ;  /* 0x00000012062278a4 */ /* 0x000fc4000f8e023f */
[----:B------:R-:W-:Y:S02]  /*1d3e0*/  UIMAD UR33, UR6, 0x11, URZ ;  /* 0x00000011062178a4 */ /* 0x000fe4000f8e023f */
[----:B------:R-:W-:Y:S02]  /*1d3f0*/  USHF.L.U32 UR32, UR6, 0x4, URZ ;  /* 0x0000000406207899 */ /* 0x000fe4000800063f */
[----:B------:R-:W-:Y:S02]  /*1d400*/  UIMAD UR31, UR6, 0xf, URZ ;  /* 0x0000000f061f78a4 */ /* 0x000fe4000f8e023f */
[----:B------:R-:W-:Y:S02]  /*1d410*/  USHF.L.U32 UR30, UR6, 0x5, URZ ;  /* 0x00000005061e7899 */ /* 0x000fe4000800063f */
[----:B------:R-:W-:Y:S02]  /*1d420*/  USHF.L.U32 UR5, UR5, 0x5, URZ ;  /* 0x0000000505057899 */ /* 0x000fe4000800063f */
[----:B------:R-:W-:-:S02]  /*1d430*/  UIMAD UR6, UR6, 0xe, URZ ;  /* 0x0000000e060678a4 */ /* 0x000fc4000f8e023f */
[----:B------:R-:W-:Y:S02]  /*1d440*/  UIMAD UR7, UR7, 0xd, URZ ;  /* 0x0000000d070778a4 */ /* 0x000fe4000f8e023f */
[----:B------:R-:W-:Y:S02]  /*1d450*/  UIMAD UR8, UR8, 0xc, URZ ;  /* 0x0000000c080878a4 */ /* 0x000fe4000f8e023f */
[----:B------:R-:W-:Y:S02]  /*1d460*/  UIMAD UR9, UR9, 0xb, URZ ;  /* 0x0000000b090978a4 */ /* 0x000fe4000f8e023f */
[----:B------:R-:W-:Y:S02]  /*1d470*/  UIMAD UR10, UR10, 0xa, URZ ;  /* 0x0000000a0a0a78a4 */ /* 0x000fe4000f8e023f */
[----:B------:R-:W-:Y:S02]  /*1d480*/  UIMAD UR11, UR11, 0x9, URZ ;  /* 0x000000090b0b78a4 */ /* 0x000fe4000f8e023f */
[----:B------:R-:W-:-:S02]  /*1d490*/  USHF.L.U32 UR12, UR12, 0x3, URZ ;  /* 0x000000030c0c7899 */ /* 0x000fc4000800063f */
[----:B------:R-:W-:Y:S02]  /*1d4a0*/  UIMAD UR13, UR13, 0x7, URZ ;  /* 0x000000070d0d78a4 */ /* 0x000fe4000f8e023f */
[----:B------:R-:W-:Y:S02]  /*1d4b0*/  UIMAD UR14, UR14, 0x6, URZ ;  /* 0x000000060e0e78a4 */ /* 0x000fe4000f8e023f */
[----:B------:R-:W-:Y:S02]  /*1d4c0*/  UIMAD UR15, UR15, 0x5, URZ ;  /* 0x000000050f0f78a4 */ /* 0x000fe4000f8e023f */
[----:B------:R-:W-:Y:S02]  /*1d4d0*/  USHF.L.U32 UR16, UR16, 0x2, URZ ;  /* 0x0000000210107899 */ /* 0x000fe4000800063f */
[----:B------:R-:W-:Y:S02]  /*1d4e0*/  UIMAD UR17, UR17, 0x3, URZ ;  /* 0x00000003111178a4 */ /* 0x000fe4000f8e023f */
[----:B------:R-:W-:-:S02]  /*1d4f0*/  USHF.L.U32 UR18, UR18, 0x1, URZ ;  /* 0x0000000112127899 */ /* 0x000fc4000800063f */
[----:B------:R-:W-:Y:S02]  /*1d500*/  USHF.R.S32.HI UR19, URZ, 0x1f, UR19 ;  /* 0x0000001f3f137899 */ /* 0x000fe40008011413 */
[----:B------:R-:W-:Y:S02]  /*1d510*/  USHF.R.S32.HI UR61, URZ, 0x1f, UR47 ;  /* 0x0000001f3f3d7899 */ /* 0x000fe4000801142f */
[----:B------:R-:W-:Y:S02]  /*1d520*/  USHF.R.S32.HI UR55, URZ, 0x1f, UR46 ;  /* 0x0000001f3f377899 */ /* 0x000fe4000801142e */
[----:B------:R-:W-:Y:S02]  /*1d530*/  USHF.R.S32.HI UR54, URZ, 0x1f, UR45 ;  /* 0x0000001f3f367899 */ /* 0x000fe4000801142d */
[----:B------:R-:W-:Y:S02]  /*1d540*/  USHF.R.S32.HI UR53, URZ, 0x1f, UR44 ;  /* 0x0000001f3f357899 */ /* 0x000fe4000801142c */
[----:B------:R-:W-:-:S02]  /*1d550*/  USHF.R.S32.HI UR52, URZ, 0x1f, UR43 ;  /* 0x0000001f3f347899 */ /* 0x000fc4000801142b */
[----:B------:R-:W-:Y:S02]  /*1d560*/  USHF.R.S32.HI UR51, URZ, 0x1f, UR42 ;  /* 0x0000001f3f337899 */ /* 0x000fe4000801142a */
[----:B------:R-:W-:Y:S02]  /*1d570*/  USHF.R.S32.HI UR50, URZ, 0x1f, UR41 ;  /* 0x0000001f3f327899 */ /* 0x000fe40008011429 */
[----:B------:R-:W-:Y:S02]  /*1d580*/  USHF.R.S32.HI UR49, URZ, 0x1f, UR40 ;  /* 0x0000001f3f317899 */ /* 0x000fe40008011428 */
[----:B------:R-:W-:Y:S02]  /*1d590*/  USHF.R.S32.HI UR48, URZ, 0x1f, UR39 ;  /* 0x0000001f3f307899 */ /* 0x000fe40008011427 */
[----:B------:R-:W-:Y:S02]  /*1d5a0*/  USHF.R.S32.HI UR60, URZ, 0x1f, UR38 ;  /* 0x0000001f3f3c7899 */ /* 0x000fe40008011426 */
[----:B------:R-:W-:-:S02]  /*1d5b0*/  USHF.R.S32.HI UR59, URZ, 0x1f, UR37 ;  /* 0x0000001f3f3b7899 */ /* 0x000fc40008011425 */
[----:B------:R-:W-:Y:S02]  /*1d5c0*/  USHF.R.S32.HI UR58, URZ, 0x1f, UR36 ;  /* 0x0000001f3f3a7899 */ /* 0x000fe40008011424 */
[----:B------:R-:W-:Y:S01]  /*1d5d0*/  USHF.R.S32.HI UR57, URZ, 0x1f, UR35 ;  /* 0x0000001f3f397899 */ /* 0x000fe20008011423 */
[----:B------:R-:W-:Y:S01]  /*1d5e0*/  IADD3 R4, P6, R25, UR47, RZ ;  /* 0x0000002f19047c10 */ /* 0x000fe2000ffde0ff */
[----:B------:R-:W-:Y:S01]  /*1d5f0*/  USHF.R.S32.HI UR56, URZ, 0x1f, UR34 ;  /* 0x0000001f3f387899 */ /* 0x000fe20008011422 */
[----:B------:R-:W-:Y:S02]  /*1d600*/  IADD3 R2, P5, R24, UR47, RZ ;  /* 0x0000002f18027c10 */ /* 0x000fe4000ffbe0ff */
[----:B------:R-:W-:Y:S01]  /*1d610*/  IADD3 R3, P4, R23, UR47, RZ ;  /* 0x0000002f17037c10 */ /* 0x000fe2000ff9e0ff */
[----:B------:R0:W-:Y:S04]  /*1d620*/  STL [R1+0x244c], R4 ;  /* 0x00244c0401007387 */ /* 0x0001e80000100800 */
[----:B------:R1:W-:Y:S04]  /*1d630*/  STL [R1+0x2454], R2 ;  /* 0x0024540201007387 */ /* 0x0003e80000100800 */
[----:B------:R3:W-:Y:S01]  /*1d640*/  STL [R1+0x245c], R3 ;  /* 0x00245c0301007387 */ /* 0x0007e20000100800 */
[----:B0-----:R-:W-:-:S02]  /*1d650*/  IADD3 R4, P3, R22, UR47, RZ ;  /* 0x0000002f16047c10 */ /* 0x001fc4000ff7e0ff */
[----:B-1----:R-:W-:-:S03]  /*1d660*/  IADD3 R2, P2, R21, UR47, RZ ;  /* 0x0000002f15027c10 */ /* 0x002fc6000ff5e0ff */
[----:B------:R0:W-:Y:S01]  /*1d670*/  STL [R1+0x2464], R4 ;  /* 0x0024640401007387 */ /* 0x0001e20000100800 */
[----:B---3--:R-:W-:-:S03]  /*1d680*/  IADD3 R3, P1, R20, UR47, RZ ;  /* 0x0000002f14037c10 */ /* 0x008fc6000ff3e0ff */
[----:B------:R1:W-:Y:S04]  /*1d690*/  STL [R1+0x246c], R2 ;  /* 0x00246c0201007387 */ /* 0x0003e80000100800 */
[----:B------:R3:W-:Y:S01]  /*1d6a0*/  STL [R1+0x2474], R3 ;  /* 0x0024740301007387 */ /* 0x0007e20000100800 */
[----:B0-----:R-:W-:Y:S02]  /*1d6b0*/  IADD3 R4, P0, R19, UR47, RZ ;  /* 0x0000002f13047c10 */ /* 0x001fe4000ff1e0ff */
[----:B-1----:R-:W-:-:S03]  /*1d6c0*/  IADD3.X R2, R18, UR61, RZ, P6, !PT ;  /* 0x0000003d12027c10 */ /* 0x002fc6000b7fe4ff */
[----:B------:R0:W-:Y:S01]  /*1d6d0*/  STL [R1+0x247c], R4 ;  /* 0x00247c0401007387 */ /* 0x0001e20000100800 */
[----:B---3--:R-:W-:-:S03]  /*1d6e0*/  IADD3 R3, P6, R17, UR47, RZ ;  /* 0x0000002f11037c10 */ /* 0x008fc6000ffde0ff */
[----:B------:R1:W-:Y:S01]  /*1d6f0*/  STL [R1+0x2448], R2 ;  /* 0x0024480201007387 */ /* 0x0003e20000100800 */
[----:B------:R-:W-:-:S03]  /*1d700*/  USHF.R.S32.HI UR47, URZ, 0x1f, UR33 ;  /* 0x0000001f3f2f7899 */ /* 0x000fc60008011421 */
[----:B------:R3:W-:Y:S01]  /*1d710*/  STL [R1+0x2484], R3 ;  /* 0x0024840301007387 */ /* 0x0007e20000100800 */
[----:B0-----:R-:W-:Y:S02]  /*1d720*/  IADD3.X R4, R15, UR61, RZ, P4, !PT ;  /* 0x0000003d0f047c10 */ /* 0x001fe4000a7fe4ff */
[----:B-1----:R-:W-:Y:S02]  /*1d730*/  IADD3.X R2, R16, UR61, RZ, P5, !PT ;  /* 0x0000003d10027c10 */ /* 0x002fe4000affe4ff */
[----:B---3--:R-:W-:-:S03]  /*1d740*/  IADD3.X R3, R14, UR61, RZ, P3, !PT ;  /* 0x0000003d0e037c10 */ /* 0x008fc60009ffe4ff */
[----:B------:R0:W-:Y:S04]  /*1d750*/  STL [R1+0x2450], R2 ;  /* 0x0024500201007387 */ /* 0x0001e80000100800 */
[----:B------:R1:W-:Y:S04]  /*1d760*/  STL [R1+0x2458], R4 ;  /* 0x0024580401007387 */ /* 0x0003e80000100800 */
[----:B------:R3:W-:Y:S01]  /*1d770*/  STL [R1+0x2460], R3 ;  /* 0x0024600301007387 */ /* 0x0007e20000100800 */
[----:B0-----:R-:W-:Y:S02]  /*1d780*/  IADD3.X R2, R13, UR61, RZ, P2, !PT ;  /* 0x0000003d0d027c10 */ /* 0x001fe400097fe4ff */
[----:B-1----:R-:W-:-:S03]  /*1d790*/  IADD3.X R4, R12, UR61, RZ, P1, !PT ;  /* 0x0000003d0c047c10 */ /* 0x002fc60008ffe4ff */
[----:B------:R0:W-:Y:S01]  /*1d7a0*/  STL [R1+0x2468], R2 ;  /* 0x0024680201007387 */ /* 0x0001e20000100800 */
[----:B---3--:R-:W-:-:S03]  /*1d7b0*/  IADD3.X R3, R11, UR61, RZ, P0, !PT ;  /* 0x0000003d0b037c10 */ /* 0x008fc600087fe4ff */
[----:B------:R1:W-:Y:S04]  /*1d7c0*/  STL [R1+0x2470], R4 ;  /* 0x0024700401007387 */ /* 0x0003e80000100800 */
[----:B------:R3:W-:Y:S01]  /*1d7d0*/  STL [R1+0x2478], R3 ;  /* 0x0024780301007387 */ /* 0x0007e20000100800 */
[----:B0-----:R-:W-:Y:S01]  /*1d7e0*/  IADD3.X R2, R10, UR61, RZ, P6, !PT ;  /* 0x0000003d0a027c10 */ /* 0x001fe2000b7fe4ff */
[----:B------:R-:W-:Y:S01]  /*1d7f0*/  USHF.R.S32.HI UR61, URZ, 0x1f, UR32 ;  /* 0x0000001f3f3d7899 */ /* 0x000fe20008011420 */
[----:B-1----:R-:W-:-:S03]  /*1d800*/  IADD3 R4, P6, R25, UR46, RZ ;  /* 0x0000002e19047c10 */ /* 0x002fc6000ffde0ff */
[----:B------:R0:W-:Y:S01]  /*1d810*/  STL [R1+0x2480], R2 ;  /* 0x0024800201007387 */ /* 0x0001e20000100800 */
[----:B---3--:R-:W-:-:S03]  /*1d820*/  IADD3 R3, P4, R23, UR46, RZ ;  /* 0x0000002e17037c10 */ /* 0x008fc6000ff9e0ff */
[----:B------:R1:W-:Y:S01]  /*1d830*/  STL [R1+0x248c], R4 ;  /* 0x00248c0401007387 */ /* 0x0003e20000100800 */
[----:B0-----:R-:W-:Y:S02]  /*1d840*/  IADD3 R2, P5, R24, UR46, RZ ;  /* 0x0000002e18027c10 */ /* 0x001fe4000ffbe0ff */
[----:B-1----:R-:W-:-:S03]  /*1d850*/  IADD3 R4, P3, R22, UR46, RZ ;  /* 0x0000002e16047c10 */ /* 0x002fc6000ff7e0ff */
[----:B------:R0:W-:Y:S04]  /*1d860*/  STL [R1+0x2494], R2 ;  /* 0x0024940201007387 */ /* 0x0001e80000100800 */
[----:B------:R1:W-:Y:S04]  /*1d870*/  STL [R1+0x249c], R3 ;  /* 0x00249c0301007387 */ /* 0x0003e80000100800 */
[----:B------:R3:W-:Y:S01]  /*1d880*/  STL [R1+0x24a4], R4 ;  /* 0x0024a40401007387 */ /* 0x0007e20000100800 */
[----:B0-----:R-:W-:Y:S02]  /*1d890*/  IADD3 R2, P2, R21, UR46, RZ ;  /* 0x0000002e15027c10 */ /* 0x001fe4000ff5e0ff */
[----:B-1----:R-:W-:-:S03]  /*1d8a0*/  IADD3 R3, P1, R20, UR46, RZ ;  /* 0x0000002e14037c10 */ /* 0x002fc6000ff3e0ff */
[----:B------:R0:W-:Y:S01]  /*1d8b0*/  STL [R1+0x24ac], R2 ;  /* 0x0024ac0201007387 */ /* 0x0001e20000100800 */
[----:B---3--:R-:W-:-:S03]  /*1d8c0*/  IADD3 R4, P0, R19, UR46, RZ ;  /* 0x0000002e13047c10 */ /* 0x008fc6000ff1e0ff */
[----:B------:R1:W-:Y:S04]  /*1d8d0*/  STL [R1+0x24b4], R3 ;  /* 0x0024b40301007387 */ /* 0x0003e80000100800 */
[----:B------:R3:W-:Y:S01]  /*1d8e0*/  STL [R1+0x24bc], R4 ;  /* 0x0024bc0401007387 */ /* 0x0007e20000100800 */
[----:B0-----:R-:W-:Y:S02]  /*1d8f0*/  IADD3.X R2, R18, UR55, RZ, P6, !PT ;  /* 0x0000003712027c10 */ /* 0x001fe4000b7fe4ff */
[----:B-1----:R-:W-:-:S03]  /*1d900*/  IADD3 R3, P6, R17, UR46, RZ ;  /* 0x0000002e11037c10 */ /* 0x002fc6000ffde0ff */
[----:B------:R0:W-:Y:S01]  /*1d910*/  STL [R1+0x2488], R2 ;  /* 0x0024880201007387 */ /* 0x0001e20000100800 */
[----:B------:R-:W-:Y:S01]  /*1d920*/  USHF.R.S32.HI UR46, URZ, 0x1f, UR31 ;  /* 0x0000001f3f2e7899 */ /* 0x000fe2000801141f */
[----:B---3--:R-:W-:Y:S02]  /*1d930*/  IADD3.X R4, R15, UR55, RZ, P4, !PT ;  /* 0x000000370f047c10 */ /* 0x008fe4000a7fe4ff */
[----:B------:R1:W-:Y:S01]  /*1d940*/  STL [R1+0x24c4], R3 ;  /* 0x0024c40301007387 */ /* 0x0003e20000100800 */
[----:B0-----:R-:W-:Y:S02]  /*1d950*/  IADD3.X R2, R16, UR55, RZ, P5, !PT ;  /* 0x0000003710027c10 */ /* 0x001fe4000affe4ff */
[----:B-1----:R-:W-:-:S03]  /*1d960*/  IADD3.X R3, R14, UR55, RZ, P3, !PT ;  /* 0x000000370e037c10 */ /* 0x002fc60009ffe4ff */
        /* <DEDUP_REMOVED lines=184> */
[----:B------:R1:W-:Y:S04]  /*1e4f0*/  STL [R1+0x260c], R4 ;  /* 0x00260c0401007387 */ /* 0x0003e80000100800 */
[----:B------:R3:W-:Y:S01]  /*1e500*/  STL [R1+0x2614], R3 ;  /* 0x0026140301007387 */ /* 0x0007e20000100800 */
[----:B0-----:R-:W-:Y:S02]  /*1e510*/  IADD3 R2, P4, R23, UR40, RZ ;  /* 0x0000002817027c10 */ /* 0x001fe4000ff9e0ff */
[----:B-1----:R-:W-:-:S03]  /*1e520*/  IADD3 R4, P3, R22, UR40, RZ ;  /* 0x0000002816047c10 */ /* 0x002fc6000ff7e0ff */
[----:B------:R0:W-:Y:S01]  /*1e530*/  STL [R1+0x261c], R2 ;  /* 0x00261c0201007387 */ /* 0x0001e20000100800 */
[----:B---3--:R-:W-:-:S03]  /*1e540*/  IADD3 R3, P2, R21, UR40, RZ ;  /* 0x0000002815037c10 */ /* 0x008fc6000ff5e0ff */
[----:B------:R1:W-:Y:S04]  /*1e550*/  STL [R1+0x2624], R4 ;  /* 0x0026240401007387 */ /* 0x0003e80000100800 */
[----:B------:R-:W3:Y:S01]  /*1e560*/  LDL.LU R28, [R1+0x21c0] ;  /* 0x0021c000011c7983 */ /* 0x000ee20000300800 */
[----:B0-----:R-:W-:-:S03]  /*1e570*/  IADD3 R2, P1, R20, UR40, RZ ;  /* 0x0000002814027c10 */ /* 0x001fc6000ff3e0ff */
[----:B------:R-:W-:Y:S01]  /*1e580*/  STL [R1+0x262c], R3 ;  /* 0x00262c0301007387 */ /* 0x000fe20000100800 */
[----:B-1----:R-:W-:-:S03]  /*1e590*/  IADD3 R4, P0, R19, UR40, RZ ;  /* 0x0000002813047c10 */ /* 0x002fc6000ff1e0ff */
[----:B------:R0:W-:Y:S04]  /*1e5a0*/  STL [R1+0x2634], R2 ;  /* 0x0026340201007387 */ /* 0x0001e80000100800 */
[----:B------:R1:W-:Y:S01]  /*1e5b0*/  STL [R1+0x263c], R4 ;  /* 0x00263c0401007387 */ /* 0x0003e20000100800 */
[----:B0-----:R-:W-:Y:S02]  /*1e5c0*/  IADD3.X R2, R18, UR49, RZ, P6, !PT ;  /* 0x0000003112027c10 */ /* 0x001fe4000b7fe4ff */
[----:B------:R-:W-:-:S03]  /*1e5d0*/  IADD3 R3, P6, R17, UR40, RZ ;  /* 0x0000002811037c10 */ /* 0x000fc6000ffde0ff */
[----:B------:R0:W-:Y:S01]  /*1e5e0*/  STL [R1+0x2608], R2 ;  /* 0x0026080201007387 */ /* 0x0001e20000100800 */
[----:B-1----:R-:W-:-:S03]  /*1e5f0*/  IADD3.X R4, R15, UR49, RZ, P4, !PT ;  /* 0x000000310f047c10 */ /* 0x002fc6000a7fe4ff */
[----:B------:R1:W-:Y:S01]  /*1e600*/  STL [R1+0x2644], R3 ;  /* 0x0026440301007387 */ /* 0x0003e20000100800 */
[----:B0-----:R-:W-:Y:S02]  /*1e610*/  IADD3.X R2, R16, UR49, RZ, P5, !PT ;  /* 0x0000003110027c10 */ /* 0x001fe4000affe4ff */
[----:B-1----:R-:W-:-:S03]  /*1e620*/  IADD3.X R3, R14, UR49, RZ, P3, !PT ;  /* 0x000000310e037c10 */ /* 0x002fc60009ffe4ff */
[----:B------:R0:W-:Y:S04]  /*1e630*/  STL [R1+0x2610], R2 ;  /* 0x0026100201007387 */ /* 0x0001e80000100800 */
[----:B------:R1:W-:Y:S01]  /*1e640*/  STL [R1+0x2618], R4 ;  /* 0x0026180401007387 */ /* 0x0003e20000100800 */
[----:B0-----:R-:W-:-:S03]  /*1e650*/  IADD3.X R2, R13, UR49, RZ, P2, !PT ;  /* 0x000000310d027c10 */ /* 0x001fc600097fe4ff */
[----:B------:R0:W-:Y:S01]  /*1e660*/  STL [R1+0x2620], R3 ;  /* 0x0026200301007387 */ /* 0x0001e20000100800 */
[----:B-1----:R-:W-:-:S03]  /*1e670*/  IADD3.X R4, R12, UR49, RZ, P1, !PT ;  /* 0x000000310c047c10 */ /* 0x002fc60008ffe4ff */
[----:B------:R1:W-:Y:S01]  /*1e680*/  STL [R1+0x2628], R2 ;  /* 0x0026280201007387 */ /* 0x0003e20000100800 */
[----:B0-----:R-:W-:-:S03]  /*1e690*/  IADD3.X R3, R11, UR49, RZ, P0, !PT ;  /* 0x000000310b037c10 */ /* 0x001fc600087fe4ff */
[----:B------:R0:W-:Y:S01]  /*1e6a0*/  STL [R1+0x2630], R4 ;  /* 0x0026300401007387 */ /* 0x0001e20000100800 */
[----:B-1----:R-:W-:-:S03]  /*1e6b0*/  IADD3.X R2, R10, UR49, RZ, P6, !PT ;  /* 0x000000310a027c10 */ /* 0x002fc6000b7fe4ff */
[----:B------:R1:W-:Y:S04]  /*1e6c0*/  STL [R1+0x2638], R3 ;  /* 0x0026380301007387 */ /* 0x0003e80000100800 */
[----:B------:R4:W-:Y:S01]  /*1e6d0*/  STL [R1+0x2640], R2 ;  /* 0x0026400201007387 */ /* 0x0009e20000100800 */
[----:B0-----:R-:W-:Y:S02]  /*1e6e0*/  IADD3 R4, P6, R25, UR39, RZ ;  /* 0x0000002719047c10 */ /* 0x001fe4000ffde0ff */
[----:B-1----:R-:W-:Y:S02]  /*1e6f0*/  IADD3 R3, P4, R23, UR39, RZ ;  /* 0x0000002717037c10 */ /* 0x002fe4000ff9e0ff */
[----:B----4-:R-:W-:Y:S01]  /*1e700*/  IADD3 R2, P5, R24, UR39, RZ ;  /* 0x0000002718027c10 */ /* 0x010fe2000ffbe0ff */
[----:B------:R0:W-:Y:S04]  /*1e710*/  STL [R1+0x264c], R4 ;  /* 0x00264c0401007387 */ /* 0x0001e80000100800 */
[----:B------:R1:W-:Y:S01]  /*1e720*/  STL [R1+0x2654], R2 ;  /* 0x0026540201007387 */ /* 0x0003e20000100800 */
[----:B0-----:R-:W-:-:S03]  /*1e730*/  IADD3 R4, P3, R22, UR39, RZ ;  /* 0x0000002716047c10 */ /* 0x001fc6000ff7e0ff */
[----:B------:R0:W-:Y:S01]  /*1e740*/  STL [R1+0x265c], R3 ;  /* 0x00265c0301007387 */ /* 0x0001e20000100800 */
[----:B-1----:R-:W-:-:S03]  /*1e750*/  IADD3 R2, P2, R21, UR39, RZ ;  /* 0x0000002715027c10 */ /* 0x002fc6000ff5e0ff */
[----:B------:R1:W-:Y:S04]  /*1e760*/  STL [R1+0x2664], R4 ;  /* 0x0026640401007387 */ /* 0x0003e80000100800 */
[----:B------:R4:W-:Y:S01]  /*1e770*/  STL [R1+0x266c], R2 ;  /* 0x00266c0201007387 */ /* 0x0009e20000100800 */
[----:B0-----:R-:W-:Y:S02]  /*1e780*/  IADD3 R3, P1, R20, UR39, RZ ;  /* 0x0000002714037c10 */ /* 0x001fe4000ff3e0ff */
[----:B-1----:R-:W-:-:S03]  /*1e790*/  IADD3 R4, P0, R19, UR39, RZ ;  /* 0x0000002713047c10 */ /* 0x002fc6000ff1e0ff */
[----:B------:R0:W-:Y:S01]  /*1e7a0*/  STL [R1+0x2674], R3 ;  /* 0x0026740301007387 */ /* 0x0001e20000100800 */
[----:B----4-:R-:W-:-:S03]  /*1e7b0*/  IADD3.X R2, R18, UR48, RZ, P6, !PT ;  /* 0x0000003012027c10 */ /* 0x010fc6000b7fe4ff */
[----:B------:R1:W-:Y:S04]  /*1e7c0*/  STL [R1+0x267c], R4 ;  /* 0x00267c0401007387 */ /* 0x0003e80000100800 */
[----:B------:R4:W-:Y:S01]  /*1e7d0*/  STL [R1+0x2648], R2 ;  /* 0x0026480201007387 */ /* 0x0009e20000100800 */
[----:B0-----:R-:W-:Y:S02]  /*1e7e0*/  IADD3 R3, P6, R17, UR39, RZ ;  /* 0x0000002711037c10 */ /* 0x001fe4000ffde0ff */
[----:B-1----:R-:W-:Y:S02]  /*1e7f0*/  IADD3.X R4, R15, UR48, RZ, P4, !PT ;  /* 0x000000300f047c10 */ /* 0x002fe4000a7fe4ff */
[----:B----4-:R-:W-:Y:S01]  /*1e800*/  IADD3.X R2, R16, UR48, RZ, P5, !PT ;  /* 0x0000003010027c10 */ /* 0x010fe2000affe4ff */
[----:B------:R0:W-:Y:S04]  /*1e810*/  STL [R1+0x2684], R3 ;  /* 0x0026840301007387 */ /* 0x0001e80000100800 */
[----:B------:R1:W-:Y:S01]  /*1e820*/  STL [R1+0x2650], R2 ;  /* 0x0026500201007387 */ /* 0x0003e20000100800 */
[----:B0-----:R-:W-:-:S03]  /*1e830*/  IADD3.X R3, R14, UR48, RZ, P3, !PT ;  /* 0x000000300e037c10 */ /* 0x001fc60009ffe4ff */
[----:B------:R0:W-:Y:S01]  /*1e840*/  STL [R1+0x2658], R4 ;  /* 0x0026580401007387 */ /* 0x0001e20000100800 */
[----:B-1----:R-:W-:-:S03]  /*1e850*/  IADD3.X R2, R13, UR48, RZ, P2, !PT ;  /* 0x000000300d027c10 */ /* 0x002fc600097fe4ff */
[----:B------:R1:W-:Y:S04]  /*1e860*/  STL [R1+0x2660], R3 ;  /* 0x0026600301007387 */ /* 0x0003e80000100800 */
[----:B------:R4:W-:Y:S01]  /*1e870*/  STL [R1+0x2668], R2 ;  /* 0x0026680201007387 */ /* 0x0009e20000100800 */
[----:B0-----:R-:W-:Y:S02]  /*1e880*/  IADD3.X R4, R12, UR48, RZ, P1, !PT ;  /* 0x000000300c047c10 */ /* 0x001fe40008ffe4ff */
[----:B-1----:R-:W-:-:S03]  /*1e890*/  IADD3.X R3, R11, UR48, RZ, P0, !PT ;  /* 0x000000300b037c10 */ /* 0x002fc600087fe4ff */
[----:B------:R-:W-:Y:S01]  /*1e8a0*/  STL [R1+0x2670], R4 ;  /* 0x0026700401007387 */ /* 0x000fe20000100800 */
[----:B----4-:R-:W-:-:S03]  /*1e8b0*/  IADD3.X R2, R10, UR48, RZ, P6, !PT ;  /* 0x000000300a027c10 */ /* 0x010fc6000b7fe4ff */
[----:B------:R2:W-:Y:S04]  /*1e8c0*/  STL [R1+0x2678], R3 ;  /* 0x0026780301007387 */ /* 0x0005e80000100800 */
[----:B------:R0:W-:Y:S01]  /*1e8d0*/  STL [R1+0x2680], R2 ;  /* 0x0026800201007387 */ /* 0x0001e20000100800 */
[C---:B--2---:R-:W-:Y:S02]  /*1e8e0*/  LOP3.LUT R3, R0.reuse, 0x10, RZ, 0x3c, !PT ;  /* 0x0000001000037812 */ /* 0x044fe400078e3cff */
[C---:B0-----:R-:W-:Y:S02]  /*1e8f0*/  LOP3.LUT R2, R0.reuse, 0x20, RZ, 0x3c, !PT ;  /* 0x0000002000027812 */ /* 0x041fe400078e3cff */
[----:B------:R-:W-:Y:S02]  /*1e900*/  LOP3.LUT R3, R0, 0x40, RZ, 0x3c, !PT ;  /* 0x0000004000037812 */ /* 0x000fe400078e3cff */
[----:B---3--:R-:W-:-:S05]  /*1e910*/  SHF.R.S32.HI R4, RZ, 0x5, R28 ;  /* 0x00000005ff047819 */ /* 0x008fca000001141c */
[----:B------:R0:W-:Y:S04]  /*1e920*/  STL [R1+0x31f8], R4 ;  /* 0x0031f80401007387 */ /* 0x0001e80000100800 */
[----:B------:R1:W-:Y:S01]  /*1e930*/  STL [R1+0xc4], R2 ;  /* 0x0000c40201007387 */ /* 0x0003e20000100800 */
[C---:B0-----:R-:W-:Y:S02]  /*1e940*/  LOP3.LUT R4, R0.reuse, 0x30, RZ, 0x3c, !PT ;  /* 0x0000003000047812 */ /* 0x041fe400078e3cff */
[----:B-1----:R-:W-:-:S03]  /*1e950*/  LOP3.LUT R2, R0, 0x50, RZ, 0x3c, !PT ;  /* 0x0000005000027812 */ /* 0x002fc600078e3cff */
[----:B------:R0:W-:Y:S04]  /*1e960*/  STL [R1+0xc0], R4 ;  /* 0x0000c00401007387 */ /* 0x0001e80000100800 */
[----:B------:R1:W-:Y:S04]  /*1e970*/  STL [R1+0xbc], R3 ;  /* 0x0000bc0301007387 */ /* 0x0003e80000100800 */
[----:B------:R2:W-:Y:S01]  /*1e980*/  STL [R1+0xb8], R2 ;  /* 0x0000b80201007387 */ /* 0x0005e20000100800 */
[C---:B0-----:R-:W-:Y:S02]  /*1e990*/  LOP3.LUT R4, R0.reuse, 0x60, RZ, 0x3c, !PT ;  /* 0x0000006000047812 */ /* 0x041fe400078e3cff */
[----:B-1----:R-:W-:-:S03]  /*1e9a0*/  LOP3.LUT R3, R0, 0x70, RZ, 0x3c, !PT ;  /* 0x0000007000037812 */ /* 0x002fc600078e3cff */
[----:B------:R0:W-:Y:S01]  /*1e9b0*/  STL [R1+0xb4], R4 ;  /* 0x0000b40401007387 */ /* 0x0001e20000100800 */
[----:B--2---:R-:W-:-:S03]  /*1e9c0*/  IADD3 R2, P6, R25, UR38, RZ ;  /* 0x0000002619027c10 */ /* 0x004fc6000ffde0ff */
[----:B------:R1:W-:Y:S04]  /*1e9d0*/  STL [R1+0xb0], R3 ;  /* 0x0000b00301007387 */ /* 0x0003e80000100800 */
[----:B------:R2:W-:Y:S01]  /*1e9e0*/  STL [R1+0x268c], R2 ;  /* 0x00268c0201007387 */ /* 0x0005e20000100800 */
[----:B0-----:R-:W-:Y:S02]  /*1e9f0*/  IADD3 R4, P5, R24, UR38, RZ ;  /* 0x0000002618047c10 */ /* 0x001fe4000ffbe0ff */
[----:B-1----:R-:W-:-:S03]  /*1ea00*/  IADD3 R3, P4, R23, UR38, RZ ;  /* 0x0000002617037c10 */ /* 0x002fc6000ff9e0ff */
        /* <DEDUP_REMOVED lines=10> */
[----:B0-----:R-:W-:Y:S02]  /*1eab0*/  IADD3.X R4, R18, UR60, RZ, P6, !PT ;  /* 0x0000003c12047c10 */ /* 0x001fe4000b7fe4ff */
[----:B-1----:R-:W-:-:S03]  /*1eac0*/  IADD3 R3, P6, R17, UR38, RZ ;  /* 0x0000002611037c10 */ /* 0x002fc6000ffde0ff */
[----:B------:R0:W-:Y:S01]  /*1ead0*/  STL [R1+0x2688], R4 ;  /* 0x0026880401007387 */ /* 0x0001e20000100800 */
[----:B--2---:R-:W-:-:S03]  /*1eae0*/  IADD3.X R2, R16, UR60, RZ, P5, !PT ;  /* 0x0000003c10027c10 */ /* 0x004fc6000affe4ff */
[----:B------:R1:W-:Y:S04]  /*1eaf0*/  STL [R1+0x26c4], R3 ;  /* 0x0026c40301007387 */ /* 0x0003e80000100800 */
[----:B------:R2:W-:Y:S01]  /*1eb00*/  STL [R1+0x2690], R2 ;  /* 0x0026900201007387 */ /* 0x0005e20000100800 */
[----:B0-----:R-:W-:Y:S02]  /*1eb10*/  IADD3 R4, P5, R25, UR37, RZ ;  /* 0x0000002519047c10 */ /* 0x001fe4000ffbe0ff */
[----:B-1----:R-:W-:-:S03]  /*1eb20*/  IADD3.X R3, R15, UR60, RZ, P4, !PT ;  /* 0x0000003c0f037c10 */ /* 0x002fc6000a7fe4ff */
        /* <DEDUP_REMOVED lines=590> */
[----:B------:R1:W-:Y:S01]  /*21010*/  STL [R1+0x2b30], R3 ;  /* 0x002b300301007387 */ /* 0x0003e20000100800 */
[----:B------:R-:W-:-:S03]  /*21020*/  USHF.R.S32.HI UR40, URZ, 0x1f, UR17 ;  /* 0x0000001f3f287899 */ /* 0x000fc60008011411 */
        /* <DEDUP_REMOVED lines=29> */
[----:B------:R1:W-:Y:S01]  /*21200*/  STL [R1+0x2ba4], R3 ;  /* 0x002ba40301007387 */ /* 0x0003e20000100800 */
[----:B------:R-:W-:-:S03]  /*21210*/  USHF.R.S32.HI UR49, URZ, 0x1f, UR18 ;  /* 0x0000001f3f317899 */ /* 0x000fc60008011412 */
        /* <DEDUP_REMOVED lines=49> */
[----:B0-----:R-:W-:Y:S02]  /*21530*/  IADD3.X R4, R15, UR19, RZ, P4, !PT ;  /* 0x000000130f047c10 */ /* 0x001fe4000a7fe4ff */
[----:B-1----:R-:W-:-:S03]  /*21540*/  IADD3.X R3, R14, UR19, RZ, P3, !PT ;  /* 0x000000130e037c10 */ /* 0x002fc60009ffe4ff */
[----:B------:R0:W-:Y:S01]  /*21550*/  STL [R1+0x2bd8], R4 ;  /* 0x002bd80401007387 */ /* 0x0001e20000100800 */
[----:B--2---:R-:W-:-:S03]  /*21560*/  IADD3.X R2, R13, UR19, RZ, P2, !PT ;  /* 0x000000130d027c10 */ /* 0x004fc600097fe4ff */
[----:B------:R1:W-:Y:S04]  /*21570*/  STL [R1+0x2be0], R3 ;  /* 0x002be00301007387 */ /* 0x0003e80000100800 */
[----:B------:R2:W-:Y:S01]  /*21580*/  STL [R1+0x2be8], R2 ;  /* 0x002be80201007387 */ /* 0x0005e20000100800 */
[----:B0-----:R-:W-:Y:S02]  /*21590*/  IADD3.X R4, R12, UR19, RZ, P1, !PT ;  /* 0x000000130c047c10 */ /* 0x001fe40008ffe4ff */
[----:B-1----:R-:W-:Y:S02]  /*215a0*/  IADD3.X R3, R11, UR19, RZ, P0, !PT ;  /* 0x000000130b037c10 */ /* 0x002fe400087fe4ff */
[----:B--2---:R-:W-:Y:S01]  /*215b0*/  IADD3.X R2, R10, UR19, RZ, P6, !PT ;  /* 0x000000130a027c10 */ /* 0x004fe2000b7fe4ff */
[----:B------:R0:W-:Y:S04]  /*215c0*/  STL [R1+0x2bf0], R4 ;  /* 0x002bf00401007387 */ /* 0x0001e80000100800 */
[----:B------:R0:W-:Y:S04]  /*215d0*/  STL [R1+0x2c00], R2 ;  /* 0x002c000201007387 */ /* 0x0001e80000100800 */
[----:B------:R0:W-:Y:S01]  /*215e0*/  STL [R1+0x2bf8], R3 ;  /* 0x002bf80301007387 */ /* 0x0001e20000100800 */
[----:B------:R-:W-:-:S02]  /*215f0*/  USHF.R.S32.HI UR39, URZ, 0x1f, UR30 ;  /* 0x0000001f3f277899 */ /* 0x000fc4000801141e */
[----:B------:R-:W-:-:S12]  /*21600*/  USHF.R.S32.HI UR48, URZ, 0x1f, UR5 ;  /* 0x0000001f3f307899 */ /* 0x000fd80008011405 */
.L_x_2:
[----:B-1----:R-:W2:Y:S01]  /*21610*/  LDL R5, [R1+0x2420] ;  /* 0x0024200001057983 */ /* 0x002ea20000100800 */
[----:B0-----:R-:W0:Y:S03]  /*21620*/  LDC R2, c[0x0][0x230] ;  /* 0x00008c00ff027b82 */ /* 0x001e260000000800 */
[----:B--2---:R1:W-:Y:S04]  /*21630*/  STL [R1+0x9a34], R5 ;  /* 0x009a340501007387 */ /* 0x0043e80000100800 */
[----:B------:R-:W2:Y:S04]  /*21640*/  LDL R4, [R1+0x2424] ;  /* 0x0024240001047983 */ /* 0x000ea80000100800 */
[----:B-1----:R-:W0:Y:S04]  /*21650*/  LDL R5, [R1+0x2428] ;  /* 0x0024280001057983 */ /* 0x002e280000100800 */
[----:B------:R-:W-:Y:S04]  /*21660*/  STL [R1+0x96fc], R29 ;  /* 0x0096fc1d01007387 */ /* 0x000fe80000100800 */
        /* <DEDUP_REMOVED lines=206> */
[----:B------:R1:W-:Y:S04]  /*22350*/  STL [R1+0x9a30], R27 ;  /* 0x009a301b01007387 */ /* 0x0003e80000100800 */
        /* <DEDUP_REMOVED lines=22> */
[----:B-----5:R-:W-:Y:S04]  /*224c0*/  STL [R1+0x9444], R0 ;  /* 0x0094440001007387 */ /* 0x020fe80000100800 */
        /* <DEDUP_REMOVED lines=46> */
[----:B------:R-:W-:Y:S01]  /*227b0*/  STL [R1+0x95bc], R0 ;  /* 0x0095bc0001007387 */ /* 0x000fe20000100800 */
[----:B0-----:R-:W-:-:S03]  /*227c0*/  IMAD R2, R5, -0x20, R2 ;  /* 0xffffffe005027824 */ /* 0x001fc600078e0202 */
[----:B------:R-:W-:Y:S04]  /*227d0*/  STL [R1+0x95c4], R0 ;  /* 0x0095c40001007387 */ /* 0x000fe80000100800 */
[----:B------:R-:W-:Y:S04]  /*227e0*/  STL [R1+0x95cc], R0 ;  /* 0x0095cc0001007387 */ /* 0x000fe80000100800 */
[----:B------:R-:W-:Y:S04]  /*227f0*/  STL [R1+0x95d4], R0 ;  /* 0x0095d40001007387 */ /* 0x000fe80000100800 */
[----:B------:R-:W-:Y:S04]  /*22800*/  STL [R1+0x95dc], R0 ;  /* 0x0095dc0001007387 */ /* 0x000fe80000100800 */
[----:B------:R-:W2:Y:S01]  /*22810*/  LDL.LU R5, [R1+0x9a34] ;  /* 0x009a340001057983 */ /* 0x000ea20000300800 */
[----:B------:R-:W-:-:S02]  /*22820*/  ISETP.GT.AND P0, PT, R2, RZ, PT ;  /* 0x000000ff0200720c */ /* 0x000fc40003f04270 */
[----:B-1----:R-:W-:-:S11]  /*22830*/  PRMT R27, RZ, 0x7610, R27 ;  /* 0x00007610ff1b7816 */ /* 0x002fd6000000001b */
[----:B--2---:R-:W2:Y:S04]  /*22840*/  @P0 LDG.E.U8 R27, desc[UR22][R4.64] ;  /* 0x00000016041b0981 */ /* 0x004ea8000c1e1100 */
[----:B--2---:R0:W-:Y:S04]  /*22850*/  STL [R1+0x23e4], R27 ;  /* 0x0023e41b01007387 */ /* 0x0041e80000100800 */
[----:B0-----:R-:W2:Y:S04]  /*22860*/  LDL.LU R27, [R1+0x9a30] ;  /* 0x009a3000011b7983 */ /* 0x001ea80000300800 */
[----:B------:R-:W3:Y:S04]  /*22870*/  LDL R4, [R1+0x2418] ;  /* 0x0024180001047983 */ /* 0x000ee80000100800 */
[----:B------:R-:W3:Y:S01]  /*22880*/  LDL R5, [R1+0x241c] ;  /* 0x00241c0001057983 */ /* 0x000ee20000100800 */
[----:B------:R-:W-:-:S02]  /*22890*/  PRMT R28, RZ, 0x7610, R28 ;  /* 0x00007610ff1c7816 */ /* 0x000fc4000000001c */
[----:B---3--:R-:W-:-:S04]  /*228a0*/  @P0 LOP3.LUT R5, R5, R4, RZ, 0x3c, !PT ;  /* 0x0000000405050212 */ /* 0x008fc800078e3cff */
[----:B------:R-:W-:-:S04]  /*228b0*/  @P0 LOP3.LUT R4, R5, R4, RZ, 0x3c, !PT ;  /* 0x0000000405040212 */ /* 0x000fc800078e3cff */
[----:B------:R-:W-:-:S05]  /*228c0*/  @P0 LOP3.LUT R5, R5, R4, RZ, 0x3c, !PT ;  /* 0x0000000405050212 */ /* 0x000fca00078e3cff */
[----:B------:R-:W3:Y:S04]  /*228d0*/  @P0 LDG.E.U8 R28, desc[UR22][R4.64] ;  /* 0x00000016041c0981 */ /* 0x000ee8000c1e1100 */
[----:B---3--:R0:W-:Y:S04]  /*228e0*/  STL [R1+0x23e0], R28 ;  /* 0x0023e01c01007387 */ /* 0x0081e80000100800 */
[----:B0-----:R-:W3:Y:S04]  /*228f0*/  LDL.LU R28, [R1+0x9a2c] ;  /* 0x009a2c00011c7983 */ /* 0x001ee80000300800 */
[----:B------:R-:W4:Y:S04]  /*22900*/  LDL R4, [R1+0x2410] ;  /* 0x0024100001047983 */ /* 0x000f280000100800 */
[----:B------:R-:W4:Y:S01]  /*22910*/  LDL R5, [R1+0x2414] ;  /* 0x0024140001057983 */ /* 0x000f220000100800 */
[----:B------:R-:W-:-:S02]  /*22920*/  PRMT R29, RZ, 0x7610, R29 ;  /* 0x00007610ff1d7816 */ /* 0x000fc4000000001d */
[----:B----4-:R-:W-:-:S04]  /*22930*/  @P0 LOP3.LUT R5, R5, R4, RZ, 0x3c, !PT ;  /* 0x0000000405050212 */ /* 0x010fc800078e3cff */
[----:B------:R-:W-:-:S04]  /*22940*/  @P0 LOP3.LUT R4, R5, R4, RZ, 0x3c, !PT ;  /* 0x0000000405040212 */ /* 0x000fc800078e3cff */
[----:B------:R-:W-:-:S05]  /*22950*/  @P0 LOP3.LUT R5, R5, R4, RZ, 0x3c, !PT ;  /* 0x0000000405050212 */ /* 0x000fca00078e3cff */
[----:B------:R-:W4:Y:S04]  /*22960*/  @P0 LDG.E.U8 R29, desc[UR22][R4.64] ;  /* 0x00000016041d0981 */ /* 0x000f28000c1e1100 */
[----:B----4-:R0:W-:Y:S04]  /*22970*/  STL [R1+0x23dc], R29 ;  /* 0x0023dc1d01007387 */ /* 0x0101e80000100800 */
[----:B0-----:R-:W4:Y:S04]  /*22980*/  LDL.LU R29, [R1+0x9a28] ;  /* 0x009a2800011d7983 */ /* 0x001f280000300800 */
[----:B------:R-:W2:Y:S04]  /*22990*/  LDL R4, [R1+0x2408] ;  /* 0x0024080001047983 */ /* 0x000ea80000100800 */
[----:B------:R-:W2:Y:S01]  /*229a0*/  LDL R5, [R1+0x240c] ;  /* 0x00240c0001057983 */ /* 0x000ea20000100800 */
[----:B---3--:R-:W-:-:S02]  /*229b0*/  PRMT R28, RZ, 0x7610, R28 ;  /* 0x00007610ff1c7816 */ /* 0x008fc4000000001c */
[----:B--2---:R-:W-:-:S04]  /*229c0*/  @P0 LOP3.LUT R5, R5, R4, RZ, 0x3c, !PT ;  /* 0x0000000405050212 */ /* 0x004fc800078e3cff */
[----:B------:R-:W-:-:S04]  /*229d0*/  @P0 LOP3.LUT R4, R5, R4, RZ, 0x3c, !PT ;  /* 0x0000000405040212 */ /* 0x000fc800078e3cff */
[----:B------:R-:W-:-:S05]  /*229e0*/  @P0 LOP3.LUT R5, R5, R4, RZ, 0x3c, !PT ;  /* 0x0000000405050212 */ /* 0x000fca00078e3cff */
[----:B------:R-:W2:Y:S04]  /*229f0*/  @P0 LDG.E.U8 R28, desc[UR22][R4.64] ;  /* 0x00000016041c0981 */ /* 0x000ea8000c1e1100 */
[----:B--2---:R0:W-:Y:S04]  /*22a00*/  STL [R1+0x23d8], R28 ;  /* 0x0023d81c01007387 */ /* 0x0041e80000100800 */
[----:B0-----:R-:W2:Y:S04]  /*22a10*/  LDL.LU R28, [R1+0x9a24] ;  /* 0x009a2400011c7983 */ /* 0x001ea80000300800 */
[----:B------:R-:W3:Y:S04]  /*22a20*/  LDL R4, [R1+0x2400] ;  /* 0x0024000001047983 */ /* 0x000ee80000100800 */
[----:B------:R-:W3:Y:S01]  /*22a30*/  LDL R5, [R1+0x2404] ;  /* 0x0024040001057983 */ /* 0x000ee20000100800 */
[----:B----4-:R-:W-:-:S02]  /*22a40*/  PRMT R29, RZ, 0x7610, R29 ;  /* 0x00007610ff1d7816 */ /* 0x010fc4000000001d */
        /* <DEDUP_REMOVED lines=8> */
[----:B--2---:R-:W-:-:S02]  /*22ad0*/  PRMT R28, RZ, 0x7610, R28 ;  /* 0x00007610ff1c7816 */ /* 0x004fc4000000001c */
[----:B----4-:R-:W-:-:S04]  /*22ae0*/  @P0 LOP3.LUT R5, R5, R4, RZ, 0x3c, !PT ;  /* 0x0000000405050212 */ /* 0x010fc800078e3cff */
[----:B------:R-:W-:-:S04]  /*22af0*/  @P0 LOP3.LUT R4, R5, R4, RZ, 0x3c, !PT ;  /* 0x0000000405040212 */ /* 0x000fc800078e3cff */
[----:B------:R-:W-:-:S05]  /*22b00*/  @P0 LOP3.LUT R5, R5, R4, RZ, 0x3c, !PT ;  /* 0x0000000405050212 */ /* 0x000fca00078e3cff */
[----:B------:R-:W2:Y:S04]  /*22b10*/  @P0 LDG.E.U8 R28, desc[UR22][R4.64] ;  /* 0x00000016041c0981 */ /* 0x000ea8000c1e1100 */
[----:B--2---:R0:W-:Y:S04]  /*22b20*/  STL [R1+0x23d0], R28 ;  /* 0x0023d01c01007387 */ /* 0x0041e80000100800 */
[----:B0-----:R-:W2:Y:S04]  /*22b30*/  LDL.LU R28, [R1+0x9a1c] ;  /* 0x009a1c00011c7983 */ /* 0x001ea80000300800 */
[----:B------:R-:W4:Y:S04]  /*22b40*/  LDL R4, [R1+0x23f0] ;  /* 0x0023f00001047983 */ /* 0x000f280000100800 */
[----:B------:R-:W4:Y:S01]  /*22b50*/  LDL R5, [R1+0x23f4] ;  /* 0x0023f40001057983 */ /* 0x000f220000100800 */
[----:B---3--:R-:W-:-:S02]  /*22b60*/  PRMT R29, RZ, 0x7610, R29 ;  /* 0x00007610ff1d7816 */ /* 0x008fc4000000001d */
[----:B----4-:R-:W-:-:S04]  /*22b70*/  @P0 LOP3.LUT R5, R5, R4, RZ, 0x3c, !PT ;  /* 0x0000000405050212 */ /* 0x010fc800078e3cff */
        /* <DEDUP_REMOVED lines=11> */
[----:B------:R-:W2:Y:S01]  /*22c30*/  @P0 LDG.E.U8 R28, desc[UR22][R4.64] ;  /* 0x00000016041c0981 */ /* 0x000ea2000c1e1100 */
[----:B------:R-:W-:-:S03]  /*22c40*/  ISETP.GT.AND P1, PT, R2, 0x1, PT ;  /* 0x000000010200780c */ /* 0x000fc60003f24270 */
        /* <DEDUP_REMOVED lines=1636> */
[----:B------:R-:W4:Y:S02]  /*29290*/  LDL R5, [R1+0x266c] ;  /* 0x00266c0001057983 */ /* 0x000f240000100800 */
[----:B----4-:R-:W-:-:S02]  /*292a0*/  @P1 LOP3.LUT R5, R5, R4, RZ, 0x3c, !PT ;  /* 0x0000000405051212 */ /* 0x010fc400078e3cff */
[----:B---3--:R-:W-:Y:S02]  /*292b0*/  PRMT R29, RZ, 0x7610, R29 ;  /* 0x00007610ff1d7816 */ /* 0x008fe4000000001d */
        /* <DEDUP_REMOVED lines=38> */
[----:B------:R-:W3:Y:S01]  /*29520*/  @P1 LDG.E.U8 R29, desc[UR22][R4.64] ;  /* 0x00000016041d1981 */ /* 0x000ee2000c1e1100 */
[----:B------:R-:W-:-:S03]  /*29530*/  ISETP.GT.AND P0, PT, R2, 0x18, PT ;  /* 0x000000180200780c */ /* 0x000fc60003f04270 */
        /* <DEDUP_REMOVED lines=140> */
[----:B------:R-:W-:-:S02]  /*29e00*/  PRMT R27, RZ, 0x7610, R27 ;  /* 0x00007610ff1b7816 */ /* 0x000fc4000000001b */
[----:B----4-:R-:W-:-:S04]  /*29e10*/  @P1 LOP3.LUT R5, R5, R4, RZ, 0x3c, !PT ;  /* 0x0000000405051212 */ /* 0x010fc800078e3cff */
[----:B------:R-:W-:-:S04]  /*29e20*/  @P1 LOP3.LUT R4, R5, R4, RZ, 0x3c, !PT ;  /* 0x0000000405041212 */ /* 0x000fc800078e3cff */
[----:B------:R-:W-:-:S05]  /*29e30*/  @P1 LOP3.LUT R5, R5, R4, RZ, 0x3c, !PT ;  /* 0x0000000405051212 */ /* 0x000fca00078e3cff */
[----:B------:R-:W4:Y:S01]  /*29e40*/  @P1 LDG.E.U8 R27, desc[UR22][R4.64] ;  /* 0x00000016041b1981 */ /* 0x000f22000c1e1100 */
[----:B------:R-:W-:-:S03]  /*29e50*/  ISETP.GT.AND P0, PT, R2, 0x1a, PT ;  /* 0x0000001a0200780c */ /* 0x000fc60003f04270 */
[----:B----4-:R0:W-:Y:S04]  /*29e60*/  STL [R1+0x5c], R27 ;  /* 0x00005c1b01007387 */ /* 0x0101e80000100800 */
[----:B0-----:R-:W4:Y:S04]  /*29e70*/  LDL.LU R27, [R1+0x96f4] ;  /* 0x0096f400011b7983 */ /* 0x001f280000300800 */
        /* <DEDUP_REMOVED lines=9> */
[----:B------:R-:W2:Y:S04]  /*29f10*/  LDL R4, [R1+0x25b8] ;  /* 0x0025b80001047983 */ /* 0x000ea80000100800 */
[----:B------:R-:W2:Y:S01]  /*29f20*/  LDL R5, [R1+0x25bc] ;  /* 0x0025bc0001057983 */ /* 0x000ea20000100800 */
[----:B------:R-:W-:-:S02]  /*29f30*/  PRMT R25, RZ, 0x7610, R25 ;  /* 0x00007610ff197816 */ /* 0x000fc40000000019 */
[----:B--2---:R-:W-:-:S04]  /*29f40*/  @P0 LOP3.LUT R5, R5, R4, RZ, 0x3c, !PT ;  /* 0x0000000405050212 */ /* 0x004fc800078e3cff */
        /* <DEDUP_REMOVED lines=129> */
[----:B------:R-:W3:Y:S01]  /*2a760*/  @P1 LDG.E.U8 R11, desc[UR22][R4.64] ;  /* 0x00000016040b1981 */ /* 0x000ee2000c1e1100 */
[----:B------:R-:W-:-:S03]  /*2a770*/  ISETP.GT.AND P0, PT, R2, 0x1c, PT ;  /* 0x0000001c0200780c */ /* 0x000fc60003f04270 */
        /* <DEDUP_REMOVED lines=44> */
[----:B------:R0:W4:Y:S04]  /*2aa40*/  @P0 LDG.E.U8 R0, desc[UR22][R4.64] ;  /* 0x0000001604000981 */ /* 0x000128000c1e1100 */
[----:B------:R-:W0:Y:S04]  /*2aa50*/  LDL R4, [R1+0x2518] ;  /* 0x0025180001047983 */ /* 0x000e280000100800 */
[----:B------:R-:W0:Y:S01]  /*2aa60*/  LDL R5, [R1+0x251c] ;  /* 0x00251c0001057983 */ /* 0x000e220000100800 */
[----:B------:R-:W-:Y:S02]  /*2aa70*/  PRMT R6, RZ, 0x7610, R6 ;  /* 0x00007610ff067816 */ /* 0x000fe40000000006 */
[----:B0-----:R-:W-:-:S04]  /*2aa80*/  @P0 LOP3.LUT R5, R5, R4, RZ, 0x3c, !PT ;  /* 0x0000000405050212 */ /* 0x001fc800078e3cff */
[----:B------:R-:W-:-:S04]  /*2aa90*/  @P0 LOP3.LUT R4, R5, R4, RZ, 0x3c, !PT ;  /* 0x0000000405040212 */ /* 0x000fc800078e3cff */
[----:B------:R-:W-:-:S05]  /*2aaa0*/  @P0 LOP3.LUT R5, R5, R4, RZ, 0x3c, !PT ;  /* 0x0000000405050212 */ /* 0x000fca00078e3cff */
[----:B------:R-:W3:Y:S04]  /*2aab0*/  @P0 LDG.E.U8 R6, desc[UR22][R4.64] ;  /* 0x0000001604060981 */ /* 0x000ee8000c1e1100 */
[----:B----4-:R0:W-:Y:S04]  /*2aac0*/  STL [R1+0x8], R0 ;  /* 0x0000080001007387 */ /* 0x0101e80000100800 */
[----:B0-----:R-:W4:Y:S04]  /*2aad0*/  LDL R0, [R1+0x24fc] ;  /* 0x0024fc0001007983 */ /* 0x001f280000100800 */
        /* <DEDUP_REMOVED lines=9> */
[----:B--2---:R0:W-:Y:S04]  /*2ab70*/  STL [R1], R3 ;  /* 0x0000000301007387 */ /* 0x0041e80000100800 */
        /* <DEDUP_REMOVED lines=10> */
[----:B------:R-:W-:Y:S02]  /*2ac20*/  ISETP.GT.AND P1, PT, R2, 0x1d, PT ;  /* 0x0000001d0200780c */ /* 0x000fe40003f24270 */
[----:B------:R-:W-:-:S11]  /*2ac30*/  PRMT R28, RZ, 0x7610, R28 ;  /* 0x00007610ff1c7816 */ /* 0x000fd6000000001c */
[----:B0-----:R-:W-:-:S04]  /*2ac40*/  @P1 LOP3.LUT R5, R5, R4, RZ, 0x3c, !PT ;  /* 0x0000000405051212 */ /* 0x001fc800078e3cff */
[----:B------:R-:W-:-:S04]  /*2ac50*/  @P1 LOP3.LUT R4, R5, R4, RZ, 0x3c, !PT ;  /* 0x0000000405041212 */ /* 0x000fc800078e3cff */
[----:B------:R-:W-:Y:S01]  /*2ac60*/  @P1 LOP3.LUT R5, R5, R4, RZ, 0x3c, !PT ;  /* 0x0000000405051212 */ /* 0x000fe200078e3cff */
[----:B----4-:R0:W-:Y:S04]  /*2ac70*/  STL [R1+0x967c], R29 ;  /* 0x00967c1d01007387 */ /* 0x0101e80000100800 */
[----:B------:R1:W4:Y:S04]  /*2ac80*/  @P1 LDG.E.U8 R28, desc[UR22][R4.64] ;  /* 0x00000016041c1981 */ /* 0x000328000c1e1100 */
[----:B0-----:R-:W3:Y:S01]  /*2ac90*/  LDL R29, [R1+0x24f8] ;  /* 0x0024f800011d7983 */ /* 0x001ee20000100800 */
[----:B------:R-:W-:Y:S01]  /*2aca0*/  PRMT R27, RZ, 0x7610, R27 ;  /* 0x00007610ff1b7816 */ /* 0x000fe2000000001b */
[----:B-1----:R-:W-:-:S02]  /*2acb0*/  @P1 IMAD.MOV.U32 R4, RZ, RZ, R0 ;  /* 0x000000ffff041224 */ /* 0x002fc400078e0000 */
[----:B----4-:R0:W-:Y:S01]  /*2acc0*/  STL [R1+0x9658], R28 ;  /* 0x0096581c01007387 */ /* 0x0101e20000100800 */
[----:B------:R-:W-:-:S03]  /*2acd0*/  PRMT R26, RZ, 0x7610, R26 ;  /* 0x00007610ff1a7816 */ /* 0x000fc6000000001a */
[----:B------:R-:W4:Y:S01]  /*2ace0*/  LDL R0, [R1+0x24dc] ;  /* 0x0024dc0001007983 */ /* 0x000f220000100800 */
[----:B---3--:R-:W-:-:S03]  /*2acf0*/  @P1 IMAD.MOV.U32 R5, RZ, RZ, R29 ;  /* 0x000000ffff051224 */ /* 0x008fc600078e001d */
[----:B------:R-:W3:Y:S04]  /*2ad00*/  LDL R29, [R1+0x24d8] ;  /* 0x0024d800011d7983 */ /* 0x000ee80000100800 */
[----:B0-----:R-:W2:Y:S04]  /*2ad10*/  LDL R28, [R1+0x24f4] ;  /* 0x0024f400011c7983 */ /* 0x001ea80000100800 */
[----:B------:R2:W4:Y:S04]  /*2ad20*/  @P1 LDG.E.U8 R27, desc[UR22][R4.64] ;  /* 0x00000016041b1981 */ /* 0x000528000c1e1100 */
[----:B------:R-:W3:Y:S01]  /*2ad30*/  LDL R5, [R1+0x24f0] ;  /* 0x0024f00001057983 */ /* 0x000ee20000100800 */
[----:B--2---:R-:W-:-:S03]  /*2ad40*/  @P1 IMAD.MOV.U32 R4, RZ, RZ, R28 ;  /* 0x000000ffff041224 */ /* 0x004fc600078e001c */
[----:B----4-:R0:W-:Y:S04]  /*2ad50*/  STL [R1+0x965c], R27 ;  /* 0x00965c1b01007387 */ /* 0x0101e80000100800 */
[----:B------:R-:W2:Y:S04]  /*2ad60*/  LDL R28, [R1+0x24d0] ;  /* 0x0024d000011c7983 */ /* 0x000ea80000100800 */
[----:B---3--:R-:W3:Y:S04]  /*2ad70*/  @P1 LDG.E.U8 R26, desc[UR22][R4.64] ;  /* 0x00000016041a1981 */ /* 0x008ee8000c1e1100 */
[----:B0-----:R-:W4:Y:S04]  /*2ad80*/  LDL R27, [R1+0x24d4] ;  /* 0x0024d400011b7983 */ /* 0x001f280000100800 */
[----:B------:R-:W2:Y:S04]  /*2ad90*/  LDL R4, [R1+0x24e8] ;  /* 0x0024e80001047983 */ /* 0x000ea80000100800 */
[----:B------:R-:W2:Y:S01]  /*2ada0*/  LDL R5, [R1+0x24ec] ;  /* 0x0024ec0001057983 */ /* 0x000ea20000100800 */
[----:B------:R-:W-:-:S03]  /*2adb0*/  PRMT R25, RZ, 0x7610, R25 ;  /* 0x00007610ff197816 */ /* 0x000fc60000000019 */
[----:B---3--:R0:W-:Y:S04]  /*2adc0*/  STL [R1+0x9660], R26 ;  /* 0x0096601a01007387 */ /* 0x0081e80000100800 */
[----:B0-----:R-:W3:Y:S01]  /*2add0*/  LDL R26, [R1+0x24e4] ;  /* 0x0024e400011a7983 */ /* 0x001ee20000100800 */
[----:B--2---:R-:W-:-:S04]  /*2ade0*/  @P1 LOP3.LUT R5, R5, R4, RZ, 0x3c, !PT ;  /* 0x0000000405051212 */ /* 0x004fc800078e3cff */
[----:B------:R-:W-:-:S04]  /*2adf0*/  @P1 LOP3.LUT R4, R5, R4, RZ, 0x3c, !PT ;  /* 0x0000000405041212 */ /* 0x000fc800078e3cff */
[----:B------:R-:W-:-:S05]  /*2ae00*/  @P1 LOP3.LUT R5, R5, R4, RZ, 0x3c, !PT ;  /* 0x0000000405051212 */ /* 0x000fca00078e3cff */
[----:B------:R3:W2:Y:S04]  /*2ae10*/  @P1 LDG.E.U8 R25, desc[UR22][R4.64] ;  /* 0x0000001604191981 */ /* 0x0006a8000c1e1100 */
[----:B------:R-:W4:Y:S01]  /*2ae20*/  LDL R5, [R1+0x24e0] ;  /* 0x0024e00001057983 */ /* 0x000f220000100800 */
[----:B------:R-:W-:Y:S01]  /*2ae30*/  PRMT R24, RZ, 0x7610, R24 ;  /* 0x00007610ff187816 */ /* 0x000fe20000000018 */
[----:B---3--:R-:W-:-:S05]  /*2ae40*/  @P1 IMAD.MOV.U32 R4, RZ, RZ, R26 ;  /* 0x000000ffff041224 */ /* 0x008fca00078e001a */
[----:B----4-:R0:W3:Y:S04]  /*2ae50*/  @P1 LDG.E.U8 R24, desc[UR22][R4.64] ;  /* 0x0000001604181981 */ /* 0x0100e8000c1e1100 */
[----:B--2---:R1:W-:Y:S04]  /*2ae60*/  STL [R1+0x9664], R25 ;  /* 0x0096641901007387 */ /* 0x0043e80000100800 */
[----:B------:R-:W2:Y:S04]  /*2ae70*/  LDL R26, [R1+0x24c8] ;  /* 0x0024c800011a7983 */ /* 0x000ea80000100800 */
[----:B-1----:R-:W4:Y:S01]  /*2ae80*/  LDL R25, [R1+0x24cc] ;  /* 0x0024cc0001197983 */ /* 0x002f220000100800 */
[----:B------:R-:W-:Y:S01]  /*2ae90*/  PRMT R23, RZ, 0x7610, R23 ;  /* 0x00007610ff177816 */ /* 0x000fe20000000017 */
[----:B0-----:R-:W-:-:S02]  /*2aea0*/  @P1 IMAD.MOV.U32 R4, RZ, RZ, R0 ;  /* 0x000000ffff041224 */ /* 0x001fc400078e0000 */
[----:B------:R-:W-:-:S05]  /*2aeb0*/  @P1 IMAD.MOV.U32 R5, RZ, RZ, R29 ;  /* 0x000000ffff051224 */ /* 0x000fca00078e001d */
[----:B------:R0:W2:Y:S01]  /*2aec0*/  @P1 LDG.E.U8 R23, desc[UR22][R4.64] ;  /* 0x0000001604171981 */ /* 0x0000a2000c1e1100 */
[----:B------:R-:W-:Y:S02]  /*2aed0*/  PRMT R22, RZ, 0x7610, R22 ;  /* 0x00007610ff167816 */ /* 0x000fe40000000016 */
[----:B------:R-:W-:Y:S01]  /*2aee0*/  PRMT R21, RZ, 0x7610, R21 ;  /* 0x00007610ff157816 */ /* 0x000fe20000000015 */
[----:B0-----:R-:W-:Y:S01]  /*2aef0*/  @P1 IMAD.MOV.U32 R4, RZ, RZ, R27 ;  /* 0x000000ffff041224 */ /* 0x001fe200078e001b */
[----:B---3--:R0:W-:Y:S04]  /*2af00*/  STL [R1+0x9668], R24 ;  /* 0x0096681801007387 */ /* 0x0081e80000100800 */
[----:B------:R-:W3:Y:S04]  /*2af10*/  LDL R0, [R1+0x24c4] ;  /* 0x0024c40001007983 */ /* 0x000ee80000100800 */
[----:B0-----:R-:W3:Y:S01]  /*2af20*/  LDL R24, [R1+0x24c0] ;  /* 0x0024c00001187983 */ /* 0x001ee20000100800 */
[----:B------:R-:W-:-:S05]  /*2af30*/  @P1 IMAD.MOV.U32 R5, RZ, RZ, R28 ;  /* 0x000000ffff051224 */ /* 0x000fca00078e001c */
[----:B------:R4:W3:Y:S02]  /*2af40*/  @P1 LDG.E.U8 R22, desc[UR22][R4.64] ;  /* 0x0000001604161981 */ /* 0x0008e4000c1e1100 */
[----:B----4-:R-:W-:Y:S02]  /*2af50*/  @P1 IMAD.MOV.U32 R4, RZ, RZ, R25 ;  /* 0x000000ffff041224 */ /* 0x010fe400078e0019 */
[----:B--2---:R-:W-:-:S05]  /*2af60*/  @P1 IMAD.MOV.U32 R5, RZ, RZ, R26 ;  /* 0x000000ffff051224 */ /* 0x004fca00078e001a */
[----:B------:R3:W2:Y:S01]  /*2af70*/  @P1 LDG.E.U8 R21, desc[UR22][R4.64] ;  /* 0x0000001604151981 */ /* 0x0006a2000c1e1100 */
[----:B------:R-:W-:Y:S02]  /*2af80*/  ISETP.GT.AND P0, PT, R2, 0x1e, PT ;  /* 0x0000001e0200780c */ /* 0x000fe40003f04270 */
[----:B------:R-:W-:Y:S01]  /*2af90*/  PRMT R20, RZ, 0x7610, R20 ;  /* 0x00007610ff147816 */ /* 0x000fe20000000014 */
[----:B------:R0:W-:Y:S04]  /*2afa0*/  STL [R1+0x966c], R23 ;  /* 0x00966c1701007387 */ /* 0x0001e80000100800 */
[----:B------:R-:W4:Y:S04]  /*2afb0*/  LDL R29, [R1+0x24b8] ;  /* 0x0024b800011d7983 */ /* 0x000f280000100800 */
[----:B------:R-:W4:Y:S02]  /*2afc0*/  LDL R28, [R1+0x24bc] ;  /* 0x0024bc00011c7983 */ /* 0x000f240000100800 */
[----:B---3--:R-:W-:-:S02]  /*2afd0*/  @P0 IMAD.MOV.U32 R4, RZ, RZ, R0 ;  /* 0x000000ffff040224 */ /* 0x008fc400078e0000 */
[----:B------:R-:W-:-:S05]  /*2afe0*/  @P0 IMAD.MOV.U32 R5, RZ, RZ, R24 ;  /* 0x000000ffff050224 */ /* 0x000fca00078e0018 */
[----:B------:R4:W3:Y:S04]  /*2aff0*/  @P0 LDG.E.U8 R20, desc[UR22][R4.64] ;  /* 0x0000001604140981 */ /* 0x0008e8000c1e1100 */
[----:B------:R1:W-:Y:S04]  /*2b000*/  STL [R1+0x9670], R22 ;  /* 0x0096701601007387 */ /* 0x0003e80000100800 */
[----:B------:R-:W3:Y:S04]  /*2b010*/  LDL R27, [R1+0x24b0] ;  /* 0x0024b000011b7983 */ /* 0x000ee80000100800 */
[----:B------:R-:W3:Y:S04]  /*2b020*/  LDL R26, [R1+0x24b4] ;  /* 0x0024b400011a7983 */ /* 0x000ee80000100800 */
[----:B--2---:R2:W-:Y:S04]  /*2b030*/  STL [R1+0x9674], R21 ;  /* 0x0096741501007387 */ /* 0x0045e80000100800 */
[----:B------:R-:W2:Y:S04]  /*2b040*/  LDL R25, [R1+0x24a8] ;  /* 0x0024a80001197983 */ /* 0x000ea80000100800 */
[----:B------:R-:W2:Y:S04]  /*2b050*/  LDL R24, [R1+0x24ac] ;  /* 0x0024ac0001187983 */ /* 0x000ea80000100800 */
[----:B0-----:R-:W2:Y:S04]  /*2b060*/  LDL R23, [R1+0x24a0] ;  /* 0x0024a00001177983 */ /* 0x001ea80000100800 */
[----:B------:R-:W2:Y:S01]  /*2b070*/  LDL R0, [R1+0x24a4] ;  /* 0x0024a40001007983 */ /* 0x000ea20000100800 */
[----:B------:R-:W-:Y:S01]  /*2b080*/  PRMT R19, RZ, 0x7610, R19 ;  /* 0x00007610ff137816 */ /* 0x000fe20000000013 */
[----:B----4-:R-:W-:-:S02]  /*2b090*/  @P0 IMAD.MOV.U32 R4, RZ, RZ, R28 ;  /* 0x000000ffff040224 */ /* 0x010fc400078e001c */
[----:B------:R-:W-:-:S05]  /*2b0a0*/  @P0 IMAD.MOV.U32 R5, RZ, RZ, R29 ;  /* 0x000000ffff050224 */ /* 0x000fca00078e001d */
[----:B------:R0:W4:Y:S01]  /*2b0b0*/  @P0 LDG.E.U8 R19, desc[UR22][R4.64] ;  /* 0x0000001604130981 */ /* 0x000122000c1e1100 */
[----:B------:R-:W-:-:S03]  /*2b0c0*/  PRMT R18, RZ, 0x7610, R18 ;  /* 0x00007610ff127816 */ /* 0x000fc60000000012 */
[----:B---3--:R3:W-:Y:S04]  /*2b0d0*/  STL [R1+0x9640], R20 ;  /* 0x0096401401007387 */ /* 0x0087e80000100800 */
[----:B-1----:R-:W3:Y:S04]  /*2b0e0*/  LDL R22, [R1+0x2498] ;  /* 0x0024980001167983 */ /* 0x002ee80000100800 */
[----:B--2---:R-:W2:Y:S01]  /*2b0f0*/  LDL R21, [R1+0x249c] ;  /* 0x00249c0001157983 */ /* 0x004ea20000100800 */
[----:B0-----:R-:W-:Y:S02]  /*2b100*/  @P0 IMAD.MOV.U32 R4, RZ, RZ, R26 ;  /* 0x000000ffff040224 */ /* 0x001fe400078e001a */
[----:B------:R-:W-:Y:S01]  /*2b110*/  @P0 IMAD.MOV.U32 R5, RZ, RZ, R27 ;  /* 0x000000ffff050224 */ /* 0x000fe200078e001b */
[----:B------:R-:W-:-:S04]  /*2b120*/  PRMT R17, RZ, 0x7610, R17 ;  /* 0x00007610ff117816 */ /* 0x000fc80000000011 */
[----:B------:R0:W2:Y:S02]  /*2b130*/  @P0 LDG.E.U8 R18, desc[UR22][R4.64] ;  /* 0x0000001604120981 */ /* 0x0000a4000c1e1100 */
[----:B0-----:R-:W-:Y:S02]  /*2b140*/  @P0 IMAD.MOV.U32 R4, RZ, RZ, R24 ;  /* 0x000000ffff040224 */ /* 0x001fe400078e0018 */
[----:B------:R-:W-:-:S05]  /*2b150*/  @P0 IMAD.MOV.U32 R5, RZ, RZ, R25 ;  /* 0x000000ffff050224 */ /* 0x000fca00078e0019 */
[----:B------:R0:W2:Y:S01]  /*2b160*/  @P0 LDG.E.U8 R17, desc[UR22][R4.64] ;  /* 0x0000001604110981 */ /* 0x0000a2000c1e1100 */
[----:B------:R-:W-:Y:S01]  /*2b170*/  PRMT R16, RZ, 0x7610, R16 ;  /* 0x00007610ff107816 */ /* 0x000fe20000000010 */
[----:B0-----:R-:W-:Y:S02]  /*2b180*/  @P0 IMAD.MOV.U32 R4, RZ, RZ, R0 ;  /* 0x000000ffff040224 */ /* 0x001fe400078e0000 */
[----:B------:R-:W-:-:S05]  /*2b190*/  @P0 IMAD.MOV.U32 R5, RZ, RZ, R23 ;  /* 0x000000ffff050224 */ /* 0x000fca00078e0017 */
[----:B------:R0:W2:Y:S01]  /*2b1a0*/  @P0 LDG.E.U8 R16, desc[UR22][R4.64] ;  /* 0x0000001604100981 */ /* 0x0000a2000c1e1100 */
[----:B------:R-:W-:-:S03]  /*2b1b0*/  PRMT R15, RZ, 0x7610, R15 ;  /* 0x00007610ff0f7816 */ /* 0x000fc6000000000f */
[----:B----4-:R1:W-:Y:S04]  /*2b1c0*/  STL [R1+0x9644], R19 ;  /* 0x0096441301007387 */ /* 0x0103e80000100800 */
[----:B---3--:R-:W3:Y:S04]  /*2b1d0*/  LDL R20, [R1+0x2490] ;  /* 0x0024900001147983 */ /* 0x008ee80000100800 */
[----:B-1----:R-:W4:Y:S01]  /*2b1e0*/  LDL R19, [R1+0x2494] ;  /* 0x0024940001137983 */ /* 0x002f220000100800 */
[----:B0-----:R-:W-:Y:S02]  /*2b1f0*/  @P0 IMAD.MOV.U32 R5, RZ, RZ, R22 ;  /* 0x000000ffff050224 */ /* 0x001fe400078e0016 */
[----:B--2---:R-:W-:-:S05]  /*2b200*/  @P0 IMAD.MOV.U32 R4, RZ, RZ, R21 ;  /* 0x000000ffff040224 */ /* 0x004fca00078e0015 */
[----:B------:R3:W2:Y:S04]  /*2b210*/  @P0 LDG.E.U8 R15, desc[UR22][R4.64] ;  /* 0x00000016040f0981 */ /* 0x0006a8000c1e1100 */
[----:B------:R0:W-:Y:S04]  /*2b220*/  STL [R1+0x9648], R18 ;  /* 0x0096481201007387 */ /* 0x0001e80000100800 */
[----:B------:R1:W-:Y:S04]  /*2b230*/  STL [R1+0x964c], R17 ;  /* 0x00964c1101007387 */ /* 0x0003e80000100800 */
[----:B0-----:R-:W2:Y:S04]  /*2b240*/  LDL R18, [R1+0x2488] ;  /* 0x0024880001127983 */ /* 0x001ea80000100800 */
[----:B------:R-:W2:Y:S01]  /*2b250*/  LDL R0, [R1+0x248c] ;  /* 0x00248c0001007983 */ /* 0x000ea20000100800 */
[----:B------:R-:W-:-:S03]  /*2b260*/  PRMT R14, RZ, 0x7610, R14 ;  /* 0x00007610ff0e7816 */ /* 0x000fc6000000000e */
[----:B------:R0:W-:Y:S04]  /*2b270*/  STL [R1+0x9650], R16 ;  /* 0x0096501001007387 */ /* 0x0001e80000100800 */
[----:B-1----:R-:W2:Y:S04]  /*2b280*/  LDL R17, [R1+0x2480] ;  /* 0x0024800001117983 */ /* 0x002ea80000100800 */
[----:B0-----:R-:W2:Y:S01]  /*2b290*/  LDL R16, [R1+0x2484] ;  /* 0x0024840001107983 */ /* 0x001ea20000100800 */
[----:B---3--:R-:W-:Y:S02]  /*2b2a0*/  @P0 IMAD.MOV.U32 R5, RZ, RZ, R20 ;  /* 0x000000ffff050224 */ /* 0x008fe400078e0014 */
[----:B----4-:R-:W-:-:S05]  /*2b2b0*/  @P0 IMAD.MOV.U32 R4, RZ, RZ, R19 ;  /* 0x000000ffff040224 */ /* 0x010fca00078e0013 */
[----:B------:R0:W3:Y:S04]  /*2b2c0*/  @P0 LDG.E.U8 R14, desc[UR22][R4.64] ;  /* 0x00000016040e0981 */ /* 0x0000e8000c1e1100 */
[----:B--2---:R1:W-:Y:S04]  /*2b2d0*/  STL [R1+0x9654], R15 ;  /* 0x0096540f01007387 */ /* 0x0043e80000100800 */
[----:B------:R-:W2:Y:S04]  /*2b2e0*/  LDL R21, [R1+0x2478] ;  /* 0x0024780001157983 */ /* 0x000ea80000100800 */
[----:B-1----:R-:W4:Y:S01]  /*2b2f0*/  LDL R15, [R1+0x247c] ;  /* 0x00247c00010f7983 */ /* 0x002f220000100800 */
[----:B------:R-:W-:-:S02]  /*2b300*/  ISETP.GT.AND P1, PT, R2, 0x1f, PT ;  /* 0x0000001f0200780c */ /* 0x000fc40003f24270 */
[----:B------:R-:W-:Y:S01]  /*2b310*/  PRMT R13, RZ, 0x7610, R13 ;  /* 0x00007610ff0d7816 */ /* 0x000fe2000000000d */
[----:B0-----:R-:W-:Y:S02]  /*2b320*/  @P0 IMAD.MOV.U32 R5, RZ, RZ, R18 ;  /* 0x000000ffff050224 */ /* 0x001fe400078e0012 */
[----:B------:R-:W-:-:S05]  /*2b330*/  @P0 IMAD.MOV.U32 R4, RZ, RZ, R0 ;  /* 0x000000ffff040224 */ /* 0x000fca00078e0000 */
[----:B------:R0:W4:Y:S01]  /*2b340*/  @P0 LDG.E.U8 R13, desc[UR22][R4.64] ;  /* 0x00000016040d0981 */ /* 0x000122000c1e1100 */
[----:B------:R-:W-:Y:S02]  /*2b350*/  PRMT R12, RZ, 0x7610, R12 ;  /* 0x00007610ff0c7816 */ /* 0x000fe4000000000c */
[----:B0-----:R-:W-:Y:S02]  /*2b360*/  @P1 IMAD.MOV.U32 R5, RZ, RZ, R17 ;  /* 0x000000ffff051224 */ /* 0x001fe400078e0011 */
[----:B------:R-:W-:-:S05]  /*2b370*/  @P1 IMAD.MOV.U32 R4, RZ, RZ, R16 ;  /* 0x000000ffff041224 */ /* 0x000fca00078e0010 */
[----:B------:R2:W4:Y:S01]  /*2b380*/  @P1 LDG.E.U8 R12, desc[UR22][R4.64] ;  /* 0x00000016040c1981 */ /* 0x000522000c1e1100 */
[----:B------:R-:W-:-:S03]  /*2b390*/  PRMT R11, RZ, 0x7610, R11 ;  /* 0x00007610ff0b7816 */ /* 0x000fc6000000000b */
[----:B---3--:R0:W-:Y:S04]  /*2b3a0*/  STL [R1+0x9678], R14 ;  /* 0x0096780e01007387 */ /* 0x0081e80000100800 */
[----:B------:R-:W3:Y:S04]  /*2b3b0*/  LDL R0, [R1+0x2474] ;  /* 0x0024740001007983 */ /* 0x000ee80000100800 */
[----:B------:R-:W3:Y:S01]  /*2b3c0*/  LDL R20, [R1+0x2470] ;  /* 0x0024700001147983 */ /* 0x000ee20000100800 */
[----:B--2---:R-:W-:Y:S02]  /*2b3d0*/  @P1 IMAD.MOV.U32 R5, RZ, RZ, R21 ;  /* 0x000000ffff051224 */ /* 0x004fe400078e0015 */
[----:B----4-:R-:W-:-:S05]  /*2b3e0*/  @P1 IMAD.MOV.U32 R4, RZ, RZ, R15 ;  /* 0x000000ffff041224 */ /* 0x010fca00078e000f */
[----:B------:R3:W2:Y:S04]  /*2b3f0*/  @P1 LDG.E.U8 R11, desc[UR22][R4.64] ;  /* 0x00000016040b1981 */ /* 0x0006a8000c1e1100 */
[----:B------:R1:W-:Y:S04]  /*2b400*/  STL [R1+0x9680], R13 ;  /* 0x0096800d01007387 */ /* 0x0003e80000100800 */
[----:B------:R-:W4:Y:S04]  /*2b410*/  LDL R19, [R1+0x2468] ;  /* 0x0024680001137983 */ /* 0x000f280000100800 */
[----:B------:R-:W4:Y:S04]  /*2b420*/  LDL R18, [R1+0x246c] ;  /* 0x00246c0001127983 */ /* 0x000f280000100800 */
[----:B------:R-:W4:Y:S04]  /*2b430*/  LDL R17, [R1+0x2460] ;  /* 0x0024600001117983 */ /* 0x000f280000100800 */
[----:B------:R-:W4:Y:S04]  /*2b440*/  LDL R16, [R1+0x2464] ;  /* 0x0024640001107983 */ /* 0x000f280000100800 */
[----:B------:R3:W-:Y:S04]  /*2b450*/  STL [R1+0x95e0], R12 ;  /* 0x0095e00c01007387 */ /* 0x0007e80000100800 */
[----:B------:R-:W4:Y:S04]  /*2b460*/  LDL R15, [R1+0x2458] ;  /* 0x00245800010f7983 */ /* 0x000f280000100800 */
[----:B0-----:R-:W4:Y:S04]  /*2b470*/  LDL R14, [R1+0x245c] ;  /* 0x00245c00010e7983 */ /* 0x001f280000100800 */
[----:B-1----:R-:W4:Y:S01]  /*2b480*/  LDL R13, [R1+0x2450] ;  /* 0x00245000010d7983 */ /* 0x002f220000100800 */
[----:B---3--:R-:W-:-:S03]  /*2b490*/  @P1 IMAD.MOV.U32 R4, RZ, RZ, R0 ;  /* 0x000000ffff041224 */ /* 0x008fc600078e0000 */
[----:B------:R-:W3:Y:S04]  /*2b4a0*/  LDL R12, [R1+0x2454] ;  /* 0x00245400010c7983 */ /* 0x000ee80000100800 */
[----:B--2---:R0:W-:Y:S04]  /*2b4b0*/  STL [R1+0x95e4], R11 ;  /* 0x0095e40b01007387 */ /* 0x0041e80000100800 */
[----:B------:R-:W2:Y:S04]  /*2b4c0*/  LDL R0, [R1+0x244c] ;  /* 0x00244c0001007983 */ /* 0x000ea80000100800 */
[----:B0-----:R-:W2:Y:S01]  /*2b4d0*/  LDL R11, [R1+0x2448] ;  /* 0x00244800010b7983 */ /* 0x001ea20000100800 */
[----:B------:R-:W-:Y:S01]  /*2b4e0*/  PRMT R10, RZ, 0x7610, R10 ;  /* 0x00007610ff0a7816 */ /* 0x000fe2000000000a */
[----:B------:R-:W-:Y:S01]  /*2b4f0*/  @P1 IMAD.MOV.U32 R5, RZ, RZ, R20 ;  /* 0x000000ffff051224 */ /* 0x000fe200078e0014 */
[----:B------:R-:W-:-:S04]  /*2b500*/  PRMT R9, RZ, 0x7610, R9 ;  /* 0x00007610ff097816 */ /* 0x000fc80000000009 */
[----:B------:R4:W2:Y:S01]  /*2b510*/  @P1 LDG.E.U8 R10, desc[UR22][R4.64] ;  /* 0x00000016040a1981 */ /* 0x0008a2000c1e1100 */
[----:B------:R-:W-:Y:S01]  /*2b520*/  PRMT R8, RZ, 0x7610, R8 ;  /* 0x00007610ff087816 */ /* 0x000fe20000000008 */
[----:B----4-:R-:W-:Y:S02]  /*2b530*/  @P1 IMAD.MOV.U32 R4, RZ, RZ, R18 ;  /* 0x000000ffff041224 */ /* 0x010fe400078e0012 */
[----:B------:R-:W-:-:S05]  /*2b540*/  @P1 IMAD.MOV.U32 R5, RZ, RZ, R19 ;  /* 0x000000ffff051224 */ /* 0x000fca00078e0013 */
[----:B------:R0:W4:Y:S01]  /*2b550*/  @P1 LDG.E.U8 R9, desc[UR22][R4.64] ;  /* 0x0000001604091981 */ /* 0x000122000c1e1100 */
[----:B------:R-:W-:Y:S01]  /*2b560*/  PRMT R7, RZ, 0x7610, R7 ;  /* 0x00007610ff077816 */ /* 0x000fe20000000007 */
[----:B0-----:R-:W-:Y:S02]  /*2b570*/  @P1 IMAD.MOV.U32 R4, RZ, RZ, R16 ;  /* 0x000000ffff041224 */ /* 0x001fe400078e0010 */
[----:B------:R-:W-:-:S05]  /*2b580*/  @P1 IMAD.MOV.U32 R5, RZ, RZ, R17 ;  /* 0x000000ffff051224 */ /* 0x000fca00078e0011 */
[----:B------:R0:W4:Y:S01]  /*2b590*/  @P1 LDG.E.U8 R8, desc[UR22][R4.64] ;  /* 0x0000001604081981 */ /* 0x000122000c1e1100 */
[----:B------:R-:W-:Y:S01]  /*2b5a0*/  PRMT R6, RZ, 0x7610, R6 ;  /* 0x00007610ff067816 */ /* 0x000fe20000000006 */
[----:B0-----:R-:W-:Y:S02]  /*2b5b0*/  @P1 IMAD.MOV.U32 R4, RZ, RZ, R14 ;  /* 0x000000ffff041224 */ /* 0x001fe400078e000e */
[----:B------:R-:W-:-:S05]  /*2b5c0*/  @P1 IMAD.MOV.U32 R5, RZ, RZ, R15 ;  /* 0x000000ffff051224 */ /* 0x000fca00078e000f */
[----:B------:R3:W4:Y:S01]  /*2b5d0*/  @P1 LDG.E.U8 R7, desc[UR22][R4.64] ;  /* 0x0000001604071981 */ /* 0x000722000c1e1100 */
[----:B------:R-:W-:Y:S01]  /*2b5e0*/  PRMT R3, RZ, 0x7610, R3 ;  /* 0x00007610ff037816 */ /* 0x000fe20000000003 */
[----:B---3--:R-:W-:Y:S02]  /*2b5f0*/  @P1 IMAD.MOV.U32 R4, RZ, RZ, R12 ;  /* 0x000000ffff041224 */ /* 0x008fe400078e000c */
[----:B------:R-:W-:-:S05]  /*2b600*/  @P1 IMAD.MOV.U32 R5, RZ, RZ, R13 ;  /* 0x000000ffff051224 */ /* 0x000fca00078e000d */
[----:B------:R2:W3:Y:S02]  /*2b610*/  @P1 LDG.E.U8 R6, desc[UR22][R4.64] ;  /* 0x0000001604061981 */ /* 0x0004e4000c1e1100 */
[----:B--2---:R-:W-:Y:S02]  /*2b620*/  @P1 IMAD.MOV.U32 R4, RZ, RZ, R0 ;  /* 0x000000ffff041224 */ /* 0x004fe400078e0000 */
[----:B------:R-:W-:-:S05]  /*2b630*/  @P1 IMAD.MOV.U32 R5, RZ, RZ, R11 ;  /* 0x000000ffff051224 */ /* 0x000fca00078e000b */
[----:B------:R-:W2:Y:S04]  /*2b640*/  @P1 LDG.E.U8 R3, desc[UR22][R4.64] ;  /* 0x0000001604031981 */ /* 0x000ea8000c1e1100 */
[----:B------:R-:W-:Y:S01]  /*2b650*/  STL [R1+0x95e8], R10 ;  /* 0x0095e80a01007387 */ /* 0x000fe20000100800 */
[----:B------:R-:W0:Y:S01]  /*2b660*/  S2R R0, SR_TID.X ;  /* 0x0000000000007919 */ /* 0x000e220000002100 */
[----:B------:R-:W1:Y:S01]  /*2b670*/  S2R R28, SR_TID.X ;  /* 0x00000000001c7919 */ /* 0x000e620000002100 */
[----:B------:R-:W-:Y:S06]  /*2b680*/  BAR.SYNC.DEFER_BLOCKING 0x0 ;  /* 0x0000000000007b1d */ /* 0x000fec0000010000 */
[----:B----4-:R-:W-:Y:S04]  /*2b690*/  STL [R1+0x95ec], R9 ;  /* 0x0095ec0901007387 */ /* 0x010fe80000100800 */
[----:B------:R-:W-:Y:S04]  /*2b6a0*/  STL [R1+0x95f0], R8 ;  /* 0x0095f00801007387 */ /* 0x000fe80000100800 */
[----:B------:R-:W-:Y:S04]  /*2b6b0*/  STL [R1+0x95f4], R7 ;  /* 0x0095f40701007387 */ /* 0x000fe80000100800 */
[----:B---3--:R0:W-:Y:S04]  /*2b6c0*/  STL [R1+0x95f8], R6 ;  /* 0x0095f80601007387 */ /* 0x0081e80000100800 */
[----:B------:R-:W3:Y:S04]  /*2b6d0*/  LDL.LU R25, [R1+0x23e4] ;  /* 0x0023e40001197983 */ /* 0x000ee80000300800 */
[----:B------:R-:W4:Y:S01]  /*2b6e0*/  LDL.LU R26, [R1+0x23e0] ;  /* 0x0023e000011a7983 */ /* 0x000f220000300800 */
[----:B0-----:R-:W-:-:S04]  /*2b6f0*/  LOP3.LUT R6, R0, 0x1f, RZ, 0xc0, !PT ;  /* 0x0000001f00067812 */ /* 0x001fc800078ec0ff */
[----:B------:R-:W-:Y:S01]  /*2b700*/  ISETP.GE.AND P0, PT, R6, R2, PT ;  /* 0x000000020600720c */ /* 0x000fe20003f06270 */
[----:B--2---:R-:W-:Y:S04]  /*2b710*/  STL [R1+0x95fc], R3 ;  /* 0x0095fc0301007387 */ /* 0x004fe80000100800 */
        /* <DEDUP_REMOVED lines=52> */
[----:B-1----:R-:W-:Y:S04]  /*2ba60*/  STL [R1+0x9688], R28 ;  /* 0x0096881c01007387 */ /* 0x002fe80000100800 */
[----:B------:R0:W-:Y:S04]  /*2ba70*/  STL [R1+0x9604], R5 ;  /* 0x0096040501007387 */ /* 0x0001e80000100800 */
[----:B------:R-:W2:Y:S04]  /*2ba80*/  LDL.LU R2, [R1+0x23dc] ;  /* 0x0023dc0001027983 */ /* 0x000ea80000300800 */
[----:B0-----:R-:W2:Y:S04]  /*2ba90*/  LDL.LU R5, [R1+0x23d8] ;  /* 0x0023d80001057983 */ /* 0x001ea80000300800 */
[----:B------:R-:W2:Y:S04]  /*2baa0*/  LDL.LU R29, [R1+0x23d4] ;  /* 0x0023d400011d7983 */ /* 0x000ea80000300800 */
[----:B------:R-:W2:Y:S01]  /*2bab0*/  LDL.LU R27, [R1+0x23d0] ;  /* 0x0023d000011b7983 */ /* 0x000ea20000300800 */
[----:B------:R-:W-:-:S03]  /*2bac0*/  LOP3.LUT R0, R28, 0x3f, RZ, 0xc0, !PT ;  /* 0x0000003f1c007812 */ /* 0x000fc600078ec0ff */
[----:B------:R-:W2:Y:S04]  /*2bad0*/  LDL.LU R28, [R1+0x23cc] ;  /* 0x0023cc00011c7983 */ /* 0x000ea80000300800 */
        /* <DEDUP_REMOVED lines=15> */
[----:B---3--:R0:W-:Y:S04]  /*2bbd0*/  STS.U8 [R0+UR4], R25 ;  /* 0x0000001900007988 */ /* 0x0081e80008000004 */
[----:B------:R-:W3:Y:S04]  /*2bbe0*/  LDL.LU R19, [R1+0x1c0] ;  /* 0x0001c00001137983 */ /* 0x000ee80000300800 */
[----:B0-----:R-:W3:Y:S04]  /*2bbf0*/  LDL.LU R25, [R1+0x1ac] ;  /* 0x0001ac0001197983 */ /* 0x001ee80000300800 */
[----:B------:R-:W3:Y:S04]  /*2bc00*/  LDL.LU R20, [R1+0x98] ;  /* 0x0000980001147983 */ /* 0x000ee80000300800 */
[----:B------:R-:W3:Y:S04]  /*2bc10*/  LDL.LU R21, [R1+0x94] ;  /* 0x0000940001157983 */ /* 0x000ee80000300800 */
[----:B----4-:R0:W-:Y:S04]  /*2bc20*/  STS.U8 [R0+UR4+0x40], R26 ;  /* 0x0000401a00007988 */ /* 0x0101e80008000004 */
[----:B------:R-:W4:Y:S04]  /*2bc30*/  LDL.LU R22, [R1+0x90] ;  /* 0x0000900001167983 */ /* 0x000f280000300800 */
[----:B------:R-:W4:Y:S04]  /*2bc40*/  LDL.LU R23, [R1+0x8c] ;  /* 0x00008c0001177983 */ /* 0x000f280000300800 */
[----:B------:R-:W4:Y:S04]  /*2bc50*/  LDL.LU R24, [R1+0x88] ;  /* 0x0000880001187983 */ /* 0x000f280000300800 */
[----:B0-----:R-:W4:Y:S04]  /*2bc60*/  LDL.LU R26, [R1+0x84] ;  /* 0x00008400011a7983 */ /* 0x001f280000300800 */
[----:B--2---:R-:W-:Y:S04]  /*2bc70*/  STS.U8 [R0+UR4+0x80], R2 ;  /* 0x0000800200007988 */ /* 0x004fe80008000004 */
[----:B------:R-:W-:Y:S04]  /*2bc80*/  STS.U8 [R0+UR4+0xc0], R5 ;  /* 0x0000c00500007988 */ /* 0x000fe80008000004 */
[----:B------:R0:W-:Y:S04]  /*2bc90*/  STS.U8 [R0+UR4+0x100], R29 ;  /* 0x0001001d00007988 */ /* 0x0001e80008000004 */
[----:B0-----:R-:W2:Y:S04]  /*2bca0*/  LDL.LU R29, [R1+0x80] ;  /* 0x00008000011d7983 */ /* 0x001ea80000300800 */
[----:B------:R0:W-:Y:S04]  /*2bcb0*/  STS.U8 [R0+UR4+0x140], R27 ;  /* 0x0001401b00007988 */ /* 0x0001e80008000004 */
[----:B0-----:R-:W2:Y:S04]  /*2bcc0*/  LDL.LU R27, [R1+0x7c] ;  /* 0x00007c00011b7983 */ /* 0x001ea80000300800 */
[----:B------:R-:W-:Y:S04]  /*2bcd0*/  STS.U8 [R0+UR4+0x180], R28 ;  /* 0x0001801c00007988 */ /* 0x000fe80008000004 */
        /* <DEDUP_REMOVED lines=15> */
[----:B---3--:R-:W-:Y:S04]  /*2bdd0*/  STS.U8 [R0+UR4+0x2180], R19 ;  /* 0x0021801300007988 */ /* 0x008fe80008000004 */
[----:B------:R0:W-:Y:S02]  /*2bde0*/  STS.U8 [R0+UR4+0x21c0], R25 ;  /* 0x0021c01900007988 */ /* 0x0001e40008000004 */
[----:B0-----:R-:W0:Y:S02]  /*2bdf0*/  S2R R25, SR_TID.X ;  /* 0x0000000000197919 */ /* 0x001e240000002100 */
[----:B------:R-:W-:Y:S04]  /*2be00*/  STS.U8 [R0+UR4+0x3040], R20 ;  /* 0x0030401400007988 */ /* 0x000fe80008000004 */
[----:B------:R-:W-:Y:S04]  /*2be10*/  STS.U8 [R0+UR4+0x3000], R21 ;  /* 0x0030001500007988 */ /* 0x000fe80008000004 */
[----:B----4-:R-:W-:Y:S04]  /*2be20*/  STS.U8 [R0+UR4+0x30c0], R22 ;  /* 0x0030c01600007988 */ /* 0x010fe80008000004 */
[----:B------:R-:W-:Y:S04]  /*2be30*/  STS.U8 [R0+UR4+0x3080], R23 ;  /* 0x0030801700007988 */ /* 0x000fe80008000004 */
[----:B------:R1:W-:Y:S04]  /*2be40*/  STS.U8 [R0+UR4+0x3140], R24 ;  /* 0x0031401800007988 */ /* 0x0003e80008000004 */
[----:B------:R-:W-:Y:S04]  /*2be50*/  STS.U8 [R0+UR4+0x3100], R26 ;  /* 0x0031001a00007988 */ /* 0x000fe80008000004 */
[----:B-1----:R-:W3:Y:S01]  /*2be60*/  LDL.LU R24, [R1+0x23c4] ;  /* 0x0023c40001187983 */ /* 0x002ee20000300800 */
[----:B0-----:R-:W-:-:S04]  /*2be70*/  LOP3.LUT R25, R25, 0x3f, RZ, 0xc0, !PT ;  /* 0x0000003f19197812 */ /* 0x001fc800078ec0ff */
[----:B------:R-:W-:Y:S01]  /*2be80*/  LOP3.LUT R20, R25, 0x8, RZ, 0x3c, !PT ;  /* 0x0000000819147812 */ /* 0x000fe200078e3cff */
[----:B------:R-:W-:Y:S04]  /*2be90*/  STL [R1+0x9698], R25 ;  /* 0x0096981901007387 */ /* 0x000fe80000100800 */
[----:B--2---:R0:W-:Y:S04]  /*2bea0*/  STS.U8 [R0+UR4+0x31c0], R29 ;  /* 0x0031c01d00007988 */ /* 0x0041e80008000004 */
[----:B0-----:R-:W2:Y:S04]  /*2beb0*/  LDL.LU R29, [R1+0x23c0] ;  /* 0x0023c000011d7983 */ /* 0x001ea80000300800 */
[----:B------:R-:W4:Y:S04]  /*2bec0*/  LDL.LU R25, [R1+0x23bc] ;  /* 0x0023bc0001197983 */ /* 0x000f280000300800 */
        /* <DEDUP_REMOVED lines=20> */
[----:B------:R0:W-:Y:S04]  /*2c010*/  STS.U8 [R0+UR4+0x3180], R27 ;  /* 0x0031801b00007988 */ /* 0x0001e80008000004 */
[----:B------:R-:W4:Y:S04]  /*2c020*/  LDL.LU R21, [R1+0x78] ;  /* 0x0000780001157983 */ /* 0x000f280000300800 */
[----:B0-----:R-:W4:Y:S04]  /*2c030*/  LDL.LU R27, [R1+0x74] ;  /* 0x00007400011b7983 */ /* 0x001f280000300800 */
[----:B------:R0:W-:Y:S04]  /*2c040*/  STL [R1+0x9684], R0 ;  /* 0x0096840001007387 */ /* 0x0001e80000100800 */
[----:B0-----:R-:W4:Y:S04]  /*2c050*/  LDL.LU R0, [R1+0x23b4] ;  /* 0x0023b40001007983 */ /* 0x001f280000300800 */
[----:B---3--:R0:W-:Y:S04]  /*2c060*/  STS.U8 [R20+UR4+0x200], R24 ;  /* 0x0002001814007988 */ /* 0x0081e80008000004 */
[----:B------:R-:W3:Y:S04]  /*2c070*/  LDL.LU R22, [R1+0x70] ;  /* 0x0000700001167983 */ /* 0x000ee80000300800 */
[----:B------:R-:W3:Y:S04]  /*2c080*/  LDL.LU R23, [R1+0x6c] ;  /* 0x00006c0001177983 */ /* 0x000ee80000300800 */
[----:B0-----:R-:W3:Y:S04]  /*2c090*/  LDL.LU R24, [R1+0x68] ;  /* 0x0000680001187983 */ /* 0x001ee80000300800 */
[----:B--2---:R0:W-:Y:S04]  /*2c0a0*/  STS.U8 [R20+UR4+0x240], R29 ;  /* 0x0002401d14007988 */ /* 0x0041e80008000004 */
[----:B----4-:R1:W-:Y:S04]  /*2c0b0*/  STS.U8 [R20+UR4+0x280], R25 ;  /* 0x0002801914007988 */ /* 0x0103e80008000004 */
[----:B0-----:R-:W2:Y:S04]  /*2c0c0*/  LDL.LU R29, [R1+0x64] ;  /* 0x00006400011d7983 */ /* 0x001ea80000300800 */
[----:B-1----:R-:W4:Y:S04]  /*2c0d0*/  LDL.LU R25, [R1+0x9698] ;  /* 0x0096980001197983 */ /* 0x002f280000300800 */
[----:B------:R-:W-:Y:S04]  /*2c0e0*/  STS.U8 [R20+UR4+0x2c0], R0 ;  /* 0x0002c00014007988 */ /* 0x000fe80008000004 */
[----:B------:R-:W-:Y:S04]  /*2c0f0*/  STS.U8 [R20+UR4+0x300], R2 ;  /* 0x0003000214007988 */ /* 0x000fe80008000004 */
[----:B------:R-:W-:Y:S04]  /*2c100*/  STS.U8 [R20+UR4+0x340], R5 ;  /* 0x0003400514007988 */ /* 0x000fe80008000004 */
[----:B------:R-:W-:Y:S04]  /*2c110*/  STS.U8 [R20+UR4+0x380], R28 ;  /* 0x0003801c14007988 */ /* 0x000fe80008000004 */
[----:B------:R-:W-:Y:S04]  /*2c120*/  STS.U8 [R20+UR4+0x3c0], R4 ;  /* 0x0003c00414007988 */ /* 0x000fe80008000004 */
[----:B------:R0:W-:Y:S04]  /*2c130*/  STS.U8 [R20+UR4+0x1240], R26 ;  /* 0x0012401a14007988 */ /* 0x0001e80008000004 */
        /* <DEDUP_REMOVED lines=16> */
[----:B0-----:R-:W4:Y:S04]  /*2c240*/  LDL.LU R26, [R1+0x60] ;  /* 0x00006000011a7983 */ /* 0x001f280000300800 */
[----:B------:R0:W-:Y:S04]  /*2c250*/  STS.U8 [R20+UR4+0x3200], R27 ;  /* 0x0032001b14007988 */ /* 0x0001e80008000004 */
[----:B0-----:R-:W4:Y:S04]  /*2c260*/  LDL.LU R27, [R1+0x5c] ;  /* 0x00005c00011b7983 */ /* 0x001f280000300800 */
[----:B------:R-:W2:Y:S04]  /*2c270*/  LDL.LU R0, [R1+0x239c] ;  /* 0x00239c0001007983 */ /* 0x000ea80000300800 */
[----:B---3--:R-:W-:Y:S04]  /*2c280*/  STS.U8 [R20+UR4+0x32c0], R22 ;  /* 0x0032c01614007988 */ /* 0x008fe80008000004 */
[----:B------:R-:W-:Y:S04]  /*2c290*/  STS.U8 [R20+UR4+0x3280], R23 ;  /* 0x0032801714007988 */ /* 0x000fe80008000004 */
[----:B------:R-:W-:Y:S04]  /*2c2a0*/  STS.U8 [R20+UR4+0x3340], R24 ;  /* 0x0033401814007988 */ /* 0x000fe80008000004 */
[----:B--2---:R0:W-:Y:S04]  /*2c2b0*/  STL [R1+0x9694], R0 ;  /* 0x0096940001007387 */ /* 0x0041e80000100800 */
[----:B0-----:R-:W2:Y:S04]  /*2c2c0*/  LDL.LU R0, [R1+0x23a0] ;  /* 0x0023a00001007983 */ /* 0x001ea80000300800 */
[----:B------:R-:W3:Y:S04]  /*2c2d0*/  LDL.LU R2, [R1+0x2398] ;  /* 0x0023980001027983 */ /* 0x000ee80000300800 */
[----:B------:R-:W3:Y:S04]  /*2c2e0*/  LDL.LU R5, [R1+0x2394] ;  /* 0x0023940001057983 */ /* 0x000ee80000300800 */
[----:B------:R0:W-:Y:S04]  /*2c2f0*/  STS.U8 [R20+UR4+0x3300], R29 ;  /* 0x0033001d14007988 */ /* 0x0001e80008000004 */
[----:B------:R-:W3:Y:S04]  /*2c300*/  LDL.LU R28, [R1+0x2390] ;  /* 0x00239000011c7983 */ /* 0x000ee80000300800 */
[----:B0-----:R-:W3:Y:S04]  /*2c310*/  LDL.LU R29, [R1+0x238c] ;  /* 0x00238c00011d7983 */ /* 0x001ee80000300800 */
[----:B------:R-:W3:Y:S04]  /*2c320*/  LDL.LU R4, [R1+0x2388] ;  /* 0x0023880001047983 */ /* 0x000ee80000300800 */
        /* <DEDUP_REMOVED lines=14> */
[----:B----4-:R-:W-:Y:S04]  /*2c410*/  STS.U8 [R20+UR4+0x33c0], R26 ;  /* 0x0033c01a14007988 */ /* 0x010fe80008000004 */
[----:B------:R-:W4:Y:S04]  /*2c420*/  LDL.LU R19, [R1+0x174] ;  /* 0x0001740001137983 */ /* 0x000f280000300800 */
[----:B------:R-:W4:Y:S04]  /*2c430*/  LDL.LU R23, [R1+0x170] ;  /* 0x0001700001177983 */ /* 0x000f280000300800 */
[----:B------:R0:W-:Y:S01]  /*2c440*/  STS.U8 [R20+UR4+0x3380], R27 ;  /* 0x0033801b14007988 */ /* 0x0001e20008000004 */
[----:B------:R-:W-:-:S03]  /*2c450*/  LOP3.LUT R24, R25, 0x10, RZ, 0x3c, !PT ;  /* 0x0000001019187812 */ /* 0x000fc600078e3cff */
[----:B0-----:R-:W4:Y:S04]  /*2c460*/  LDL.LU R20, [R1+0x16c] ;  /* 0x00016c0001147983 */ /* 0x001f280000300800 */
[----:B------:R-:W4:Y:S04]  /*2c470*/  LDL.LU R21, [R1+0x58] ;  /* 0x0000580001157983 */ /* 0x000f280000300800 */
[----:B------:R-:W4:Y:S04]  /*2c480*/  LDL.LU R22, [R1+0x54] ;  /* 0x0000540001167983 */ /* 0x000f280000300800 */
[----:B------:R-:W4:Y:S04]  /*2c490*/  LDL.LU R25, [R1+0x50] ;  /* 0x0000500001197983 */ /* 0x000f280000300800 */
[----:B------:R-:W4:Y:S04]  /*2c4a0*/  LDL.LU R26, [R1+0x4c] ;  /* 0x00004c00011a7983 */ /* 0x000f280000300800 */
[----:B------:R-:W4:Y:S04]  /*2c4b0*/  LDL.LU R27, [R1+0x48] ;  /* 0x00004800011b7983 */ /* 0x000f280000300800 */
[----:B--2---:R0:W-:Y:S04]  /*2c4c0*/  STS.U8 [R24+UR4+0x400], R0 ;  /* 0x0004000018007988 */ /* 0x0041e80008000004 */
[----:B0-----:R-:W2:Y:S04]  /*2c4d0*/  LDL.LU R0, [R1+0x9694] ;  /* 0x0096940001007983 */ /* 0x001ea80000300800 */
[----:B--2---:R-:W-:Y:S04]  /*2c4e0*/  STS.U8 [R24+UR4+0x440], R0 ;  /* 0x0004400018007988 */ /* 0x004fe80008000004 */
[----:B---3--:R-:W-:Y:S04]  /*2c4f0*/  STS.U8 [R24+UR4+0x480], R2 ;  /* 0x0004800218007988 */ /* 0x008fe80008000004 */
        /* <DEDUP_REMOVED lines=18> */
[----:B----4-:R-:W-:Y:S04]  /*2c620*/  STS.U8 [R24+UR4+0x2540], R19 ;  /* 0x0025401318007988 */ /* 0x010fe80008000004 */
[----:B------:R-:W-:Y:S04]  /*2c630*/  STS.U8 [R24+UR4+0x2580], R23 ;  /* 0x0025801718007988 */ /* 0x000fe80008000004 */
[----:B------:R-:W-:Y:S04]  /*2c640*/  STS.U8 [R24+UR4+0x25c0], R20 ;  /* 0x0025c01418007988 */ /* 0x000fe80008000004 */
[----:B------:R-:W-:Y:S04]  /*2c650*/  STS.U8 [R24+UR4+0x3440], R21 ;  /* 0x0034401518007988 */ /* 0x000fe80008000004 */
[----:B------:R-:W-:Y:S04]  /*2c660*/  STS.U8 [R24+UR4+0x3400], R22 ;  /* 0x0034001618007988 */ /* 0x000fe80008000004 */
[----:B------:R-:W-:Y:S04]  /*2c670*/  STS.U8 [R24+UR4+0x34c0], R25 ;  /* 0x0034c01918007988 */ /* 0x000fe80008000004 */
[----:B------:R-:W-:Y:S04]  /*2c680*/  STS.U8 [R24+UR4+0x3480], R26 ;  /* 0x0034801a18007988 */ /* 0x000fe80008000004 */
[----:B0-----:R-:W2:Y:S04]  /*2c690*/  LDL.LU R29, [R1+0x44] ;  /* 0x00004400011d7983 */ /* 0x001ea80000300800 */
[----:B------:R0:W-:Y:S04]  /*2c6a0*/  STS.U8 [R24+UR4+0x3540], R27 ;  /* 0x0035401b18007988 */ /* 0x0001e80008000004 */
[----:B0-----:R-:W3:Y:S01]  /*2c6b0*/  LDL.LU R27, [R1+0x3c] ;  /* 0x00003c00011b7983 */ /* 0x001ee20000300800 */
[----:B------:R-:W0:Y:S03]  /*2c6c0*/  S2R R23, SR_TID.X ;  /* 0x0000000000177919 */ /* 0x000e260000002100 */
[----:B---3--:R1:W-:Y:S04]  /*2c6d0*/  STL [R1+0x9690], R27 ;  /* 0x0096901b01007387 */ /* 0x0083e80000100800 */
[----:B-1----:R-:W3:Y:S01]  /*2c6e0*/  LDL.LU R27, [R1+0x40] ;  /* 0x00004000011b7983 */ /* 0x002ee20000300800 */
[----:B0-----:R-:W-:-:S03]  /*2c6f0*/  LOP3.LUT R14, R23, 0x3f, RZ, 0xc0, !PT ;  /* 0x0000003f170e7812 */ /* 0x001fc600078ec0ff */
[----:B------:R-:W4:Y:S01]  /*2c700*/  LDL.LU R25, [R1+0x2380] ;  /* 0x0023800001197983 */ /* 0x000f220000300800 */
[----:B------:R-:W-:-:S03]  /*2c710*/  LOP3.LUT R26, R14, 0x18, RZ, 0x3c, !PT ;  /* 0x000000180e1a7812 */ /* 0x000fc600078e3cff */
[----:B------:R0:W-:Y:S04]  /*2c720*/  STL [R1+0x968c], R14 ;  /* 0x00968c0e01007387 */ /* 0x0001e80000100800 */
[----:B0-----:R-:W4:Y:S04]  /*2c730*/  LDL.LU R14, [R1+0x237c] ;  /* 0x00237c00010e7983 */ /* 0x001f280000300800 */
        /* <DEDUP_REMOVED lines=22> */
[----:B--2---:R0:W-:Y:S04]  /*2c8a0*/  STS.U8 [R24+UR4+0x3500], R29 ;  /* 0x0035001d18007988 */ /* 0x0041e80008000004 */
[----:B------:R-:W2:Y:S04]  /*2c8b0*/  LDL.LU R23, [R1+0x38] ;  /* 0x0000380001177983 */ /* 0x000ea80000300800 */
[----:B0-----:R-:W2:Y:S04]  /*2c8c0*/  LDL.LU R29, [R1+0x34] ;  /* 0x00003400011d7983 */ /* 0x001ea80000300800 */
[----:B---3--:R0:W-:Y:S04]  /*2c8d0*/  STS.U8 [R24+UR4+0x35c0], R27 ;  /* 0x0035c01b18007988 */ /* 0x0081e80008000004 */
[----:B0-----:R-:W3:Y:S04]  /*2c8e0*/  LDL.LU R27, [R1+0x9690] ;  /* 0x00969000011b7983 */ /* 0x001ee80000300800 */
[----:B---3--:R0:W-:Y:S04]  /*2c8f0*/  STS.U8 [R24+UR4+0x3580], R27 ;  /* 0x0035801b18007988 */ /* 0x0081e80008000004 */
[----:B----4-:R1:W-:Y:S04]  /*2c900*/  STS.U8 [R26+UR4+0x600], R25 ;  /* 0x000600191a007988 */ /* 0x0103e80008000004 */
[----:B------:R3:W-:Y:S04]  /*2c910*/  STS.U8 [R26+UR4+0x640], R14 ;  /* 0x0006400e1a007988 */ /* 0x0007e80008000004 */
[----:B------:R-:W-:Y:S04]  /*2c920*/  STS.U8 [R26+UR4+0x680], R0 ;  /* 0x000680001a007988 */ /* 0x000fe80008000004 */
[----:B------:R-:W-:Y:S04]  /*2c930*/  STS.U8 [R26+UR4+0x6c0], R2 ;  /* 0x0006c0021a007988 */ /* 0x000fe80008000004 */
[----:B------:R-:W-:Y:S04]  /*2c940*/  STS.U8 [R26+UR4+0x700], R5 ;  /* 0x000700051a007988 */ /* 0x000fe80008000004 */
[----:B0-----:R-:W4:Y:S04]  /*2c950*/  LDL.LU R27, [R1+0x30] ;  /* 0x00003000011b7983 */ /* 0x001f280000300800 */
        /* <DEDUP_REMOVED lines=17> */
[----:B------:R-:W4:Y:S04]  /*2ca70*/  LDL.LU R24, [R1+0x2c] ;  /* 0x00002c0001187983 */ /* 0x000f280000300800 */
[----:B------:R-:W-:Y:S04]  /*2ca80*/  STS.U8 [R26+UR4+0x2780], R21 ;  /* 0x002780151a007988 */ /* 0x000fe80008000004 */
[----:B-1----:R-:W4:Y:S04]  /*2ca90*/  LDL.LU R25, [R1+0x28] ;  /* 0x0000280001197983 */ /* 0x002f280000300800 */
[----:B------:R-:W-:Y:S04]  /*2caa0*/  STS.U8 [R26+UR4+0x27c0], R22 ;  /* 0x0027c0161a007988 */ /* 0x000fe80008000004 */
[----:B---3--:R-:W3:Y:S04]  /*2cab0*/  LDL.LU R14, [R1+0x968c] ;  /* 0x00968c00010e7983 */ /* 0x008ee80000300800 */
[----:B--2---:R-:W-:Y:S04]  /*2cac0*/  STS.U8 [R26+UR4+0x3640], R23 ;  /* 0x003640171a007988 */ /* 0x004fe80008000004 */
[----:B------:R1:W-:Y:S04]  /*2cad0*/  STS.U8 [R26+UR4+0x3600], R29 ;  /* 0x0036001d1a007988 */ /* 0x0003e80008000004 */
[----:B0-----:R-:W2:Y:S04]  /*2cae0*/  LDL.LU R28, [R1+0x24] ;  /* 0x00002400011c7983 */ /* 0x001ea80000300800 */
[----:B-1----:R-:W3:Y:S04]  /*2caf0*/  LDL.LU R29, [R1+0x20] ;  /* 0x00002000011d7983 */ /* 0x002ee80000300800 */
[----:B----4-:R0:W-:Y:S04]  /*2cb00*/  STS.U8 [R26+UR4+0x36c0], R27 ;  /* 0x0036c01b1a007988 */ /* 0x0101e80008000004 */
        /* <DEDUP_REMOVED lines=24> */
[----:B------:R1:W-:Y:S04]  /*2cc90*/  STS.U8 [R26+UR4+0x3740], R25 ;  /* 0x003740191a007988 */ /* 0x0003e80008000004 */
[----:B--2---:R2:W-:Y:S04]  /*2cca0*/  STS.U8 [R26+UR4+0x3700], R28 ;  /* 0x0037001c1a007988 */ /* 0x0045e80008000004 */
[----:B---3--:R3:W-:Y:S04]  /*2ccb0*/  STS.U8 [R26+UR4+0x37c0], R29 ;  /* 0x0037c01d1a007988 */ /* 0x0087e80008000004 */
[----:B0-----:R-:W4:Y:S04]  /*2ccc0*/  LDL.LU R24, [R1+0x130] ;  /* 0x0001300001187983 */ /* 0x001f280000300800 */
[----:B-1----:R-:W4:Y:S04]  /*2ccd0*/  LDL.LU R25, [R1+0x12c] ;  /* 0x00012c0001197983 */ /* 0x002f280000300800 */
[----:B--2---:R-:W2:Y:S04]  /*2cce0*/  LDL.LU R28, [R1+0x9688] ;  /* 0x00968800011c7983 */ /* 0x004ea80000300800 */
[----:B---3--:R-:W3:Y:S01]  /*2ccf0*/  LDL.LU R29, [R1+0x18] ;  /* 0x00001800011d7983 */ /* 0x008ee20000300800 */
[----:B------:R-:W-:-:S03]  /*2cd00*/  LOP3.LUT R14, R14, 0x20, RZ, 0x3c, !PT ;  /* 0x000000200e0e7812 */ /* 0x000fc600078e3cff */
[----:B----4-:R0:W-:Y:S04]  /*2cd10*/  STS.U8 [R26+UR4+0x3780], R27 ;  /* 0x0037801b1a007988 */ /* 0x0101e80008000004 */
        /* <DEDUP_REMOVED lines=9> */
[----:B------:R-:W4:Y:S04]  /*2cdb0*/  LDL.LU R27, [R1+0x10] ;  /* 0x00001000011b7983 */ /* 0x000f280000300800 */
[----:B------:R-:W-:Y:S04]  /*2cdc0*/  STS.U8 [R14+UR4+0x1840], R9 ;  /* 0x001840090e007988 */ /* 0x000fe80008000004 */
[----:B------:R-:W-:Y:S04]  /*2cdd0*/  STS.U8 [R14+UR4+0x1800], R10 ;  /* 0x0018000a0e007988 */ /* 0x000fe80008000004 */
[----:B------:R-:W-:Y:S04]  /*2cde0*/  STS.U8 [R14+UR4+0x18c0], R11 ;  /* 0x0018c00b0e007988 */ /* 0x000fe80008000004 */
[----:B------:R-:W-:Y:S04]  /*2cdf0*/  STS.U8 [R14+UR4+0x1880], R12 ;  /* 0x0018800c0e007988 */ /* 0x000fe80008000004 */
[----:B------:R0:W-:Y:S04]  /*2ce00*/  STS.U8 [R14+UR4+0x1940], R13 ;  /* 0x0019400d0e007988 */ /* 0x0001e80008000004 */
        /* <DEDUP_REMOVED lines=9> */
[----:B-1----:R-:W4:Y:S04]  /*2cea0*/  LDL.LU R0, [R1+0xc] ;  /* 0x00000c0001007983 */ /* 0x002f280000300800 */
[----:B0-----:R-:W4:Y:S04]  /*2ceb0*/  LDL.LU R13, [R1+0x8] ;  /* 0x00000800010d7983 */ /* 0x001f280000300800 */
[----:B------:R-:W4:Y:S04]  /*2cec0*/  LDL.LU R15, [R1+0x4] ;  /* 0x00000400010f7983 */ /* 0x000f280000300800 */
[----:B------:R-:W-:Y:S04]  /*2ced0*/  STS.U8 [R14+UR4+0x2980], R24 ;  /* 0x002980180e007988 */ /* 0x000fe80008000004 */
[----:B------:R-:W-:Y:S04]  /*2cee0*/  STS.U8 [R14+UR4+0x29c0], R25 ;  /* 0x0029c0190e007988 */ /* 0x000fe80008000004 */
[----:B---3--:R0:W-:Y:S04]  /*2cef0*/  STS.U8 [R14+UR4+0x3840], R29 ;  /* 0x0038401d0e007988 */ /* 0x0081e80008000004 */
[----:B0-----:R-:W3:Y:S04]  /*2cf00*/  LDL.LU R29, [R1] ;  /* 0x00000000011d7983 */ /* 0x001ee80000300800 */
[----:B------:R-:W3:Y:S04]  /*2cf10*/  LDL.LU R21, [R1+0x2340] ;  /* 0x0023400001157983 */ /* 0x000ee80000300800 */
[----:B------:R-:W3:Y:S04]  /*2cf20*/  LDL.LU R22, [R1+0x233c] ;  /* 0x00233c0001167983 */ /* 0x000ee80000300800 */
[----:B------:R-:W3:Y:S04]  /*2cf30*/  LDL.LU R23, [R1+0x2338] ;  /* 0x0023380001177983 */ /* 0x000ee80000300800 */
[----:B------:R-:W3:Y:S04]  /*2cf40*/  LDL.LU R24, [R1+0x2334] ;  /* 0x0023340001187983 */ /* 0x000ee80000300800 */
[----:B------:R-:W3:Y:S01]  /*2cf50*/  LDL.LU R25, [R1+0x2330] ;  /* 0x0023300001197983 */ /* 0x000ee20000300800 */
[----:B--2---:R-:W-:-:S03]  /*2cf60*/  LOP3.LUT R2, R28, 0x3f, RZ, 0xc0, !PT ;  /* 0x0000003f1c027812 */ /* 0x004fc600078ec0ff */
[----:B----4-:R0:W-:Y:S04]  /*2cf70*/  STS.U8 [R14+UR4+0x3800], R26 ;  /* 0x0038001a0e007988 */ /* 0x0101e80008000004 */
[----:B------:R1:W-:Y:S04]  /*2cf80*/  STS.U8 [R14+UR4+0x38c0], R27 ;  /* 0x0038c01b0e007988 */ /* 0x0003e80008000004 */
[----:B0-----:R-:W2:Y:S04]  /*2cf90*/  LDL.LU R26, [R1+0x232c] ;  /* 0x00232c00011a7983 */ /* 0x001ea80000300800 */
[----:B-1----:R-:W4:Y:S04]  /*2cfa0*/  LDL.LU R27, [R1+0x2328] ;  /* 0x00232800011b7983 */ /* 0x002f280000300800 */
        /* <DEDUP_REMOVED lines=18> */
[----:B------:R-:W-:Y:S04]  /*2d0d0*/  STS.U8 [R14+UR4+0x3900], R15 ;  /* 0x0039000f0e007988 */ /* 0x000fe80008000004 */
[----:B0-----:R-:W4:Y:S04]  /*2d0e0*/  LDL.LU R0, [R1+0x9684] ;  /* 0x0096840001007983 */ /* 0x001f280000300800 */
[----:B-1----:R-:W4:Y:S04]  /*2d0f0*/  LDL.LU R13, [R1+0x9680] ;  /* 0x00968000010d7983 */ /* 0x002f280000300800 */
[----:B---3--:R0:W-:Y:S04]  /*2d100*/  STS.U8 [R14+UR4+0x39c0], R29 ;  /* 0x0039c01d0e007988 */ /* 0x0081e80008000004 */
[----:B0-----:R-:W3:Y:S01]  /*2d110*/  LDL.LU R29, [R1+0x967c] ;  /* 0x00967c00011d7983 */ /* 0x001ee20000300800 */
[----:B------:R-:W-:-:S03]  /*2d120*/  LOP3.LUT R15, R2, 0x28, RZ, 0x3c, !PT ;  /* 0x00000028020f7812 */ /* 0x000fc600078e3cff */
[----:B---3--:R0:W-:Y:S04]  /*2d130*/  STS.U8 [R14+UR4+0x3980], R29 ;  /* 0x0039801d0e007988 */ /* 0x0081e80008000004 */
[----:B0-----:R-:W3:Y:S04]  /*2d140*/  LDL.LU R14, [R1+0x9678] ;  /* 0x00967800010e7983 */ /* 0x001ee80000300800 */
[----:B------:R0:W-:Y:S04]  /*2d150*/  STL [R1+0x9608], R29 ;  /* 0x0096081d01007387 */ /* 0x0001e80000100800 */
[----:B0-----:R-:W3:Y:S04]  /*2d160*/  LDL.LU R29, [R1+0x2240] ;  /* 0x00224000011d7983 */ /* 0x001ee80000300800 */
[----:B------:R0:W-:Y:S04]  /*2d170*/  STS.U8 [R15+UR4+0xa00], R21 ;  /* 0x000a00150f007988 */ /* 0x0001e80008000004 */
[----:B------:R1:W-:Y:S04]  /*2d180*/  STS.U8 [R15+UR4+0xa40], R22 ;  /* 0x000a40160f007988 */ /* 0x0003e80008000004 */
[----:B------:R4:W-:Y:S04]  /*2d190*/  STS.U8 [R15+UR4+0xa80], R23 ;  /* 0x000a80170f007988 */ /* 0x0009e80008000004 */
[----:B------:R4:W-:Y:S04]  /*2d1a0*/  STS.U8 [R15+UR4+0xac0], R24 ;  /* 0x000ac0180f007988 */ /* 0x0009e80008000004 */
[----:B------:R4:W-:Y:S04]  /*2d1b0*/  STS.U8 [R15+UR4+0xb00], R25 ;  /* 0x000b00190f007988 */ /* 0x0009e80008000004 */
[----:B--2---:R2:W-:Y:S04]  /*2d1c0*/  STS.U8 [R15+UR4+0xb40], R26 ;  /* 0x000b401a0f007988 */ /* 0x0045e80008000004 */
[----:B0-----:R-:W3:Y:S04]  /*2d1d0*/  LDL.LU R21, [R1+0x9674] ;  /* 0x0096740001157983 */ /* 0x001ee80000300800 */
[----:B-1----:R-:W3:Y:S04]  /*2d1e0*/  LDL.LU R22, [R1+0x9670] ;  /* 0x0096700001167983 */ /* 0x002ee80000300800 */
[----:B----4-:R-:W4:Y:S04]  /*2d1f0*/  LDL.LU R23, [R1+0x966c] ;  /* 0x00966c0001177983 */ /* 0x010f280000300800 */
[----:B------:R-:W4:Y:S04]  /*2d200*/  LDL.LU R24, [R1+0x9668] ;  /* 0x0096680001187983 */ /* 0x000f280000300800 */
[----:B------:R-:W4:Y:S04]  /*2d210*/  LDL.LU R25, [R1+0x9664] ;  /* 0x0096640001197983 */ /* 0x000f280000300800 */
[----:B--2---:R-:W2:Y:S04]  /*2d220*/  LDL.LU R26, [R1+0x9660] ;  /* 0x00966000011a7983 */ /* 0x004ea80000300800 */
[----:B------:R0:W-:Y:S04]  /*2d230*/  STS.U8 [R15+UR4+0xb80], R27 ;  /* 0x000b801b0f007988 */ /* 0x0001e80008000004 */
[----:B------:R1:W-:Y:S04]  /*2d240*/  STS.U8 [R15+UR4+0xbc0], R28 ;  /* 0x000bc01c0f007988 */ /* 0x0003e80008000004 */
[----:B0-----:R-:W4:Y:S04]  /*2d250*/  LDL.LU R27, [R1+0x965c] ;  /* 0x00965c00011b7983 */ /* 0x001f280000300800 */
[----:B-1----:R-:W2:Y:S04]  /*2d260*/  LDL.LU R28, [R1+0x9658] ;  /* 0x00965800011c7983 */ /* 0x002ea80000300800 */
[----:B---3--:R-:W-:Y:S04]  /*2d270*/  STS.U8 [R15+UR4+0x1a40], R29 ;  /* 0x001a401d0f007988 */ /* 0x008fe80008000004 */
        /* <DEDUP_REMOVED lines=10> */
[----:B------:R0:W-:Y:S04]  /*2d320*/  STS.U8 [R15+UR4+0x2ac0], R16 ;  /* 0x002ac0100f007988 */ /* 0x0001e80008000004 */
[----:B------:R1:W-:Y:S04]  /*2d330*/  STS.U8 [R15+UR4+0x2b00], R17 ;  /* 0x002b00110f007988 */ /* 0x0003e80008000004 */
[----:B------:R3:W-:Y:S04]  /*2d340*/  STS.U8 [R15+UR4+0x2b40], R18 ;  /* 0x002b40120f007988 */ /* 0x0007e80008000004 */
[----:B------:R4:W-:Y:S04]  /*2d350*/  STS.U8 [R15+UR4+0x2b80], R19 ;  /* 0x002b80130f007988 */ /* 0x0009e80008000004 */
[----:B------:R2:W-:Y:S04]  /*2d360*/  STS.U8 [R15+UR4+0x2bc0], R20 ;  /* 0x002bc0140f007988 */ /* 0x0005e80008000004 */
[----:B0-----:R-:W2:Y:S04]  /*2d370*/  LDL.LU R16, [R1+0x2320] ;  /* 0x0023200001107983 */ /* 0x001ea80000300800 */
[----:B-1----:R-:W2:Y:S04]  /*2d380*/  LDL.LU R17, [R1+0x231c] ;  /* 0x00231c0001117983 */ /* 0x002ea80000300800 */
[----:B---3--:R-:W3:Y:S04]  /*2d390*/  LDL.LU R18, [R1+0x2318] ;  /* 0x0023180001127983 */ /* 0x008ee80000300800 */
[----:B----4-:R-:W4:Y:S04]  /*2d3a0*/  LDL.LU R19, [R1+0x2314] ;  /* 0x0023140001137983 */ /* 0x010f280000300800 */
[----:B--2---:R-:W2:Y:S04]  /*2d3b0*/  LDL.LU R20, [R1+0x2310] ;  /* 0x0023100001147983 */ /* 0x004ea80000300800 */
        /* <DEDUP_REMOVED lines=11> */
[----:B------:R-:W-:Y:S04]  /*2d470*/  STS.U8 [R15+UR4+0x3a40], R28 ;  /* 0x003a401c0f007988 */ /* 0x000fe80008000004 */
[----:B------:R0:W-:Y:S04]  /*2d480*/  STL [R1+0x960c], R28 ;  /* 0x00960c1c01007387 */ /* 0x0001e80000100800 */
[----:B------:R-:W-:Y:S04]  /*2d490*/  STS.U8 [R15+UR4+0x3a00], R27 ;  /* 0x003a001b0f007988 */ /* 0x000fe80008000004 */
[----:B------:R-:W-:Y:S04]  /*2d4a0*/  STS.U8 [R15+UR4+0x3ac0], R26 ;  /* 0x003ac01a0f007988 */ /* 0x000fe80008000004 */
[----:B------:R-:W-:Y:S04]  /*2d4b0*/  STS.U8 [R15+UR4+0x3a80], R25 ;  /* 0x003a80190f007988 */ /* 0x000fe80008000004 */
[----:B0-----:R-:W2:Y:S04]  /*2d4c0*/  LDL.LU R28, [R1+0x2210] ;  /* 0x00221000011c7983 */ /* 0x001ea80000300800 */
[----:B------:R0:W-:Y:S04]  /*2d4d0*/  STL [R1+0x9610], R27 ;  /* 0x0096101b01007387 */ /* 0x0001e80000100800 */
        /* <DEDUP_REMOVED lines=8> */
[----:B0-----:R-:W2:Y:S04]  /*2d560*/  LDL.LU R25, [R1+0x221c] ;  /* 0x00221c0001197983 */ /* 0x001ea80000300800 */
[----:B------:R0:W-:Y:S04]  /*2d570*/  STL [R1+0x961c], R24 ;  /* 0x00961c1801007387 */ /* 0x0001e80000100800 */
[----:B0-----:R-:W2:Y:S04]  /*2d580*/  LDL.LU R24, [R1+0x2220] ;  /* 0x0022200001187983 */ /* 0x001ea80000300800 */
[----:B------:R0:W-:Y:S04]  /*2d590*/  STL [R1+0x9620], R23 ;  /* 0x0096201701007387 */ /* 0x0001e80000100800 */
[----:B0-----:R-:W2:Y:S04]  /*2d5a0*/  LDL.LU R23, [R1+0x2304] ;  /* 0x0023040001177983 */ /* 0x001ea80000300800 */
[----:B------:R0:W-:Y:S04]  /*2d5b0*/  STL [R1+0x9624], R22 ;  /* 0x0096241601007387 */ /* 0x0001e80000100800 */
[----:B0-----:R-:W2:Y:S04]  /*2d5c0*/  LDL.LU R22, [R1+0x2308] ;  /* 0x0023080001167983 */ /* 0x001ea80000300800 */
[----:B------:R-:W2:Y:S04]  /*2d5d0*/  LDL.LU R15, [R1+0x9654] ;  /* 0x00965400010f7983 */ /* 0x000ea80000300800 */
[----:B------:R0:W-:Y:S04]  /*2d5e0*/  STL [R1+0x9628], R21 ;  /* 0x0096281501007387 */ /* 0x0001e80000100800 */
[----:B0-----:R-:W2:Y:S01]  /*2d5f0*/  LDL.LU R21, [R1+0x230c] ;  /* 0x00230c0001157983 */ /* 0x001ea20000300800 */
[----:B------:R-:W-:-:S05]  /*2d600*/  LOP3.LUT R2, R2, 0x30, RZ, 0x3c, !PT ;  /* 0x0000003002027812 */ /* 0x000fca00078e3cff */
[----:B------:R0:W-:Y:S04]  /*2d610*/  STS.U8 [R2+UR4+0xc00], R16 ;  /* 0x000c001002007988 */ /* 0x0001e80008000004 */
[----:B------:R1:W-:Y:S04]  /*2d620*/  STS.U8 [R2+UR4+0xc40], R17 ;  /* 0x000c401102007988 */ /* 0x0003e80008000004 */
[----:B---3--:R3:W-:Y:S04]  /*2d630*/  STS.U8 [R2+UR4+0xc80], R18 ;  /* 0x000c801202007988 */ /* 0x0087e80008000004 */
[----:B----4-:R4:W-:Y:S04]  /*2d640*/  STS.U8 [R2+UR4+0xcc0], R19 ;  /* 0x000cc01302007988 */ /* 0x0109e80008000004 */
[----:B--2---:R2:W-:Y:S04]  /*2d650*/  STS.U8 [R2+UR4+0xd00], R20 ;  /* 0x000d001402007988 */ /* 0x0045e80008000004 */
[----:B0-----:R-:W2:Y:S04]  /*2d660*/  LDL.LU R16, [R1+0x9650] ;  /* 0x0096500001107983 */ /* 0x001ea80000300800 */
[----:B-1----:R-:W2:Y:S04]  /*2d670*/  LDL.LU R17, [R1+0x964c] ;  /* 0x00964c0001117983 */ /* 0x002ea80000300800 */
[----:B---3--:R-:W3:Y:S04]  /*2d680*/  LDL.LU R18, [R1+0x9648] ;  /* 0x0096480001127983 */ /* 0x008ee80000300800 */
[----:B----4-:R-:W4:Y:S04]  /*2d690*/  LDL.LU R19, [R1+0x9644] ;  /* 0x0096440001137983 */ /* 0x010f280000300800 */
[----:B--2---:R-:W2:Y:S04]  /*2d6a0*/  LDL.LU R20, [R1+0x9640] ;  /* 0x0096400001147983 */ /* 0x004ea80000300800 */
[----:B------:R0:W-:Y:S04]  /*2d6b0*/  STS.U8 [R2+UR4+0xd40], R21 ;  /* 0x000d401502007988 */ /* 0x0001e80008000004 */
[----:B0-----:R-:W3:Y:S04]  /*2d6c0*/  LDL.LU R21, [R1+0x22f0] ;  /* 0x0022f00001157983 */ /* 0x001ee80000300800 */
[----:B---3--:R0:W-:Y:S04]  /*2d6d0*/  STL [R1+0x962c], R21 ;  /* 0x00962c1501007387 */ /* 0x0081e80000100800 */
[----:B0-----:R-:W3:Y:S04]  /*2d6e0*/  LDL.LU R21, [R1+0x22f4] ;  /* 0x0022f40001157983 */ /* 0x001ee80000300800 */
[----:B---3--:R0:W-:Y:S04]  /*2d6f0*/  STL [R1+0x9630], R21 ;  /* 0x0096301501007387 */ /* 0x0081e80000100800 */
[----:B0-----:R-:W3:Y:S04]  /*2d700*/  LDL.LU R21, [R1+0x22f8] ;  /* 0x0022f80001157983 */ /* 0x001ee80000300800 */
[----:B---3--:R0:W-:Y:S04]  /*2d710*/  STL [R1+0x9634], R21 ;  /* 0x0096341501007387 */ /* 0x0081e80000100800 */
[----:B0-----:R-:W3:Y:S04]  /*2d720*/  LDL.LU R21, [R1+0x22fc] ;  /* 0x0022fc0001157983 */ /* 0x001ee80000300800 */
[----:B------:R-:W-:Y:S04]  /*2d730*/  STS.U8 [R2+UR4+0xd80], R22 ;  /* 0x000d801602007988 */ /* 0x000fe80008000004 */
[----:B------:R-:W-:Y:S04]  /*2d740*/  STS.U8 [R2+UR4+0xdc0], R23 ;  /* 0x000dc01702007988 */ /* 0x000fe80008000004 */
[----:B------:R-:W-:Y:S04]  /*2d750*/  STS.U8 [R2+UR4+0x1c40], R24 ;  /* 0x001c401802007988 */ /* 0x000fe80008000004 */
[----:B---3--:R0:W-:Y:S04]  /*2d760*/  STL [R1+0x9638], R21 ;  /* 0x0096381501007387 */ /* 0x0081e80000100800 */
[----:B0-----:R-:W3:Y:S04]  /*2d770*/  LDL.LU R21, [R1+0x2300] ;  /* 0x0023000001157983 */ /* 0x001ee80000300800 */
[----:B------:R0:W-:Y:S04]  /*2d780*/  STS.U8 [R2+UR4+0x1c00], R25 ;  /* 0x001c001902007988 */ /* 0x0001e80008000004 */
[----:B------:R1:W-:Y:S04]  /*2d790*/  STS.U8 [R2+UR4+0x1cc0], R26 ;  /* 0x001cc01a02007988 */ /* 0x0003e80008000004 */
[----:B------:R4:W-:Y:S04]  /*2d7a0*/  STS.U8 [R2+UR4+0x1c80], R27 ;  /* 0x001c801b02007988 */ /* 0x0009e80008000004 */
[----:B------:R2:W-:Y:S04]  /*2d7b0*/  STS.U8 [R2+UR4+0x1d40], R28 ;  /* 0x001d401c02007988 */ /* 0x0005e80008000004 */
        /* <DEDUP_REMOVED lines=11> */
[----:B---3--:R3:W-:Y:S04]  /*2d870*/  STL [R1+0x963c], R21 ;  /* 0x00963c1501007387 */ /* 0x0087e80000100800 */
[----:B------:R-:W3:Y:S04]  /*2d880*/  LDL.LU R22, [R1+0x22ec] ;  /* 0x0022ec0001167983 */ /* 0x000ee80000300800 */
[----:B------:R-:W3:Y:S04]  /*2d890*/  LDL.LU R23, [R1+0x22e8] ;  /* 0x0022e80001177983 */ /* 0x000ee80000300800 */
[----:B------:R-:W3:Y:S04]  /*2d8a0*/  LDL.LU R24, [R1+0x22e4] ;  /* 0x0022e40001187983 */ /* 0x000ee80000300800 */
[----:B0-----:R-:W3:Y:S04]  /*2d8b0*/  LDL.LU R25, [R1+0x2200] ;  /* 0x0022000001197983 */ /* 0x001ee80000300800 */
[----:B-1----:R-:W3:Y:S04]  /*2d8c0*/  LDL.LU R26, [R1+0x21fc] ;  /* 0x0021fc00011a7983 */ /* 0x002ee80000300800 */
[----:B----4-:R-:W4:Y:S04]  /*2d8d0*/  LDL.LU R27, [R1+0x21f8] ;  /* 0x0021f800011b7983 */ /* 0x010f280000300800 */
[----:B--2---:R-:W2:Y:S04]  /*2d8e0*/  LDL.LU R28, [R1+0x21cc] ;  /* 0x0021cc00011c7983 */ /* 0x004ea80000300800 */
[----:B------:R-:W2:Y:S04]  /*2d8f0*/  LDL.LU R29, [R1+0x21c8] ;  /* 0x0021c800011d7983 */ /* 0x000ea80000300800 */
[----:B------:R-:W2:Y:S01]  /*2d900*/  LDL.LU R5, [R1+0x21c4] ;  /* 0x0021c40001057983 */ /* 0x000ea20000300800 */
[----:B---3--:R-:W-:-:S03]  /*2d910*/  LOP3.LUT R21, R0, 0x30, RZ, 0x3c, !PT ;  /* 0x0000003000157812 */ /* 0x008fc600078e3cff */
[----:B------:R-:W3:Y:S04]  /*2d920*/  LDL.LU R4, [R1+0x21c0] ;  /* 0x0021c00001047983 */ /* 0x000ee80000300800 */
[----:B------:R-:W3:Y:S04]  /*2d930*/  LDL.LU R3, [R1+0x1fc] ;  /* 0x0001fc0001037983 */ /* 0x000ee80000300800 */
[----:B------:R-:W3:Y:S04]  /*2d940*/  LDL.LU R6, [R1+0xe8] ;  /* 0x0000e80001067983 */ /* 0x000ee80000300800 */
[----:B------:R-:W-:Y:S04]  /*2d950*/  STS.U8 [R21+UR4+0x3c40], R20 ;  /* 0x003c401415007988 */ /* 0x000fe80008000004 */
        /* <DEDUP_REMOVED lines=13> */
[----:B------:R0:W-:Y:S04]  /*2da30*/  STS.U8 [R21+UR4+0x3d80], R13 ;  /* 0x003d800d15007988 */ /* 0x0001e80008000004 */
[----:B0-----:R-:W4:Y:S01]  /*2da40*/  LDL.LU R21, [R1+0x963c] ;  /* 0x00963c0001157983 */ /* 0x001f220000300800 */
[----:B------:R-:W-:-:S05]  /*2da50*/  LOP3.LUT R0, R0, 0x38, RZ, 0x3c, !PT ;  /* 0x0000003800007812 */ /* 0x000fca00078e3cff */
[----:B----4-:R0:W-:Y:S04]  /*2da60*/  STS.U8 [R0+UR4+0xe00], R21 ;  /* 0x000e001500007988 */ /* 0x0101e80008000004 */
[----:B0-----:R-:W4:Y:S04]  /*2da70*/  LDL.LU R21, [R1+0x9638] ;  /* 0x0096380001157983 */ /* 0x001f280000300800 */
[----:B----4-:R0:W-:Y:S04]  /*2da80*/  STS.U8 [R0+UR4+0xe40], R21 ;  /* 0x000e401500007988 */ /* 0x0101e80008000004 */
[----:B0-----:R-:W4:Y:S04]  /*2da90*/  LDL.LU R21, [R1+0x9634] ;  /* 0x0096340001157983 */ /* 0x001f280000300800 */
[----:B----4-:R0:W-:Y:S04]  /*2daa0*/  STS.U8 [R0+UR4+0xe80], R21 ;  /* 0x000e801500007988 */ /* 0x0101e80008000004 */
[----:B0-----:R-:W4:Y:S04]  /*2dab0*/  LDL.LU R21, [R1+0x9630] ;  /* 0x0096300001157983 */ /* 0x001f280000300800 */
[----:B----4-:R0:W-:Y:S04]  /*2dac0*/  STS.U8 [R0+UR4+0xec0], R21 ;  /* 0x000ec01500007988 */ /* 0x0101e80008000004 */
[----:B0-----:R-:W4:Y:S04]  /*2dad0*/  LDL.LU R21, [R1+0x962c] ;  /* 0x00962c0001157983 */ /* 0x001f280000300800 */
[----:B----4-:R0:W-:Y:S04]  /*2dae0*/  STS.U8 [R0+UR4+0xf00], R21 ;  /* 0x000f001500007988 */ /* 0x0101e80008000004 */
[----:B------:R1:W-:Y:S04]  /*2daf0*/  STS.U8 [R0+UR4+0xf40], R22 ;  /* 0x000f401600007988 */ /* 0x0003e80008000004 */
[----:B------:R4:W-:Y:S04]  /*2db00*/  STS.U8 [R0+UR4+0xf80], R23 ;  /* 0x000f801700007988 */ /* 0x0009e80008000004 */
[----:B------:R2:W-:Y:S04]  /*2db10*/  STS.U8 [R0+UR4+0xfc0], R24 ;  /* 0x000fc01800007988 */ /* 0x0005e80008000004 */
[----:B------:R3:W-:Y:S04]  /*2db20*/  STS.U8 [R0+UR4+0x1e40], R25 ;  /* 0x001e401900007988 */ /* 0x0007e80008000004 */
[----:B------:R3:W-:Y:S04]  /*2db30*/  STS.U8 [R0+UR4+0x1e00], R26 ;  /* 0x001e001a00007988 */ /* 0x0007e80008000004 */
[----:B0-----:R-:W3:Y:S04]  /*2db40*/  LDL.LU R21, [R1+0x9628] ;  /* 0x0096280001157983 */ /* 0x001ee80000300800 */
[----:B-1----:R-:W3:Y:S04]  /*2db50*/  LDL.LU R22, [R1+0x9624] ;  /* 0x0096240001167983 */ /* 0x002ee80000300800 */
[----:B----4-:R-:W4:Y:S04]  /*2db60*/  LDL.LU R23, [R1+0x9620] ;  /* 0x0096200001177983 */ /* 0x010f280000300800 */
[----:B--2---:R-:W2:Y:S04]  /*2db70*/  LDL.LU R24, [R1+0x961c] ;  /* 0x00961c0001187983 */ /* 0x004ea80000300800 */
[----:B---3--:R-:W3:Y:S04]  /*2db80*/  LDL.LU R25, [R1+0x9618] ;  /* 0x0096180001197983 */ /* 0x008ee80000300800 */
[----:B------:R-:W4:Y:S04]  /*2db90*/  LDL.LU R26, [R1+0x9614] ;  /* 0x00961400011a7983 */ /* 0x000f280000300800 */
[----:B------:R0:W-:Y:S04]  /*2dba0*/  STS.U8 [R0+UR4+0x1ec0], R27 ;  /* 0x001ec01b00007988 */ /* 0x0001e80008000004 */
[----:B------:R1:W-:Y:S04]  /*2dbb0*/  STS.U8 [R0+UR4+0x1e80], R28 ;  /* 0x001e801c00007988 */ /* 0x0003e80008000004 */
[----:B------:R1:W-:Y:S04]  /*2dbc0*/  STS.U8 [R0+UR4+0x1f40], R29 ;  /* 0x001f401d00007988 */ /* 0x0003e80008000004 */
[----:B------:R1:W-:Y:S04]  /*2dbd0*/  STS.U8 [R0+UR4+0x1f00], R5 ;  /* 0x001f000500007988 */ /* 0x0003e80008000004 */
[----:B------:R1:W-:Y:S04]  /*2dbe0*/  STS.U8 [R0+UR4+0x1fc0], R4 ;  /* 0x001fc00400007988 */ /* 0x0003e80008000004 */
[----:B------:R1:W-:Y:S04]  /*2dbf0*/  STS.U8 [R0+UR4+0x1f80], R3 ;  /* 0x001f800300007988 */ /* 0x0003e80008000004 */
[----:B0-----:R-:W2:Y:S04]  /*2dc00*/  LDL.LU R27, [R1+0x9610] ;  /* 0x00961000011b7983 */ /* 0x001ea80000300800 */
[----:B-1----:R-:W3:Y:S04]  /*2dc10*/  LDL.LU R28, [R1+0x960c] ;  /* 0x00960c00011c7983 */ /* 0x002ee80000300800 */
[----:B------:R-:W4:Y:S04]  /*2dc20*/  LDL.LU R29, [R1+0x9608] ;  /* 0x00960800011d7983 */ /* 0x000f280000300800 */
[----:B------:R-:W2:Y:S04]  /*2dc30*/  LDL.LU R5, [R1+0x9604] ;  /* 0x0096040001057983 */ /* 0x000ea80000300800 */
[----:B------:R-:W3:Y:S04]  /*2dc40*/  LDL.LU R4, [R1+0x9600] ;  /* 0x0096000001047983 */ /* 0x000ee80000300800 */
        /* <DEDUP_REMOVED lines=9> */
[----:B------:R-:W4:Y:S04]  /*2dce0*/  LDL R2, [R1+0x2fe8] ;  /* 0x002fe80001027983 */ /* 0x000f280000100800 */
[----:B------:R-:W2:Y:S04]  /*2dcf0*/  LDL.LU R8, [R1+0x95f0] ;  /* 0x0095f00001087983 */ /* 0x000ea80000300800 */
[----:B------:R-:W3:Y:S04]  /*2dd00*/  LDL.LU R9, [R1+0x95ec] ;  /* 0x0095ec0001097983 */ /* 0x000ee80000300800 */
[----:B------:R-:W4:Y:S04]  /*2dd10*/  LDL.LU R10, [R1+0x95e8] ;  /* 0x0095e800010a7983 */ /* 0x000f280000300800 */
[----:B------:R0:W-:Y:S04]  /*2dd20*/  STS.U8 [R0+UR4+0x2f80], R11 ;  /* 0x002f800b00007988 */ /* 0x0001e80008000004 */
[----:B------:R1:W-:Y:S04]  /*2dd30*/  STS.U8 [R0+UR4+0x2fc0], R12 ;  /* 0x002fc00c00007988 */ /* 0x0003e80008000004 */
[----:B0-----:R-:W2:Y:S04]  /*2dd40*/  LDL.LU R11, [R1+0x95e4] ;  /* 0x0095e400010b7983 */ /* 0x001ea80000300800 */
[----:B-1----:R-:W3:Y:S04]  /*2dd50*/  LDL.LU R12, [R1+0x95e0] ;  /* 0x0095e000010c7983 */ /* 0x002ee80000300800 */
[----:B---3--:R-:W-:Y:S04]  /*2dd60*/  STS.U8 [R0+UR4+0x3e40], R12 ;  /* 0x003e400c00007988 */ /* 0x008fe80008000004 */
[----:B--2---:R-:W-:Y:S04]  /*2dd70*/  STS.U8 [R0+UR4+0x3e00], R11 ;  /* 0x003e000b00007988 */ /* 0x004fe80008000004 */
[----:B----4-:R-:W-:Y:S04]  /*2dd80*/  STS.U8 [R0+UR4+0x3ec0], R10 ;  /* 0x003ec00a00007988 */ /* 0x010fe80008000004 */
[----:B------:R-:W-:Y:S04]  /*2dd90*/  STS.U8 [R0+UR4+0x3e80], R9 ;  /* 0x003e800900007988 */ /* 0x000fe80008000004 */
[----:B------:R-:W-:Y:S04]  /*2dda0*/  STS.U8 [R0+UR4+0x3f40], R8 ;  /* 0x003f400800007988 */ /* 0x000fe80008000004 */
[----:B------:R-:W-:Y:S04]  /*2ddb0*/  STS.U8 [R0+UR4+0x3f00], R7 ;  /* 0x003f000700007988 */ /* 0x000fe80008000004 */
[----:B------:R-:W-:Y:S04]  /*2ddc0*/  STS.U8 [R0+UR4+0x3fc0], R6 ;  /* 0x003fc00600007988 */ /* 0x000fe80008000004 */
[----:B------:R0:W-:Y:S04]  /*2ddd0*/  STS.U8 [R0+UR4+0x3f80], R3 ;  /* 0x003f800300007988 */ /* 0x0001e80008000004 */
[----:B0-----:R-:W2:Y:S04]  /*2dde0*/  LDL.LU R0, [R1+0x95dc] ;  /* 0x0095dc0001007983 */ /* 0x001ea80000300800 */
[----:B------:R-:W3:Y:S01]  /*2ddf0*/  LDL R3, [R1+0x2fd8] ;  /* 0x002fd80001037983 */ /* 0x000ee20000100800 */
[----:B------:R-:W-:Y:S01]  /*2de00*/  BAR.SYNC.DEFER_BLOCKING 0x0 ;  /* 0x0000000000007b1d */ /* 0x000fe20000010000 */
[----:B------:R-:W-:-:S06]  /*2de10*/  PRMT R5, RZ, 0x7610, R5 ;  /* 0x00007610ff057816 */ /* 0x000fcc0000000005 */
[----:B---3--:R-:W3:Y:S04]  /*2de20*/  @!P0 LDG.E.U8 R5, desc[UR22][R2.64] ;  /* 0x0000001602058981 */ /* 0x008ee8000c1e1100 */
[----:B---3--:R0:W-:Y:S04]  /*2de30*/  STL [R1+0x1cc], R5 ;  /* 0x0001cc0501007387 */ /* 0x0081e80000100800 */
[----:B0-----:R-:W3:Y:S04]  /*2de40*/  LDL.LU R5, [R1+0x95d8] ;  /* 0x0095d80001057983 */ /* 0x001ee80000300800 */
[----:B------:R-:W4:Y:S04]  /*2de50*/  LDL R2, [R1+0x2fe4] ;  /* 0x002fe40001027983 */ /* 0x000f280000100800 */
[----:B------:R-:W4:Y:S01]  /*2de60*/  LDL R3, [R1+0x3000] ;  /* 0x0030000001037983 */ /* 0x000f220000100800 */
[----:B--2---:R-:W-:-:S02]  /*2de70*/  PRMT R0, RZ, 0x7610, R0 ;  /* 0x00007610ff007816 */ /* 0x004fc40000000000 */
[----:B----4-:R-:W-:-:S04]  /*2de80*/  @!P0 LOP3.LUT R3, R3, R2, RZ, 0x3c, !PT ;  /* 0x0000000203038212 */ /* 0x010fc800078e3cff */
[----:B------:R-:W-:-:S04]  /*2de90*/  @!P0 LOP3.LUT R2, R3, R2, RZ, 0x3c, !PT ;  /* 0x0000000203028212 */ /* 0x000fc800078e3cff */
[----:B------:R-:W-:-:S05]  /*2dea0*/  @!P0 LOP3.LUT R3, R3, R2, RZ, 0x3c, !PT ;  /* 0x0000000203038212 */ /* 0x000fca00078e3cff */
[----:B------:R-:W2:Y:S04]  /*2deb0*/  @!P0 LDG.E.U8 R0, desc[UR22][R2.64] ;  /* 0x0000001602008981 */ /* 0x000ea8000c1e1100 */
[----:B--2---:R0:W-:Y:S04]  /*2dec0*/  STL [R1+0x1f4], R0 ;  /* 0x0001f40001007387 */ /* 0x0041e80000100800 */
[----:B0-----:R-:W2:Y:S04]  /*2ded0*/  LDL.LU R0, [R1+0x95d4] ;  /* 0x0095d40001007983 */ /* 0x001ea80000300800 */
[----:B------:R-:W4:Y:S04]  /*2dee0*/  LDL R2, [R1+0x2444] ;  /* 0x0024440001027983 */ /* 0x000f280000100800 */
[----:B------:R-:W4:Y:S01]  /*2def0*/  LDL R3, [R1+0x2c20] ;  /* 0x002c200001037983 */ /* 0x000f220000100800 */
[----:B------:R-:W-:-:S02]  /*2df00*/  PRMT R4, RZ, 0x7610, R4 ;  /* 0x00007610ff047816 */ /* 0x000fc40000000004 */
[----:B----4-:R-:W-:-:S04]  /*2df10*/  @!P0 LOP3.LUT R3, R3, R2, RZ, 0x3c, !PT ;  /* 0x0000000203038212 */ /* 0x010fc800078e3cff */
[----:B------:R-:W-:-:S04]  /*2df20*/  @!P0 LOP3.LUT R2, R3, R2, RZ, 0x3c, !PT ;  /* 0x0000000203028212 */ /* 0x000fc800078e3cff */
[----:B------:R-:W-:-:S05]  /*2df30*/  @!P0 LOP3.LUT R3, R3, R2, RZ, 0x3c, !PT ;  /* 0x0000000203038212 */ /* 0x000fca00078e3cff */
[----:B------:R-:W4:Y:S04]  /*2df40*/  @!P0 LDG.E.U8 R4, desc[UR22][R2.64] ;  /* 0x0000001602048981 */ /* 0x000f28000c1e1100 */
[----:B----4-:R0:W-:Y:S04]  /*2df50*/  STL [R1+0x1f0], R4 ;  /* 0x0001f00401007387 */ /* 0x0101e80000100800 */
[----:B0-----:R-:W4:Y:S04]  /*2df60*/  LDL.LU R4, [R1+0x95d0] ;  /* 0x0095d00001047983 */ /* 0x001f280000300800 */
[----:B------:R-:W3:Y:S04]  /*2df70*/  LDL R2, [R1+0x2c1c] ;  /* 0x002c1c0001027983 */ /* 0x000ee80000100800 */
[----:B------:R-:W3:Y:S01]  /*2df80*/  LDL R3, [R1+0x2e2c] ;  /* 0x002e2c0001037983 */ /* 0x000ee20000100800 */
[----:B--2---:R-:W-:-:S02]  /*2df90*/  PRMT R0, RZ, 0x7610, R0 ;  /* 0x00007610ff007816 */ /* 0x004fc40000000000 */
[----:B---3--:R-:W-:-:S04]  /*2dfa0*/  @!P0 LOP3.LUT R3, R3, R2, RZ, 0x3c, !PT ;  /* 0x0000000203038212 */ /* 0x008fc800078e3cff */
[----:B------:R-:W-:-:S04]  /*2dfb0*/  @!P0 LOP3.LUT R2, R3, R2, RZ, 0x3c, !PT ;  /* 0x0000000203028212 */ /* 0x000fc800078e3cff */
[----:B------:R-:W-:-:S05]  /*2dfc0*/  @!P0 LOP3.LUT R3, R3, R2, RZ, 0x3c, !PT ;  /* 0x0000000203038212 */ /* 0x000fca00078e3cff */
[----:B------:R-:W2:Y:S04]  /*2dfd0*/  @!P0 LDG.E.U8 R0, desc[UR22][R2.64] ;  /* 0x0000001602008981 */ /* 0x000ea8000c1e1100 */
[----:B--2---:R0:W-:Y:S04]  /*2dfe0*/  STL [R1+0x1c8], R0 ;  /* 0x0001c80001007387 */ /* 0x0041e80000100800 */
[----:B0-----:R-:W2:Y:S04]  /*2dff0*/  LDL.LU R0, [R1+0x95cc] ;  /* 0x0095cc0001007983 */ /* 0x001ea80000300800 */
[----:B------:R-:W3:Y:S04]  /*2e000*/  LDL R2, [R1+0x2c18] ;  /* 0x002c180001027983 */ /* 0x000ee80000100800 */
[----:B------:R-:W3:Y:S01]  /*2e010*/  LDL R3, [R1+0x2e28] ;  /* 0x002e280001037983 */ /* 0x000ee20000100800 */
[----:B----4-:R-:W-:-:S02]  /*2e020*/  PRMT R4, RZ, 0x7610, R4 ;  /* 0x00007610ff047816 */ /* 0x010fc40000000004 */
[----:B---3--:R-:W-:-:S04]  /*2e030*/  @!P0 LOP3.LUT R3, R3, R2, RZ, 0x3c, !PT ;  /* 0x0000000203038212 */ /* 0x008fc800078e3cff */
[----:B------:R-:W-:-:S04]  /*2e040*/  @!P0 LOP3.LUT R2, R3, R2, RZ, 0x3c, !PT ;  /* 0x0000000203028212 */ /* 0x000fc800078e3cff */
[----:B------:R-:W-:-:S05]  /*2e050*/  @!P0 LOP3.LUT R3, R3, R2, RZ, 0x3c, !PT ;  /* 0x0000000203038212 */ /* 0x000fca00078e3cff */
[----:B------:R-:W3:Y:S04]  /*2e060*/  @!P0 LDG.E.U8 R4, desc[UR22][R2.64] ;  /* 0x0000001602048981 */ /* 0x000ee8000c1e1100 */
        /* <DEDUP_REMOVED lines=13> */
[----:B---3--:R-:W-:-:S02]  /*2e140*/  PRMT R4, RZ, 0x7610, R4 ;  /* 0x00007610ff047816 */ /* 0x008fc40000000004 */
[----:B----4-:R-:W-:-:S04]  /*2e150*/  @!P0 LOP3.LUT R3, R3, R2, RZ, 0x3c, !PT ;  /* 0x0000000203038212 */ /* 0x010fc800078e3cff */
        /* <DEDUP_REMOVED lines=858> */
[----:B--2---:R0:W-:Y:S04]  /*31700*/  STL [R1], R0 ;  /* 0x0000000001007387 */ /* 0x0041e80000100800 */
[----:B0-----:R-:W2:Y:S04]  /*31710*/  LDL.LU R0, [R1+0x9444] ;  /* 0x0094440001007983 */ /* 0x001ea80000300800 */
[----:B------:R-:W3:Y:S04]  /*31720*/  LDL R2, [R1+0x2f08] ;  /* 0x002f080001027983 */ /* 0x000ee80000100800 */
[----:B------:R-:W3:Y:S01]  /*31730*/  LDL R3, [R1+0x2f44] ;  /* 0x002f440001037983 */ /* 0x000ee20000100800 */
[----:B------:R-:W-:-:S02]  /*31740*/  PRMT R29, RZ, 0x7610, R29 ;  /* 0x00007610ff1d7816 */ /* 0x000fc4000000001d */
[----:B---3--:R-:W-:-:S04]  /*31750*/  @!P0 LOP3.LUT R3, R3, R2, RZ, 0x3c, !PT ;  /* 0x0000000203038212 */ /* 0x008fc800078e3cff */
[----:B------:R-:W-:-:S04]  /*31760*/  @!P0 LOP3.LUT R2, R3, R2, RZ, 0x3c, !PT ;  /* 0x0000000203028212 */ /* 0x000fc800078e3cff */
[----:B------:R-:W-:-:S05]  /*31770*/  @!P0 LOP3.LUT R3, R3, R2, RZ, 0x3c, !PT ;  /* 0x0000000203038212 */ /* 0x000fca00078e3cff */
[----:B------:R-:W3:Y:S04]  /*31780*/  @!P0 LDG.E.U8 R29, desc[UR22][R2.64] ;  /* 0x00000016021d8981 */ /* 0x000ee8000c1e1100 */
[----:B------:R-:W4:Y:S04]  /*31790*/  LDL R2, [R1+0x2f10] ;  /* 0x002f100001027983 */ /* 0x000f280000100800 */
[----:B------:R-:W4:Y:S01]  /*317a0*/  LDL R3, [R1+0x2f4c] ;  /* 0x002f4c0001037983 */ /* 0x000f220000100800 */
[----:B------:R-:W-:-:S03]  /*317b0*/  PRMT R28, RZ, 0x7610, R28 ;  /* 0x00007610ff1c7816 */ /* 0x000fc6000000001c */
[----:B---3--:R0:W-:Y:S04]  /*317c0*/  STL [R1+0x9400], R29 ;  /* 0x0094001d01007387 */ /* 0x0081e80000100800 */
[----:B0-----:R-:W3:Y:S01]  /*317d0*/  LDL R29, [R1+0x2f54] ;  /* 0x002f5400011d7983 */ /* 0x001ee20000100800 */
[----:B----4-:R-:W-:-:S04]  /*317e0*/  @!P0 LOP3.LUT R3, R3, R2, RZ, 0x3c, !PT ;  /* 0x0000000203038212 */ /* 0x010fc800078e3cff */
[----:B------:R-:W-:-:S04]  /*317f0*/  @!P0 LOP3.LUT R2, R3, R2, RZ, 0x3c, !PT ;  /* 0x0000000203028212 */ /* 0x000fc800078e3cff */
[----:B------:R-:W-:-:S05]  /*31800*/  @!P0 LOP3.LUT R3, R3, R2, RZ, 0x3c, !PT ;  /* 0x0000000203038212 */ /* 0x000fca00078e3cff */
[----:B------:R3:W4:Y:S04]  /*31810*/  @!P0 LDG.E.U8 R28, desc[UR22][R2.64] ;  /* 0x00000016021c8981 */ /* 0x000728000c1e1100 */
[----:B------:R-:W2:Y:S01]  /*31820*/  LDL R3, [R1+0x2f18] ;  /* 0x002f180001037983 */ /* 0x000ea20000100800 */
[----:B------:R-:W-:Y:S01]  /*31830*/  PRMT R27, RZ, 0x7610, R27 ;  /* 0x00007610ff1b7816 */ /* 0x000fe2000000001b */
[----:B---3--:R-:W-:Y:S02]  /*31840*/  @!P0 IMAD.MOV.U32 R2, RZ, RZ, R29 ;  /* 0x000000ffff028224 */ /* 0x008fe400078e001d */
[----:B----4-:R0:W-:Y:S01]  /*31850*/  STL [R1+0x93c8], R28 ;  /* 0x0093c81c01007387 */ /* 0x0101e20000100800 */
[----:B------:R-:W-:-:S03]  /*31860*/  PRMT R26, RZ, 0x7610, R26 ;  /* 0x00007610ff1a7816 */ /* 0x000fc6000000001a */
[----:B------:R-:W3:Y:S04]  /*31870*/  LDL R29, [R1+0x2f38] ;  /* 0x002f3800011d7983 */ /* 0x000ee80000100800 */
[----:B--2---:R1:W2:Y:S04]  /*31880*/  @!P0 LDG.E.U8 R27, desc[UR22][R2.64] ;  /* 0x00000016021b8981 */ /* 0x0042a8000c1e1100 */
[----:B0-----:R-:W4:Y:S04]  /*31890*/  LDL R28, [R1+0x2f74] ;  /* 0x002f7400011c7983 */ /* 0x001f280000100800 */
[----:B------:R-:W1:Y:S04]  /*318a0*/  LDL R2, [R1+0x2f20] ;  /* 0x002f200001027983 */ /* 0x000e680000100800 */
[----:B------:R-:W1:Y:S02]  /*318b0*/  LDL R3, [R1+0x2f5c] ;  /* 0x002f5c0001037983 */ /* 0x000e640000100800 */
[----:B-1----:R-:W-:-:S04]  /*318c0*/  @!P0 LOP3.LUT R3, R3, R2, RZ, 0x3c, !PT ;  /* 0x0000000203038212 */ /* 0x002fc800078e3cff */
[----:B------:R-:W-:-:S04]  /*318d0*/  @!P0 LOP3.LUT R2, R3, R2, RZ, 0x3c, !PT ;  /* 0x0000000203028212 */ /* 0x000fc800078e3cff */
[----:B------:R-:W-:-:S05]  /*318e0*/  @!P0 LOP3.LUT R3, R3, R2, RZ, 0x3c, !PT ;  /* 0x0000000203038212 */ /* 0x000fca00078e3cff */
[----:B------:R-:W3:Y:S04]  /*318f0*/  @!P0 LDG.E.U8 R26, desc[UR22][R2.64] ;  /* 0x00000016021a8981 */ /* 0x000ee8000c1e1100 */
[----:B--2---:R0:W-:Y:S04]  /*31900*/  STL [R1+0x93cc], R27 ;  /* 0x0093cc1b01007387 */ /* 0x0041e80000100800 */
[----:B------:R-:W2:Y:S04]  /*31910*/  LDL R2, [R1+0x2f28] ;  /* 0x002f280001027983 */ /* 0x000ea80000100800 */
[----:B------:R-:W2:Y:S04]  /*31920*/  LDL R3, [R1+0x2f64] ;  /* 0x002f640001037983 */ /* 0x000ea80000100800 */
[----:B0-----:R-:W4:Y:S04]  /*31930*/  LDL R27, [R1+0x2f6c] ;  /* 0x002f6c00011b7983 */ /* 0x001f280000100800 */
[----:B---3--:R0:W-:Y:S04]  /*31940*/  STL [R1+0x9404], R26 ;  /* 0x0094041a01007387 */ /* 0x0081e80000100800 */
[----:B0-----:R-:W3:Y:S01]  /*31950*/  LDL R26, [R1+0x2f30] ;  /* 0x002f3000011a7983 */ /* 0x001ee20000100800 */
[----:B--2---:R-:W-:-:S02]  /*31960*/  @!P0 LOP3.LUT R3, R3, R2, RZ, 0x3c, !PT ;  /* 0x0000000203038212 */ /* 0x004fc400078e3cff */
[----:B------:R-:W-:Y:S02]  /*31970*/  PRMT R25, RZ, 0x7610, R25 ;  /* 0x00007610ff197816 */ /* 0x000fe40000000019 */
[----:B------:R-:W-:-:S04]  /*31980*/  @!P0 LOP3.LUT R2, R3, R2, RZ, 0x3c, !PT ;  /* 0x0000000203028212 */ /* 0x000fc800078e3cff */
[----:B------:R-:W-:Y:S02]  /*31990*/  @!P0 LOP3.LUT R3, R3, R2, RZ, 0x3c, !PT ;  /* 0x0000000203038212 */ /* 0x000fe400078e3cff */
[----:B------:R-:W-:-:S03]  /*319a0*/  PRMT R24, RZ, 0x7610, R24 ;  /* 0x00007610ff187816 */ /* 0x000fc60000000018 */
[----:B------:R4:W2:Y:S02]  /*319b0*/  @!P0 LDG.E.U8 R25, desc[UR22][R2.64] ;  /* 0x0000001602198981 */ /* 0x0008a4000c1e1100 */
[----:B----4-:R-:W-:Y:S02]  /*319c0*/  @!P0 IMAD.MOV.U32 R2, RZ, RZ, R27 ;  /* 0x000000ffff028224 */ /* 0x010fe400078e001b */
[----:B---3--:R-:W-:-:S05]  /*319d0*/  @!P0 IMAD.MOV.U32 R3, RZ, RZ, R26 ;  /* 0x000000ffff038224 */ /* 0x008fca00078e001a */
[----:B------:R0:W3:Y:S01]  /*319e0*/  @!P0 LDG.E.U8 R24, desc[UR22][R2.64] ;  /* 0x0000001602188981 */ /* 0x0000e2000c1e1100 */
[----:B------:R-:W-:Y:S01]  /*319f0*/  PRMT R23, RZ, 0x7610, R23 ;  /* 0x00007610ff177816 */ /* 0x000fe20000000017 */
[----:B0-----:R-:W-:Y:S02]  /*31a00*/  @!P0 IMAD.MOV.U32 R2, RZ, RZ, R28 ;  /* 0x000000ffff028224 */ /* 0x001fe400078e001c */
[----:B------:R-:W-:Y:S01]  /*31a10*/  @!P0 IMAD.MOV.U32 R3, RZ, RZ, R29 ;  /* 0x000000ffff038224 */ /* 0x000fe200078e001d */
[----:B--2---:R0:W-:Y:S04]  /*31a20*/  STL [R1+0x9408], R25 ;  /* 0x0094081901007387 */ /* 0x0041e80000100800 */
[----:B------:R-:W2:Y:S04]  /*31a30*/  @!P0 LDG.E.U8 R23, desc[UR22][R2.64] ;  /* 0x0000001602178981 */ /* 0x000ea8000c1e1100 */
[----:B0-----:R-:W4:Y:S04]  /*31a40*/  LDL R25, [R1+0x2f7c] ;  /* 0x002f7c0001197983 */ /* 0x001f280000100800 */
[----:B---3--:R0:W-:Y:S01]  /*31a50*/  STL [R1+0x93d0], R24 ;  /* 0x0093d01801007387 */ /* 0x0081e20000100800 */
[----:B------:R-:W-:-:S03]  /*31a60*/  PRMT R22, RZ, 0x7610, R22 ;  /* 0x00007610ff167816 */ /* 0x000fc60000000016 */
[----:B------:R-:W3:Y:S04]  /*31a70*/  LDL R29, [R1+0x2f50] ;  /* 0x002f5000011d7983 */ /* 0x000ee80000100800 */
[----:B------:R-:W3:Y:S04]  /*31a80*/  LDL R28, [R1+0x2f8c] ;  /* 0x002f8c00011c7983 */ /* 0x000ee80000100800 */
[----:B------:R-:W3:Y:S04]  /*31a90*/  LDL R27, [R1+0x2f58] ;  /* 0x002f5800011b7983 */ /* 0x000ee80000100800 */
[----:B------:R-:W3:Y:S04]  /*31aa0*/  LDL R26, [R1+0x2f94] ;  /* 0x002f9400011a7983 */ /* 0x000ee80000100800 */
[----:B0-----:R-:W3:Y:S04]  /*31ab0*/  LDL R24, [R1+0x2f40] ;  /* 0x002f400001187983 */ /* 0x001ee80000100800 */
[----:B--2---:R0:W-:Y:S01]  /*31ac0*/  STL [R1+0x93d4], R23 ;  /* 0x0093d41701007387 */ /* 0x0041e20000100800 */
[----:B----4-:R-:W-:-:S03]  /*31ad0*/  @!P0 IMAD.MOV.U32 R2, RZ, RZ, R25 ;  /* 0x000000ffff028224 */ /* 0x010fc600078e0019 */
[----:B------:R-:W2:Y:S04]  /*31ae0*/  LDL R25, [R1+0x2f60] ;  /* 0x002f600001197983 */ /* 0x000ea80000100800 */
[----:B0-----:R-:W4:Y:S01]  /*31af0*/  LDL R23, [R1+0x2f84] ;  /* 0x002f840001177983 */ /* 0x001f220000100800 */
[----:B---3--:R-:W-:-:S03]  /*31b00*/  @!P0 IMAD.MOV.U32 R3, RZ, RZ, R24 ;  /* 0x000000ffff038224 */ /* 0x008fc600078e0018 */
[----:B------:R-:W3:Y:S04]  /*31b10*/  LDL R24, [R1+0x2f9c] ;  /* 0x002f9c0001187983 */ /* 0x000ee80000100800 */
[----:B------:R4:W2:Y:S04]  /*31b20*/  @!P0 LDG.E.U8 R22, desc[UR22][R2.64] ;  /* 0x0000001602168981 */ /* 0x0008a8000c1e1100 */
[----:B------:R-:W3:Y:S01]  /*31b30*/  LDL R3, [R1+0x2f48] ;  /* 0x002f480001037983 */ /* 0x000ee20000100800 */
[----:B------:R-:W-:Y:S01]  /*31b40*/  PRMT R21, RZ, 0x7610, R21 ;  /* 0x00007610ff157816 */ /* 0x000fe20000000015 */
[----:B----4-:R-:W-:Y:S01]  /*31b50*/  @!P0 IMAD.MOV.U32 R2, RZ, RZ, R23 ;  /* 0x000000ffff028224 */ /* 0x010fe200078e0017 */
[----:B------:R-:W-:-:S02]  /*31b60*/  PRMT R20, RZ, 0x7610, R20 ;  /* 0x00007610ff147816 */ /* 0x000fc40000000014 */
[----:B------:R-:W-:Y:S02]  /*31b70*/  PRMT R19, RZ, 0x7610, R19 ;  /* 0x00007610ff137816 */ /* 0x000fe40000000013 */
[----:B------:R-:W-:Y:S01]  /*31b80*/  PRMT R18, RZ, 0x7610, R18 ;  /* 0x00007610ff127816 */ /* 0x000fe20000000012 */
[----:B---3--:R0:W3:Y:S02]  /*31b90*/  @!P0 LDG.E.U8 R21, desc[UR22][R2.64] ;  /* 0x0000001602158981 */ /* 0x0080e4000c1e1100 */
[----:B0-----:R-:W-:Y:S02]  /*31ba0*/  @!P0 IMAD.MOV.U32 R2, RZ, RZ, R28 ;  /* 0x000000ffff028224 */ /* 0x001fe400078e001c */
[----:B------:R-:W-:-:S05]  /*31bb0*/  @!P0 IMAD.MOV.U32 R3, RZ, RZ, R29 ;  /* 0x000000ffff038224 */ /* 0x000fca00078e001d */
[----:B------:R0:W4:Y:S02]  /*31bc0*/  @!P0 LDG.E.U8 R20, desc[UR22][R2.64] ;  /* 0x0000001602148981 */ /* 0x000124000c1e1100 */
[----:B0-----:R-:W-:Y:S02]  /*31bd0*/  @!P0 IMAD.MOV.U32 R2, RZ, RZ, R26 ;  /* 0x000000ffff028224 */ /* 0x001fe400078e001a */
[----:B------:R-:W-:-:S05]  /*31be0*/  @!P0 IMAD.MOV.U32 R3, RZ, RZ, R27 ;  /* 0x000000ffff038224 */ /* 0x000fca00078e001b */
[----:B------:R0:W4:Y:S04]  /*31bf0*/  @!P0 LDG.E.U8 R19, desc[UR22][R2.64] ;  /* 0x0000001602138981 */ /* 0x000128000c1e1100 */
[----:B--2---:R1:W-:Y:S04]  /*31c00*/  STL [R1+0x940c], R22 ;  /* 0x00940c1601007387 */ /* 0x0043e80000100800 */
[----:B------:R-:W2:Y:S01]  /*31c10*/  LDL R23, [R1+0x2f68] ;  /* 0x002f680001177983 */ /* 0x000ea20000100800 */
[----:B0-----:R-:W-:Y:S02]  /*31c20*/  @!P0 IMAD.MOV.U32 R2, RZ, RZ, R24 ;  /* 0x000000ffff028224 */ /* 0x001fe400078e0018 */
[----:B------:R-:W-:Y:S01]  /*31c30*/  @!P0 IMAD.MOV.U32 R3, RZ, RZ, R25 ;  /* 0x000000ffff038224 */ /* 0x000fe200078e0019 */
[----:B-1----:R-:W2:Y:S04]  /*31c40*/  LDL R22, [R1+0x2fa4] ;  /* 0x002fa40001167983 */ /* 0x002ea80000100800 */
[----:B------:R2:W2:Y:S04]  /*31c50*/  @!P0 LDG.E.U8 R18, desc[UR22][R2.64] ;  /* 0x0000001602128981 */ /* 0x0004a8000c1e1100 */
[----:B---3--:R0:W-:Y:S04]  /*31c60*/  STL [R1+0x9410], R21 ;  /* 0x0094101501007387 */ /* 0x0081e80000100800 */
[----:B----4-:R1:W-:Y:S04]  /*31c70*/  STL [R1+0x93d8], R20 ;  /* 0x0093d81401007387 */ /* 0x0103e80000100800 */
[----:B------:R-:W3:Y:S04]  /*31c80*/  LDL R27, [R1+0x2f70] ;  /* 0x002f7000011b7983 */ /* 0x000ee80000100800 */
[----:B------:R-:W4:Y:S04]  /*31c90*/  LDL R26, [R1+0x2fac] ;  /* 0x002fac00011a7983 */ /* 0x000f280000100800 */
[----:B------:R4:W-:Y:S04]  /*31ca0*/  STL [R1+0x93dc], R19 ;  /* 0x0093dc1301007387 */ /* 0x0009e80000100800 */
[----:B------:R-:W4:Y:S04]  /*31cb0*/  LDL R25, [R1+0x2f78] ;  /* 0x002f780001197983 */ /* 0x000f280000100800 */
[----:B------:R-:W4:Y:S01]  /*31cc0*/  LDL R24, [R1+0x2fb4] ;  /* 0x002fb40001187983 */ /* 0x000f220000100800 */
[----:B--2---:R-:W-:-:S02]  /*31cd0*/  @!P0 IMAD.MOV.U32 R3, RZ, RZ, R23 ;  /* 0x000000ffff038224 */ /* 0x004fc400078e0017 */
[----:B------:R-:W-:Y:S01]  /*31ce0*/  @!P0 IMAD.MOV.U32 R2, RZ, RZ, R22 ;  /* 0x000000ffff028224 */ /* 0x000fe200078e0016 */
[----:B------:R2:W-:Y:S04]  /*31cf0*/  STL [R1+0x9414], R18 ;  /* 0x0094141201007387 */ /* 0x0005e80000100800 */
[----:B------:R-:W2:Y:S04]  /*31d00*/  LDL R23, [R1+0x2f80] ;  /* 0x002f800001177983 */ /* 0x000ea80000100800 */
[----:B------:R-:W2:Y:S01]  /*31d10*/  LDL R22, [R1+0x2fbc] ;  /* 0x002fbc0001167983 */ /* 0x000ea20000100800 */
[----:B------:R-:W-:-:S02]  /*31d20*/  PRMT R17, RZ, 0x7610, R17 ;  /* 0x00007610ff117816 */ /* 0x000fc40000000011 */
[----:B------:R-:W-:Y:S02]  /*31d30*/  PRMT R16, RZ, 0x7610, R16 ;  /* 0x00007610ff107816 */ /* 0x000fe40000000010 */
[----:B------:R-:W-:Y:S02]  /*31d40*/  PRMT R15, RZ, 0x7610, R15 ;  /* 0x00007610ff0f7816 */ /* 0x000fe4000000000f */
[----:B------:R-:W-:Y:S01]  /*31d50*/  PRMT R14, RZ, 0x7610, R14 ;  /* 0x00007610ff0e7816 */ /* 0x000fe2000000000e */
[----:B0-----:R-:W2:Y:S04]  /*31d60*/  LDL R21, [R1+0x2f88] ;  /* 0x002f880001157983 */ /* 0x001ea80000100800 */
[----:B------:R3:W2:Y:S04]  /*31d70*/  @!P0 LDG.E.U8 R17, desc[UR22][R2.64] ;  /* 0x0000001602118981 */ /* 0x0006a8000c1e1100 */
[----:B-1----:R-:W2:Y:S01]  /*31d80*/  LDL R20, [R1+0x2fc4] ;  /* 0x002fc40001147983 */ /* 0x002ea20000100800 */
[----:B---3--:R-:W-:-:S02]  /*31d90*/  @!P0 IMAD.MOV.U32 R3, RZ, RZ, R27 ;  /* 0x000000ffff038224 */ /* 0x008fc400078e001b */
[----:B----4-:R-:W-:-:S05]  /*31da0*/  @!P0 IMAD.MOV.U32 R2, RZ, RZ, R26 ;  /* 0x000000ffff028224 */ /* 0x010fca00078e001a */
[----:B------:R0:W3:Y:S02]  /*31db0*/  @!P0 LDG.E.U8 R16, desc[UR22][R2.64] ;  /* 0x0000001602108981 */ /* 0x0000e4000c1e1100 */
[----:B0-----:R-:W-:Y:S02]  /*31dc0*/  @!P0 IMAD.MOV.U32 R3, RZ, RZ, R25 ;  /* 0x000000ffff038224 */ /* 0x001fe400078e0019 */
[----:B------:R-:W-:-:S05]  /*31dd0*/  @!P0 IMAD.MOV.U32 R2, RZ, RZ, R24 ;  /* 0x000000ffff028224 */ /* 0x000fca00078e0018 */
[----:B------:R2:W4:Y:S02]  /*31de0*/  @!P0 LDG.E.U8 R15, desc[UR22][R2.64] ;  /* 0x00000016020f8981 */ /* 0x000524000c1e1100 */
[----:B--2---:R-:W-:Y:S02]  /*31df0*/  @!P0 IMAD.MOV.U32 R3, RZ, RZ, R23 ;  /* 0x000000ffff038224 */ /* 0x004fe400078e0017 */
[----:B------:R-:W-:-:S05]  /*31e00*/  @!P0 IMAD.MOV.U32 R2, RZ, RZ, R22 ;  /* 0x000000ffff028224 */ /* 0x000fca00078e0016 */
[----:B------:R-:W2:Y:S04]  /*31e10*/  @!P0 LDG.E.U8 R14, desc[UR22][R2.64] ;  /* 0x00000016020e8981 */ /* 0x000ea8000c1e1100 */
[----:B------:R0:W-:Y:S04]  /*31e20*/  STL [R1+0x93fc], R17 ;  /* 0x0093fc1101007387 */ /* 0x0001e80000100800 */
[----:B------:R-:W2:Y:S04]  /*31e30*/  LDL R19, [R1+0x2f90] ;  /* 0x002f900001137983 */ /* 0x000ea80000100800 */
[----:B------:R-:W2:Y:S04]  /*31e40*/  LDL R18, [R1+0x2fcc] ;  /* 0x002fcc0001127983 */ /* 0x000ea80000100800 */
[----:B---3--:R1:W-:Y:S04]  /*31e50*/  STL [R1+0x93e0], R16 ;  /* 0x0093e01001007387 */ /* 0x0083e80000100800 */
[----:B0-----:R-:W3:Y:S04]  /*31e60*/  LDL R17, [R1+0x2f98] ;  /* 0x002f980001117983 */ /* 0x001ee80000100800 */
[----:B-1----:R-:W3:Y:S04]  /*31e70*/  LDL R16, [R1+0x2fd4] ;  /* 0x002fd40001107983 */ /* 0x002ee80000100800 */
[----:B----4-:R0:W-:Y:S04]  /*31e80*/  STL [R1+0x93e4], R15 ;  /* 0x0093e40f01007387 */ /* 0x0101e80000100800 */
[----:B--2---:R1:W-:Y:S04]  /*31e90*/  STL [R1+0x9418], R14 ;  /* 0x0094180e01007387 */ /* 0x0043e80000100800 */
[----:B0-----:R-:W2:Y:S04]  /*31ea0*/  LDL R15, [R1+0x2fa0] ;  /* 0x002fa000010f7983 */ /* 0x001ea80000100800 */
[----:B-1----:R-:W4:Y:S01]  /*31eb0*/  LDL R14, [R1+0x2fdc] ;  /* 0x002fdc00010e7983 */ /* 0x002f220000100800 */
[----:B------:R-:W-:Y:S01]  /*31ec0*/  PRMT R13, RZ, 0x7610, R13 ;  /* 0x00007610ff0d7816 */ /* 0x000fe2000000000d */
[----:B------:R-:W-:-:S02]  /*31ed0*/  @!P0 IMAD.MOV.U32 R2, RZ, RZ, R20 ;  /* 0x000000ffff028224 */ /* 0x000fc400078e0014 */
[----:B------:R-:W-:Y:S01]  /*31ee0*/  @!P0 IMAD.MOV.U32 R3, RZ, RZ, R21 ;  /* 0x000000ffff038224 */ /* 0x000fe200078e0015 */
[----:B------:R-:W-:-:S04]  /*31ef0*/  PRMT R12, RZ, 0x7610, R12 ;  /* 0x00007610ff0c7816 */ /* 0x000fc8000000000c */
[----:B------:R0:W4:Y:S02]  /*31f00*/  @!P0 LDG.E.U8 R13, desc[UR22][R2.64] ;  /* 0x00000016020d8981 */ /* 0x000124000c1e1100 */
[----:B0-----:R-:W-:Y:S02]  /*31f10*/  @!P0 IMAD.MOV.U32 R2, RZ, RZ, R18 ;  /* 0x000000ffff028224 */ /* 0x001fe400078e0012 */
[----:B------:R-:W-:-:S05]  /*31f20*/  @!P0 IMAD.MOV.U32 R3, RZ, RZ, R19 ;  /* 0x000000ffff038224 */ /* 0x000fca00078e0013 */
[----:B------:R3:W4:Y:S01]  /*31f30*/  @!P0 LDG.E.U8 R12, desc[UR22][R2.64] ;  /* 0x00000016020c8981 */ /* 0x000722000c1e1100 */
[----:B------:R-:W-:Y:S02]  /*31f40*/  PRMT R11, RZ, 0x7610, R11 ;  /* 0x00007610ff0b7816 */ /* 0x000fe4000000000b */
[----:B------:R-:W-:Y:S01]  /*31f50*/  PRMT R10, RZ, 0x7610, R10 ;  /* 0x00007610ff0a7816 */ /* 0x000fe2000000000a */
[----:B---3--:R-:W-:Y:S02]  /*31f60*/  @!P0 IMAD.MOV.U32 R3, RZ, RZ, R17 ;  /* 0x000000ffff038224 */ /* 0x008fe400078e0011 */
[----:B------:R-:W-:-:S05]  /*31f70*/  @!P0 IMAD.MOV.U32 R2, RZ, RZ, R16 ;  /* 0x000000ffff028224 */ /* 0x000fca00078e0010 */
[----:B------:R2:W3:Y:S02]  /*31f80*/  @!P0 LDG.E.U8 R11, desc[UR22][R2.64] ;  /* 0x00000016020b8981 */ /* 0x0004e4000c1e1100 */
[----:B--2---:R-:W-:Y:S02]  /*31f90*/  @!P0 IMAD.MOV.U32 R3, RZ, RZ, R15 ;  /* 0x000000ffff038224 */ /* 0x004fe400078e000f */
[----:B----4-:R-:W-:-:S05]  /*31fa0*/  @!P0 IMAD.MOV.U32 R2, RZ, RZ, R14 ;  /* 0x000000ffff028224 */ /* 0x010fca00078e000e */
[----:B------:R-:W2:Y:S04]  /*31fb0*/  @!P0 LDG.E.U8 R10, desc[UR22][R2.64] ;  /* 0x00000016020a8981 */ /* 0x000ea8000c1e1100 */
[----:B------:R0:W-:Y:S04]  /*31fc0*/  STL [R1+0x941c], R13 ;  /* 0x00941c0d01007387 */ /* 0x0001e80000100800 */
[----:B------:R-:W4:Y:S04]  /*31fd0*/  LDL R21, [R1+0x2fa8] ;  /* 0x002fa80001157983 */ /* 0x000f280000100800 */
[----:B------:R-:W4:Y:S04]  /*31fe0*/  LDL R20, [R1+0x2fe0] ;  /* 0x002fe00001147983 */ /* 0x000f280000100800 */
[----:B------:R1:W-:Y:S04]  /*31ff0*/  STL [R1+0x93e8], R12 ;  /* 0x0093e80c01007387 */ /* 0x0003e80000100800 */
[----:B------:R-:W4:Y:S04]  /*32000*/  LDL R19, [R1+0x2fb0] ;  /* 0x002fb00001137983 */ /* 0x000f280000100800 */
[----:B------:R-:W4:Y:S04]  /*32010*/  LDL R18, [R1+0x2ffc] ;  /* 0x002ffc0001127983 */ /* 0x000f280000100800 */
[----:B------:R-:W4:Y:S04]  /*32020*/  LDL R17, [R1+0x2fb8] ;  /* 0x002fb80001117983 */ /* 0x000f280000100800 */
[----:B------:R-:W4:Y:S04]  /*32030*/  LDL R16, [R1+0x2ff8] ;  /* 0x002ff80001107983 */ /* 0x000f280000100800 */
[----:B---3--:R3:W-:Y:S04]  /*32040*/  STL [R1+0x93ec], R11 ;  /* 0x0093ec0b01007387 */ /* 0x0087e80000100800 */
[----:B------:R-:W4:Y:S04]  /*32050*/  LDL R15, [R1+0x2fc0] ;  /* 0x002fc000010f7983 */ /* 0x000f280000100800 */
[----:B------:R-:W4:Y:S04]  /*32060*/  LDL R14, [R1+0x2ff4] ;  /* 0x002ff400010e7983 */ /* 0x000f280000100800 */
[----:B0-----:R-:W4:Y:S04]  /*32070*/  LDL R13, [R1+0x2fc8] ;  /* 0x002fc800010d7983 */ /* 0x001f280000100800 */
[----:B-1----:R-:W4:Y:S04]  /*32080*/  LDL R12, [R1+0x2ff0] ;  /* 0x002ff000010c7983 */ /* 0x002f280000100800 */
[----:B--2---:R0:W-:Y:S04]  /*32090*/  STL [R1+0x9420], R10 ;  /* 0x0094200a01007387 */ /* 0x0041e80000100800 */
[----:B---3--:R-:W2:Y:S04]  /*320a0*/  LDL R11, [R1+0x2fd0] ;  /* 0x002fd000010b7983 */ /* 0x008ea80000100800 */
[----:B0-----:R-:W3:Y:S01]  /*320b0*/  LDL R10, [R1+0x2fec] ;  /* 0x002fec00010a7983 */ /* 0x001ee20000100800 */
[----:B------:R-:W-:Y:S01]  /*320c0*/  PRMT R9, RZ, 0x7610, R9 ;  /* 0x00007610ff097816 */ /* 0x000fe20000000009 */
[----:B----4-:R-:W-:-:S02]  /*320d0*/  @!P0 IMAD.MOV.U32 R2, RZ, RZ, R20 ;  /* 0x000000ffff028224 */ /* 0x010fc400078e0014 */
[----:B------:R-:W-:Y:S01]  /*320e0*/  @!P0 IMAD.MOV.U32 R3, RZ, RZ, R21 ;  /* 0x000000ffff038224 */ /* 0x000fe200078e0015 */
[----:B------:R-:W-:-:S04]  /*320f0*/  PRMT R8, RZ, 0x7610, R8 ;  /* 0x00007610ff087816 */ /* 0x000fc80000000008 */
[----:B------:R0:W4:Y:S01]  /*32100*/  @!P0 LDG.E.U8 R9, desc[UR22][R2.64] ;  /* 0x0000001602098981 */ /* 0x000122000c1e1100 */
[----:B------:R-:W-:Y:S01]  /*32110*/  PRMT R7, RZ, 0x7610, R7 ;  /* 0x00007610ff077816 */ /* 0x000fe20000000007 */
[----:B0-----:R-:W-:Y:S02]  /*32120*/  @!P0 IMAD.MOV.U32 R2, RZ, RZ, R18 ;  /* 0x000000ffff028224 */ /* 0x001fe400078e0012 */
[----:B------:R-:W-:-:S05]  /*32130*/  @!P0 IMAD.MOV.U32 R3, RZ, RZ, R19 ;  /* 0x000000ffff038224 */ /* 0x000fca00078e0013 */
[----:B------:R0:W4:Y:S01]  /*32140*/  @!P0 LDG.E.U8 R8, desc[UR22][R2.64] ;  /* 0x0000001602088981 */ /* 0x000122000c1e1100 */
[----:B------:R-:W-:Y:S01]  /*32150*/  PRMT R6, RZ, 0x7610, R6 ;  /* 0x00007610ff067816 */ /* 0x000fe20000000006 */
[----:B0-----:R-:W-:Y:S02]  /*32160*/  @!P0 IMAD.MOV.U32 R2, RZ, RZ, R16 ;  /* 0x000000ffff028224 */ /* 0x001fe400078e0010 */
[----:B------:R-:W-:-:S05]  /*32170*/  @!P0 IMAD.MOV.U32 R3, RZ, RZ, R17 ;  /* 0x000000ffff038224 */ /* 0x000fca00078e0011 */
[----:B------:R0:W4:Y:S01]  /*32180*/  @!P0 LDG.E.U8 R7, desc[UR22][R2.64] ;  /* 0x0000001602078981 */ /* 0x000122000c1e1100 */
[----:B------:R-:W-:Y:S02]  /*32190*/  PRMT R5, RZ, 0x7610, R5 ;  /* 0x00007610ff057816 */ /* 0x000fe40000000005 */
[----:B------:R-:W-:Y:S01]  /*321a0*/  PRMT R4, RZ, 0x7610, R4 ;  /* 0x00007610ff047816 */ /* 0x000fe20000000004 */
[----:B0-----:R-:W-:Y:S02]  /*321b0*/  @!P0 IMAD.MOV.U32 R3, RZ, RZ, R15 ;  /* 0x000000ffff038224 */ /* 0x001fe400078e000f */
[----:B------:R-:W-:-:S05]  /*321c0*/  @!P0 IMAD.MOV.U32 R2, RZ, RZ, R14 ;  /* 0x000000ffff028224 */ /* 0x000fca00078e000e */
[----:B------:R0:W4:Y:S02]  /*321d0*/  @!P0 LDG.E.U8 R6, desc[UR22][R2.64] ;  /* 0x0000001602068981 */ /* 0x000124000c1e1100 */
[----:B0-----:R-:W-:Y:S02]  /*321e0*/  @!P0 IMAD.MOV.U32 R2, RZ, RZ, R12 ;  /* 0x000000ffff028224 */ /* 0x001fe400078e000c */
[----:B------:R-:W-:-:S05]  /*321f0*/  @!P0 IMAD.MOV.U32 R3, RZ, RZ, R13 ;  /* 0x000000ffff038224 */ /* 0x000fca00078e000d */
[----:B------:R2:W4:Y:S02]  /*32200*/  @!P0 LDG.E.U8 R5, desc[UR22][R2.64] ;  /* 0x0000001602058981 */ /* 0x000524000c1e1100 */
[----:B--2---:R-:W-:Y:S02]  /*32210*/  @!P0 IMAD.MOV.U32 R3, RZ, RZ, R11 ;  /* 0x000000ffff038224 */ /* 0x004fe400078e000b */
[----:B---3--:R-:W-:-:S05]  /*32220*/  @!P0 IMAD.MOV.U32 R2, RZ, RZ, R10 ;  /* 0x000000ffff028224 */ /* 0x008fca00078e000a */
[----:B------:R0:W2:Y:S04]  /*32230*/  @!P0 LDG.E.U8 R4, desc[UR22][R2.64] ;  /* 0x0000001602048981 */ /* 0x0000a8000c1e1100 */
[----:B0-----:R-:W0:Y:S04]  /*32240*/  LDS.U8 R3, [R0+UR4] ;  /* 0x0000000400037984 */ /* 0x001e280008000000 */
[----:B------:R-:W1:Y:S04]  /*32250*/  LDS.U8 R2, [R0+UR4+0x208] ;  /* 0x0002080400027984 */ /* 0x000e680008000000 */
[----:B----4-:R-:W-:Y:S04]  /*32260*/  STL [R1+0x9424], R9 ;  /* 0x0094240901007387 */ /* 0x010fe80000100800 */
[----:B------:R-:W-:Y:S04]  /*32270*/  STL [R1+0x93f0], R8 ;  /* 0x0093f00801007387 */ /* 0x000fe80000100800 */
[----:B------:R-:W-:Y:S04]  /*32280*/  STL [R1+0x93f4], R7 ;  /* 0x0093f40701007387 */ /* 0x000fe80000100800 */
[----:B------:R-:W-:Y:S04]  /*32290*/  STL [R1+0x9428], R6 ;  /* 0x0094280601007387 */ /* 0x000fe80000100800 */
[----:B------:R-:W-:Y:S04]  /*322a0*/  STL [R1+0x942c], R5 ;  /* 0x00942c0501007387 */ /* 0x000fe80000100800 */
[----:B--2---:R-:W-:Y:S04]  /*322b0*/  STL [R1+0x93f8], R4 ;  /* 0x0093f80401007387 */ /* 0x004fe80000100800 */
[----:B0-----:R-:W-:Y:S04]  /*322c0*/  STL [R1+0x9430], R3 ;  /* 0x0094300301007387 */ /* 0x001fe80000100800 */
[----:B-1----:R-:W-:Y:S04]  /*322d0*/  STL [R1+0x9434], R2 ;  /* 0x0094340201007387 */ /* 0x002fe80000100800 */
[----:B------:R-:W0:Y:S04]  /*322e0*/  LDS.U8 R2, [R0+UR4+0x8] ;  /* 0x0000080400027984 */ /* 0x000e280008000000 */
[----:B------:R-:W1:Y:S04]  /*322f0*/  LDS.U8 R3, [R0+UR4+0x200] ;  /* 0x0002000400037984 */ /* 0x000e680008000000 */
[----:B------:R-:W2:Y:S04]  /*32300*/  LDS.U8 R4, [R0+UR4+0x2000] ;  /* 0x0020000400047984 */ /* 0x000ea80008000000 */
[----:B0-----:R-:W-:Y:S04]  /*32310*/  STL [R1+0x1fc], R2 ;  /* 0x0001fc0201007387 */ /* 0x001fe80000100800 */
[----:B------:R-:W0:Y:S04]  /*32320*/  LDS.U8 R2, [R0+UR4+0x2208] ;  /* 0x0022080400027984 */ /* 0x000e280008000000 */
[----:B-1----:R-:W-:Y:S04]  /*32330*/  STL [R1+0x1f8], R3 ;  /* 0x0001f80301007387 */ /* 0x002fe80000100800 */
[----:B------:R-:W1:Y:S04]  /*32340*/  LDS.U8 R3, [R0+UR4+0x2008] ;  /* 0x0020080400037984 */ /* 0x000e680008000000 */
[----:B--2---:R-:W-:Y:S04]  /*32350*/  STL [R1+0x21c4], R4 ;  /* 0x0021c40401007387 */ /* 0x004fe80000100800 */
        /* <DEDUP_REMOVED lines=45> */
[----:B-1----:R1:W-:Y:S04]  /*32630*/  STL [R1+0x2360], R3 ;  /* 0x0023600301007387 */ /* 0x0023e80000100800 */
[----:B--2---:R-:W-:Y:S04]  /*32640*/  STL [R1+0x236c], R4 ;  /* 0x00236c0401007387 */ /* 0x004fe80000100800 */
[----:B------:R-:W2:Y:S04]  /*32650*/  LDS.U8 R4, [R0+UR4+0x2188] ;  /* 0x0021880400047984 */ /* 0x000ea80008000000 */
[----:B0-----:R-:W-:Y:S04]  /*32660*/  STL [R1+0x2368], R2 ;  /* 0x0023680201007387 */ /* 0x001fe80000100800 */
[----:B------:R-:W0:Y:S01]  /*32670*/  LDS.U8 R2, [R0+UR4+0x2380] ;  /* 0x0023800400027984 */ /* 0x000e220008000000 */
[----:B-1----:R-:W-:-:S03]  /*32680*/  LOP3.LUT R3, R0, 0x10, RZ, 0x3c, !PT ;  /* 0x0000001000037812 */ /* 0x002fc600078e3cff */
[----:B------:R-:W-:Y:S04]  /*32690*/  STL [R1+0x5474], R0 ;  /* 0x0054740001007387 */ /* 0x000fe80000100800 */
[----:B--2---:R-:W-:Y:S04]  /*326a0*/  STL [R1+0x2374], R4 ;  /* 0x0023740401007387 */ /* 0x004fe80000100800 */
[----:B------:R-:W1:Y:S04]  /*326b0*/  LDS.U8 R4, [R3+UR4+0x400] ;  /* 0x0004000403047984 */ /* 0x000e680008000000 */
[----:B------:R-:W2:Y:S04]  /*326c0*/  LDS.U8 R0, [R3+UR4+0x608] ;  /* 0x0006080403007984 */ /* 0x000ea80008000000 */
[----:B------:R-:W-:Y:S04]  /*326d0*/  LDS.U8 R5, [R3+UR4+0x708] ;  /* 0x0007080403057984 */ /* 0x000fe80008000000 */
        /* <DEDUP_REMOVED lines=27> */
[----:B--2---:R-:W-:Y:S04]  /*32890*/  STL [R1+0x3088], R0 ;  /* 0x0030880001007387 */ /* 0x004fe80000100800 */
[----:B------:R-:W1:Y:S04]  /*328a0*/  LDS.U8 R4, [R3+UR4+0x2680] ;  /* 0x0026800403047984 */ /* 0x000e680008000000 */
[----:B------:R-:W2:Y:S04]  /*328b0*/  LDS.U8 R0, [R3+UR4+0x500] ;  /* 0x0005000403007984 */ /* 0x000ea80008000000 */
[----:B0-----:R0:W-:Y:S04]  /*328c0*/  STL [R1+0x3094], R2 ;  /* 0x0030940201007387 */ /* 0x0011e80000100800 */
[----:B0-----:R-:W3:Y:S04]  /*328d0*/  LDL R2, [R1+0xc4] ;  /* 0x0000c40001027983 */ /* 0x001ee80000100800 */
[----:B-1----:R-:W-:Y:S04]  /*328e0*/  STL [R1+0x3090], R4 ;  /* 0x0030900401007387 */ /* 0x002fe80000100800 */
[----:B--2---:R-:W-:Y:S04]  /*328f0*/  STL [R1+0x30fc], R0 ;  /* 0x0030fc0001007387 */ /* 0x004fe80000100800 */
[----:B------:R-:W0:Y:S04]  /*32900*/  LDS.U8 R4, [R3+UR4+0x508] ;  /* 0x0005080403047984 */ /* 0x000e280008000000 */
[----:B------:R-:W1:Y:S04]  /*32910*/  LDS.U8 R0, [R3+UR4+0x700] ;  /* 0x0007000403007984 */ /* 0x000e680008000000 */
[----:B------:R-:W-:Y:S04]  /*32920*/  STL [R1+0x30f8], R5 ;  /* 0x0030f80501007387 */ /* 0x000fe80000100800 */
        /* <DEDUP_REMOVED lines=24> */
[----:B0-----:R-:W-:Y:S04]  /*32ab0*/  STL [R1+0x3194], R4 ;  /* 0x0031940401007387 */ /* 0x001fe80000100800 */
[----:B-1----:R-:W-:Y:S04]  /*32ac0*/  STL [R1+0x3190], R0 ;  /* 0x0031900001007387 */ /* 0x002fe80000100800 */
[----:B---3--:R-:W0:Y:S04]  /*32ad0*/  LDS.U8 R3, [R2+UR4] ;  /* 0x0000000402037984 */ /* 0x008e280008000000 */
        /* <DEDUP_REMOVED lines=28> */
[----:B-1----:R-:W-:Y:S04]  /*32ca0*/  STL [R1+0x2288], R4 ;  /* 0x0022880401007387 */ /* 0x002fe80000100800 */
[----:B------:R-:W0:Y:S04]  /*32cb0*/  LDS.U8 R3, [R2+UR4+0x2280] ;  /* 0x0022800402037984 */ /* 0x000e280008000000 */
[----:B------:R-:W1:Y:S04]  /*32cc0*/  LDS.U8 R4, [R2+UR4+0x100] ;  /* 0x0001000402047984 */ /* 0x000e680008000000 */
[----:B--2---:R2:W-:Y:S04]  /*32cd0*/  STL [R1+0x2294], R0 ;  /* 0x0022940001007387 */ /* 0x0045e80000100800 */
[----:B--2---:R-:W2:Y:S04]  /*32ce0*/  LDL R0, [R1+0xc0] ;  /* 0x0000c00001007983 */ /* 0x004ea80000100800 */
[----:B0-----:R-:W-:Y:S04]  /*32cf0*/  STL [R1+0x2290], R3 ;  /* 0x0022900301007387 */ /* 0x001fe80000100800 */
[----:B------:R-:W0:Y:S04]  /*32d00*/  LDS.U8 R3, [R2+UR4+0x308] ;  /* 0x0003080402037984 */ /* 0x000e280008000000 */
[----:B-1----:R-:W-:Y:S04]  /*32d10*/  STL [R1+0x22fc], R4 ;  /* 0x0022fc0401007387 */ /* 0x002fe80000100800 */
[----:B------:R-:W1:Y:S04]  /*32d20*/  LDS.U8 R4, [R2+UR4+0x108] ;  /* 0x0001080402047984 */ /* 0x000e680008000000 */
[----:B0-----:R-:W-:Y:S04]  /*32d30*/  STL [R1+0x22f8], R3 ;  /* 0x0022f80301007387 */ /* 0x001fe80000100800 */
[----:B------:R-:W0:Y:S04]  /*32d40*/  LDS.U8 R3, [R2+UR4+0x2100] ;  /* 0x0021000402037984 */ /* 0x000e280008000000 */
[----:B-1----:R-:W-:Y:S04]  /*32d50*/  STL [R1+0x2304], R4 ;  /* 0x0023040401007387 */ /* 0x002fe80000100800 */
[----:B------:R-:W1:Y:S04]  /*32d60*/  LDS.U8 R4, [R2+UR4+0x2308] ;  /* 0x0023080402047984 */ /* 0x000e680008000000 */
[----:B------:R-:W-:Y:S04]  /*32d70*/  STL [R1+0x2300], R5 ;  /* 0x0023000501007387 */ /* 0x000fe80000100800 */
[----:B------:R-:W3:Y:S04]  /*32d80*/  LDS.U8 R5, [R2+UR4+0x2108] ;  /* 0x0021080402057984 */ /* 0x000ee80008000000 */
[----:B0-----:R-:W-:Y:S04]  /*32d90*/  STL [R1+0x230c], R3 ;  /* 0x00230c0301007387 */ /* 0x001fe80000100800 */
[----:B------:R-:W0:Y:S04]  /*32da0*/  LDS.U8 R3, [R2+UR4+0x2300] ;  /* 0x0023000402037984 */ /* 0x000e280008000000 */
[----:B-1----:R-:W-:Y:S04]  /*32db0*/  STL [R1+0x2308], R4 ;  /* 0x0023080401007387 */ /* 0x002fe80000100800 */
[----:B------:R-:W1:Y:S04]  /*32dc0*/  LDS.U8 R4, [R2+UR4+0x180] ;  /* 0x0001800402047984 */ /* 0x000e680008000000 */
[----:B---3--:R-:W-:Y:S04]  /*32dd0*/  STL [R1+0x2314], R5 ;  /* 0x0023140501007387 */ /* 0x008fe80000100800 */
        /* <DEDUP_REMOVED lines=11> */
[----:B------:R-:W4:Y:S04]  /*32e90*/  LDS.U8 R2, [R2+UR4+0x2380] ;  /* 0x0023800402027984 */ /* 0x000f280008000000 */
[----:B---3--:R-:W-:Y:S04]  /*32ea0*/  STL [R1+0x238c], R5 ;  /* 0x00238c0501007387 */ /* 0x008fe80000100800 */
[----:B0-----:R-:W-:Y:S04]  /*32eb0*/  STL [R1+0x2388], R3 ;  /* 0x0023880301007387 */ /* 0x001fe80000100800 */
[----:B-1----:R-:W-:Y:S04]  /*32ec0*/  STL [R1+0x2394], R4 ;  /* 0x0023940401007387 */ /* 0x002fe80000100800 */
[----:B----4-:R-:W-:Y:S04]  /*32ed0*/  STL [R1+0x2390], R2 ;  /* 0x0023900201007387 */ /* 0x010fe80000100800 */
[----:B--2---:R-:W0:Y:S04]  /*32ee0*/  LDS.U8 R3, [R0+UR4+0x400] ;  /* 0x0004000400037984 */ /* 0x004e280008000000 */
        /* <DEDUP_REMOVED lines=64> */
[----:B--2---:R-:W0:Y:S04]  /*332f0*/  LDS.U8 R3, [R2+UR4] ;  /* 0x0000000402037984 */ /* 0x004e280008000000 */
        /* <DEDUP_REMOVED lines=169> */
[----:B------:R-:W-:Y:S04]  /*33d90*/  STL [R1+0x2344], R5 ;  /* 0x0023440501007387 */ /* 0x000fe80000100800 */
[----:B------:R-:W3:Y:S04]  /*33da0*/  LDS.U8 R5, [R2+UR4+0x2308] ;  /* 0x0023080402057984 */ /* 0x000ee80008000000 */
[----:B-1----:R-:W-:Y:S04]  /*33db0*/  STL [R1+0x2340], R4 ;  /* 0x0023400401007387 */ /* 0x002fe80000100800 */
[----:B------:R-:W1:Y:S04]  /*33dc0*/  LDS.U8 R4, [R2+UR4+0x2108] ;  /* 0x0021080402047984 */ /* 0x000e680008000000 */
[----:B0-----:R-:W-:Y:S04]  /*33dd0*/  STL [R1+0x234c], R3 ;  /* 0x00234c0301007387 */ /* 0x001fe80000100800 */
[----:B------:R-:W0:Y:S04]  /*33de0*/  LDS.U8 R3, [R2+UR4+0x2300] ;  /* 0x0023000402037984 */ /* 0x000e280008000000 */
[----:B---3--:R-:W-:Y:S04]  /*33df0*/  STL [R1+0x2348], R5 ;  /* 0x0023480501007387 */ /* 0x008fe80000100800 */
        /* <DEDUP_REMOVED lines=16> */
[----:B---3--:R-:W-:Y:S04]  /*33f00*/  STL [R1+0x23d8], R5 ;  /* 0x0023d80501007387 */ /* 0x008fe80000100800 */
[----:B-1----:R-:W-:Y:S04]  /*33f10*/  STL [R1+0x23d4], R4 ;  /* 0x0023d40401007387 */ /* 0x002fe80000100800 */
[----:B--2---:R-:W0:Y:S04]  /*33f20*/  LDS.U8 R3, [R0+UR4+0x400] ;  /* 0x0004000400037984 */ /* 0x004e280008000000 */
        /* <DEDUP_REMOVED lines=43> */
[----:B------:R-:W2:Y:S04]  /*341e0*/  LDL.LU R9, [R1+0x1f4] ;  /* 0x0001f40001097983 */ /* 0x000ea80000300800 */
[----:B------:R-:W-:Y:S04]  /*341f0*/  LDS.U8 R4, [R0+UR4+0x580] ;  /* 0x0005800400047984 */ /* 0x000fe80008000000 */
[----:B0-----:R-:W-:Y:S04]  /*34200*/  STL [R1+0x3168], R3 ;  /* 0x0031680301007387 */ /* 0x001fe80000100800 */
[----:B------:R-:W3:Y:S04]  /*34210*/  LDL.LU R10, [R1+0x1f0] ;  /* 0x0001f000010a7983 */ /* 0x000ee80000300800 */
[----:B-1----:R-:W-:Y:S04]  /*34220*/  STL [R1+0x3174], R2 ;  /* 0x0031740201007387 */ /* 0x002fe80000100800 */
[----:B------:R-:W0:Y:S04]  /*34230*/  LDS.U8 R2, [R0+UR4+0x2700] ;  /* 0x0027000400027984 */ /* 0x000e280008000000 */
        /* <DEDUP_REMOVED lines=18> */
[----:B------:R-:W1:Y:S04]  /*34360*/  LDS.U8 R3, [R0+UR4+0x788] ;  /* 0x0007880400037984 */ /* 0x000e680008000000 */
[----:B0-----:R-:W-:Y:S04]  /*34370*/  STL [R1+0x3170], R2 ;  /* 0x0031700201007387 */ /* 0x001fe80000100800 */
[----:B------:R-:W0:Y:S04]  /*34380*/  LDS.U8 R2, [R0+UR4+0x588] ;  /* 0x0005880400027984 */ /* 0x000e280008000000 */
[----:B------:R-:W-:Y:S04]  /*34390*/  STL [R1+0x31dc], R4 ;  /* 0x0031dc0401007387 */ /* 0x000fe80000100800 */
[----:B------:R-:W0:Y:S04]  /*343a0*/  LDS.U8 R4, [R0+UR4+0x780] ;  /* 0x0007800400047984 */ /* 0x000e280008000000 */
[----:B-1----:R-:W-:Y:S04]  /*343b0*/  STL [R1+0x31d8], R3 ;  /* 0x0031d80301007387 */ /* 0x002fe80000100800 */
[----:B------:R-:W-:Y:S04]  /*343c0*/  LDS.U8 R3, [R0+UR4+0x2788] ;  /* 0x0027880400037984 */ /* 0x000fe80008000000 */
[----:B0-----:R-:W-:Y:S04]  /*343d0*/  STL [R1+0x31e4], R2 ;  /* 0x0031e40201007387 */ /* 0x001fe80000100800 */
[----:B------:R-:W0:Y:S04]  /*343e0*/  LDS.U8 R2, [R0+UR4+0x2580] ;  /* 0x0025800400027984 */ /* 0x000e280008000000 */
[----:B------:R-:W-:Y:S04]  /*343f0*/  STL [R1+0x31e0], R4 ;  /* 0x0031e00401007387 */ /* 0x000fe80000100800 */
[----:B0-----:R-:W-:Y:S04]  /*34400*/  STL [R1+0x31ec], R2 ;  /* 0x0031ec0201007387 */ /* 0x001fe80000100800 */
[----:B------:R-:W0:Y:S04]  /*34410*/  LDS.U8 R2, [R0+UR4+0x2588] ;  /* 0x0025880400027984 */ /* 0x000e280008000000 */
[----:B------:R-:W1:Y:S04]  /*34420*/  LDS.U8 R0, [R0+UR4+0x2780] ;  /* 0x0027800400007984 */ /* 0x000e680008000000 */
[----:B------:R-:W-:Y:S04]  /*34430*/  STL [R1+0x31e8], R3 ;  /* 0x0031e80301007387 */ /* 0x000fe80000100800 */
[----:B0-----:R0:W-:Y:S04]  /*34440*/  STL [R1+0x31f4], R2 ;  /* 0x0031f40201007387 */ /* 0x0011e80000100800 */
[----:B-1----:R-:W-:Y:S01]  /*34450*/  STL [R1+0x31f0], R0 ;  /* 0x0031f00001007387 */ /* 0x002fe20000100800 */
[----:B------:R-:W1:Y:S01]  /*34460*/  S2R R17, SR_TID.X ;  /* 0x0000000000117919 */ /* 0x000e620000002100 */
[----:B------:R-:W-:Y:S06]  /*34470*/  BAR.SYNC.DEFER_BLOCKING 0x0 ;  /* 0x0000000000007b1d */ /* 0x000fec0000010000 */
[----:B0-----:R-:W2:Y:S04]  /*34480*/  LDL.LU R2, [R1+0x10c] ;  /* 0x00010c0001027983 */ /* 0x001ea80000300800 */
[----:B--2---:R0:W-:Y:S04]  /*34490*/  STL [R1+0x9438], R2 ;  /* 0x0094380201007387 */ /* 0x0041e80000100800 */
[----:B0-----:R-:W2:Y:S04]  /*344a0*/  LDL.LU R2, [R1+0x110] ;  /* 0x0001100001027983 */ /* 0x001ea80000300800 */
[----:B--2---:R0:W-:Y:S04]  /*344b0*/  STL [R1+0x943c], R2 ;  /* 0x00943c0201007387 */ /* 0x0041e80000100800 */
[----:B0-----:R-:W2:Y:S01]  /*344c0*/  LDL.LU R2, [R1+0x11c] ;  /* 0x00011c0001027983 */ /* 0x001ea20000300800 */
[----:B-1----:R-:W-:-:S05]  /*344d0*/  LOP3.LUT R17, R17, 0x3f, RZ, 0xc0, !PT ;  /* 0x0000003f11117812 */ /* 0x002fca00078ec0ff */
[----:B------:R-:W-:Y:S04]  /*344e0*/  STS.U8 [R17+UR4], R9 ;  /* 0x0000000911007988 */ /* 0x000fe80008000004 */
[----:B---3--:R-:W-:Y:S04]  /*344f0*/  STS.U8 [R17+UR4+0x40], R10 ;  /* 0x0000400a11007988 */ /* 0x008fe80008000004 */
[----:B----4-:R-:W-:Y:S04]  /*34500*/  STS.U8 [R17+UR4+0x100], R11 ;  /* 0x0001000b11007988 */ /* 0x010fe80008000004 */
        /* <DEDUP_REMOVED lines=11> */
[----:B--2---:R0:W-:Y:S04]  /*345c0*/  STL [R1+0x9440], R2 ;  /* 0x0094400201007387 */ /* 0x0041e80000100800 */
[----:B0-----:R-:W2:Y:S04]  /*345d0*/  LDL.LU R2, [R1+0x120] ;  /* 0x0001200001027983 */ /* 0x001ea80000300800 */
[----:B------:R-:W3:Y:S04]  /*345e0*/  LDL.LU R3, [R1+0x100] ;  /* 0x0001000001037983 */ /* 0x000ee80000300800 */
[----:B------:R-:W4:Y:S04]  /*345f0*/  LDL.LU R5, [R1+0xfc] ;  /* 0x0000fc0001057983 */ /* 0x000f280000300800 */
[----:B------:R-:W4:Y:S04]  /*34600*/  LDL.LU R6, [R1+0xf0] ;  /* 0x0000f00001067983 */ /* 0x000f280000300800 */
[----:B------:R-:W4:Y:S04]  /*34610*/  LDL.LU R9, [R1+0xec] ;  /* 0x0000ec0001097983 */ /* 0x000f280000300800 */
[----:B------:R-:W4:Y:S04]  /*34620*/  LDL.LU R10, [R1+0xe0] ;  /* 0x0000e000010a7983 */ /* 0x000f280000300800 */
[----:B------:R-:W4:Y:S04]  /*34630*/  LDL.LU R13, [R1+0xdc] ;  /* 0x0000dc00010d7983 */ /* 0x000f280000300800 */
[----:B------:R-:W-:Y:S04]  /*34640*/  STS.U8 [R17+UR4+0x700], R24 ;  /* 0x0007001811007988 */ /* 0x000fe80008000004 */
[----:B------:R-:W4:Y:S04]  /*34650*/  LDL.LU R14, [R1+0xd0] ;  /* 0x0000d000010e7983 */ /* 0x000f280000300800 */
[----:B------:R0:W-:Y:S04]  /*34660*/  STS.U8 [R17+UR4+0x740], R25 ;  /* 0x0007401911007988 */ /* 0x0001e80008000004 */
[----:B------:R-:W4:Y:S04]  /*34670*/  LDL.LU R18, [R1+0x9c] ;  /* 0x00009c0001127983 */ /* 0x000f280000300800 */
[----:B------:R1:W-:Y:S04]  /*34680*/  STS.U8 [R17+UR4+0x800], R26 ;  /* 0x0008001a11007988 */ /* 0x0003e80008000004 */
[----:B------:R-:W4:Y:S04]  /*34690*/  LDL.LU R21, [R1+0x90] ;  /* 0x0000900001157983 */ /* 0x000f280000300800 */
[----:B------:R-:W-:Y:S04]  /*346a0*/  STS.U8 [R17+UR4+0x840], R27 ;  /* 0x0008401b11007988 */ /* 0x000fe80008000004 */
[----:B------:R-:W4:Y:S04]  /*346b0*/  LDL.LU R22, [R1+0x8c] ;  /* 0x00008c0001167983 */ /* 0x000f280000300800 */
[----:B------:R-:W-:Y:S04]  /*346c0*/  STS.U8 [R17+UR4+0x900], R28 ;  /* 0x0009001c11007988 */ /* 0x000fe80008000004 */
[----:B------:R1:W-:Y:S04]  /*346d0*/  STS.U8 [R17+UR4+0x940], R29 ;  /* 0x0009401d11007988 */ /* 0x0003e80008000004 */
[----:B0-----:R-:W4:Y:S04]  /*346e0*/  LDL.LU R25, [R1+0x80] ;  /* 0x0000800001197983 */ /* 0x001f280000300800 */
        /* <DEDUP_REMOVED lines=15> */
[----:B------:R-:W4:Y:S04]  /*347e0*/  LDL.LU R28, [R1] ;  /* 0x00000000011c7983 */ /* 0x000f280000300800 */
[----:B--2---:R0:W-:Y:S04]  /*347f0*/  STS.U8 [R17+UR4+0xa00], R2 ;  /* 0x000a000211007988 */ /* 0x0041e80008000004 */
[----:B0-----:R-:W2:Y:S04]  /*34800*/  LDL.LU R2, [R1+0x9440] ;  /* 0x0094400001027983 */ /* 0x001ea80000300800 */
[----:B--2---:R0:W-:Y:S04]  /*34810*/  STS.U8 [R17+UR4+0xa40], R2 ;  /* 0x000a400211007988 */ /* 0x0041e80008000004 */
[----:B0-----:R-:W2:Y:S04]  /*34820*/  LDL.LU R2, [R1+0x943c] ;  /* 0x00943c0001027983 */ /* 0x001ea80000300800 */
[----:B--2---:R0:W-:Y:S04]  /*34830*/  STS.U8 [R17+UR4+0xb00], R2 ;  /* 0x000b000211007988 */ /* 0x0041e80008000004 */
[----:B0-----:R-:W2:Y:S04]  /*34840*/  LDL.LU R2, [R1+0x9438] ;  /* 0x0094380001027983 */ /* 0x001ea80000300800 */
[----:B--2---:R0:W-:Y:S04]  /*34850*/  STS.U8 [R17+UR4+0xb40], R2 ;  /* 0x000b400211007988 */ /* 0x0041e80008000004 */
[----:B---3--:R1:W-:Y:S04]  /*34860*/  STS.U8 [R17+UR4+0xc00], R3 ;  /* 0x000c000311007988 */ /* 0x0083e80008000004 */
[----:B----4-:R2:W-:Y:S04]  /*34870*/  STS.U8 [R17+UR4+0xc40], R5 ;  /* 0x000c400511007988 */ /* 0x0105e80008000004 */
[----:B------:R3:W-:Y:S04]  /*34880*/  STS.U8 [R17+UR4+0xd00], R6 ;  /* 0x000d000611007988 */ /* 0x0007e80008000004 */
[----:B------:R4:W-:Y:S04]  /*34890*/  STS.U8 [R17+UR4+0xd40], R9 ;  /* 0x000d400911007988 */ /* 0x0009e80008000004 */
[----:B------:R4:W-:Y:S04]  /*348a0*/  STS.U8 [R17+UR4+0xe00], R10 ;  /* 0x000e000a11007988 */ /* 0x0009e80008000004 */
[----:B0-----:R-:W4:Y:S04]  /*348b0*/  LDL.LU R2, [R1+0x9434] ;  /* 0x0094340001027983 */ /* 0x001f280000300800 */
[----:B-1----:R-:W4:Y:S04]  /*348c0*/  LDL.LU R3, [R1+0x9430] ;  /* 0x0094300001037983 */ /* 0x002f280000300800 */
[----:B--2---:R-:W2:Y:S04]  /*348d0*/  LDL.LU R5, [R1+0x942c] ;  /* 0x00942c0001057983 */ /* 0x004ea80000300800 */
[----:B---3--:R-:W3:Y:S04]  /*348e0*/  LDL.LU R6, [R1+0x9428] ;  /* 0x0094280001067983 */ /* 0x008ee80000300800 */
[----:B----4-:R-:W4:Y:S04]  /*348f0*/  LDL.LU R9, [R1+0x9424] ;  /* 0x0094240001097983 */ /* 0x010f280000300800 */
[----:B------:R-:W2:Y:S04]  /*34900*/  LDL.LU R10, [R1+0x9420] ;  /* 0x00942000010a7983 */ /* 0x000ea80000300800 */
[----:B------:R0:W-:Y:S04]  /*34910*/  STS.U8 [R17+UR4+0xe40], R13 ;  /* 0x000e400d11007988 */ /* 0x0001e80008000004 */
[----:B------:R1:W-:Y:S04]  /*34920*/  STS.U8 [R17+UR4+0xf00], R14 ;  /* 0x000f000e11007988 */ /* 0x0003e80008000004 */
[----:B------:R1:W-:Y:S04]  /*34930*/  STS.U8 [R17+UR4+0xf40], R18 ;  /* 0x000f401211007988 */ /* 0x0003e80008000004 */
[----:B------:R1:W-:Y:S04]  /*34940*/  STS.U8 [R17+UR4+0x1000], R21 ;  /* 0x0010001511007988 */ /* 0x0003e80008000004 */
[----:B------:R1:W-:Y:S04]  /*34950*/  STS.U8 [R17+UR4+0x1040], R22 ;  /* 0x0010401611007988 */ /* 0x0003e80008000004 */
[----:B------:R1:W-:Y:S04]  /*34960*/  STS.U8 [R17+UR4+0x1100], R25 ;  /* 0x0011001911007988 */ /* 0x0003e80008000004 */
[----:B0-----:R-:W3:Y:S04]  /*34970*/  LDL.LU R13, [R1+0x941c] ;  /* 0x00941c00010d7983 */ /* 0x001ee80000300800 */
[----:B-1----:R-:W4:Y:S04]  /*34980*/  LDL.LU R14, [R1+0x9418] ;  /* 0x00941800010e7983 */ /* 0x002f280000300800 */
[----:B------:R-:W2:Y:S04]  /*34990*/  LDL.LU R18, [R1+0x9414] ;  /* 0x0094140001127983 */ /* 0x000ea80000300800 */
[----:B------:R-:W3:Y:S04]  /*349a0*/  LDL.LU R21, [R1+0x9410] ;  /* 0x0094100001157983 */ /* 0x000ee80000300800 */
[----:B------:R-:W4:Y:S04]  /*349b0*/  LDL.LU R22, [R1+0x940c] ;  /* 0x00940c0001167983 */ /* 0x000f280000300800 */
[----:B------:R-:W2:Y:S04]  /*349c0*/  LDL.LU R25, [R1+0x9408] ;  /* 0x0094080001197983 */ /* 0x000ea80000300800 */
[----:B------:R0:W-:Y:S04]  /*349d0*/  STS.U8 [R17+UR4+0x1140], R26 ;  /* 0x0011401a11007988 */ /* 0x0001e80008000004 */
[----:B------:R1:W-:Y:S04]  /*349e0*/  STS.U8 [R17+UR4+0x1200], R29 ;  /* 0x0012001d11007988 */ /* 0x0003e80008000004 */
[----:B0-----:R-:W3:Y:S04]  /*349f0*/  LDL.LU R26, [R1+0x9404] ;  /* 0x00940400011a7983 */ /* 0x001ee80000300800 */
[----:B-1----:R-:W4:Y:S04]  /*34a00*/  LDL.LU R29, [R1+0x9400] ;  /* 0x00940000011d7983 */ /* 0x002f280000300800 */
[----:B------:R0:W-:Y:S04]  /*34a10*/  STS.U8 [R17+UR4+0x1240], R0 ;  /* 0x0012400011007988 */ /* 0x0001e80008000004 */
[----:B------:R1:W-:Y:S04]  /*34a20*/  STS.U8 [R17+UR4+0x1300], R4 ;  /* 0x0013000411007988 */ /* 0x0003e80008000004 */
[----:B------:R1:W-:Y:S04]  /*34a30*/  STS.U8 [R17+UR4+0x1340], R7 ;  /* 0x0013400711007988 */ /* 0x0003e80008000004 */
[----:B------:R1:W-:Y:S04]  /*34a40*/  STS.U8 [R17+UR4+0x1400], R8 ;  /* 0x0014000811007988 */ /* 0x0003e80008000004 */
[----:B------:R1:W-:Y:S04]  /*34a50*/  STS.U8 [R17+UR4+0x1440], R11 ;  /* 0x0014400b11007988 */ /* 0x0003e80008000004 */
[----:B------:R1:W-:Y:S04]  /*34a60*/  STS.U8 [R17+UR4+0x1500], R12 ;  /* 0x0015000c11007988 */ /* 0x0003e80008000004 */
[----:B0-----:R-:W2:Y:S04]  /*34a70*/  LDL.LU R0, [R1+0x194] ;  /* 0x0001940001007983 */ /* 0x001ea80000300800 */
[----:B-1----:R-:W2:Y:S04]  /*34a80*/  LDL.LU R4, [R1+0x188] ;  /* 0x0001880001047983 */ /* 0x002ea80000300800 */
[----:B------:R-:W2:Y:S04]  /*34a90*/  LDL.LU R7, [R1+0x184] ;  /* 0x0001840001077983 */ /* 0x000ea80000300800 */
[----:B------:R-:W2:Y:S04]  /*34aa0*/  LDL.LU R8, [R1+0x178] ;  /* 0x0001780001087983 */ /* 0x000ea80000300800 */
[----:B------:R-:W2:Y:S04]  /*34ab0*/  LDL.LU R11, [R1+0x174] ;  /* 0x00017400010b7983 */ /* 0x000ea80000300800 */
[----:B------:R0:W-:Y:S04]  /*34ac0*/  STS.U8 [R17+UR4+0x1540], R15 ;  /* 0x0015400f11007988 */ /* 0x0001e80008000004 */
[----:B------:R-:W2:Y:S04]  /*34ad0*/  LDL.LU R12, [R1+0x168] ;  /* 0x00016800010c7983 */ /* 0x000ea80000300800 */
        /* <DEDUP_REMOVED lines=13> */
[----:B0-----:R-:W2:Y:S04]  /*34bb0*/  LDL.LU R27, [R1+0x134] ;  /* 0x00013400011b7983 */ /* 0x001ea80000300800 */
[----:B-1----:R-:W2:Y:S04]  /*34bc0*/  LDL.LU R28, [R1+0x128] ;  /* 0x00012800011c7983 */ /* 0x002ea80000300800 */
[----:B----4-:R0:W-:Y:S04]  /*34bd0*/  STS.U8 [R17+UR4+0x1940], R29 ;  /* 0x0019401d11007988 */ /* 0x0101e80008000004 */
[----:B---3--:R1:W-:Y:S04]  /*34be0*/  STS.U8 [R17+UR4+0x1a00], R26 ;  /* 0x001a001a11007988 */ /* 0x0083e80008000004 */
[----:B--2---:R2:W-:Y:S04]  /*34bf0*/  STS.U8 [R17+UR4+0x1a40], R25 ;  /* 0x001a401911007988 */ /* 0x0045e80008000004 */
        /* <DEDUP_REMOVED lines=8> */
[----:B------:R-:W2:Y:S01]  /*34c80*/  LDL.LU R17, [R1+0x93fc] ;  /* 0x0093fc0001117983 */ /* 0x000ea20000300800 */
[----:B------:R-:W0:Y:S02]  /*34c90*/  S2R R18, SR_TID.X ;  /* 0x0000000000127919 */ /* 0x000e240000002100 */
[----:B0-----:R-:W-:-:S05]  /*34ca0*/  LOP3.LUT R18, R18, 0x3f, RZ, 0xc0, !PT ;  /* 0x0000003f12127812 */ /* 0x001fca00078ec0ff */
[----:B--2---:R0:W-:Y:S04]  /*34cb0*/  STS.U8 [R18+UR4+0x1c40], R17 ;  /* 0x001c401112007988 */ /* 0x0041e80008000004 */
[----:B------:R-:W-:Y:S04]  /*34cc0*/  STS.U8 [R18+UR4+0x1d00], R14 ;  /* 0x001d000e12007988 */ /* 0x000fe80008000004 */
[----:B------:R-:W-:Y:S04]  /*34cd0*/  STS.U8 [R18+UR4+0x1d40], R13 ;  /* 0x001d400d12007988 */ /* 0x000fe80008000004 */
[----:B------:R-:W-:Y:S04]  /*34ce0*/  STS.U8 [R18+UR4+0x1e00], R10 ;  /* 0x001e000a12007988 */ /* 0x000fe80008000004 */
[----:B------:R-:W-:Y:S04]  /*34cf0*/  STS.U8 [R18+UR4+0x1e40], R9 ;  /* 0x001e400912007988 */ /* 0x000fe80008000004 */
[----:B------:R-:W-:Y:S04]  /*34d00*/  STS.U8 [R18+UR4+0x1f00], R6 ;  /* 0x001f000612007988 */ /* 0x000fe80008000004 */
[----:B------:R-:W-:Y:S01]  /*34d10*/  STS.U8 [R18+UR4+0x1f40], R5 ;  /* 0x001f400512007988 */ /* 0x000fe20008000004 */
[----:B0-----:R-:W-:-:S05]  /*34d20*/  LOP3.LUT R17, R18, 0x10, RZ, 0x3c, !PT ;  /* 0x0000001012117812 */ /* 0x001fca00078e3cff */
[----:B----4-:R-:W-:Y:S04]  /*34d30*/  STS.U8 [R17+UR4+0x80], R21 ;  /* 0x0000801511007988 */ /* 0x010fe80008000004 */
[----:B---3--:R-:W-:Y:S04]  /*34d40*/  STS.U8 [R17+UR4+0xc0], R22 ;  /* 0x0000c01611007988 */ /* 0x008fe80008000004 */
[----:B------:R-:W-:Y:S04]  /*34d50*/  STS.U8 [R17+UR4+0x180], R25 ;  /* 0x0001801911007988 */ /* 0x000fe80008000004 */
[----:B------:R-:W-:Y:S04]  /*34d60*/  STS.U8 [R17+UR4+0x1c0], R26 ;  /* 0x0001c01a11007988 */ /* 0x000fe80008000004 */
[----:B------:R-:W-:Y:S04]  /*34d70*/  STS.U8 [R17+UR4+0x280], R29 ;  /* 0x0002801d11007988 */ /* 0x000fe80008000004 */
[----:B------:R0:W-:Y:S04]  /*34d80*/  STS.U8 [R17+UR4+0x2c0], R0 ;  /* 0x0002c00011007988 */ /* 0x0001e80008000004 */
[----:B0-----:R-:W2:Y:S04]  /*34d90*/  LDL.LU R0, [R1+0x124] ;  /* 0x0001240001007983 */ /* 0x001ea80000300800 */
        /* <DEDUP_REMOVED lines=9> */
[----:B------:R-:W2:Y:S04]  /*34e30*/  LDL.LU R14, [R1+0xf4] ;  /* 0x0000f400010e7983 */ /* 0x000ea80000300800 */
[----:B---3--:R-:W3:Y:S04]  /*34e40*/  LDL.LU R8, [R1+0xe8] ;  /* 0x0000e80001087983 */ /* 0x008ee80000300800 */
[----:B------:R0:W-:Y:S04]  /*34e50*/  STS.U8 [R17+UR4+0x580], R12 ;  /* 0x0005800c11007988 */ /* 0x0001e80008000004 */
[----:B----4-:R-:W4:Y:S04]  /*34e60*/  LDL.LU R11, [R1+0xe4] ;  /* 0x0000e400010b7983 */ /* 0x010f280000300800 */
[----:B------:R1:W-:Y:S04]  /*34e70*/  STS.U8 [R17+UR4+0x5c0], R15 ;  /* 0x0005c00f11007988 */ /* 0x0003e80008000004 */
[----:B------:R1:W-:Y:S04]  /*34e80*/  STS.U8 [R17+UR4+0x680], R16 ;  /* 0x0006801011007988 */ /* 0x0003e80008000004 */
[----:B------:R1:W-:Y:S04]  /*34e90*/  STS.U8 [R17+UR4+0x6c0], R19 ;  /* 0x0006c01311007988 */ /* 0x0003e80008000004 */
[----:B------:R1:W-:Y:S04]  /*34ea0*/  STS.U8 [R17+UR4+0x780], R20 ;  /* 0x0007801411007988 */ /* 0x0003e80008000004 */
[----:B------:R1:W-:Y:S04]  /*34eb0*/  STS.U8 [R17+UR4+0x7c0], R23 ;  /* 0x0007c01711007988 */ /* 0x0003e80008000004 */
[----:B0-----:R-:W4:Y:S04]  /*34ec0*/  LDL.LU R12, [R1+0xd8] ;  /* 0x0000d800010c7983 */ /* 0x001f280000300800 */
[----:B-1----:R-:W4:Y:S04]  /*34ed0*/  LDL.LU R15, [R1+0xd4] ;  /* 0x0000d400010f7983 */ /* 0x002f280000300800 */
[----:B------:R-:W4:Y:S04]  /*34ee0*/  LDL.LU R16, [R1+0x98] ;  /* 0x0000980001107983 */ /* 0x000f280000300800 */
[----:B------:R-:W4:Y:S04]  /*34ef0*/  LDL.LU R19, [R1+0x94] ;  /* 0x0000940001137983 */ /* 0x000f280000300800 */
[----:B------:R-:W4:Y:S04]  /*34f00*/  LDL.LU R20, [R1+0x88] ;  /* 0x0000880001147983 */ /* 0x000f280000300800 */
[----:B------:R0:W-:Y:S04]  /*34f10*/  STS.U8 [R17+UR4+0x880], R24 ;  /* 0x0008801811007988 */ /* 0x0001e80008000004 */
[----:B------:R-:W4:Y:S04]  /*34f20*/  LDL.LU R23, [R1+0x84] ;  /* 0x0000840001177983 */ /* 0x000f280000300800 */
[----:B------:R1:W-:Y:S04]  /*34f30*/  STS.U8 [R17+UR4+0x8c0], R27 ;  /* 0x0008c01b11007988 */ /* 0x0003e80008000004 */
        /* <DEDUP_REMOVED lines=13> */
[----:B0-----:R-:W2:Y:S04]  /*35010*/  LDL.LU R0, [R1+0x24] ;  /* 0x0000240001007983 */ /* 0x001ea80000300800 */
        /* <DEDUP_REMOVED lines=9> */
[----:B---3--:R-:W3:Y:S04]  /*350b0*/  LDL.LU R10, [R1+0x14] ;  /* 0x00001400010a7983 */ /* 0x008ee80000300800 */
[----:B------:R-:W3:Y:S04]  /*350c0*/  LDL.LU R13, [R1+0x8] ;  /* 0x00000800010d7983 */ /* 0x000ee80000300800 */
[----:B------:R-:W3:Y:S04]  /*350d0*/  LDL.LU R14, [R1+0x4] ;  /* 0x00000400010e7983 */ /* 0x000ee80000300800 */
[----:B------:R0:W-:Y:S04]  /*350e0*/  STS.U8 [R17+UR4+0xd80], R8 ;  /* 0x000d800811007988 */ /* 0x0001e80008000004 */
[----:B----4-:R1:W-:Y:S04]  /*350f0*/  STS.U8 [R17+UR4+0xdc0], R11 ;  /* 0x000dc00b11007988 */ /* 0x0103e80008000004 */
[----:B------:R4:W-:Y:S04]  /*35100*/  STS.U8 [R17+UR4+0xe80], R12 ;  /* 0x000e800c11007988 */ /* 0x0009e80008000004 */
[----:B------:R4:W-:Y:S04]  /*35110*/  STS.U8 [R17+UR4+0xec0], R15 ;  /* 0x000ec00f11007988 */ /* 0x0009e80008000004 */
[----:B------:R4:W-:Y:S04]  /*35120*/  STS.U8 [R17+UR4+0xf80], R16 ;  /* 0x000f801011007988 */ /* 0x0009e80008000004 */
[----:B------:R4:W-:Y:S04]  /*35130*/  STS.U8 [R17+UR4+0xfc0], R19 ;  /* 0x000fc01311007988 */ /* 0x0009e80008000004 */
[----:B0-----:R-:W3:Y:S04]  /*35140*/  LDL.LU R8, [R1+0x93f0] ;  /* 0x0093f00001087983 */ /* 0x001ee80000300800 */
[----:B-1----:R-:W3:Y:S04]  /*35150*/  LDL.LU R11, [R1+0x93ec] ;  /* 0x0093ec00010b7983 */ /* 0x002ee80000300800 */
[----:B----4-:R-:W4:Y:S04]  /*35160*/  LDL.LU R12, [R1+0x93e8] ;  /* 0x0093e800010c7983 */ /* 0x010f280000300800 */
[----:B------:R-:W4:Y:S04]  /*35170*/  LDL.LU R15, [R1+0x93e4] ;  /* 0x0093e400010f7983 */ /* 0x000f280000300800 */
[----:B------:R-:W4:Y:S04]  /*35180*/  LDL.LU R16, [R1+0x93e0] ;  /* 0x0093e00001107983 */ /* 0x000f280000300800 */
[----:B------:R-:W4:Y:S04]  /*35190*/  LDL.LU R19, [R1+0x93dc] ;  /* 0x0093dc0001137983 */ /* 0x000f280000300800 */
        /* <DEDUP_REMOVED lines=10> */
[----:B------:R-:W-:Y:S04]  /*35240*/  STS.U8 [R17+UR4+0x12c0], R5 ;  /* 0x0012c00511007988 */ /* 0x000fe80008000004 */
[----:B------:R-:W-:Y:S04]  /*35250*/  STS.U8 [R17+UR4+0x1380], R6 ;  /* 0x0013800611007988 */ /* 0x000fe80008000004 */
[----:B------:R0:W-:Y:S04]  /*35260*/  STS.U8 [R17+UR4+0x13c0], R18 ;  /* 0x0013c01211007988 */ /* 0x0001e80008000004 */
[----:B0-----:R-:W4:Y:S04]  /*35270*/  LDL.LU R18, [R1+0x1cc] ;  /* 0x0001cc0001127983 */ /* 0x001f280000300800 */
        /* <DEDUP_REMOVED lines=10> */
[----:B--2---:R0:W-:Y:S04]  /*35320*/  STS.U8 [R17+UR4+0x16c0], R0 ;  /* 0x0016c00011007988 */ /* 0x0041e80008000004 */
[----:B0-----:R-:W2:Y:S04]  /*35330*/  LDL.LU R0, [R1+0x21c8] ;  /* 0x0021c80001007983 */ /* 0x001ea80000300800 */
[----:B------:R-:W2:Y:S04]  /*35340*/  LDL R5, [R1+0xcc] ;  /* 0x0000cc0001057983 */ /* 0x000ea80000100800 */
[----:B------:R-:W-:Y:S04]  /*35350*/  STS.U8 [R17+UR4+0x1780], R9 ;  /* 0x0017800911007988 */ /* 0x000fe80008000004 */
[----:B---3--:R-:W-:Y:S04]  /*35360*/  STS.U8 [R17+UR4+0x17c0], R10 ;  /* 0x0017c00a11007988 */ /* 0x008fe80008000004 */
        /* <DEDUP_REMOVED lines=15> */
[----:B------:R-:W-:Y:S01]  /*35460*/  STS.U8 [R17+UR4+0x1fc0], R18 ;  /* 0x001fc01211007988 */ /* 0x000fe20008000004 */
[----:B------:R-:W-:Y:S06]  /*35470*/  BAR.SYNC.DEFER_BLOCKING 0x0 ;  /* 0x0000000000007b1d */ /* 0x000fec0000010000 */
[----:B--2---:R-:W0:Y:S02]  /*35480*/  LDSM.16.M88.4 R12, [R5] ;  /* 0x00000000050c783b */ /* 0x004e240000000200 */
[----:B0-----:R-:W-:-:S02]  /*35490*/  IMAD.MOV.U32 R10, RZ, RZ, R14 ;  /* 0x000000ffff0a7224 */ /* 0x001fc400078e000e */
[----:B------:R-:W-:Y:S01]  /*354a0*/  IMAD.MOV.U32 R8, RZ, RZ, R12 ;  /* 0x000000ffff087224 */ /* 0x000fe200078e000c */
[----:B------:R-:W-:Y:S04]  /*354b0*/  STL.64 [R1+0xd0], R12 ;  /* 0x0000d00c01007387 */ /* 0x000fe80000100a00 */
[----:B------:R0:W-:Y:S04]  /*354c0*/  STL.64 [R1+0xd8], R14 ;  /* 0x0000d80e01007387 */ /* 0x0001e80000100a00 */
[----:B------:R-:W-:Y:S04]  /*354d0*/  STL [R1+0x93c4], R10 ;  /* 0x0093c40a01007387 */ /* 0x000fe80000100800 */
[----:B------:R-:W-:Y:S04]  /*354e0*/  STL [R1+0x93c0], R8 ;  /* 0x0093c00801007387 */ /* 0x000fe80000100800 */
[----:B------:R-:W1:Y:S01]  /*354f0*/  LDSM.16.M88.4 R8, [R5+0x200] ;  /* 0x000200000508783b */ /* 0x000e620000000200 */
[----:B0-----:R-:W-:-:S03]  /*35500*/  IMAD R14, R26, 0x100, R25 ;  /* 0x000001001a0e7824 */ /* 0x001fc600078e0219 */
[----:B------:R-:W2:Y:S04]  /*35510*/  LDL.LU.64 R24, [R1+0x200] ;  /* 0x0002000001187983 */ /* 0x000ea80000300a00 */
[----:B------:R-:W3:Y:S01]  /*35520*/  LDL.LU.64 R26, [R1+0x208] ;  /* 0x00020800011a7983 */ /* 0x000ee20000300a00 */
[----:B------:R-:W-:Y:S02]  /*35530*/  IMAD.MOV.U32 R4, RZ, RZ, R13 ;  /* 0x000000ffff047224 */ /* 0x000fe400078e000d */
[----:B------:R-:W-:Y:S02]  /*35540*/  IMAD R13, R22, 0x100, R21 ;  /* 0x00000100160d7824 */ /* 0x000fe400078e0215 */
[----:B------:R-:W-:Y:S02]  /*35550*/  IMAD R12, R2, 0x100, R3 ;  /* 0x00000100020c7824 */ /* 0x000fe400078e0203 */
[----:B-1----:R-:W-:-:S02]  /*35560*/  IMAD.MOV.U32 R16, RZ, RZ, R10 ;  /* 0x000000ffff107224 */ /* 0x002fc400078e000a */
[----:B------:R-:W-:Y:S01]  /*35570*/  IMAD.MOV.U32 R2, RZ, RZ, R8 ;  /* 0x000000ffff027224 */ /* 0x000fe200078e0008 */
[----:B---3--:R-:W-:Y:S04]  /*35580*/  STL.64 [R1+0x93b8], R26 ;  /* 0x0093b81a01007387 */ /* 0x008fe80000100a00 */
[----:B--2---:R0:W-:Y:S04]  /*35590*/  STL.64 [R1+0x93b0], R24 ;  /* 0x0093b01801007387 */ /* 0x0041e80000100a00 */
[----:B0-----:R-:W2:Y:S04]  /*355a0*/  LDL.LU.64 R24, [R1+0x1d0] ;  /* 0x0001d00001187983 */ /* 0x001ea80000300a00 */
[----:B------:R-:W2:Y:S04]  /*355b0*/  LDL.LU.64 R26, [R1+0x1d8] ;  /* 0x0001d800011a7983 */ /* 0x000ea80000300a00 */
[----:B------:R-:W3:Y:S04]  /*355c0*/  LDL.LU.64 R20, [R1+0x210] ;  /* 0x0002100001147983 */ /* 0x000ee80000300a00 */
[----:B------:R-:W3:Y:S04]  /*355d0*/  LDL.LU.64 R22, [R1+0x218] ;  /* 0x0002180001167983 */ /* 0x000ee80000300a00 */
[----:B------:R-:W-:Y:S04]  /*355e0*/  STL.64 [R1+0xe0], R8 ;  /* 0x0000e00801007387 */ /* 0x000fe80000100a00 */
[----:B------:R0:W-:Y:S04]  /*355f0*/  STL.64 [R1+0xe8], R10 ;  /* 0x0000e80a01007387 */ /* 0x0001e80000100a00 */
[----:B0-----:R-:W4:Y:S04]  /*35600*/  LDL.LU R10, [R1+0x93c4] ;  /* 0x0093c400010a7983 */ /* 0x001f280000300800 */
[----:B------:R-:W2:Y:S01]  /*35610*/  LDL.LU R8, [R1+0x93c0] ;  /* 0x0093c00001087983 */ /* 0x000ea20000300800 */
[----:B------:R-:W-:-:S02]  /*35620*/  IMAD.MOV.U32 R7, RZ, RZ, R15 ;  /* 0x000000ffff077224 */ /* 0x000fc400078e000f */
[----:B------:R-:W-:Y:S02]  /*35630*/  IMAD R15, R0, 0x100, R29 ;  /* 0x00000100000f7824 */ /* 0x000fe400078e021d */
[----:B------:R-:W-:Y:S01]  /*35640*/  IMAD.MOV.U32 R0, RZ, RZ, R9 ;  /* 0x000000ffff007224 */ /* 0x000fe200078e0009 */
[----:B------:R-:W-:Y:S02]  /*35650*/  F2FP.F16.E4M3.UNPACK_B R12, R12 ;  /* 0x0000000cff0c723e */ /* 0x000fe400020006ff */
[----:B------:R-:W-:Y:S02]  /*35660*/  F2FP.F16.E4M3.UNPACK_B R13, R13 ;  /* 0x0000000dff0d723e */ /* 0x000fe400020006ff */
[----:B------:R-:W-:Y:S02]  /*35670*/  F2FP.F16.E4M3.UNPACK_B R14, R14 ;  /* 0x0000000eff0e723e */ /* 0x000fe400020006ff */
[----:B------:R-:W-:Y:S02]  /*35680*/  F2FP.F16.E4M3.UNPACK_B R15, R15 ;  /* 0x0000000fff0f723e */ /* 0x000fe400020006ff */
[----:B------:R-:W-:-:S02]  /*35690*/  F2FP.F16.E4M3.UNPACK_B R9, R4 ;  /* 0x00000004ff09723e */ /* 0x000fc400020006ff */
[----:B--2---:R-:W-:-:S07]  /*356a0*/  F2FP.F16.E4M3.UNPACK_B R8, R8 ;  /* 0x00000008ff08723e */ /* 0x004fce00020006ff */
[----:B------:R-:W-:Y:S06]  /*356b0*/  HMMA.16816.F32 R24, R12, R8, R24 ;  /* 0x000000080c18723c */ /* 0x000fec0000001818 */
[----:B------:R-:W-:-:S15]  /*356c0*/  STL.64 [R1+0x98], R8 ;  /* 0x0000980801007387 */ /* 0x000fde0000100a00 */
[----:B------:R-:W-:-:S02]  /*356d0*/  NOP ;  /* 0x0000000000007918 */ /* 0x000fc40000000000 */
[----:B------:R-:W-:Y:S04]  /*356e0*/  STL.64 [R1+0x1d0], R24 ;  /* 0x0001d01801007387 */ /* 0x000fe80000100a00 */
[----:B------:R-:W-:Y:S04]  /*356f0*/  STL.64 [R1+0x1d8], R26 ;  /* 0x0001d81a01007387 */ /* 0x000fe80000100a00 */
[----:B------:R-:W0:Y:S04]  /*35700*/  LDSM.16.M88.4 R24, [R5+0x400] ;  /* 0x000400000518783b */ /* 0x000e280000000200 */
[----:B0-----:R-:W-:Y:S01]  /*35710*/  STL.64 [R1+0xf0], R24 ;  /* 0x0000f01801007387 */ /* 0x001fe20000100a00 */
[----:B------:R-:W-:-:S03]  /*35720*/  IMAD.MOV.U32 R8, RZ, RZ, R26 ;  /* 0x000000ffff087224 */ /* 0x000fc600078e001a */
[----:B------:R0:W-:Y:S01]  /*35730*/  STL.64 [R1+0xf8], R26 ;  /* 0x0000f81a01007387 */ /* 0x0001e20000100a00 */
[----:B------:R-:W-:Y:S02]  /*35740*/  IMAD.MOV.U32 R9, RZ, RZ, R27 ;  /* 0x000000ffff097224 */ /* 0x000fe400078e001b */
[----:B------:R-:W-:Y:S02]  /*35750*/  IMAD.MOV.U32 R4, RZ, RZ, R24 ;  /* 0x000000ffff047224 */ /* 0x000fe400078e0018 */
[----:B------:R-:W-:Y:S01]  /*35760*/  IMAD.MOV.U32 R3, RZ, RZ, R25 ;  /* 0x000000ffff037224 */ /* 0x000fe200078e0019 */
[----:B0-----:R-:W2:Y:S04]  /*35770*/  LDL.LU.64 R26, [R1+0x93b8] ;  /* 0x0093b800011a7983 */ /* 0x001ea80000300a00 */
[----:B------:R-:W2:Y:S01]  /*35780*/  LDL.LU.64 R24, [R1+0x93b0] ;  /* 0x0093b00001187983 */ /* 0x000ea20000300a00 */
[----:B------:R-:W-:Y:S01]  /*35790*/  IMAD.MOV.U32 R6, RZ, RZ, R11 ;  /* 0x000000ffff067224 */ /* 0x000fe200078e000b */
[----:B----4-:R-:W-:-:S02]  /*357a0*/  F2FP.F16.E4M3.UNPACK_B R10, R10 ;  /* 0x0000000aff0a723e */ /* 0x010fc400020006ff */
[----:B------:R-:W-:-:S05]  /*357b0*/  F2FP.F16.E4M3.UNPACK_B R11, R7 ;  /* 0x00000007ff0b723e */ /* 0x000fca00020006ff */
[----:B------:R0:W-:Y:S02]  /*357c0*/  STL.64 [R1+0x90], R10 ;  /* 0x0000900a01007387 */ /* 0x0001e40000100a00 */
[----:B--2---:R-:W-:Y:S07]  /*357d0*/  HMMA.16816.F32 R24, R12, R10, R24 ;  /* 0x0000000a0c18723c */ /* 0x004fee0000001818 */
[----:B0-----:R-:W-:Y:S02]  /*357e0*/  F2FP.F16.E4M3.UNPACK_B R10, R2 ;  /* 0x00000002ff0a723e */ /* 0x001fe400020006ff */
[----:B------:R-:W-:-:S07]  /*357f0*/  F2FP.F16.E4M3.UNPACK_B R11, R0 ;  /* 0x00000000ff0b723e */ /* 0x000fce00020006ff */
[----:B---3--:R-:W-:Y:S07]  /*35800*/  HMMA.16816.F32 R20, R12, R10, R20 ;  /* 0x0000000a0c14723c */ /* 0x008fee0000001814 */
[----:B------:R0:W-:Y:S04]  /*35810*/  STL.64 [R1+0x200], R24 ;  /* 0x0002001801007387 */ /* 0x0001e80000100a00 */
[----:B------:R1:W-:Y:S04]  /*35820*/  STL.64 [R1+0x208], R26 ;  /* 0x0002081a01007387 */ /* 0x0003e80000100a00 */
[----:B------:R-:W-:Y:S08]  /*35830*/  STL.64 [R1+0x88], R10 ;  /* 0x0000880a01007387 */ /* 0x000ff00000100a00 */
[----:B------:R-:W-:Y:S04]  /*35840*/  STL.64 [R1+0x210], R20 ;  /* 0x0002101401007387 */ /* 0x000fe80000100a00 */
[----:B------:R-:W-:Y:S01]  /*35850*/  STL [R1+0x218], R22 ;  /* 0x0002181601007387 */ /* 0x000fe20000100800 */
[----:B------:R-:W-:-:S03]  /*35860*/  IMAD.MOV.U32 R0, RZ, RZ, R23 ;  /* 0x000000ffff007224 */ /* 0x000fc600078e0017 */
[----:B0-----:R-:W2:Y:S04]  /*35870*/  LDL.LU.64 R24, [R1+0x220] ;  /* 0x0002200001187983 */ /* 0x001ea80000300a00 */
[----:B------:R-:W0:Y:S04]  /*35880*/  LDSM.16.M88.4 R20, [R5+0x600] ;  /* 0x000600000514783b */ /* 0x000e280000000200 */
[----:B-1----:R-:W2:Y:S04]  /*35890*/  LDL.LU.64 R26, [R1+0x228] ;  /* 0x00022800011a7983 */ /* 0x002ea80000300a00 */
[----:B------:R-:W-:Y:S01]  /*358a0*/  STL [R1+0x7b10], R0 ;  /* 0x007b100001007387 */ /* 0x000fe20000100800 */
[----:B0-----:R-:W-:-:S03]  /*358b0*/  IMAD.MOV.U32 R11, RZ, RZ, R22 ;  /* 0x000000ffff0b7224 */ /* 0x001fc600078e0016 */
[----:B------:R-:W-:Y:S04]  /*358c0*/  STL.64 [R1+0x100], R20 ;  /* 0x0001001401007387 */ /* 0x000fe80000100a00 */
[----:B------:R-:W-:Y:S04]  /*358d0*/  STL.64 [R1+0x108], R22 ;  /* 0x0001081601007387 */ /* 0x000fe80000100a00 */
[----:B------:R-:W-:Y:S04]  /*358e0*/  STL [R1+0x93a8], R11 ;  /* 0x0093a80b01007387 */ /* 0x000fe80000100800 */
[----:B------:R0:W-:Y:S04]  /*358f0*/  STL.64 [R1+0x93a0], R8 ;  /* 0x0093a00801007387 */ /* 0x0001e80000100a00 */
[----:B0-----:R-:W3:Y:S04]  /*35900*/  LDL.LU.64 R8, [R1+0x230] ;  /* 0x0002300001087983 */ /* 0x001ee80000300a00 */
[----:B------:R-:W3:Y:S01]  /*35910*/  LDL.LU.64 R10, [R1+0x238] ;  /* 0x00023800010a7983 */ /* 0x000ee20000300a00 */
[----:B------:R-:W-:-:S02]  /*35920*/  IMAD.MOV.U32 R2, RZ, RZ, R20 ;  /* 0x000000ffff027224 */ /* 0x000fc400078e0014 */
[----:B------:R-:W-:Y:S01]  /*35930*/  IMAD.MOV.U32 R0, RZ, RZ, R21 ;  /* 0x000000ffff007224 */ /* 0x000fe200078e0015 */
[----:B------:R-:W-:Y:S02]  /*35940*/  F2FP.F16.E4M3.UNPACK_B R20, R16 ;  /* 0x00000010ff14723e */ /* 0x000fe400020006ff */
[----:B------:R-:W-:Y:S01]  /*35950*/  F2FP.F16.E4M3.UNPACK_B R21, R6 ;  /* 0x00000006ff15723e */ /* 0x000fe200020006ff */
[----:B------:R-:W4:Y:S04]  /*35960*/  LDL.LU.64 R16, [R1+0x240] ;  /* 0x0002400001107983 */ /* 0x000f280000300a00 */
[----:B------:R-:W4:Y:S01]  /*35970*/  LDL.LU.64 R18, [R1+0x248] ;  /* 0x0002480001127983 */ /* 0x000f220000300a00 */
[----:B------:R-:W-:-:S03]  /*35980*/  IMAD.MOV.U32 R7, RZ, RZ, R23 ;  /* 0x000000ffff077224 */ /* 0x000fc600078e0017 */
[----:B------:R0:W-:Y:S01]  /*35990*/  STL.64 [R1+0x80], R20 ;  /* 0x0000801401007387 */ /* 0x0001e20000100a00 */
[----:B--2---:R-:W-:Y:S03]  /*359a0*/  HMMA.16816.F32 R24, R12, R20, R24 ;  /* 0x000000140c18723c */ /* 0x004fe60000001818 */
[----:B0-----:R-:W2:Y:S04]  /*359b0*/  LDL.LU.64 R20, [R1+0x250] ;  /* 0x0002500001147983 */ /* 0x001ea80000300a00 */
[----:B------:R-:W2:-:S15]  /*359c0*/  LDL.LU.64 R22, [R1+0x258] ;  /* 0x0002580001167983 */ /* 0x000e9e0000300a00 */
[----:B------:R-:W-:-:S01]  /*359d0*/  NOP ;  /* 0x0000000000007918 */ /* 0x000fc20000000000 */
[----:B------:R0:W-:Y:S04]  /*359e0*/  STL.64 [R1+0x220], R24 ;  /* 0x0002201801007387 */ /* 0x0001e80000100a00 */
[----:B------:R-:W-:Y:S01]  /*359f0*/  STL.64 [R1+0x228], R26 ;  /* 0x0002281a01007387 */ /* 0x000fe20000100a00 */
[----:B0-----:R-:W-:Y:S02]  /*35a00*/  F2FP.F16.E4M3.UNPACK_B R24, R4 ;  /* 0x00000004ff18723e */ /* 0x001fe400020006ff */
[----:B------:R-:W-:-:S05]  /*35a10*/  F2FP.F16.E4M3.UNPACK_B R25, R3 ;  /* 0x00000003ff19723e */ /* 0x000fca00020006ff */
[----:B------:R3:W-:Y:S02]  /*35a20*/  STL.64 [R1+0x78], R24 ;  /* 0x0000781801007387 */ /* 0x0007e40000100a00 */
[----:B---3--:R-:W-:Y:S02]  /*35a30*/  HMMA.16816.F32 R24, R12, R24, R8 ;  /* 0x000000180c18723c */ /* 0x008fe40000001808 */
[----:B------:R-:W3:Y:S04]  /*35a40*/  LDL.LU R11, [R1+0x93a8] ;  /* 0x0093a800010b7983 */ /* 0x000ee80000300800 */
[----:B------:R-:W4:-:S15]  /*35a50*/  LDL.LU.64 R8, [R1+0x93a0] ;  /* 0x0093a00001087983 */ /* 0x000f1e0000300a00 */
[----:B------:R-:W-:-:S02]  /*35a60*/  NOP ;  /* 0x0000000000007918 */ /* 0x000fc40000000000 */
[----:B------:R-:W-:Y:S04]  /*35a70*/  STL.64 [R1+0x230], R24 ;  /* 0x0002301801007387 */ /* 0x000fe80000100a00 */
[----:B------:R-:W-:Y:S04]  /*35a80*/  STL.64 [R1+0x238], R26 ;  /* 0x0002381a01007387 */ /* 0x000fe80000100a00 */
[----:B------:R-:W0:Y:S04]  /*35a90*/  LDSM.16.M88.4 R24, [R5+0x800] ;  /* 0x000800000518783b */ /* 0x000e280000000200 */
[----:B0-----:R0:W-:Y:S01]  /*35aa0*/  STL.64 [R1+0x110], R24 ;  /* 0x0001101801007387 */ /* 0x0011e20000100a00 */
[----:B------:R-:W-:-:S02]  /*35ab0*/  IMAD.MOV.U32 R6, RZ, RZ, R24 ;  /* 0x000000ffff067224 */ /* 0x000fc400078e0018 */
[----:B------:R-:W-:Y:S01]  /*35ac0*/  IMAD.MOV.U32 R4, RZ, RZ, R25 ;  /* 0x000000ffff047224 */ /* 0x000fe200078e0019 */
[----:B------:R1:W-:Y:S01]  /*35ad0*/  STL.64 [R1+0x118], R26 ;  /* 0x0001181a01007387 */ /* 0x0003e20000100a00 */
[----:B------:R-:W-:Y:S02]  /*35ae0*/  IMAD.MOV.U32 R10, RZ, RZ, R26 ;  /* 0x000000ffff0a7224 */ /* 0x000fe400078e001a */
[----:B------:R-:W-:Y:S01]  /*35af0*/  IMAD.MOV.U32 R3, RZ, RZ, R27 ;  /* 0x000000ffff037224 */ /* 0x000fe200078e001b */
[----:B0-----:R-:W3:Y:S04]  /*35b00*/  LDL.LU.64 R24, [R1+0x260] ;  /* 0x0002600001187983 */ /* 0x001ee80000300a00 */
[----:B-1----:R-:W3:Y:S01]  /*35b10*/  LDL.LU.64 R26, [R1+0x268] ;  /* 0x00026800011a7983 */ /* 0x002ee20000300a00 */
[----:B------:R-:W-:-:S02]  /*35b20*/  F2FP.F16.E4M3.UNPACK_B R6, R6 ;  /* 0x00000006ff06723e */ /* 0x000fc400020006ff */
[----:B----4-:R-:W-:Y:S02]  /*35b30*/  F2FP.F16.E4M3.UNPACK_B R8, R8 ;  /* 0x00000008ff08723e */ /* 0x010fe400020006ff */
[----:B------:R-:W-:-:S05]  /*35b40*/  F2FP.F16.E4M3.UNPACK_B R9, R9 ;  /* 0x00000009ff09723e */ /* 0x000fca00020006ff */
[----:B------:R0:W-:Y:S02]  /*35b50*/  STL.64 [R1+0x70], R8 ;  /* 0x0000700801007387 */ /* 0x0001e40000100a00 */
[----:B------:R-:W-:Y:S07]  /*35b60*/  HMMA.16816.F32 R16, R12, R8, R16 ;  /* 0x000000080c10723c */ /* 0x000fee0000001810 */
[----:B0-----:R-:W-:Y:S02]  /*35b70*/  F2FP.F16.E4M3.UNPACK_B R8, R2 ;  /* 0x00000002ff08723e */ /* 0x001fe400020006ff */
[----:B------:R-:W-:-:S07]  /*35b80*/  F2FP.F16.E4M3.UNPACK_B R9, R0 ;  /* 0x00000000ff09723e */ /* 0x000fce00020006ff */
[----:B--2---:R-:W-:Y:S07]  /*35b90*/  HMMA.16816.F32 R20, R12, R8, R20 ;  /* 0x000000080c14723c */ /* 0x004fee0000001814 */
[----:B------:R0:W-:Y:S04]  /*35ba0*/  STL.64 [R1+0x240], R16 ;  /* 0x0002401001007387 */ /* 0x0001e80000100a00 */
[----:B------:R1:W-:Y:S04]  /*35bb0*/  STL.64 [R1+0x248], R18 ;  /* 0x0002481201007387 */ /* 0x0003e80000100a00 */
[----:B0-----:R-:W2:Y:S04]  /*35bc0*/  LDL.LU.64 R16, [R1+0x270] ;  /* 0x0002700001107983 */ /* 0x001ea80000300a00 */
[----:B-1----:R-:W2:Y:S04]  /*35bd0*/  LDL.LU.64 R18, [R1+0x278] ;  /* 0x0002780001127983 */ /* 0x002ea80000300a00 */
[----:B------:R-:W-:Y:S04]  /*35be0*/  STL.64 [R1+0x68], R8 ;  /* 0x0000680801007387 */ /* 0x000fe80000100a00 */
[----:B------:R-:W-:Y:S04]  /*35bf0*/  STL.64 [R1+0x250], R20 ;  /* 0x0002501401007387 */ /* 0x000fe80000100a00 */
[----:B------:R-:W-:Y:S04]  /*35c00*/  STL.64 [R1+0x258], R22 ;  /* 0x0002581601007387 */ /* 0x000fe80000100a00 */
[----:B------:R-:W0:Y:S02]  /*35c10*/  LDSM.16.M88.4 R20, [R5+0xa00] ;  /* 0x000a00000514783b */ /* 0x000e240000000200 */
[----:B0-----:R-:W-:-:S02]  /*35c20*/  IMAD.MOV.U32 R2, RZ, RZ, R20 ;  /* 0x000000ffff027224 */ /* 0x001fc400078e0014 */
[----:B------:R-:W-:Y:S01]  /*35c30*/  IMAD.MOV.U32 R0, RZ, RZ, R21 ;  /* 0x000000ffff007224 */ /* 0x000fe200078e0015 */
[----:B------:R3:W-:Y:S01]  /*35c40*/  STL.64 [R1+0x120], R20 ;  /* 0x0001201401007387 */ /* 0x0007e20000100a00 */
[----:B------:R-:W-:Y:S02]  /*35c50*/  IMAD.MOV.U32 R8, RZ, RZ, R22 ;  /* 0x000000ffff087224 */ /* 0x000fe400078e0016 */
[----:B------:R-:W-:Y:S01]  /*35c60*/  IMAD.MOV.U32 R9, RZ, RZ, R23 ;  /* 0x000000ffff097224 */ /* 0x000fe200078e0017 */
[----:B------:R-:W-:Y:S04]  /*35c70*/  STL.64 [R1+0x128], R22 ;  /* 0x0001281601007387 */ /* 0x000fe80000100a00 */
[----:B------:R-:W-:Y:S01]  /*35c80*/  STL.64 [R1+0x9380], R8 ;  /* 0x0093800801007387 */ /* 0x000fe20000100a00 */
[----:B---3--:R-:W-:-:S02]  /*35c90*/  F2FP.F16.E4M3.UNPACK_B R20, R11 ;  /* 0x0000000bff14723e */ /* 0x008fc400020006ff */
[----:B------:R-:W-:Y:S01]  /*35ca0*/  F2FP.F16.E4M3.UNPACK_B R21, R7 ;  /* 0x00000007ff15723e */ /* 0x000fe200020006ff */
[----:B------:R0:W-:Y:S06]  /*35cb0*/  STL [R1+0x9398], R10 ;  /* 0x0093980a01007387 */ /* 0x0001ec0000100800 */
[----:B0-----:R-:W-:Y:S01]  /*35cc0*/  HMMA.16816.F32 R8, R12, R20, R24 ;  /* 0x000000140c08723c */ /* 0x001fe20000001818 */
[----:B------:R-:W-:-:S05]  /*35cd0*/  F2FP.F16.E4M3.UNPACK_B R7, R4 ;  /* 0x00000004ff07723e */ /* 0x000fca00020006ff */
[----:B------:R-:W-:-:S15]  /*35ce0*/  STL.64 [R1+0x60], R20 ;  /* 0x0000601401007387 */ /* 0x000fde0000100a00 */
[----:B------:R-:W-:-:S02]  /*35cf0*/  NOP ;  /* 0x0000000000007918 */ /* 0x000fc40000000000 */
[----:B------:R-:W-:Y:S04]  /*35d00*/  STL.64 [R1+0x260], R8 ;  /* 0x0002600801007387 */ /* 0x000fe80000100a00 */
[----:B------:R2:W-:Y:S04]  /*35d10*/  STL.64 [R1+0x268], R10 ;  /* 0x0002680a01007387 */ /* 0x0005e80000100a00 */
[----:B------:R-:W-:Y:S04]  /*35d20*/  STL.64 [R1+0x58], R6 ;  /* 0x0000580601007387 */ /* 0x000fe80000100a00 */
[----:B------:R-:W3:Y:S04]  /*35d30*/  LDL.LU.64 R24, [R1+0x2a0] ;  /* 0x0002a00001187983 */ /* 0x000ee80000300a00 */
[----:B------:R-:W4:Y:S01]  /*35d40*/  LDL.LU.64 R26, [R1+0x2a8] ;  /* 0x0002a800011a7983 */ /* 0x000f220000300a00 */
[----:B--2---:R-:W-:-:S15]  /*35d50*/  HMMA.16816.F32 R8, R12, R6, R16 ;  /* 0x000000060c08723c */ /* 0x004fde0000001810 */
[----:B------:R-:W-:-:S08]  /*35d60*/  NOP ;  /* 0x0000000000007918 */ /* 0x000fd00000000000 */
[----:B------:R-:W-:Y:S04]  /*35d70*/  STL.64 [R1+0x270], R8 ;  /* 0x0002700801007387 */ /* 0x000fe80000100a00 */
[----:B------:R-:W-:Y:S04]  /*35d80*/  STL.64 [R1+0x278], R10 ;  /* 0x0002780a01007387 */ /* 0x000fe80000100a00 */
[----:B------:R-:W0:Y:S04]  /*35d90*/  LDSM.16.M88.4 R8, [R5+0xc00] ;  /* 0x000c00000508783b */ /* 0x000e280000000200 */
[----:B----4-:R-:W-:Y:S04]  /*35da0*/  STL.64 [R1+0x9378], R26 ;  /* 0x0093781a01007387 */ /* 0x010fe80000100a00 */
[----:B---3--:R1:W-:Y:S04]  /*35db0*/  STL.64 [R1+0x9370], R24 ;  /* 0x0093701801007387 */ /* 0x0083e80000100a00 */
[----:B-1----:R-:W2:Y:S04]  /*35dc0*/  LDL.LU.64 R24, [R1+0x290] ;  /* 0x0002900001187983 */ /* 0x002ea80000300a00 */
[----:B------:R-:W3:Y:S01]  /*35dd0*/  LDL.LU.64 R26, [R1+0x298] ;  /* 0x00029800011a7983 */ /* 0x000ee20000300a00 */
[----:B0-----:R-:W-:-:S03]  /*35de0*/  IMAD.MOV.U32 R16, RZ, RZ, R10 ;  /* 0x000000ffff107224 */ /* 0x001fc600078e000a */
        /* <DEDUP_REMOVED lines=8> */
[----:B0-----:R-:W4:Y:S01]  /*35e70*/  LDL.LU R10, [R1+0x9398] ;  /* 0x00939800010a7983 */ /* 0x001f220000300800 */
[----:B------:R-:W-:-:S02]  /*35e80*/  IMAD.MOV.U32 R6, RZ, RZ, R8 ;  /* 0x000000ffff067224 */ /* 0x000fc400078e0008 */
[----:B------:R-:W-:Y:S01]  /*35e90*/  IMAD.MOV.U32 R4, RZ, RZ, R9 ;  /* 0x000000ffff047224 */ /* 0x000fe200078e0009 */
[----:B------:R-:W-:Y:S01]  /*35ea0*/  F2FP.F16.E4M3.UNPACK_B R9, R3 ;  /* 0x00000003ff09723e */ /* 0x000fe200020006ff */
[----:B------:R-:W-:Y:S01]  /*35eb0*/  IMAD.MOV.U32 R7, RZ, RZ, R11 ;  /* 0x000000ffff077224 */ /* 0x000fe200078e000b */
[----:B----4-:R-:W-:-:S05]  /*35ec0*/  F2FP.F16.E4M3.UNPACK_B R8, R10 ;  /* 0x0000000aff08723e */ /* 0x010fca00020006ff */
[----:B------:R2:W-:Y:S02]  /*35ed0*/  STL.64 [R1+0x50], R8 ;  /* 0x0000500801007387 */ /* 0x0005e40000100a00 */
[----:B--2---:R-:W-:Y:S02]  /*35ee0*/  HMMA.16816.F32 R8, R12, R8, R24 ;  /* 0x000000080c08723c */ /* 0x004fe40000001818 */
[----:B------:R-:W2:Y:S04]  /*35ef0*/  LDL.LU.64 R26, [R1+0x9390] ;  /* 0x00939000011a7983 */ /* 0x000ea80000300a00 */
[----:B------:R-:W2:Y:S01]  /*35f00*/  LDL.LU.64 R24, [R1+0x9388] ;  /* 0x0093880001187983 */ /* 0x000ea20000300a00 */
[----:B------:R-:W-:Y:S02]  /*35f10*/  F2FP.F16.E4M3.UNPACK_B R2, R2 ;  /* 0x00000002ff02723e */ /* 0x000fe400020006ff */
[----:B------:R-:W-:-:S14]  /*35f20*/  F2FP.F16.E4M3.UNPACK_B R3, R0 ;  /* 0x00000000ff03723e */ /* 0x000fdc00020006ff */
[----:B------:R0:W-:Y:S04]  /*35f30*/  STL.64 [R1+0x280], R8 ;  /* 0x0002800801007387 */ /* 0x0001e80000100a00 */
[----:B------:R-:W-:Y:S04]  /*35f40*/  STL.64 [R1+0x288], R10 ;  /* 0x0002880a01007387 */ /* 0x000fe80000100a00 */
[----:B0-----:R-:W4:Y:S04]  /*35f50*/  LDL.LU.64 R8, [R1+0x9380] ;  /* 0x0093800001087983 */ /* 0x001f280000300a00 */
[----:B------:R-:W-:Y:S01]  /*35f60*/  STL.64 [R1+0x48], R2 ;  /* 0x0000480201007387 */ /* 0x000fe20000100a00 */
[----:B--2---:R-:W-:-:S15]  /*35f70*/  HMMA.16816.F32 R24, R12, R2, R24 ;  /* 0x000000020c18723c */ /* 0x004fde0000001818 */
[----:B------:R-:W-:-:S08]  /*35f80*/  NOP ;  /* 0x0000000000007918 */ /* 0x000fd00000000000 */
        /* <DEDUP_REMOVED lines=11> */
[----:B----4-:R-:W-:-:S02]  /*36040*/  F2FP.F16.E4M3.UNPACK_B R8, R8 ;  /* 0x00000008ff08723e */ /* 0x010fc400020006ff */
[----:B------:R-:W-:-:S05]  /*36050*/  F2FP.F16.E4M3.UNPACK_B R9, R9 ;  /* 0x00000009ff09723e */ /* 0x000fca00020006ff */
[----:B------:R0:W-:Y:S02]  /*36060*/  STL.64 [R1+0x40], R8 ;  /* 0x0000400801007387 */ /* 0x0001e40000100a00 */
[----:B--2---:R-:W-:Y:S07]  /*36070*/  HMMA.16816.F32 R24, R12, R8, R24 ;  /* 0x000000080c18723c */ /* 0x004fee0000001818 */
[----:B0-----:R-:W-:Y:S02]  /*36080*/  F2FP.F16.E4M3.UNPACK_B R8, R6 ;  /* 0x00000006ff08723e */ /* 0x001fe400020006ff */
[----:B------:R-:W-:-:S14]  /*36090*/  F2FP.F16.E4M3.UNPACK_B R9, R4 ;  /* 0x00000004ff09723e */ /* 0x000fdc00020006ff */
[----:B------:R-:W-:Y:S04]  /*360a0*/  STL.64 [R1+0x2a0], R24 ;  /* 0x0002a01801007387 */ /* 0x000fe80000100a00 */
[----:B------:R3:W-:Y:S02]  /*360b0*/  STL.64 [R1+0x2a8], R26 ;  /* 0x0002a81a01007387 */ /* 0x0007e40000100a00 */
[----:B---3--:R-:W-:Y:S06]  /*360c0*/  HMMA.16816.F32 R24, R12, R8, R20 ;  /* 0x000000080c18723c */ /* 0x008fec0000001814 */
[----:B------:R-:W-:Y:S04]  /*360d0*/  STL.64 [R1+0x38], R8 ;  /* 0x0000380801007387 */ /* 0x000fe80000100a00 */
[----:B------:R-:W2:Y:S04]  /*360e0*/  LDL.LU.64 R20, [R1+0x2d0] ;  /* 0x0002d00001147983 */ /* 0x000ea80000300a00 */
[----:B------:R-:W2:Y:S09]  /*360f0*/  LDL.LU.64 R22, [R1+0x2d8] ;  /* 0x0002d80001167983 */ /* 0x000eb20000300a00 */
[----:B------:R-:W-:Y:S04]  /*36100*/  STL.64 [R1+0x2b0], R24 ;  /* 0x0002b01801007387 */ /* 0x000fe80000100a00 */
[----:B------:R-:W-:Y:S04]  /*36110*/  STL.64 [R1+0x2b8], R26 ;  /* 0x0002b81a01007387 */ /* 0x000fe80000100a00 */
[----:B------:R-:W0:Y:S02]  /*36120*/  LDSM.16.M88.4 R24, [R5+0x1000] ;  /* 0x001000000518783b */ /* 0x000e240000000200 */
[----:B0-----:R-:W-:-:S02]  /*36130*/  IMAD.MOV.U32 R8, RZ, RZ, R26 ;  /* 0x000000ffff087224 */ /* 0x001fc400078e001a */
[----:B------:R-:W-:Y:S01]  /*36140*/  IMAD.MOV.U32 R9, RZ, RZ, R27 ;  /* 0x000000ffff097224 */ /* 0x000fe200078e001b */
[----:B------:R-:W-:Y:S04]  /*36150*/  STL.64 [R1+0x150], R24 ;  /* 0x0001501801007387 */ /* 0x000fe80000100a00 */
[----:B------:R-:W-:Y:S04]  /*36160*/  STL.64 [R1+0x158], R26 ;  /* 0x0001581a01007387 */ /* 0x000fe80000100a00 */
[----:B------:R-:W-:Y:S04]  /*36170*/  STL [R1+0x9368], R10 ;  /* 0x0093680a01007387 */ /* 0x000fe80000100800 */
[----:B------:R0:W-:Y:S04]  /*36180*/  STL.64 [R1+0x9360], R8 ;  /* 0x0093600801007387 */ /* 0x0001e80000100a00 */
[----:B0-----:R-:W3:Y:S04]  /*36190*/  LDL.LU.64 R8, [R1+0x2c0] ;  /* 0x0002c00001087983 */ /* 0x001ee80000300a00 */
[----:B------:R-:W3:Y:S01]  /*361a0*/  LDL.LU.64 R10, [R1+0x2c8] ;  /* 0x0002c800010a7983 */ /* 0x000ee20000300a00 */
[----:B------:R-:W-:-:S02]  /*361b0*/  F2FP.F16.E4M3.UNPACK_B R16, R16 ;  /* 0x00000010ff10723e */ /* 0x000fc400020006ff */
[----:B------:R-:W-:Y:S01]  /*361c0*/  F2FP.F16.E4M3.UNPACK_B R17, R7 ;  /* 0x00000007ff11723e */ /* 0x000fe200020006ff */
[----:B------:R-:W-:Y:S02]  /*361d0*/  IMAD.MOV.U32 R6, RZ, RZ, R24 ;  /* 0x000000ffff067224 */ /* 0x000fe400078e0018 */
[----:B------:R-:W-:Y:S02]  /*361e0*/  IMAD.MOV.U32 R4, RZ, RZ, R25 ;  /* 0x000000ffff047224 */ /* 0x000fe400078e0019 */
[----:B------:R-:W4:Y:S04]  /*361f0*/  LDL.LU.64 R24, [R1+0x2e0] ;  /* 0x0002e00001187983 */ /* 0x000f280000300a00 */
[----:B------:R-:W4:Y:S04]  /*36200*/  LDL.LU.64 R26, [R1+0x2e8] ;  /* 0x0002e800011a7983 */ /* 0x000f280000300a00 */
[----:B------:R0:W-:Y:S01]  /*36210*/  STL.64 [R1+0x30], R16 ;  /* 0x0000301001007387 */ /* 0x0001e20000100a00 */
[----:B------:R-:W-:-:S02]  /*36220*/  F2FP.F16.E4M3.UNPACK_B R2, R2 ;  /* 0x00000002ff02723e */ /* 0x000fc400020006ff */
[----:B------:R-:W-:-:S07]  /*36230*/  F2FP.F16.E4M3.UNPACK_B R3, R3 ;  /* 0x00000003ff03723e */ /* 0x000fce00020006ff */
[C---:B--2---:R-:W-:Y:S06]  /*36240*/  HMMA.16816.F32 R20, R12.reuse, R2, R20 ;  /* 0x000000020c14723c */ /* 0x044fec0000001814 */
[----:B---3--:R-:W-:Y:S01]  /*36250*/  HMMA.16816.F32 R8, R12, R16, R8 ;  /* 0x000000100c08723c */ /* 0x008fe20000001808 */
[----:B0-----:R-:W2:Y:S04]  /*36260*/  LDL.LU.64 R16, [R1+0x2f0] ;  /* 0x0002f00001107983 */ /* 0x001ea80000300a00 */
[----:B------:R-:W2:-:S15]  /*36270*/  LDL.LU.64 R18, [R1+0x2f8] ;  /* 0x0002f80001127983 */ /* 0x000e9e0000300a00 */
[----:B------:R-:W-:-:S03]  /*36280*/  NOP ;  /* 0x0000000000007918 */ /* 0x000fc60000000000 */
[----:B------:R-:W-:Y:S04]  /*36290*/  STL.64 [R1+0x2c0], R8 ;  /* 0x0002c00801007387 */ /* 0x000fe80000100a00 */
[----:B------:R-:W-:Y:S04]  /*362a0*/  STL.64 [R1+0x2c8], R10 ;  /* 0x0002c80a01007387 */ /* 0x000fe80000100a00 */
[----:B------:R-:W0:Y:S04]  /*362b0*/  LDSM.16.M88.4 R8, [R5+0x1200] ;  /* 0x001200000508783b */ /* 0x000e280000000200 */
[----:B------:R-:W-:Y:S04]  /*362c0*/  STL.64 [R1+0x28], R2 ;  /* 0x0000280201007387 */ /* 0x000fe80000100a00 */
[----:B------:R1:W-:Y:S04]  /*362d0*/  STL.64 [R1+0x2d0], R20 ;  /* 0x0002d01401007387 */ /* 0x0003e80000100a00 */
[----:B------:R-:W-:Y:S04]  /*362e0*/  STL.64 [R1+0x2d8], R22 ;  /* 0x0002d81601007387 */ /* 0x000fe80000100a00 */
[----:B0-----:R-:W-:Y:S01]  /*362f0*/  STL.64 [R1+0x160], R8 ;  /* 0x0001600801007387 */ /* 0x001fe20000100a00 */
[----:B-1----:R-:W-:-:S03]  /*36300*/  IMAD.MOV.U32 R20, RZ, RZ, R10 ;  /* 0x000000ffff147224 */ /* 0x002fc600078e000a */
[----:B------:R0:W-:Y:S04]  /*36310*/  STL.64 [R1+0x168], R10 ;  /* 0x0001680a01007387 */ /* 0x0001e80000100a00 */
[----:B0-----:R-:W3:Y:S01]  /*36320*/  LDL.LU R10, [R1+0x9368] ;  /* 0x00936800010a7983 */ /* 0x001ee20000300800 */
[----:B------:R-:W-:Y:S01]  /*36330*/  IMAD.MOV.U32 R7, RZ, RZ, R11 ;  /* 0x000000ffff077224 */ /* 0x000fe200078e000b */
[----:B------:R-:W-:Y:S01]  /*36340*/  F2FP.F16.E4M3.UNPACK_B R11, R0 ;  /* 0x00000000ff0b723e */ /* 0x000fe200020006ff */
[----:B------:R-:W-:Y:S02]  /*36350*/  IMAD.MOV.U32 R2, RZ, RZ, R8 ;  /* 0x000000ffff027224 */ /* 0x000fe400078e0008 */
[----:B------:R-:W-:Y:S02]  /*36360*/  IMAD.MOV.U32 R3, RZ, RZ, R9 ;  /* 0x000000ffff037224 */ /* 0x000fe400078e0009 */
[----:B------:R-:W2:Y:S04]  /*36370*/  LDL.LU.64 R8, [R1+0x9360] ;  /* 0x0093600001087983 */ /* 0x000ea80000300a00 */
[----:B------:R4:W-:Y:S01]  /*36380*/  STL [R1+0x934c], R20 ;  /* 0x00934c1401007387 */ /* 0x0009e20000100800 */
[----:B------:R-:W-:Y:S01]  /*36390*/  IMAD.MOV.U32 R0, RZ, RZ, R11 ;  /* 0x000000ffff007224 */ /* 0x000fe200078e000b */
[----:B---3--:R-:W-:-:S05]  /*363a0*/  F2FP.F16.E4M3.UNPACK_B R10, R10 ;  /* 0x0000000aff0a723e */ /* 0x008fca00020006ff */
[----:B------:R0:W-:Y:S02]  /*363b0*/  STL.64 [R1+0x20], R10 ;  /* 0x0000200a01007387 */ /* 0x0001e40000100a00 */
[----:B----4-:R-:W-:Y:S07]  /*363c0*/  HMMA.16816.F32 R20, R12, R10, R24 ;  /* 0x0000000a0c14723c */ /* 0x010fee0000001818 */
[----:B0-----:R-:W-:Y:S02]  /*363d0*/  F2FP.F16.E4M3.UNPACK_B R10, R6 ;  /* 0x00000006ff0a723e */ /* 0x001fe400020006ff */
[----:B------:R-:W-:-:S07]  /*363e0*/  F2FP.F16.E4M3.UNPACK_B R11, R4 ;  /* 0x00000004ff0b723e */ /* 0x000fce00020006ff */
[----:B--2---:R-:W-:Y:S01]  /*363f0*/  HMMA.16816.F32 R16, R12, R10, R16 ;  /* 0x0000000a0c10723c */ /* 0x004fe20000001810 */
[----:B------:R-:W-:Y:S06]  /*36400*/  STL [R1+0x92a8], R0 ;  /* 0x0092a80001007387 */ /* 0x000fec0000100800 */
[----:B------:R0:W-:Y:S04]  /*36410*/  STL.64 [R1+0x2e0], R20 ;  /* 0x0002e01401007387 */ /* 0x0001e80000100a00 */
[----:B------:R1:W-:Y:S04]  /*36420*/  STL.64 [R1+0x2e8], R22 ;  /* 0x0002e81601007387 */ /* 0x0003e80000100a00 */
[----:B------:R-:W-:Y:S04]  /*36430*/  STL.64 [R1+0x18], R10 ;  /* 0x0000180a01007387 */ /* 0x000fe80000100a00 */
[----:B0-----:R-:W2:Y:S04]  /*36440*/  LDL.LU.64 R20, [R1+0x320] ;  /* 0x0003200001147983 */ /* 0x001ea80000300a00 */
[----:B------:R-:W-:Y:S04]  /*36450*/  STL.64 [R1+0x2f0], R16 ;  /* 0x0002f01001007387 */ /* 0x000fe80000100a00 */
[----:B------:R-:W-:Y:S04]  /*36460*/  STL.64 [R1+0x2f8], R18 ;  /* 0x0002f81201007387 */ /* 0x000fe80000100a00 */
[----:B-1----:R-:W3:Y:S04]  /*36470*/  LDL.LU.64 R22, [R1+0x328] ;  /* 0x0003280001167983 */ /* 0x002ee80000300a00 */
[----:B------:R-:W0:Y:S01]  /*36480*/  LDSM.16.M88.4 R16, [R5+0x1400] ;  /* 0x001400000510783b */ /* 0x000e220000000200 */
[----:B------:R-:W-:-:S02]  /*36490*/  F2FP.F16.E4M3.UNPACK_B R8, R8 ;  /* 0x00000008ff08723e */ /* 0x000fc400020006ff */
[----:B------:R-:W-:Y:S01]  /*364a0*/  F2FP.F16.E4M3.UNPACK_B R9, R9 ;  /* 0x00000009ff09723e */ /* 0x000fe200020006ff */
[----:B---3--:R-:W-:Y:S04]  /*364b0*/  STL.64 [R1+0x9358], R22 ;  /* 0x0093581601007387 */ /* 0x008fe80000100a00 */
[----:B--2---:R1:W-:Y:S04]  /*364c0*/  STL.64 [R1+0x9350], R20 ;  /* 0x0093501401007387 */ /* 0x0043e80000100a00 */
[----:B-1----:R-:W2:Y:S04]  /*364d0*/  LDL.LU.64 R20, [R1+0x300] ;  /* 0x0003000001147983 */ /* 0x002ea80000300a00 */
[----:B------:R-:W2:Y:S04]  /*364e0*/  LDL.LU.64 R22, [R1+0x308] ;  /* 0x0003080001167983 */ /* 0x000ea80000300a00 */
[----:B0-----:R0:W-:Y:S04]  /*364f0*/  STL.64 [R1+0x170], R16 ;  /* 0x0001701001007387 */ /* 0x0011e80000100a00 */
[----:B------:R1:W-:Y:S04]  /*36500*/  STL.64 [R1+0x178], R18 ;  /* 0x0001781201007387 */ /* 0x0003e80000100a00 */
[----:B------:R-:W3:Y:S01]  /*36510*/  LDL.LU.64 R24, [R1+0x340] ;  /* 0x0003400001187983 */ /* 0x000ee20000300a00 */
[----:B------:R-:W-:-:S02]  /*36520*/  IMAD.MOV.U32 R0, RZ, RZ, R11 ;  /* 0x000000ffff007224 */ /* 0x000fc400078e000b */
[----:B------:R-:W-:Y:S02]  /*36530*/  IMAD.MOV.U32 R6, RZ, RZ, R16 ;  /* 0x000000ffff067224 */ /* 0x000fe400078e0010 */
[----:B------:R-:W-:Y:S01]  /*36540*/  IMAD.MOV.U32 R4, RZ, RZ, R17 ;  /* 0x000000ffff047224 */ /* 0x000fe200078e0011 */
[----:B------:R-:W3:Y:S01]  /*36550*/  LDL.LU.64 R26, [R1+0x348] ;  /* 0x00034800011a7983 */ /* 0x000ee20000300a00 */
[----:B------:R-:W-:Y:S02]  /*36560*/  IMAD.MOV.U32 R11, RZ, RZ, R18 ;  /* 0x000000ffff0b7224 */ /* 0x000fe400078e0012 */
[----:B------:R-:W-:Y:S01]  /*36570*/  IMAD.MOV.U32 R10, RZ, RZ, R19 ;  /* 0x000000ffff0a7224 */ /* 0x000fe200078e0013 */
[----:B0-----:R-:W4:Y:S04]  /*36580*/  LDL.LU.64 R16, [R1+0x360] ;  /* 0x0003600001107983 */ /* 0x001f280000300a00 */
[----:B-1----:R-:W4:Y:S04]  /*36590*/  LDL.LU.64 R18, [R1+0x368] ;  /* 0x0003680001127983 */ /* 0x002f280000300a00 */
[----:B------:R-:W-:Y:S01]  /*365a0*/  STL.64 [R1+0x10], R8 ;  /* 0x0000100801007387 */ /* 0x000fe20000100a00 */
[----:B--2---:R-:W-:-:S15]  /*365b0*/  HMMA.16816.F32 R20, R12, R8, R20 ;  /* 0x000000080c14723c */ /* 0x004fde0000001814 */
[----:B------:R-:W-:-:S08]  /*365c0*/  NOP ;  /* 0x0000000000007918 */ /* 0x000fd00000000000 */
[----:B------:R-:W-:Y:S04]  /*365d0*/  STL.64 [R1+0x300], R20 ;  /* 0x0003001401007387 */ /* 0x000fe80000100a00 */
[----:B------:R0:W-:Y:S04]  /*365e0*/  STL.64 [R1+0x308], R22 ;  /* 0x0003081601007387 */ /* 0x0001e80000100a00 */
[----:B0-----:R-:W2:Y:S04]  /*365f0*/  LDL.LU.64 R22, [R1+0x9358] ;  /* 0x0093580001167983 */ /* 0x001ea80000300a00 */
[----:B------:R-:W2:Y:S01]  /*36600*/  LDL.LU.64 R20, [R1+0x9350] ;  /* 0x0093500001147983 */ /* 0x000ea20000300a00 */
[----:B------:R-:W-:-:S02]  /*36610*/  F2FP.F16.E4M3.UNPACK_B R2, R2 ;  /* 0x00000002ff02723e */ /* 0x000fc400020006ff */
[----:B------:R-:W-:-:S05]  /*36620*/  F2FP.F16.E4M3.UNPACK_B R3, R3 ;  /* 0x00000003ff03723e */ /* 0x000fca00020006ff */
[----:B------:R-:W-:Y:S02]  /*36630*/  STL.64 [R1+0x8], R2 ;  /* 0x0000080201007387 */ /* 0x000fe40000100a00 */
[----:B--2---:R-:W-:-:S15]  /*36640*/  HMMA.16816.F32 R20, R12, R2, R20 ;  /* 0x000000020c14723c */ /* 0x004fde0000001814 */
[----:B------:R-:W-:-:S08]  /*36650*/  NOP ;  /* 0x0000000000007918 */ /* 0x000fd00000000000 */
[----:B------:R-:W-:Y:S04]  /*36660*/  STL.64 [R1+0x320], R20 ;  /* 0x0003201401007387 */ /* 0x000fe80000100a00 */
[----:B------:R-:W-:Y:S04]  /*36670*/  STL.64 [R1+0x328], R22 ;  /* 0x0003281601007387 */ /* 0x000fe80000100a00 */
[----:B------:R-:W0:Y:S04]  /*36680*/  LDSM.16.M88.4 R20, [R5+0x1600] ;  /* 0x001600000514783b */ /* 0x000e280000000200 */
[----:B0-----:R0:W-:Y:S01]  /*36690*/  STL.64 [R1+0x180], R20 ;  /* 0x0001801401007387 */ /* 0x0011e20000100a00 */
[----:B------:R-:W-:-:S03]  /*366a0*/  IMAD.MOV.U32 R3, RZ, RZ, R20 ;  /* 0x000000ffff037224 */ /* 0x000fc600078e0014 */
[----:B------:R-:W-:Y:S04]  /*366b0*/  STL.64 [R1+0x188], R22 ;  /* 0x0001881601007387 */ /* 0x000fe80000100a00 */
[----:B0-----:R-:W2:Y:S01]  /*366c0*/  LDL.LU R20, [R1+0x934c] ;  /* 0x00934c0001147983 */ /* 0x001ea20000300800 */
[----:B------:R-:W-:Y:S01]  /*366d0*/  IMAD.MOV.U32 R2, RZ, RZ, R21 ;  /* 0x000000ffff027224 */ /* 0x000fe200078e0015 */
[----:B------:R-:W-:Y:S01]  /*366e0*/  F2FP.F16.E4M3.UNPACK_B R21, R7 ;  /* 0x00000007ff15723e */ /* 0x000fe200020006ff */
[----:B------:R-:W-:Y:S02]  /*366f0*/  IMAD.MOV.U32 R9, RZ, RZ, R22 ;  /* 0x000000ffff097224 */ /* 0x000fe400078e0016 */
[----:B------:R-:W-:Y:S01]  /*36700*/  IMAD.MOV.U32 R8, RZ, RZ, R23 ;  /* 0x000000ffff087224 */ /* 0x000fe200078e0017 */
[----:B------:R-:W-:-:S02]  /*36710*/  F2FP.F16.E4M3.UNPACK_B R28, R6 ;  /* 0x00000006ff1c723e */ /* 0x000fc400020006ff */
[----:B------:R-:W-:-:S07]  /*36720*/  F2FP.F16.E4M3.UNPACK_B R29, R4 ;  /* 0x00000004ff1d723e */ /* 0x000fce00020006ff */
[----:B----4-:R-:W-:Y:S01]  /*36730*/  HMMA.16816.F32 R16, R12, R28, R16 ;  /* 0x0000001c0c10723c */ /* 0x010fe20000001810 */
[----:B--2---:R-:W-:-:S07]  /*36740*/  F2FP.F16.E4M3.UNPACK_B R20, R20 ;  /* 0x00000014ff14723e */ /* 0x004fce00020006ff */
[----:B---3--:R-:W-:Y:S06]  /*36750*/  HMMA.16816.F32 R24, R12, R20, R24 ;  /* 0x000000140c18723c */ /* 0x008fec0000001818 */
[----:B------:R0:W-:Y:S04]  /*36760*/  STL.64 [R1], R20 ;  /* 0x0000001401007387 */ /* 0x0001e80000100a00 */
[----:B0-----:R-:W2:Y:S04]  /*36770*/  LDL.LU.64 R20, [R1+0x3a0] ;  /* 0x0003a00001147983 */ /* 0x001ea80000300a00 */
[----:B------:R-:W2:Y:S09]  /*36780*/  LDL.LU.64 R22, [R1+0x3a8] ;  /* 0x0003a80001167983 */ /* 0x000eb20000300a00 */
[----:B------:R-:W-:Y:S04]  /*36790*/  STL.64 [R1+0x340], R24 ;  /* 0x0003401801007387 */ /* 0x000fe80000100a00 */
[----:B------:R-:W-:Y:S04]  /*367a0*/  STL.64 [R1+0x348], R26 ;  /* 0x0003481a01007387 */ /* 0x000fe80000100a00 */
[----:B------:R-:W0:Y:S04]  /*367b0*/  LDSM.16.M88.4 R24, [R5+0x1800] ;  /* 0x001800000518783b */ /* 0x000e280000000200 */
[----:B------:R-:W-:Y:S04]  /*367c0*/  STL.64 [R1+0x91f8], R28 ;  /* 0x0091f81c01007387 */ /* 0x000fe80000100a00 */
[----:B------:R0:W-:Y:S04]  /*367d0*/  STL.64 [R1+0x360], R16 ;  /* 0x0003601001007387 */ /* 0x0001e80000100a00 */
[----:B------:R-:W-:Y:S01]  /*367e0*/  STL.64 [R1+0x368], R18 ;  /* 0x0003681201007387 */ /* 0x000fe20000100a00 */
[----:B0-----:R-:W-:-:S03]  /*367f0*/  IMAD.MOV.U32 R16, RZ, RZ, R26 ;  /* 0x000000ffff107224 */ /* 0x001fc600078e001a */
[----:B------:R-:W-:Y:S04]  /*36800*/  STL.64 [R1+0x190], R24 ;  /* 0x0001901801007387 */ /* 0x000fe80000100a00 */
[----:B------:R-:W-:Y:S04]  /*36810*/  STL.64 [R1+0x198], R26 ;  /* 0x0001981a01007387 */ /* 0x000fe80000100a00 */
[----:B------:R0:W-:Y:S04]  /*36820*/  STL [R1+0x9348], R16 ;  /* 0x0093481001007387 */ /* 0x0001e80000100800 */
[----:B0-----:R-:W3:Y:S04]  /*36830*/  LDL.LU.64 R16, [R1+0x380] ;  /* 0x0003800001107983 */ /* 0x001ee80000300a00 */
[----:B------:R-:W3:Y:S01]  /*36840*/  LDL.LU.64 R18, [R1+0x388] ;  /* 0x0003880001127983 */ /* 0x000ee20000300a00 */
[----:B------:R-:W-:Y:S01]  /*36850*/  IMAD.MOV.U32 R4, RZ, RZ, R27 ;  /* 0x000000ffff047224 */ /* 0x000fe200078e001b */
[----:B------:R-:W-:-:S02]  /*36860*/  F2FP.F16.E4M3.UNPACK_B R26, R11 ;  /* 0x0000000bff1a723e */ /* 0x000fc400020006ff */
[----:B------:R-:W-:Y:S01]  /*36870*/  F2FP.F16.E4M3.UNPACK_B R27, R10 ;  /* 0x0000000aff1b723e */ /* 0x000fe200020006ff */
[----:B------:R-:W-:Y:S02]  /*36880*/  IMAD.MOV.U32 R7, RZ, RZ, R24 ;  /* 0x000000ffff077224 */ /* 0x000fe400078e0018 */
[----:B------:R-:W-:Y:S01]  /*36890*/  IMAD.MOV.U32 R6, RZ, RZ, R25 ;  /* 0x000000ffff067224 */ /* 0x000fe200078e0019 */
[----:B------:R-:W-:Y:S02]  /*368a0*/  F2FP.F16.E4M3.UNPACK_B R24, R3 ;  /* 0x00000003ff18723e */ /* 0x000fe400020006ff */
[----:B------:R-:W-:-:S07]  /*368b0*/  F2FP.F16.E4M3.UNPACK_B R25, R2 ;  /* 0x00000002ff19723e */ /* 0x000fce00020006ff */
[C---:B--2---:R-:W-:Y:S06]  /*368c0*/  HMMA.16816.F32 R20, R12.reuse, R24, R20 ;  /* 0x000000180c14723c */ /* 0x044fec0000001814 */
[----:B---3--:R-:W-:-:S15]  /*368d0*/  HMMA.16816.F32 R16, R12, R26, R16 ;  /* 0x0000001a0c10723c */ /* 0x008fde0000001810 */
[----:B------:R-:W-:-:S08]  /*368e0*/  NOP ;  /* 0x0000000000007918 */ /* 0x000fd00000000000 */
[----:B------:R0:W-:Y:S04]  /*368f0*/  STL.64 [R1+0x380], R16 ;  /* 0x0003801001007387 */ /* 0x0001e80000100a00 */
[----:B------:R1:W-:Y:S04]  /*36900*/  STL.64 [R1+0x388], R18 ;  /* 0x0003881201007387 */ /* 0x0003e80000100a00 */
[----:B0-----:R-:W2:Y:S04]  /*36910*/  LDL.LU.64 R16, [R1+0x3e0] ;  /* 0x0003e00001107983 */ /* 0x001ea80000300a00 */
[----:B-1----:R-:W2:Y:S04]  /*36920*/  LDL.LU.64 R18, [R1+0x3e8] ;  /* 0x0003e80001127983 */ /* 0x002ea80000300a00 */
[----:B------:R-:W-:Y:S04]  /*36930*/  STL.64 [R1+0x91f0], R26 ;  /* 0x0091f01a01007387 */ /* 0x000fe80000100a00 */
[----:B------:R0:W-:Y:S04]  /*36940*/  STL.64 [R1+0x91e8], R24 ;  /* 0x0091e81801007387 */ /* 0x0001e80000100a00 */
[----:B------:R-:W-:Y:S04]  /*36950*/  STL.64 [R1+0x3a0], R20 ;  /* 0x0003a01401007387 */ /* 0x000fe80000100a00 */
[----:B------:R-:W-:Y:S04]  /*36960*/  STL.64 [R1+0x3a8], R22 ;  /* 0x0003a81601007387 */ /* 0x000fe80000100a00 */
[----:B------:R-:W1:Y:S04]  /*36970*/  LDSM.16.M88.4 R20, [R5+0x1a00] ;  /* 0x001a00000514783b */ /* 0x000e680000000200 */
[----:B0-----:R-:W3:Y:S04]  /*36980*/  LDL.LU.64 R24, [R1+0x3c0] ;  /* 0x0003c00001187983 */ /* 0x001ee80000300a00 */
[----:B------:R-:W3:Y:S04]  /*36990*/  LDL.LU.64 R26, [R1+0x3c8] ;  /* 0x0003c800011a7983 */ /* 0x000ee80000300a00 */
[----:B-1----:R-:W-:Y:S01]  /*369a0*/  STL.64 [R1+0x1a0], R20 ;  /* 0x0001a01401007387 */ /* 0x002fe20000100a00 */
[----:B------:R-:W-:-:S03]  /*369b0*/  IMAD.MOV.U32 R10, RZ, RZ, R22 ;  /* 0x000000ffff0a7224 */ /* 0x000fc600078e0016 */
[----:B------:R0:W-:Y:S01]  /*369c0*/  STL.64 [R1+0x1a8], R22 ;  /* 0x0001a81601007387 */ /* 0x0001e20000100a00 */
[----:B------:R-:W-:Y:S02]  /*369d0*/  IMAD.MOV.U32 R11, RZ, RZ, R23 ;  /* 0x000000ffff0b7224 */ /* 0x000fe400078e0017 */
[----:B------:R-:W-:Y:S02]  /*369e0*/  IMAD.MOV.U32 R3, RZ, RZ, R20 ;  /* 0x000000ffff037224 */ /* 0x000fe400078e0014 */
[----:B------:R-:W-:Y:S01]  /*369f0*/  IMAD.MOV.U32 R2, RZ, RZ, R21 ;  /* 0x000000ffff027224 */ /* 0x000fe200078e0015 */
[----:B0-----:R-:W-:Y:S02]  /*36a00*/  F2FP.F16.E4M3.UNPACK_B R22, R9 ;  /* 0x00000009ff16723e */ /* 0x001fe400020006ff */
[----:B------:R-:W-:Y:S02]  /*36a10*/  F2FP.F16.E4M3.UNPACK_B R23, R8 ;  /* 0x00000008ff17723e */ /* 0x000fe400020006ff */
[----:B------:R-:W-:-:S02]  /*36a20*/  F2FP.F16.E4M3.UNPACK_B R20, R7 ;  /* 0x00000007ff14723e */ /* 0x000fc400020006ff */
        /* <DEDUP_REMOVED lines=8> */
[----:B------:R0:W-:Y:S04]  /*36ab0*/  STL.64 [R1+0x3e0], R16 ;  /* 0x0003e01001007387 */ /* 0x0001e80000100a00 */
[----:B------:R1:W-:Y:S04]  /*36ac0*/  STL.64 [R1+0x3e8], R18 ;  /* 0x0003e81201007387 */ /* 0x0003e80000100a00 */
[----:B0-----:R-:W3:Y:S04]  /*36ad0*/  LDL.LU R16, [R1+0x9348] ;  /* 0x0093480001107983 */ /* 0x001ee80000300800 */
[----:B------:R-:W4:Y:S04]  /*36ae0*/  LDL.LU R28, [R1+0x21fc] ;  /* 0x0021fc00011c7983 */ /* 0x000f280000300800 */
[----:B------:R-:W4:Y:S04]  /*36af0*/  LDL.LU R29, [R1+0x21f8] ;  /* 0x0021f800011d7983 */ /* 0x000f280000300800 */
[----:B------:R-:W-:Y:S04]  /*36b00*/  STL.64 [R1+0x91e0], R22 ;  /* 0x0091e01601007387 */ /* 0x000fe80000100a00 */
[----:B------:R-:W-:Y:S04]  /*36b10*/  STL.64 [R1+0x91d8], R20 ;  /* 0x0091d81401007387 */ /* 0x000fe80000100a00 */
[----:B------:R-:W0:Y:S01]  /*36b20*/  LDSM.16.M88.4 R20, [R5+0x1c00] ;  /* 0x001c00000514783b */ /* 0x000e220000000200 */
[----:B-1----:R-:W-:-:S03]  /*36b30*/  F2FP.F16.E4M3.UNPACK_B R19, R4 ;  /* 0x00000004ff13723e */ /* 0x002fc600020006ff */
[----:B0-----:R0:W-:Y:S01]  /*36b40*/  STL.64 [R1+0x1c0], R20 ;  /* 0x0001c01401007387 */ /* 0x0011e20000100a00 */
[----:B------:R-:W-:Y:S02]  /*36b50*/  IMAD.MOV.U32 R8, RZ, RZ, R20 ;  /* 0x000000ffff087224 */ /* 0x000fe400078e0014 */
[----:B------:R-:W-:Y:S01]  /*36b60*/  IMAD.MOV.U32 R9, RZ, RZ, R21 ;  /* 0x000000ffff097224 */ /* 0x000fe200078e0015 */
[----:B------:R1:W-:Y:S01]  /*36b70*/  STL.64 [R1+0x1c8], R22 ;  /* 0x0001c81601007387 */ /* 0x0003e20000100a00 */
[----:B------:R-:W-:Y:S02]  /*36b80*/  IMAD.MOV.U32 R6, RZ, RZ, R22 ;  /* 0x000000ffff067224 */ /* 0x000fe400078e0016 */
[----:B------:R-:W-:Y:S01]  /*36b90*/  IMAD.MOV.U32 R7, RZ, RZ, R23 ;  /* 0x000000ffff077224 */ /* 0x000fe200078e0017 */
[----:B0-----:R-:W4:Y:S04]  /*36ba0*/  LDL.LU.64 R20, [R1+0x420] ;  /* 0x0004200001147983 */ /* 0x001f280000300a00 */
[----:B-1----:R-:W4:Y:S01]  /*36bb0*/  LDL.LU.64 R22, [R1+0x428] ;  /* 0x0004280001167983 */ /* 0x002f220000300a00 */
[----:B---3--:R-:W-:-:S07]  /*36bc0*/  F2FP.F16.E4M3.UNPACK_B R18, R16 ;  /* 0x00000010ff12723e */ /* 0x008fce00020006ff */
[----:B--2---:R-:W-:-:S15]  /*36bd0*/  HMMA.16816.F32 R24, R12, R18, R24 ;  /* 0x000000120c18723c */ /* 0x004fde0000001818 */
[----:B------:R-:W-:-:S08]  /*36be0*/  NOP ;  /* 0x0000000000007918 */ /* 0x000fd00000000000 */
[----:B------:R-:W-:Y:S04]  /*36bf0*/  STL.64 [R1+0x400], R24 ;  /* 0x0004001801007387 */ /* 0x000fe80000100a00 */
[----:B------:R-:W-:Y:S04]  /*36c00*/  STL.64 [R1+0x408], R26 ;  /* 0x0004081a01007387 */ /* 0x000fe80000100a00 */
[----:B------:R-:W0:Y:S02]  /*36c10*/  LDSM.16.M88.4 R24, [R5+0x1e00] ;  /* 0x001e00000518783b */ /* 0x000e240000000200 */
[----:B0-----:R-:W-:-:S02]  /*36c20*/  IMAD.MOV.U32 R4, RZ, RZ, R24 ;  /* 0x000000ffff047224 */ /* 0x001fc400078e0018 */
[----:B------:R-:W-:Y:S01]  /*36c30*/  IMAD.MOV.U32 R5, RZ, RZ, R25 ;  /* 0x000000ffff057224 */ /* 0x000fe200078e0019 */
[----:B------:R-:W-:Y:S04]  /*36c40*/  STL.64 [R1+0x1f0], R24 ;  /* 0x0001f01801007387 */ /* 0x000fe80000100a00 */
[----:B------:R-:W-:Y:S04]  /*36c50*/  STL.64 [R1+0x1f8], R26 ;  /* 0x0001f81a01007387 */ /* 0x000fe80000100a00 */
[----:B------:R-:W-:Y:S04]  /*36c60*/  STL.64 [R1+0x9330], R6 ;  /* 0x0093300601007387 */ /* 0x000fe80000100a00 */
[----:B------:R0:W-:Y:S04]  /*36c70*/  STL.64 [R1+0x9328], R4 ;  /* 0x0093280401007387 */ /* 0x0001e80000100a00 */
[----:B0-----:R-:W2:Y:S04]  /*36c80*/  LDL.LU.64 R4, [R1+0x460] ;  /* 0x0004600001047983 */ /* 0x001ea80000300a00 */
[----:B------:R-:W3:Y:S01]  /*36c90*/  LDL.LU.64 R6, [R1+0x468] ;  /* 0x0004680001067983 */ /* 0x000ee20000300a00 */
[----:B------:R-:W-:-:S02]  /*36ca0*/  F2FP.F16.E4M3.UNPACK_B R16, R3 ;  /* 0x00000003ff10723e */ /* 0x000fc400020006ff */
[----:B------:R-:W-:Y:S02]  /*36cb0*/  F2FP.F16.E4M3.UNPACK_B R17, R2 ;  /* 0x00000002ff11723e */ /* 0x000fe400020006ff */
[----:B------:R-:W-:Y:S02]  /*36cc0*/  F2FP.F16.E4M3.UNPACK_B R10, R10 ;  /* 0x0000000aff0a723e */ /* 0x000fe400020006ff */
[----:B------:R-:W-:Y:S01]  /*36cd0*/  F2FP.F16.E4M3.UNPACK_B R11, R11 ;  /* 0x0000000bff0b723e */ /* 0x000fe200020006ff */
[----:B---3--:R-:W-:Y:S04]  /*36ce0*/  STL.64 [R1+0x9340], R6 ;  /* 0x0093400601007387 */ /* 0x008fe80000100a00 */
[----:B--2---:R0:W-:Y:S04]  /*36cf0*/  STL.64 [R1+0x9338], R4 ;  /* 0x0093380401007387 */ /* 0x0041e80000100a00 */
[----:B0-----:R-:W2:Y:S04]  /*36d00*/  LDL.LU.64 R4, [R1+0x440] ;  /* 0x0004400001047983 */ /* 0x001ea80000300a00 */
[----:B------:R-:W2:Y:S01]  /*36d10*/  LDL.LU.64 R6, [R1+0x448] ;  /* 0x0004480001067983 */ /* 0x000ea20000300a00 */
[----:B----4-:R-:W-:Y:S01]  /*36d20*/  HMMA.16816.F32 R20, R12, R16, R20 ;  /* 0x000000100c14723c */ /* 0x010fe20000001814 */
[----:B------:R-:W-:-:S02]  /*36d30*/  IMAD.MOV.U32 R2, RZ, RZ, R26 ;  /* 0x000000ffff027224 */ /* 0x000fc400078e001a */
[----:B------:R-:W-:Y:S01]  /*36d40*/  IMAD.MOV.U32 R3, RZ, RZ, R27 ;  /* 0x000000ffff037224 */ /* 0x000fe200078e001b */
[----:B------:R-:W3:Y:S04]  /*36d50*/  LDL.LU.64 R24, [R1+0x480] ;  /* 0x0004800001187983 */ /* 0x000ee80000300a00 */
[----:B------:R-:W3:-:S15]  /*36d60*/  LDL.LU.64 R26, [R1+0x488] ;  /* 0x00048800011a7983 */ /* 0x000ede0000300a00 */
[----:B------:R0:W-:Y:S04]  /*36d70*/  STL.64 [R1+0x420], R20 ;  /* 0x0004201401007387 */ /* 0x0001e80000100a00 */
[----:B------:R1:W-:Y:S04]  /*36d80*/  STL.64 [R1+0x428], R22 ;  /* 0x0004281601007387 */ /* 0x0003e80000100a00 */
[----:B0-----:R-:W4:Y:S04]  /*36d90*/  LDL.LU.64 R20, [R1+0x4c0] ;  /* 0x0004c00001147983 */ /* 0x001f280000300a00 */
[----:B-1----:R-:W4:Y:S04]  /*36da0*/  LDL.LU.64 R22, [R1+0x4c8] ;  /* 0x0004c80001167983 */ /* 0x002f280000300a00 */
[----:B------:R-:W-:Y:S04]  /*36db0*/  STL.64 [R1+0x9208], R18 ;  /* 0x0092081201007387 */ /* 0x000fe80000100a00 */
[----:B------:R0:W-:Y:S04]  /*36dc0*/  STL.64 [R1+0x9200], R16 ;  /* 0x0092001001007387 */ /* 0x0001e80000100a00 */
[----:B0-----:R-:W4:Y:S04]  /*36dd0*/  LDL.LU.64 R16, [R1+0x4b0] ;  /* 0x0004b00001107983 */ /* 0x001f280000300a00 */
[----:B------:R-:W4:Y:S01]  /*36de0*/  LDL.LU.64 R18, [R1+0x4b8] ;  /* 0x0004b80001127983 */ /* 0x000f220000300a00 */
[----:B--2---:R-:W-:-:S15]  /*36df0*/  HMMA.16816.F32 R4, R12, R10, R4 ;  /* 0x0000000a0c04723c */ /* 0x004fde0000001804 */
[----:B------:R-:W-:-:S08]  /*36e00*/  NOP ;  /* 0x0000000000007918 */ /* 0x000fd00000000000 */
[----:B------:R-:W-:Y:S04]  /*36e10*/  STL.64 [R1+0x440], R4 ;  /* 0x0004400401007387 */ /* 0x000fe80000100a00 */
[----:B------:R0:W-:Y:S04]  /*36e20*/  STL.64 [R1+0x448], R6 ;  /* 0x0004480601007387 */ /* 0x0001e80000100a00 */
[----:B0-----:R-:W2:Y:S04]  /*36e30*/  LDL.LU.64 R6, [R1+0x9340] ;  /* 0x0093400001067983 */ /* 0x001ea80000300a00 */
[----:B------:R-:W2:Y:S01]  /*36e40*/  LDL.LU.64 R4, [R1+0x9338] ;  /* 0x0093380001047983 */ /* 0x000ea20000300a00 */
[----:B------:R-:W-:-:S02]  /*36e50*/  F2FP.F16.E4M3.UNPACK_B R8, R8 ;  /* 0x00000008ff08723e */ /* 0x000fc400020006ff */
[----:B------:R-:W-:-:S07]  /*36e60*/  F2FP.F16.E4M3.UNPACK_B R9, R9 ;  /* 0x00000009ff09723e */ /* 0x000fce00020006ff */
[----:B--2---:R-:W-:-:S15]  /*36e70*/  HMMA.16816.F32 R4, R12, R8, R4 ;  /* 0x000000080c04723c */ /* 0x004fde0000001804 */
[----:B------:R-:W-:-:S08]  /*36e80*/  NOP ;  /* 0x0000000000007918 */ /* 0x000fd00000000000 */
[----:B------:R-:W-:Y:S04]  /*36e90*/  STL.64 [R1+0x460], R4 ;  /* 0x0004600401007387 */ /* 0x000fe80000100a00 */
[----:B------:R0:W-:Y:S04]  /*36ea0*/  STL.64 [R1+0x468], R6 ;  /* 0x0004680601007387 */ /* 0x0001e80000100a00 */
[----:B0-----:R-:W2:Y:S04]  /*36eb0*/  LDL.LU.64 R6, [R1+0x9330] ;  /* 0x0093300001067983 */ /* 0x001ea80000300a00 */
[----:B------:R-:W4:Y:S04]  /*36ec0*/  LDL.LU.64 R4, [R1+0x9328] ;  /* 0x0093280001047983 */ /* 0x000f280000300a00 */
[----:B------:R-:W-:Y:S04]  /*36ed0*/  STL.64 [R1+0x91c0], R10 ;  /* 0x0091c00a01007387 */ /* 0x000fe80000100a00 */
[----:B------:R3:W-:Y:S01]  /*36ee0*/  STL.64 [R1+0x91b8], R8 ;  /* 0x0091b80801007387 */ /* 0x0007e20000100a00 */
[----:B------:R-:W-:-:S02]  /*36ef0*/  F2FP.F16.E4M3.UNPACK_B R2, R2 ;  /* 0x00000002ff02723e */ /* 0x000fc400020006ff */
[----:B------:R-:W-:Y:S02]  /*36f00*/  F2FP.F16.E4M3.UNPACK_B R3, R3 ;  /* 0x00000003ff03723e */ /* 0x000fe400020006ff */
[----:B--2---:R-:W-:Y:S02]  /*36f10*/  F2FP.F16.E4M3.UNPACK_B R6, R6 ;  /* 0x00000006ff06723e */ /* 0x004fe400020006ff */
[----:B------:R-:W-:-:S07]  /*36f20*/  F2FP.F16.E4M3.UNPACK_B R7, R7 ;  /* 0x00000007ff07723e */ /* 0x000fce00020006ff */
[----:B---3--:R-:W-:Y:S01]  /*36f30*/  HMMA.16816.F32 R8, R12, R6, R24 ;  /* 0x000000060c08723c */ /* 0x008fe20000001818 */
[----:B----4-:R-:W-:Y:S02]  /*36f40*/  F2FP.F16.E4M3.UNPACK_B R4, R4 ;  /* 0x00000004ff04723e */ /* 0x010fe400020006ff */
[----:B------:R-:W-:-:S15]  /*36f50*/  F2FP.F16.E4M3.UNPACK_B R5, R5 ;  /* 0x00000005ff05723e */ /* 0x000fde00020006ff */
[----:B------:R-:W-:-:S05]  /*36f60*/  NOP ;  /* 0x0000000000007918 */ /* 0x000fca0000000000 */
[----:B------:R-:W-:Y:S04]  /*36f70*/  STL.64 [R1+0x480], R8 ;  /* 0x0004800801007387 */ /* 0x000fe80000100a00 */
[----:B------:R0:W-:Y:S04]  /*36f80*/  STL.64 [R1+0x488], R10 ;  /* 0x0004880a01007387 */ /* 0x0001e80000100a00 */
[----:B------:R-:W-:Y:S04]  /*36f90*/  STL.64 [R1+0x91a0], R6 ;  /* 0x0091a00601007387 */ /* 0x000fe80000100a00 */
[----:B------:R1:W-:Y:S01]  /*36fa0*/  STL.64 [R1+0x9198], R4 ;  /* 0x0091980401007387 */ /* 0x0003e20000100a00 */
[C---:B0-----:R-:W-:Y:S06]  /*36fb0*/  HMMA.16816.F32 R8, R12.reuse, R4, R20 ;  /* 0x000000040c08723c */ /* 0x041fec0000001814 */
[----:B-1----:R-:W-:-:S15]  /*36fc0*/  HMMA.16816.F32 R4, R12, R2, R16 ;  /* 0x000000020c04723c */ /* 0x002fde0000001810 */
[----:B------:R-:W-:-:S02]  /*36fd0*/  NOP ;  /* 0x0000000000007918 */ /* 0x000fc40000000000 */
[----:B------:R0:W-:Y:S04]  /*36fe0*/  STL.64 [R1+0x4c0], R8 ;  /* 0x0004c00801007387 */ /* 0x0001e80000100a00 */
[----:B------:R-:W-:Y:S04]  /*36ff0*/  STL.64 [R1+0x4c8], R10 ;  /* 0x0004c80a01007387 */ /* 0x000fe80000100a00 */
[----:B------:R-:W2:Y:S04]  /*37000*/  LDL R22, [R1+0x48] ;  /* 0x0000480001167983 */ /* 0x000ea80000100800 */
[----:B------:R1:W-:Y:S04]  /*37010*/  STL.64 [R1+0x4b0], R4 ;  /* 0x0004b00401007387 */ /* 0x0003e80000100a00 */
[----:B------:R-:W-:Y:S04]  /*37020*/  STL.64 [R1+0x4b8], R6 ;  /* 0x0004b80601007387 */ /* 0x000fe80000100a00 */
[----:B------:R-:W2:Y:S04]  /*37030*/  LDL R23, [R1+0x4c] ;  /* 0x00004c0001177983 */ /* 0x000ea80000100800 */
[----:B------:R-:W3:Y:S04]  /*37040*/  LDL R20, [R1+0x50] ;  /* 0x0000500001147983 */ /* 0x000ee80000100800 */
[----:B------:R-:W3:Y:S04]  /*37050*/  LDL R21, [R1+0x54] ;  /* 0x0000540001157983 */ /* 0x000ee80000100800 */
[----:B------:R-:W4:Y:S04]  /*37060*/  LDL.LU R13, [R1+0x2200] ;  /* 0x00220000010d7983 */ /* 0x000f280000300800 */
[----:B------:R-:W4:Y:S04]  /*37070*/  LDL.LU R14, [R1+0x2208] ;  /* 0x00220800010e7983 */ /* 0x000f280000300800 */
[----:B------:R-:W4:Y:S04]  /*37080*/  LDL.LU R15, [R1+0x2210] ;  /* 0x00221000010f7983 */ /* 0x000f280000300800 */
[----:B0-----:R-:W4:Y:S04]  /*37090*/  LDL R8, [R1+0x98] ;  /* 0x0000980001087983 */ /* 0x001f280000100800 */
[----:B-1----:R-:W2:Y:S04]  /*370a0*/  LDL R4, [R1+0x58] ;  /* 0x0000580001047983 */ /* 0x002ea80000100800 */
[----:B------:R-:W2:Y:S04]  /*370b0*/  LDL R5, [R1+0x5c] ;  /* 0x00005c0001057983 */ /* 0x000ea80000100800 */
[----:B------:R-:W4:Y:S04]  /*370c0*/  LDL R9, [R1+0x9c] ;  /* 0x00009c0001097983 */ /* 0x000f280000100800 */
[----:B--2---:R-:W-:Y:S04]  /*370d0*/  STL.64 [R1+0x92d8], R4 ;  /* 0x0092d80401007387 */ /* 0x004fe80000100a00 */
[----:B------:R0:W-:Y:S04]  /*370e0*/  STL.64 [R1+0x9290], R22 ;  /* 0x0092901601007387 */ /* 0x0001e80000100a00 */
[----:B0-----:R-:W2:Y:S04]  /*370f0*/  LDL.LU R22, [R1+0x220c] ;  /* 0x00220c0001167983 */ /* 0x001ea80000300800 */
[----:B------:R-:W2:Y:S04]  /*37100*/  LDL.LU R23, [R1+0x2214] ;  /* 0x0022140001177983 */ /* 0x000ea80000300800 */
[----:B---3--:R0:W-:Y:S04]  /*37110*/  STL.64 [R1+0x92b0], R20 ;  /* 0x0092b01401007387 */ /* 0x0081e80000100a00 */
[----:B0-----:R-:W4:Y:S04]  /*37120*/  LDL.LU R21, [R1+0x2204] ;  /* 0x0022040001157983 */ /* 0x001f280000300800 */
[----:B------:R-:W3:Y:S04]  /*37130*/  LDL R6, [R1+0x68] ;  /* 0x0000680001067983 */ /* 0x000ee80000100800 */
[----:B------:R-:W3:Y:S04]  /*37140*/  LDL R7, [R1+0x6c] ;  /* 0x00006c0001077983 */ /* 0x000ee80000100800 */
[----:B------:R-:W2:Y:S04]  /*37150*/  LDL.64 R24, [R1+0x40] ;  /* 0x0000400001187983 */ /* 0x000ea80000100a00 */
[----:B------:R-:W2:Y:S04]  /*37160*/  LDL R26, [R1+0x38] ;  /* 0x00003800011a7983 */ /* 0x000ea80000100800 */
[----:B------:R-:W2:Y:S04]  /*37170*/  LDL R27, [R1+0x3c] ;  /* 0x00003c00011b7983 */ /* 0x000ea80000100800 */
[----:B------:R-:W2:Y:S04]  /*37180*/  LDL R16, [R1+0x80] ;  /* 0x0000800001107983 */ /* 0x000ea80000100800 */
[----:B------:R-:W2:Y:S04]  /*37190*/  LDL R17, [R1+0x84] ;  /* 0x0000840001117983 */ /* 0x000ea80000100800 */
[----:B---3--:R0:W-:Y:S04]  /*371a0*/  STL.64 [R1+0x92e8], R6 ;  /* 0x0092e80601007387 */ /* 0x0081e80000100a00 */
[----:B------:R-:W3:Y:S04]  /*371b0*/  LDL R10, [R1+0x70] ;  /* 0x00007000010a7983 */ /* 0x000ee80000100800 */
[----:B------:R-:W3:Y:S04]  /*371c0*/  LDL R11, [R1+0x74] ;  /* 0x00007400010b7983 */ /* 0x000ee80000100800 */
[----:B------:R-:W2:Y:S01]  /*371d0*/  LDL.LU.64 R4, [R1+0x7b0] ;  /* 0x0007b00001047983 */ /* 0x000ea20000300a00 */
[----:B------:R-:W-:-:S03]  /*371e0*/  IMAD R12, R29, 0x100, R28 ;  /* 0x000001001d0c7824 */ /* 0x000fc600078e021c */
[----:B0-----:R-:W2:Y:S04]  /*371f0*/  LDL.LU.64 R6, [R1+0x7b8] ;  /* 0x0007b80001067983 */ /* 0x001ea80000300a00 */
[----:B------:R-:W2:Y:S04]  /*37200*/  LDL R28, [R1+0x88] ;  /* 0x00008800011c7983 */ /* 0x000ea80000100800 */
[----:B------:R-:W2:Y:S04]  /*37210*/  LDL R29, [R1+0x8c] ;  /* 0x00008c00011d7983 */ /* 0x000ea80000100800 */
[----:B---3--:R-:W-:Y:S04]  /*37220*/  STL.64 [R1+0x92f0], R10 ;  /* 0x0092f00a01007387 */ /* 0x008fe80000100a00 */
[----:B------:R-:W3:Y:S04]  /*37230*/  LDL R18, [R1+0x78] ;  /* 0x0000780001127983 */ /* 0x000ee80000100800 */
[----:B------:R-:W3:Y:S01]  /*37240*/  LDL R19, [R1+0x7c] ;  /* 0x00007c0001137983 */ /* 0x000ee20000100800 */
[----:B----4-:R-:W-:-:S02]  /*37250*/  IMAD R13, R13, 0x100, R21 ;  /* 0x000001000d0d7824 */ /* 0x010fc400078e0215 */
[----:B--2---:R-:W-:Y:S02]  /*37260*/  IMAD R14, R14, 0x100, R22 ;  /* 0x000001000e0e7824 */ /* 0x004fe400078e0216 */
[----:B------:R-:W-:Y:S01]  /*37270*/  IMAD R15, R15, 0x100, R23 ;  /* 0x000001000f0f7824 */ /* 0x000fe200078e0217 */
[----:B------:R-:W-:Y:S02]  /*37280*/  F2FP.F16.E4M3.UNPACK_B R12, R12 ;  /* 0x0000000cff0c723e */ /* 0x000fe400020006ff */
[----:B------:R-:W-:Y:S02]  /*37290*/  F2FP.F16.E4M3.UNPACK_B R13, R13 ;  /* 0x0000000dff0d723e */ /* 0x000fe400020006ff */
[----:B------:R-:W-:Y:S02]  /*372a0*/  F2FP.F16.E4M3.UNPACK_B R14, R14 ;  /* 0x0000000eff0e723e */ /* 0x000fe400020006ff */
[----:B------:R-:W-:-:S07]  /*372b0*/  F2FP.F16.E4M3.UNPACK_B R15, R15 ;  /* 0x0000000fff0f723e */ /* 0x000fce00020006ff */
[C---:B------:R-:W-:Y:S01]  /*372c0*/  HMMA.16816.F32 R4, R12.reuse, R8, R4 ;  /* 0x000000080c04723c */ /* 0x040fe20000001804 */
[----:B---3--:R-:W-:Y:S04]  /*372d0*/  STL.64 [R1+0x9300], R18 ;  /* 0x0093001201007387 */ /* 0x008fe80000100a00 */
[----:B------:R0:W-:Y:S04]  /*372e0*/  STL.64 [R1+0x92f8], R16 ;  /* 0x0092f81001007387 */ /* 0x0001e80000100a00 */
[----:B------:R-:W-:Y:S04]  /*372f0*/  STL.64 [R1+0x92a0], R26 ;  /* 0x0092a01a01007387 */ /* 0x000fe80000100a00 */
[----:B------:R-:W-:Y:S04]  /*37300*/  STL.64 [R1+0x9298], R24 ;  /* 0x0092981801007387 */ /* 0x000fe80000100a00 */
[----:B0-----:R-:W2:Y:S04]  /*37310*/  LDL.LU.64 R16, [R1+0x790] ;  /* 0x0007900001107983 */ /* 0x001ea80000300a00 */
[----:B------:R-:W3:Y:S04]  /*37320*/  LDL.LU.64 R18, [R1+0x798] ;  /* 0x0007980001127983 */ /* 0x000ee80000300a00 */
[----:B------:R-:W-:Y:S04]  /*37330*/  STL.64 [R1+0x7b0], R4 ;  /* 0x0007b00401007387 */ /* 0x000fe80000100a00 */
[----:B------:R-:W-:Y:S04]  /*37340*/  STL.64 [R1+0x7b8], R6 ;  /* 0x0007b80601007387 */ /* 0x000fe80000100a00 */
[----:B---3--:R0:W-:Y:S04]  /*37350*/  STL.64 [R1+0x9310], R18 ;  /* 0x0093101201007387 */ /* 0x0081e80000100a00 */
[----:B0-----:R-:W3:Y:S04]  /*37360*/  LDL R18, [R1+0x90] ;  /* 0x0000900001127983 */ /* 0x001ee80000100800 */
[----:B------:R-:W3:Y:S04]  /*37370*/  LDL R19, [R1+0x94] ;  /* 0x0000940001137983 */ /* 0x000ee80000100800 */
[----:B--2---:R-:W-:Y:S04]  /*37380*/  STL.64 [R1+0x9308], R16 ;  /* 0x0093081001007387 */ /* 0x004fe80000100a00 */
[----:B------:R-:W2:Y:S04]  /*37390*/  LDL.LU.64 R24, [R1+0x780] ;  /* 0x0007800001187983 */ /* 0x000ea80000300a00 */
[----:B------:R-:W4:Y:S04]  /*373a0*/  LDL.LU.64 R26, [R1+0x788] ;  /* 0x00078800011a7983 */ /* 0x000f280000300a00 */
[----:B----4-:R-:W-:Y:S04]  /*373b0*/  STL.64 [R1+0x9320], R26 ;  /* 0x0093201a01007387 */ /* 0x010fe80000100a00 */
[----:B--2---:R0:W-:Y:S04]  /*373c0*/  STL.64 [R1+0x9318], R24 ;  /* 0x0093181801007387 */ /* 0x0041e80000100a00 */
[----:B0-----:R-:W3:Y:S04]  /*373d0*/  LDL.LU.64 R24, [R1+0x7a0] ;  /* 0x0007a00001187983 */ /* 0x001ee80000300a00 */
[----:B------:R-:W3:Y:S04]  /*373e0*/  LDL.LU.64 R26, [R1+0x7a8] ;  /* 0x0007a800011a7983 */ /* 0x000ee80000300a00 */
[----:B------:R-:W2:Y:S04]  /*373f0*/  LDL.LU.64 R20, [R1+0x730] ;  /* 0x0007300001147983 */ /* 0x000ea80000300a00 */
[----:B------:R-:W4:Y:S04]  /*37400*/  LDL.LU.64 R22, [R1+0x738] ;  /* 0x0007380001167983 */ /* 0x000f280000300a00 */
[----:B----4-:R0:W-:Y:S04]  /*37410*/  STL.64 [R1+0x92c0], R22 ;  /* 0x0092c01601007387 */ /* 0x0101e80000100a00 */
[----:B0-----:R-:W4:Y:S04]  /*37420*/  LDL R22, [R1+0x60] ;  /* 0x0000600001167983 */ /* 0x001f280000100800 */
[----:B------:R-:W4:Y:S01]  /*37430*/  LDL R23, [R1+0x64] ;  /* 0x0000640001177983 */ /* 0x000f220000100800 */
[C---:B---3--:R-:W-:Y:S03]  /*37440*/  HMMA.16816.F32 R16, R12.reuse, R18, R24 ;  /* 0x000000120c10723c */ /* 0x048fe60000001818 */
[----:B------:R-:W3:Y:S04]  /*37450*/  LDL.LU.64 R8, [R1+0x770] ;  /* 0x0007700001087983 */ /* 0x000ee80000300a00 */
[----:B------:R-:W3:Y:S04]  /*37460*/  LDL.LU.64 R10, [R1+0x778] ;  /* 0x00077800010a7983 */ /* 0x000ee80000300a00 */
[----:B------:R-:W3:Y:S04]  /*37470*/  LDL.LU.64 R4, [R1+0x760] ;  /* 0x0007600001047983 */ /* 0x000ee80000300a00 */
[----:B------:R-:W3:Y:S04]  /*37480*/  LDL.LU.64 R6, [R1+0x768] ;  /* 0x0007680001067983 */ /* 0x000ee80000300a00 */
[----:B--2---:R0:W-:Y:S04]  /*37490*/  STL.64 [R1+0x92b8], R20 ;  /* 0x0092b81401007387 */ /* 0x0041e80000100a00 */
[----:B----4-:R1:W-:Y:S04]  /*374a0*/  STL.64 [R1+0x92e0], R22 ;  /* 0x0092e01601007387 */ /* 0x0103e80000100a00 */
[----:B0-----:R-:W2:Y:S04]  /*374b0*/  LDL.LU.64 R20, [R1+0x750] ;  /* 0x0007500001147983 */ /* 0x001ea80000300a00 */
[----:B-1----:R-:W2:Y:S04]  /*374c0*/  LDL.LU.64 R22, [R1+0x758] ;  /* 0x0007580001167983 */ /* 0x002ea80000300a00 */
[----:B------:R-:W4:Y:S04]  /*374d0*/  LDL.LU.64 R26, [R1+0x9320] ;  /* 0x00932000011a7983 */ /* 0x000f280000300a00 */
[----:B------:R-:W4:Y:S04]  /*374e0*/  LDL.LU.64 R24, [R1+0x9318] ;  /* 0x0093180001187983 */ /* 0x000f280000300a00 */
[----:B------:R-:W-:Y:S04]  /*374f0*/  STL.64 [R1+0x7a0], R16 ;  /* 0x0007a01001007387 */ /* 0x000fe80000100a00 */
[----:B------:R0:W-:Y:S04]  /*37500*/  STL.64 [R1+0x7a8], R18 ;  /* 0x0007a81201007387 */ /* 0x0001e80000100a00 */
[----:B0-----:R-:W3:Y:S04]  /*37510*/  LDL.LU.64 R18, [R1+0x9310] ;  /* 0x0093100001127983 */ /* 0x001ee80000300a00 */
[----:B------:R-:W3:Y:S02]  /*37520*/  LDL.LU.64 R16, [R1+0x9308] ;  /* 0x0093080001107983 */ /* 0x000ee40000300a00 */
[----:B---3--:R-:W-:-:S15]  /*37530*/  HMMA.16816.F32 R16, R12, R28, R16 ;  /* 0x0000001c0c10723c */ /* 0x008fde0000001810 */
[----:B------:R-:W-:-:S08]  /*37540*/  NOP ;  /* 0x0000000000007918 */ /* 0x000fd00000000000 */
[----:B------:R-:W-:Y:S04]  /*37550*/  STL.64 [R1+0x790], R16 ;  /* 0x0007901001007387 */ /* 0x000fe80000100a00 */
[----:B------:R0:W-:Y:S04]  /*37560*/  STL.64 [R1+0x798], R18 ;  /* 0x0007981201007387 */ /* 0x0001e80000100a00 */
[----:B0-----:R-:W3:Y:S04]  /*37570*/  LDL.LU.64 R18, [R1+0x9300] ;  /* 0x0093000001127983 */ /* 0x001ee80000300a00 */
[----:B------:R-:W4:Y:S04]  /*37580*/  LDL.LU.64 R16, [R1+0x92f8] ;  /* 0x0092f80001107983 */ /* 0x000f280000300a00 */
[----:B------:R-:W2:Y:S01]  /*37590*/  LDL.64 R28, [R1] ;  /* 0x00000000011c7983 */ /* 0x000ea20000100a00 */
[----:B----4-:R-:W-:-:S15]  /*375a0*/  HMMA.16816.F32 R24, R12, R16, R24 ;  /* 0x000000100c18723c */ /* 0x010fde0000001818 */
[----:B------:R-:W-:-:S08]  /*375b0*/  NOP ;  /* 0x0000000000007918 */ /* 0x000fd00000000000 */
[----:B------:R0:W-:Y:S04]  /*375c0*/  STL.64 [R1+0x780], R24 ;  /* 0x0007801801007387 */ /* 0x0001e80000100a00 */
[----:B------:R1:W-:Y:S04]  /*375d0*/  STL.64 [R1+0x788], R26 ;  /* 0x0007881a01007387 */ /* 0x0003e80000100a00 */
[----:B0-----:R-:W4:Y:S04]  /*375e0*/  LDL.LU.64 R24, [R1+0x720] ;  /* 0x0007200001187983 */ /* 0x001f280000300a00 */
[----:B-1----:R-:W2:Y:S01]  /*375f0*/  LDL.LU.64 R26, [R1+0x728] ;  /* 0x00072800011a7983 */ /* 0x002ea20000300a00 */
[C---:B---3--:R-:W-:Y:S03]  /*37600*/  HMMA.16816.F32 R16, R12.reuse, R18, R8 ;  /* 0x000000120c10723c */ /* 0x048fe60000001808 */
[----:B--2---:R-:W-:Y:S04]  /*37610*/  STL.64 [R1+0x92d0], R26 ;  /* 0x0092d01a01007387 */ /* 0x004fe80000100a00 */
[----:B----4-:R0:W-:Y:S04]  /*37620*/  STL.64 [R1+0x92c8], R24 ;  /* 0x0092c81801007387 */ /* 0x0101e80000100a00 */
[----:B0-----:R-:W2:Y:S04]  /*37630*/  LDL.LU.64 R24, [R1+0x740] ;  /* 0x0007400001187983 */ /* 0x001ea80000300a00 */
[----:B------:R-:W2:Y:S04]  /*37640*/  LDL.LU.64 R26, [R1+0x748] ;  /* 0x00074800011a7983 */ /* 0x000ea80000300a00 */
[----:B------:R-:W3:Y:S04]  /*37650*/  LDL.LU.64 R10, [R1+0x92f0] ;  /* 0x0092f000010a7983 */ /* 0x000ee80000300a00 */
[----:B------:R0:W-:Y:S04]  /*37660*/  STL.64 [R1+0x770], R16 ;  /* 0x0007701001007387 */ /* 0x0001e80000100a00 */
[----:B------:R1:W-:Y:S04]  /*37670*/  STL.64 [R1+0x778], R18 ;  /* 0x0007781201007387 */ /* 0x0003e80000100a00 */
[----:B0-----:R-:W4:Y:S04]  /*37680*/  LDL.LU.64 R16, [R1+0x700] ;  /* 0x0007000001107983 */ /* 0x001f280000300a00 */
[----:B-1----:R-:W4:Y:S01]  /*37690*/  LDL.LU.64 R18, [R1+0x708] ;  /* 0x0007080001127983 */ /* 0x002f220000300a00 */
[----:B---3--:R-:W-:Y:S03]  /*376a0*/  HMMA.16816.F32 R8, R12, R10, R4 ;  /* 0x0000000a0c08723c */ /* 0x008fe60000001804 */
[----:B------:R-:W3:-:S15]  /*376b0*/  LDL.LU.64 R6, [R1+0x92e8] ;  /* 0x0092e80001067983 */ /* 0x000ede0000300a00 */
[----:B------:R-:W-:-:S05]  /*376c0*/  NOP ;  /* 0x0000000000007918 */ /* 0x000fca0000000000 */
[----:B------:R0:W-:Y:S04]  /*376d0*/  STL.64 [R1+0x760], R8 ;  /* 0x0007600801007387 */ /* 0x0001e80000100a00 */
[----:B------:R1:W-:Y:S04]  /*376e0*/  STL.64 [R1+0x768], R10 ;  /* 0x0007680a01007387 */ /* 0x0003e80000100a00 */
[----:B0-----:R-:W4:Y:S04]  /*376f0*/  LDL.LU.64 R8, [R1+0x6f0] ;  /* 0x0006f00001087983 */ /* 0x001f280000300a00 */
[----:B-1----:R-:W4:Y:S01]  /*37700*/  LDL.LU.64 R10, [R1+0x6f8] ;  /* 0x0006f800010a7983 */ /* 0x002f220000300a00 */
[----:B---3--:R-:W-:Y:S03]  /*37710*/  HMMA.16816.F32 R4, R12, R6, R20 ;  /* 0x000000060c04723c */ /* 0x008fe60000001814 */
[----:B------:R-:W2:-:S15]  /*37720*/  LDL.LU.64 R22, [R1+0x92e0] ;  /* 0x0092e00001167983 */ /* 0x000e9e0000300a00 */
[----:B------:R-:W-:-:S05]  /*37730*/  NOP ;  /* 0x0000000000007918 */ /* 0x000fca0000000000 */
[----:B------:R0:W-:Y:S04]  /*37740*/  STL.64 [R1+0x750], R4 ;  /* 0x0007500401007387 */ /* 0x0001e80000100a00 */
[----:B------:R1:W-:Y:S04]  /*37750*/  STL.64 [R1+0x758], R6 ;  /* 0x0007580601007387 */ /* 0x0003e80000100a00 */
[----:B0-----:R-:W3:Y:S04]  /*37760*/  LDL.LU.64 R4, [R1+0x92d8] ;  /* 0x0092d80001047983 */ /* 0x001ee80000300a00 */
[----:B-1----:R-:W4:Y:S01]  /*37770*/  LDL.64 R6, [R1+0x10] ;  /* 0x0000100001067983 */ /* 0x002f220000100a00 */
[----:B--2---:R-:W-:Y:S03]  /*37780*/  HMMA.16816.F32 R20, R12, R22, R24 ;  /* 0x000000160c14723c */ /* 0x004fe60000001818 */
[----:B----4-:R-:W-:Y:S04]  /*37790*/  STL.64 [R1+0x9238], R6 ;  /* 0x0092380601007387 */ /* 0x010fe80000100a00 */
[----:B------:R-:W2:Y:S04]  /*377a0*/  LDL.LU.64 R26, [R1+0x92d0] ;  /* 0x0092d000011a7983 */ /* 0x000ea80000300a00 */
[----:B------:R-:W2:-:S12]  /*377b0*/  LDL.LU.64 R24, [R1+0x92c8] ;  /* 0x0092c80001187983 */ /* 0x000e980000300a00 */
[----:B------:R-:W-:Y:S04]  /*377c0*/  STL.64 [R1+0x740], R20 ;  /* 0x0007401401007387 */ /* 0x000fe80000100a00 */
[----:B------:R0:W-:Y:S04]  /*377d0*/  STL.64 [R1+0x748], R22 ;  /* 0x0007481601007387 */ /* 0x0001e80000100a00 */
[----:B0-----:R-:W3:Y:S04]  /*377e0*/  LDL.LU.64 R22, [R1+0x92c0] ;  /* 0x0092c00001167983 */ /* 0x001ee80000300a00 */
[----:B------:R-:W3:Y:S02]  /*377f0*/  LDL.LU.64 R20, [R1+0x92b8] ;  /* 0x0092b80001147983 */ /* 0x000ee40000300a00 */
[----:B---3--:R-:W-:Y:S02]  /*37800*/  HMMA.16816.F32 R4, R12, R4, R20 ;  /* 0x000000040c04723c */ /* 0x008fe40000001814 */
[----:B------:R-:W2:-:S15]  /*37810*/  LDL.LU.64 R20, [R1+0x92b0] ;  /* 0x0092b00001147983 */ /* 0x000e9e0000300a00 */
[----:B------:R-:W-:-:S06]  /*37820*/  NOP ;  /* 0x0000000000007918 */ /* 0x000fcc0000000000 */
[----:B------:R0:W-:Y:S04]  /*37830*/  STL.64 [R1+0x730], R4 ;  /* 0x0007300401007387 */ /* 0x0001e80000100a00 */
[----:B------:R-:W-:Y:S04]  /*37840*/  STL.64 [R1+0x738], R6 ;  /* 0x0007380601007387 */ /* 0x000fe80000100a00 */
[----:B0-----:R-:W3:Y:S01]  /*37850*/  LDL R4, [R1+0x18] ;  /* 0x0000180001047983 */ /* 0x001ee20000100800 */
[----:B------:R-:W-:-:S03]  /*37860*/  IMAD.MOV.U32 R5, RZ, RZ, R0 ;  /* 0x000000ffff057224 */ /* 0x000fc600078e0000 */
[----:B------:R-:W4:Y:S01]  /*37870*/  LDL.LU R0, [R1+0x92a8] ;  /* 0x0092a80001007983 */ /* 0x000f220000300800 */
[C---:B--2---:R-:W-:Y:S03]  /*37880*/  HMMA.16816.F32 R20, R12.reuse, R20, R24 ;  /* 0x000000140c14723c */ /* 0x044fe60000001818 */
[----:B---3--:R0:W-:Y:S04]  /*37890*/  STL.64 [R1+0x9250], R4 ;  /* 0x0092500401007387 */ /* 0x0081e80000100a00 */
[----:B0-----:R-:W2:Y:S04]  /*378a0*/  LDL.LU.64 R4, [R1+0x710] ;  /* 0x0007100001047983 */ /* 0x001ea80000300a00 */
[----:B------:R-:W2:Y:S04]  /*378b0*/  LDL.LU.64 R6, [R1+0x718] ;  /* 0x0007180001067983 */ /* 0x000ea80000300a00 */
[----:B------:R-:W3:Y:S04]  /*378c0*/  LDL.LU.64 R26, [R1+0x92a0] ;  /* 0x0092a000011a7983 */ /* 0x000ee80000300a00 */
[----:B------:R-:W3:Y:S04]  /*378d0*/  LDL.LU.64 R24, [R1+0x9298] ;  /* 0x0092980001187983 */ /* 0x000ee80000300a00 */
[----:B------:R-:W-:Y:S04]  /*378e0*/  STL.64 [R1+0x720], R20 ;  /* 0x0007201401007387 */ /* 0x000fe80000100a00 */
[----:B------:R0:W-:Y:S04]  /*378f0*/  STL.64 [R1+0x728], R22 ;  /* 0x0007281601007387 */ /* 0x0001e80000100a00 */
[----:B0-----:R-:W2:Y:S02]  /*37900*/  LDL.LU.64 R22, [R1+0x9290] ;  /* 0x0092900001167983 */ /* 0x001ea40000300a00 */
[C---:B--2---:R-:W-:Y:S02]  /*37910*/  HMMA.16816.F32 R20, R12.reuse, R22, R4 ;  /* 0x000000160c14723c */ /* 0x044fe40000001804 */
[----:B------:R-:W2:Y:S05]  /*37920*/  LDL R6, [R1+0x20] ;  /* 0x0000200001067983 */ /* 0x000eaa0000100800 */
[----:B----4-:R-:W-:Y:S01]  /*37930*/  IMAD.MOV.U32 R7, RZ, RZ, R0 ;  /* 0x000000ffff077224 */ /* 0x010fe200078e0000 */
[----:B---3--:R-:W-:-:S15]  /*37940*/  HMMA.16816.F32 R8, R12, R26, R8 ;  /* 0x0000001a0c08723c */ /* 0x008fde0000001808 */
[----:B------:R-:W-:Y:S04]  /*37950*/  STL.64 [R1+0x710], R20 ;  /* 0x0007101401007387 */ /* 0x000fe80000100a00 */
[----:B------:R-:W-:Y:S01]  /*37960*/  STL.64 [R1+0x718], R22 ;  /* 0x0007181601007387 */ /* 0x000fe20000100a00 */
[----:B------:R-:W-:-:S03]  /*37970*/  IMAD.MOV.U32 R0, RZ, RZ, R25 ;  /* 0x000000ffff007224 */ /* 0x000fc600078e0019 */
[----:B--2---:R0:W-:Y:S02]  /*37980*/  STL.64 [R1+0x9268], R6 ;  /* 0x0092680601007387 */ /* 0x0041e40000100a00 */
[----:B0-----:R-:W-:Y:S02]  /*37990*/  HMMA.16816.F32 R4, R12, R24, R16 ;  /* 0x000000180c04723c */ /* 0x001fe40000001810 */
[----:B------:R-:W-:-:S15]  /*379a0*/  STL [R1+0x9108], R0 ;  /* 0x0091080001007387 */ /* 0x000fde0000100800 */
[----:B------:R-:W-:-:S06]  /*379b0*/  NOP ;  /* 0x0000000000007918 */ /* 0x000fcc0000000000 */
[----:B------:R0:W-:Y:S04]  /*379c0*/  STL.64 [R1+0x700], R4 ;  /* 0x0007000401007387 */ /* 0x0001e80000100a00 */
[----:B------:R1:W-:Y:S04]  /*379d0*/  STL.64 [R1+0x708], R6 ;  /* 0x0007080601007387 */ /* 0x0003e80000100a00 */
[----:B0-----:R-:W2:Y:S04]  /*379e0*/  LDL R4, [R1+0x28] ;  /* 0x0000280001047983 */ /* 0x001ea80000100800 */
[----:B------:R-:W-:Y:S04]  /*379f0*/  STL.64 [R1+0x6f0], R8 ;  /* 0x0006f00801007387 */ /* 0x000fe80000100a00 */
[----:B------:R-:W-:Y:S04]  /*37a00*/  STL.64 [R1+0x6f8], R10 ;  /* 0x0006f80a01007387 */ /* 0x000fe80000100a00 */
[----:B------:R-:W2:Y:S04]  /*37a10*/  LDL R5, [R1+0x2c] ;  /* 0x00002c0001057983 */ /* 0x000ea80000100800 */
[----:B-1----:R-:W3:Y:S04]  /*37a20*/  LDL.64 R6, [R1+0x30] ;  /* 0x0000300001067983 */ /* 0x002ee80000100a00 */
[----:B------:R-:W4:Y:S04]  /*37a30*/  LDL.LU.64 R16, [R1+0x680] ;  /* 0x0006800001107983 */ /* 0x000f280000300a00 */
[----:B------:R-:W2:Y:S04]  /*37a40*/  LDL.LU.64 R18, [R1+0x688] ;  /* 0x0006880001127983 */ /* 0x000ea80000300a00 */
[----:B--2---:R0:W-:Y:S04]  /*37a50*/  STL.64 [R1+0x9218], R18 ;  /* 0x0092181201007387 */ /* 0x0041e80000100a00 */
[----:B0-----:R-:W2:Y:S04]  /*37a60*/  LDL R18, [R1+0x8] ;  /* 0x0000080001127983 */ /* 0x001ea80000100800 */
[----:B------:R-:W2:Y:S04]  /*37a70*/  LDL R19, [R1+0xc] ;  /* 0x00000c0001137983 */ /* 0x000ea80000100800 */
[----:B----4-:R0:W-:Y:S04]  /*37a80*/  STL.64 [R1+0x9210], R16 ;  /* 0x0092101001007387 */ /* 0x0101e80000100a00 */
[----:B--2---:R1:W-:Y:S04]  /*37a90*/  STL.64 [R1+0x9230], R18 ;  /* 0x0092301201007387 */ /* 0x0043e80000100a00 */
[----:B0-----:R-:W2:Y:S04]  /*37aa0*/  LDL.LU.64 R16, [R1+0x6a0] ;  /* 0x0006a00001107983 */ /* 0x001ea80000300a00 */
[----:B-1----:R-:W4:Y:S04]  /*37ab0*/  LDL.LU.64 R18, [R1+0x6a8] ;  /* 0x0006a80001127983 */ /* 0x002f280000300a00 */
[----:B----4-:R-:W-:Y:S04]  /*37ac0*/  STL.64 [R1+0x9248], R18 ;  /* 0x0092481201007387 */ /* 0x010fe80000100a00 */
[----:B--2---:R0:W-:Y:S04]  /*37ad0*/  STL.64 [R1+0x9240], R16 ;  /* 0x0092401001007387 */ /* 0x0041e80000100a00 */
[----:B0-----:R-:W2:Y:S04]  /*37ae0*/  LDL.LU.64 R16, [R1+0x6b0] ;  /* 0x0006b00001107983 */ /* 0x001ea80000300a00 */
[----:B------:R-:W4:Y:S04]  /*37af0*/  LDL.LU.64 R18, [R1+0x6b8] ;  /* 0x0006b80001127983 */ /* 0x000f280000300a00 */
        /* <DEDUP_REMOVED lines=10> */
[----:B0-----:R-:W3:Y:S04]  /*37ba0*/  LDL.LU.64 R16, [R1+0x6e0] ;  /* 0x0006e00001107983 */ /* 0x001ee80000300a00 */
[----:B------:R-:W3:Y:S04]  /*37bb0*/  LDL.LU.64 R18, [R1+0x6e8] ;  /* 0x0006e80001127983 */ /* 0x000ee80000300a00 */
[----:B------:R-:W2:Y:S04]  /*37bc0*/  LDL.LU.64 R24, [R1+0x670] ;  /* 0x0006700001187983 */ /* 0x000ea80000300a00 */
[----:B------:R-:W4:Y:S01]  /*37bd0*/  LDL.LU.64 R26, [R1+0x678] ;  /* 0x00067800011a7983 */ /* 0x000f220000300a00 */
[----:B---3--:R-:W-:Y:S03]  /*37be0*/  HMMA.16816.F32 R16, R12, R6, R16 ;  /* 0x000000060c10723c */ /* 0x008fe60000001810 */
[----:B----4-:R-:W-:Y:S04]  /*37bf0*/  STL.64 [R1+0x9228], R26 ;  /* 0x0092281a01007387 */ /* 0x010fe80000100a00 */
[----:B--2---:R0:W-:Y:S04]  /*37c00*/  STL.64 [R1+0x9220], R24 ;  /* 0x0092201801007387 */ /* 0x0041e80000100a00 */
[----:B0-----:R-:W2:Y:S04]  /*37c10*/  LDL.LU.64 R24, [R1+0x690] ;  /* 0x0006900001187983 */ /* 0x001ea80000300a00 */
[----:B------:R-:W2:Y:S04]  /*37c20*/  LDL.LU.64 R26, [R1+0x698] ;  /* 0x00069800011a7983 */ /* 0x000ea80000300a00 */
[----:B------:R-:W3:Y:S04]  /*37c30*/  LDL.LU.64 R20, [R1+0x660] ;  /* 0x0006600001147983 */ /* 0x000ee80000300a00 */
[----:B------:R-:W3:Y:S04]  /*37c40*/  LDL.LU.64 R22, [R1+0x668] ;  /* 0x0006680001167983 */ /* 0x000ee80000300a00 */
[----:B------:R-:W4:Y:S04]  /*37c50*/  LDL.LU.64 R8, [R1+0x650] ;  /* 0x0006500001087983 */ /* 0x000f280000300a00 */
[----:B------:R-:W4:Y:S04]  /*37c60*/  LDL.LU.64 R10, [R1+0x658] ;  /* 0x00065800010a7983 */ /* 0x000f280000300a00 */
[----:B------:R-:W-:Y:S04]  /*37c70*/  STL.64 [R1+0x6e0], R16 ;  /* 0x0006e01001007387 */ /* 0x000fe80000100a00 */
[----:B------:R0:W-:Y:S04]  /*37c80*/  STL.64 [R1+0x6e8], R18 ;  /* 0x0006e81201007387 */ /* 0x0001e80000100a00 */
[----:B0-----:R-:W2:Y:S04]  /*37c90*/  LDL.LU.64 R18, [R1+0x9288] ;  /* 0x0092880001127983 */ /* 0x001ea80000300a00 */
[----:B------:R-:W2:Y:S01]  /*37ca0*/  LDL.LU.64 R16, [R1+0x9280] ;  /* 0x0092800001107983 */ /* 0x000ea20000300a00 */
[----:B------:R-:W-:-:S05]  /*37cb0*/  IMAD.MOV.U32 R0, RZ, RZ, R7 ;  /* 0x000000ffff007224 */ /* 0x000fca00078e0007 */
[----:B------:R-:W-:Y:S01]  /*37cc0*/  STL [R1+0x9168], R0 ;  /* 0x0091680001007387 */ /* 0x000fe20000100800 */
[----:B--2---:R-:W-:Y:S03]  /*37cd0*/  HMMA.16816.F32 R4, R12, R4, R16 ;  /* 0x000000040c04723c */ /* 0x004fe60000001810 */
[----:B------:R-:W2:Y:S04]  /*37ce0*/  LDL.LU.64 R18, [R1+0x9278] ;  /* 0x0092780001127983 */ /* 0x000ea80000300a00 */
[----:B------:R-:W2:-:S15]  /*37cf0*/  LDL.LU.64 R16, [R1+0x9270] ;  /* 0x0092700001107983 */ /* 0x000e9e0000300a00 */
[----:B------:R-:W-:-:S01]  /*37d00*/  NOP ;  /* 0x0000000000007918 */ /* 0x000fc20000000000 */
[----:B------:R-:W-:Y:S04]  /*37d10*/  STL.64 [R1+0x6d0], R4 ;  /* 0x0006d00401007387 */ /* 0x000fe80000100a00 */
[----:B------:R0:W-:Y:S04]  /*37d20*/  STL.64 [R1+0x6d8], R6 ;  /* 0x0006d80601007387 */ /* 0x0001e80000100a00 */
[----:B0-----:R-:W2:Y:S02]  /*37d30*/  LDL.LU.64 R6, [R1+0x9268] ;  /* 0x0092680001067983 */ /* 0x001ea40000300a00 */
[----:B--2---:R-:W-:Y:S02]  /*37d40*/  HMMA.16816.F32 R4, R12, R6, R16 ;  /* 0x000000060c04723c */ /* 0x004fe40000001810 */
[----:B------:R-:W2:Y:S04]  /*37d50*/  LDL.LU.64 R18, [R1+0x9260] ;  /* 0x0092600001127983 */ /* 0x000ea80000300a00 */
[----:B------:R-:W2:-:S15]  /*37d60*/  LDL.LU.64 R16, [R1+0x9258] ;  /* 0x0092580001107983 */ /* 0x000e9e0000300a00 */
[----:B------:R-:W-:-:S02]  /*37d70*/  NOP ;  /* 0x0000000000007918 */ /* 0x000fc40000000000 */
[----:B------:R0:W-:Y:S04]  /*37d80*/  STL.64 [R1+0x6c0], R4 ;  /* 0x0006c00401007387 */ /* 0x0001e80000100a00 */
[----:B------:R2:W-:Y:S04]  /*37d90*/  STL.64 [R1+0x6c8], R6 ;  /* 0x0006c80601007387 */ /* 0x0005e80000100a00 */
[----:B0-----:R-:W2:Y:S02]  /*37da0*/  LDL.LU.64 R4, [R1+0x9250] ;  /* 0x0092500001047983 */ /* 0x001ea40000300a00 */
[----:B--2---:R-:W-:Y:S02]  /*37db0*/  HMMA.16816.F32 R4, R12, R4, R16 ;  /* 0x000000040c04723c */ /* 0x004fe40000001810 */
[----:B------:R-:W2:Y:S04]  /*37dc0*/  LDL.LU.64 R18, [R1+0x9248] ;  /* 0x0092480001127983 */ /* 0x000ea80000300a00 */
[----:B------:R-:W2:-:S15]  /*37dd0*/  LDL.LU.64 R16, [R1+0x9240] ;  /* 0x0092400001107983 */ /* 0x000e9e0000300a00 */
[----:B------:R-:W-:-:S02]  /*37de0*/  NOP ;  /* 0x0000000000007918 */ /* 0x000fc40000000000 */
[----:B------:R-:W-:Y:S04]  /*37df0*/  STL.64 [R1+0x6b0], R4 ;  /* 0x0006b00401007387 */ /* 0x000fe80000100a00 */
[----:B------:R0:W-:Y:S04]  /*37e00*/  STL.64 [R1+0x6b8], R6 ;  /* 0x0006b80601007387 */ /* 0x0001e80000100a00 */
[----:B0-----:R-:W2:Y:S02]  /*37e10*/  LDL.LU.64 R6, [R1+0x9238] ;  /* 0x0092380001067983 */ /* 0x001ea40000300a00 */
[----:B--2---:R-:W-:-:S15]  /*37e20*/  HMMA.16816.F32 R16, R12, R6, R16 ;  /* 0x000000060c10723c */ /* 0x004fde0000001810 */
[----:B------:R-:W-:-:S08]  /*37e30*/  NOP ;  /* 0x0000000000007918 */ /* 0x000fd00000000000 */
[----:B------:R-:W-:Y:S04]  /*37e40*/  STL.64 [R1+0x6a0], R16 ;  /* 0x0006a01001007387 */ /* 0x000fe80000100a00 */
[----:B------:R0:W-:Y:S04]  /*37e50*/  STL.64 [R1+0x6a8], R18 ;  /* 0x0006a81201007387 */ /* 0x0001e80000100a00 */
[----:B0-----:R-:W2:Y:S01]  /*37e60*/  LDL.LU.64 R18, [R1+0x9230] ;  /* 0x0092300001127983 */ /* 0x001ea20000300a00 */
[----:B------:R-:W-:-:S03]  /*37e70*/  IMAD.MOV.U32 R0, RZ, RZ, R7 ;  /* 0x000000ffff007224 */ /* 0x000fc600078e0007 */
[----:B------:R-:W4:Y:S04]  /*37e80*/  LDL.LU.64 R4, [R1+0x640] ;  /* 0x0006400001047983 */ /* 0x000f280000300a00 */
[----:B------:R-:W4:Y:S04]  /*37e90*/  LDL.LU.64 R6, [R1+0x648] ;  /* 0x0006480001067983 */ /* 0x000f280000300a00 */
[----:B------:R-:W-:Y:S01]  /*37ea0*/  STL [R1+0x9180], R0 ;  /* 0x0091800001007387 */ /* 0x000fe20000100800 */
[----:B--2---:R-:W-:Y:S03]  /*37eb0*/  HMMA.16816.F32 R16, R12, R18, R24 ;  /* 0x000000120c10723c */ /* 0x004fe60000001818 */
[----:B------:R-:W2:Y:S04]  /*37ec0*/  LDL.LU.64 R26, [R1+0x9228] ;  /* 0x00922800011a7983 */ /* 0x000ea80000300a00 */
[----:B------:R-:W2:-:S15]  /*37ed0*/  LDL.LU.64 R24, [R1+0x9220] ;  /* 0x0092200001187983 */ /* 0x000e9e0000300a00 */
[----:B------:R-:W-:-:S01]  /*37ee0*/  NOP ;  /* 0x0000000000007918 */ /* 0x000fc20000000000 */
[----:B------:R-:W-:Y:S04]  /*37ef0*/  STL.64 [R1+0x690], R16 ;  /* 0x0006901001007387 */ /* 0x000fe80000100a00 */
[----:B------:R0:W-:Y:S04]  /*37f00*/  STL.64 [R1+0x698], R18 ;  /* 0x0006981201007387 */ /* 0x0001e80000100a00 */
[----:B0-----:R-:W3:Y:S04]  /*37f10*/  LDL.LU.64 R18, [R1+0x9218] ;  /* 0x0092180001127983 */ /* 0x001ee80000300a00 */
[----:B------:R-:W3:Y:S01]  /*37f20*/  LDL.LU.64 R16, [R1+0x9210] ;  /* 0x0092100001107983 */ /* 0x000ee20000300a00 */
[----:B------:R-:W-:Y:S01]  /*37f30*/  IMAD.MOV.U32 R0, RZ, RZ, R29 ;  /* 0x000000ffff007224 */ /* 0x000fe200078e001d */
[----:B---3--:R-:W-:-:S15]  /*37f40*/  HMMA.16816.F32 R16, R12, R28, R16 ;  /* 0x0000001c0c10723c */ /* 0x008fde0000001810 */
[----:B------:R-:W-:-:S08]  /*37f50*/  NOP ;  /* 0x0000000000007918 */ /* 0x000fd00000000000 */
[----:B------:R-:W-:Y:S04]  /*37f60*/  STL.64 [R1+0x680], R16 ;  /* 0x0006801001007387 */ /* 0x000fe80000100a00 */
[----:B------:R0:W-:Y:S04]  /*37f70*/  STL.64 [R1+0x688], R18 ;  /* 0x0006881201007387 */ /* 0x0001e80000100a00 */
[----:B0-----:R-:W3:Y:S04]  /*37f80*/  LDL.LU.64 R18, [R1+0x9208] ;  /* 0x0092080001127983 */ /* 0x001ee80000300a00 */
[----:B------:R-:W3:Y:S04]  /*37f90*/  LDL.LU.64 R16, [R1+0x9200] ;  /* 0x0092000001107983 */ /* 0x000ee80000300a00 */
[----:B------:R-:W2:Y:S02]  /*37fa0*/  LDL.LU.64 R28, [R1+0x91f8] ;  /* 0x0091f800011c7983 */ /* 0x000ea40000300a00 */
[----:B--2---:R-:W-:-:S15]  /*37fb0*/  HMMA.16816.F32 R24, R12, R28, R24 ;  /* 0x0000001c0c18723c */ /* 0x004fde0000001818 */
[----:B------:R-:W-:-:S08]  /*37fc0*/  NOP ;  /* 0x0000000000007918 */ /* 0x000fd00000000000 */
[----:B------:R-:W-:Y:S04]  /*37fd0*/  STL.64 [R1+0x670], R24 ;  /* 0x0006701801007387 */ /* 0x000fe80000100a00 */
[----:B------:R0:W-:Y:S04]  /*37fe0*/  STL.64 [R1+0x678], R26 ;  /* 0x0006781a01007387 */ /* 0x0001e80000100a00 */
[----:B0-----:R-:W2:Y:S04]  /*37ff0*/  LDL.LU.64 R26, [R1+0x91f0] ;  /* 0x0091f000011a7983 */ /* 0x001ea80000300a00 */
[----:B------:R-:W4:Y:S01]  /*38000*/  LDL.LU.64 R24, [R1+0x91e8] ;  /* 0x0091e80001187983 */ /* 0x000f220000300a00 */
[C---:B--2---:R-:W-:Y:S06]  /*38010*/  HMMA.16816.F32 R20, R12.reuse, R26, R20 ;  /* 0x0000001a0c14723c */ /* 0x044fec0000001814 */
[----:B----4-:R-:W-:-:S15]  /*38020*/  HMMA.16816.F32 R8, R12, R24, R8 ;  /* 0x000000180c08723c */ /* 0x010fde0000001808 */
[----:B------:R-:W-:-:S02]  /*38030*/  NOP ;  /* 0x0000000000007918 */ /* 0x000fc40000000000 */
[----:B------:R-:W-:Y:S04]  /*38040*/  STL.64 [R1+0x660], R20 ;  /* 0x0006601401007387 */ /* 0x000fe80000100a00 */
[----:B------:R0:W-:Y:S04]  /*38050*/  STL.64 [R1+0x668], R22 ;  /* 0x0006681601007387 */ /* 0x0001e80000100a00 */
[----:B0-----:R-:W2:Y:S04]  /*38060*/  LDL.LU.64 R22, [R1+0x91e0] ;  /* 0x0091e00001167983 */ /* 0x001ea80000300a00 */
[----:B------:R-:W4:Y:S04]  /*38070*/  LDL.LU.64 R20, [R1+0x91d8] ;  /* 0x0091d80001147983 */ /* 0x000f280000300a00 */
[----:B------:R0:W-:Y:S04]  /*38080*/  STL.64 [R1+0x9050], R26 ;  /* 0x0090501a01007387 */ /* 0x0001e80000100a00 */
[----:B0-----:R-:W3:Y:S04]  /*38090*/  LDL.LU R26, [R1+0x2234] ;  /* 0x00223400011a7983 */ /* 0x001ee80000300800 */
[----:B------:R-:W-:Y:S04]  /*380a0*/  STL.64 [R1+0x650], R8 ;  /* 0x0006500801007387 */ /* 0x000fe80000100a00 */
[----:B------:R-:W-:Y:S04]  /*380b0*/  STL.64 [R1+0x658], R10 ;  /* 0x0006580a01007387 */ /* 0x000fe80000100a00 */
[----:B------:R-:W3:Y:S04]  /*380c0*/  LDL.LU R27, [R1+0x2230] ;  /* 0x00223000011b7983 */ /* 0x000ee80000300800 */
[----:B------:R0:W-:Y:S04]  /*380d0*/  STL.64 [R1+0x9048], R24 ;  /* 0x0090481801007387 */ /* 0x0001e80000100a00 */
[----:B0-----:R-:W2:Y:S04]  /*380e0*/  LDL.LU R24, [R1+0x222c] ;  /* 0x00222c0001187983 */ /* 0x001ea80000300800 */
[----:B------:R-:W2:Y:S04]  /*380f0*/  LDL.LU R25, [R1+0x2228] ;  /* 0x0022280001197983 */ /* 0x000ea80000300800 */
[----:B---3--:R-:W-:Y:S04]  /*38100*/  STL.64 [R1+0x9190], R26 ;  /* 0x0091901a01007387 */ /* 0x008fe80000100a00 */
[----:B--2---:R0:W-:Y:S04]  /*38110*/  STL.64 [R1+0x9188], R24 ;  /* 0x0091881801007387 */ /* 0x0041e80000100a00 */
[----:B0-----:R-:W4:Y:S04]  /*38120*/  LDL.LU.64 R24, [R1+0x630] ;  /* 0x0006300001187983 */ /* 0x001f280000300a00 */
[----:B------:R-:W4:Y:S04]  /*38130*/  LDL.LU.64 R26, [R1+0x638] ;  /* 0x00063800011a7983 */ /* 0x000f280000300a00 */
[----:B------:R-:W2:Y:S04]  /*38140*/  LDL.LU.64 R8, [R1+0x610] ;  /* 0x0006100001087983 */ /* 0x000ea80000300a00 */
[----:B------:R-:W3:Y:S01]  /*38150*/  LDL.LU.64 R10, [R1+0x618] ;  /* 0x00061800010a7983 */ /* 0x000ee20000300a00 */
[----:B------:R-:W-:-:S15]  /*38160*/  HMMA.16816.F32 R4, R12, R22, R4 ;  /* 0x000000160c04723c */ /* 0x000fde0000001804 */
[----:B------:R-:W-:-:S08]  /*38170*/  NOP ;  /* 0x0000000000007918 */ /* 0x000fd00000000000 */
[----:B------:R-:W-:Y:S04]  /*38180*/  STL.64 [R1+0x640], R4 ;  /* 0x0006400401007387 */ /* 0x000fe80000100a00 */
[----:B------:R-:W-:Y:S04]  /*38190*/  STL.64 [R1+0x648], R6 ;  /* 0x0006480601007387 */ /* 0x000fe80000100a00 */
[----:B---3--:R-:W-:Y:S04]  /*381a0*/  STL.64 [R1+0x91d0], R10 ;  /* 0x0091d00a01007387 */ /* 0x008fe80000100a00 */
[----:B--2---:R0:W-:Y:S04]  /*381b0*/  STL.64 [R1+0x91c8], R8 ;  /* 0x0091c80801007387 */ /* 0x0041e80000100a00 */
[----:B0-----:R-:W2:Y:S04]  /*381c0*/  LDL.LU.64 R8, [R1+0x620] ;  /* 0x0006200001087983 */ /* 0x001ea80000300a00 */
[----:B------:R-:W2:Y:S04]  /*381d0*/  LDL.LU.64 R10, [R1+0x628] ;  /* 0x00062800010a7983 */ /* 0x000ea80000300a00 */
[----:B------:R-:W3:Y:S04]  /*381e0*/  LDL.LU.64 R4, [R1+0x5f0] ;  /* 0x0005f00001047983 */ /* 0x000ee80000300a00 */
[----:B------:R-:W3:Y:S01]  /*381f0*/  LDL.LU.64 R6, [R1+0x5f8] ;  /* 0x0005f80001067983 */ /* 0x000ee20000300a00 */
[C---:B----4-:R-:W-:Y:S06]  /*38200*/  HMMA.16816.F32 R24, R12.reuse, R20, R24 ;  /* 0x000000140c18723c */ /* 0x050fec0000001818 */
[C---:B--2---:R-:W-:Y:S01]  /*38210*/  HMMA.16816.F32 R8, R12.reuse, R18, R8 ;  /* 0x000000120c08723c */ /* 0x044fe20000001808 */
[----:B---3--:R-:W-:Y:S04]  /*38220*/  STL.64 [R1+0x91b0], R6 ;  /* 0x0091b00601007387 */ /* 0x008fe80000100a00 */
[----:B------:R0:W-:Y:S04]  /*38230*/  STL.64 [R1+0x91a8], R4 ;  /* 0x0091a80401007387 */ /* 0x0001e80000100a00 */
[----:B0-----:R-:W2:Y:S04]  /*38240*/  LDL.LU.64 R4, [R1+0x600] ;  /* 0x0006000001047983 */ /* 0x001ea80000300a00 */
[----:B------:R-:W2:Y:S04]  /*38250*/  LDL.LU.64 R6, [R1+0x608] ;  /* 0x0006080001067983 */ /* 0x000ea80000300a00 */
[----:B------:R0:W-:Y:S04]  /*38260*/  STL.64 [R1+0x630], R24 ;  /* 0x0006301801007387 */ /* 0x0001e80000100a00 */
[----:B------:R1:W-:Y:S04]  /*38270*/  STL.64 [R1+0x638], R26 ;  /* 0x0006381a01007387 */ /* 0x0003e80000100a00 */
[----:B0-----:R-:W3:Y:S04]  /*38280*/  LDL.LU.64 R24, [R1+0x5e0] ;  /* 0x0005e00001187983 */ /* 0x001ee80000300a00 */
[----:B-1----:R-:W3:Y:S04]  /*38290*/  LDL.LU.64 R26, [R1+0x5e8] ;  /* 0x0005e800011a7983 */ /* 0x002ee80000300a00 */
[----:B------:R0:W-:Y:S04]  /*382a0*/  STL.64 [R1+0x9060], R22 ;  /* 0x0090601601007387 */ /* 0x0001e80000100a00 */
[----:B0-----:R-:W4:Y:S04]  /*382b0*/  LDL.LU R22, [R1+0x2224] ;  /* 0x0022240001167983 */ /* 0x001f280000300800 */
[----:B------:R-:W4:Y:S04]  /*382c0*/  LDL.LU R23, [R1+0x2220] ;  /* 0x0022200001177983 */ /* 0x000f280000300800 */
[----:B------:R0:W-:Y:S04]  /*382d0*/  STL.64 [R1+0x9058], R20 ;  /* 0x0090581401007387 */ /* 0x0001e80000100a00 */
[----:B0-----:R-:W4:Y:S04]  /*382e0*/  LDL.LU R20, [R1+0x221c] ;  /* 0x00221c0001147983 */ /* 0x001f280000300800 */
[----:B------:R-:W4:Y:S04]  /*382f0*/  LDL.LU R21, [R1+0x2218] ;  /* 0x0022180001157983 */ /* 0x000f280000300800 */
[----:B------:R-:W-:Y:S04]  /*38300*/  STL.64 [R1+0x620], R8 ;  /* 0x0006200801007387 */ /* 0x000fe80000100a00 */
[----:B------:R0:W-:Y:S04]  /*38310*/  STL.64 [R1+0x628], R10 ;  /* 0x0006280a01007387 */ /* 0x0001e80000100a00 */
[----:B0-----:R-:W2:Y:S04]  /*38320*/  LDL.LU.64 R10, [R1+0x91d0] ;  /* 0x0091d000010a7983 */ /* 0x001ea80000300a00 */
[----:B------:R-:W2:Y:S02]  /*38330*/  LDL.LU.64 R8, [R1+0x91c8] ;  /* 0x0091c80001087983 */ /* 0x000ea40000300a00 */
[----:B--2---:R-:W-:-:S15]  /*38340*/  HMMA.16816.F32 R8, R12, R16, R8 ;  /* 0x000000100c08723c */ /* 0x004fde0000001808 */
[----:B------:R-:W-:-:S08]  /*38350*/  NOP ;  /* 0x0000000000007918 */ /* 0x000fd00000000000 */
[----:B------:R-:W-:Y:S04]  /*38360*/  STL.64 [R1+0x610], R8 ;  /* 0x0006100801007387 */ /* 0x000fe80000100a00 */
[----:B------:R0:W-:Y:S04]  /*38370*/  STL.64 [R1+0x618], R10 ;  /* 0x0006180a01007387 */ /* 0x0001e80000100a00 */
[----:B0-----:R-:W2:Y:S04]  /*38380*/  LDL.LU.64 R10, [R1+0x91c0] ;  /* 0x0091c000010a7983 */ /* 0x001ea80000300a00 */
[----:B------:R-:W3:Y:S04]  /*38390*/  LDL.LU.64 R8, [R1+0x91b8] ;  /* 0x0091b80001087983 */ /* 0x000ee80000300a00 */
        /* <DEDUP_REMOVED lines=14> */
[----:B0-----:R-:W2:Y:S04]  /*38480*/  LDL.LU.64 R6, [R1+0x91a0] ;  /* 0x0091a00001067983 */ /* 0x001ea80000300a00 */
[----:B------:R-:W3:Y:S04]  /*38490*/  LDL.LU.64 R4, [R1+0x9198] ;  /* 0x0091980001047983 */ /* 0x000ee80000300a00 */
[----:B------:R-:W-:Y:S04]  /*384a0*/  STL.64 [R1+0x9030], R10 ;  /* 0x0090300a01007387 */ /* 0x000fe80000100a00 */
[----:B------:R0:W-:Y:S04]  /*384b0*/  STL.64 [R1+0x9028], R8 ;  /* 0x0090280801007387 */ /* 0x0001e80000100a00 */
[----:B0-----:R-:W3:Y:S04]  /*384c0*/  LDL.LU.64 R8, [R1+0x5d0] ;  /* 0x0005d00001087983 */ /* 0x001ee80000300a00 */
[----:B------:R-:W3:Y:S01]  /*384d0*/  LDL.LU.64 R10, [R1+0x5d8] ;  /* 0x0005d800010a7983 */ /* 0x000ee20000300a00 */
[----:B--2---:R-:W-:-:S15]  /*384e0*/  HMMA.16816.F32 R24, R12, R6, R24 ;  /* 0x000000060c18723c */ /* 0x004fde0000001818 */
[----:B------:R-:W-:-:S08]  /*384f0*/  NOP ;  /* 0x0000000000007918 */ /* 0x000fd00000000000 */
[----:B------:R-:W-:Y:S04]  /*38500*/  STL.64 [R1+0x5e0], R24 ;  /* 0x0005e01801007387 */ /* 0x000fe80000100a00 */
[----:B------:R0:W-:Y:S04]  /*38510*/  STL.64 [R1+0x5e8], R26 ;  /* 0x0005e81a01007387 */ /* 0x0001e80000100a00 */
[----:B0-----:R-:W2:Y:S04]  /*38520*/  LDL.LU.64 R26, [R1+0x9190] ;  /* 0x00919000011a7983 */ /* 0x001ea80000300a00 */
[----:B------:R-:W2:Y:S01]  /*38530*/  LDL.LU.64 R24, [R1+0x9188] ;  /* 0x0091880001187983 */ /* 0x000ea20000300a00 */
[C---:B---3--:R-:W-:Y:S03]  /*38540*/  HMMA.16816.F32 R8, R12.reuse, R4, R8 ;  /* 0x000000040c08723c */ /* 0x048fe60000001808 */
[----:B------:R-:W-:Y:S04]  /*38550*/  STL.64 [R1+0x9010], R6 ;  /* 0x0090100601007387 */ /* 0x000fe80000100a00 */
[----:B------:R4:W-:Y:S02]  /*38560*/  STL.64 [R1+0x9008], R4 ;  /* 0x0090080401007387 */ /* 0x0009e40000100a00 */
[----:B----4-:R-:W-:-:S14]  /*38570*/  HMMA.16816.F32 R4, R12, R2, R16 ;  /* 0x000000020c04723c */ /* 0x010fdc0000001810 */
[----:B------:R0:W-:Y:S04]  /*38580*/  STL.64 [R1+0x5d0], R8 ;  /* 0x0005d00801007387 */ /* 0x0001e80000100a00 */
[----:B------:R1:W-:Y:S05]  /*38590*/  STL.64 [R1+0x5d8], R10 ;  /* 0x0005d80a01007387 */ /* 0x0003ea0000100a00 */
[----:B------:R-:W-:Y:S04]  /*385a0*/  STL.64 [R1+0x4a0], R4 ;  /* 0x0004a00401007387 */ /* 0x000fe80000100a00 */
[----:B------:R-:W-:Y:S04]  /*385b0*/  STL.64 [R1+0x4a8], R6 ;  /* 0x0004a80601007387 */ /* 0x000fe80000100a00 */
[----:B------:R-:W3:Y:S04]  /*385c0*/  LDL R18, [R1+0x68] ;  /* 0x0000680001127983 */ /* 0x000ee80000100800 */
[----:B------:R-:W3:Y:S01]  /*385d0*/  LDL R19, [R1+0x6c] ;  /* 0x00006c0001137983 */ /* 0x000ee20000100800 */
[----:B--2---:R-:W-:-:S02]  /*385e0*/  IMAD R15, R27, 0x100, R26 ;  /* 0x000001001b0f7824 */ /* 0x004fc400078e021a */
[----:B------:R-:W-:Y:S01]  /*385f0*/  IMAD.MOV.U32 R27, RZ, RZ, R0 ;  /* 0x000000ffff1b7224 */ /* 0x000fe200078e0000 */
[----:B------:R-:W2:Y:S04]  /*38600*/  LDL R26, [R1] ;  /* 0x00000000011a7983 */ /* 0x000ea80000100800 */
[----:B------:R-:W4:Y:S04]  /*38610*/  LDL.LU R0, [R1+0x9180] ;  /* 0x0091800001007983 */ /* 0x000f280000300800 */
[----:B------:R-:W2:Y:S04]  /*38620*/  LDL R16, [R1+0x70] ;  /* 0x0000700001107983 */ /* 0x000ea80000100800 */
[----:B------:R-:W2:Y:S04]  /*38630*/  LDL R17, [R1+0x74] ;  /* 0x0000740001117983 */ /* 0x000ea80000100800 */
[----:B0-----:R-:W4:Y:S04]  /*38640*/  LDL R8, [R1+0x78] ;  /* 0x0000780001087983 */ /* 0x001f280000100800 */
[----:B------:R-:W4:Y:S04]  /*38650*/  LDL R9, [R1+0x7c] ;  /* 0x00007c0001097983 */ /* 0x000f280000100800 */
[----:B---3--:R-:W-:Y:S04]  /*38660*/  STL.64 [R1+0x9128], R18 ;  /* 0x0091281201007387 */ /* 0x008fe80000100a00 */
[----:B--2---:R-:W-:Y:S04]  /*38670*/  STL.64 [R1+0x9120], R16 ;  /* 0x0091201001007387 */ /* 0x004fe80000100a00 */
[----:B-1----:R-:W2:Y:S04]  /*38680*/  LDL R10, [R1+0x60] ;  /* 0x00006000010a7983 */ /* 0x002ea80000100800 */
[----:B------:R-:W2:Y:S04]  /*38690*/  LDL R11, [R1+0x64] ;  /* 0x00006400010b7983 */ /* 0x000ea80000100800 */
[----:B--2---:R0:W-:Y:S04]  /*386a0*/  STL.64 [R1+0x9138], R10 ;  /* 0x0091380a01007387 */ /* 0x0041e80000100a00 */
[----:B0-----:R-:W2:Y:S04]  /*386b0*/  LDL R10, [R1+0x80] ;  /* 0x00008000010a7983 */ /* 0x001ea80000100800 */
[----:B------:R-:W2:Y:S04]  /*386c0*/  LDL R11, [R1+0x84] ;  /* 0x00008400010b7983 */ /* 0x000ea80000100800 */
[----:B----4-:R0:W-:Y:S04]  /*386d0*/  STL.64 [R1+0x9130], R8 ;  /* 0x0091300801007387 */ /* 0x0101e80000100a00 */
[----:B0-----:R-:W3:Y:S04]  /*386e0*/  LDL R8, [R1+0x88] ;  /* 0x0000880001087983 */ /* 0x001ee80000100800 */
[----:B------:R-:W3:Y:S04]  /*386f0*/  LDL R9, [R1+0x8c] ;  /* 0x00008c0001097983 */ /* 0x000ee80000100800 */
[----:B--2---:R0:W-:Y:S04]  /*38700*/  STL.64 [R1+0x9150], R10 ;  /* 0x0091500a01007387 */ /* 0x0041e80000100a00 */
[----:B0-----:R-:W2:Y:S04]  /*38710*/  LDL R10, [R1+0x90] ;  /* 0x00009000010a7983 */ /* 0x001ea80000100800 */
[----:B------:R-:W2:Y:S01]  /*38720*/  LDL R11, [R1+0x94] ;  /* 0x00009400010b7983 */ /* 0x000ea20000100800 */
[----:B------:R-:W-:-:S02]  /*38730*/  IMAD R12, R21, 0x100, R20 ;  /* 0x00000100150c7824 */ /* 0x000fc400078e0214 */
[----:B------:R-:W-:Y:S02]  /*38740*/  IMAD R13, R23, 0x100, R22 ;  /* 0x00000100170d7824 */ /* 0x000fe400078e0216 */
[----:B------:R-:W-:Y:S01]  /*38750*/  IMAD R14, R25, 0x100, R24 ;  /* 0x00000100190e7824 */ /* 0x000fe200078e0218 */
[----:B--2---:R-:W-:Y:S04]  /*38760*/  STL.64 [R1+0x9178], R10 ;  /* 0x0091780a01007387 */ /* 0x004fe80000100a00 */
[----:B---3--:R0:W-:Y:S04]  /*38770*/  STL.64 [R1+0x9170], R8 ;  /* 0x0091700801007387 */ /* 0x0081e80000100a00 */
[----:B0-----:R-:W2:Y:S04]  /*38780*/  LDL.LU.64 R8, [R1+0x5c0] ;  /* 0x0005c00001087983 */ /* 0x001ea80000300a00 */
[----:B------:R-:W2:Y:S04]  /*38790*/  LDL.LU.64 R10, [R1+0x5c8] ;  /* 0x0005c800010a7983 */ /* 0x000ea80000300a00 */
[----:B------:R-:W3:Y:S04]  /*387a0*/  LDL R24, [R1+0x8] ;  /* 0x0000080001187983 */ /* 0x000ee80000100800 */
[----:B------:R-:W3:Y:S04]  /*387b0*/  LDL R25, [R1+0xc] ;  /* 0x00000c0001197983 */ /* 0x000ee80000100800 */
[----:B------:R-:W4:Y:S04]  /*387c0*/  LDL R22, [R1+0x48] ;  /* 0x0000480001167983 */ /* 0x000f280000100800 */
[----:B------:R-:W4:Y:S04]  /*387d0*/  LDL R23, [R1+0x4c] ;  /* 0x00004c0001177983 */ /* 0x000f280000100800 */
[----:B------:R-:W2:Y:S04]  /*387e0*/  LDL R20, [R1+0x50] ;  /* 0x0000500001147983 */ /* 0x000ea80000100800 */
[----:B------:R-:W2:Y:S04]  /*387f0*/  LDL R21, [R1+0x54] ;  /* 0x0000540001157983 */ /* 0x000ea80000100800 */
[----:B------:R-:W3:Y:S04]  /*38800*/  LDL.LU.64 R16, [R1+0x580] ;  /* 0x0005800001107983 */ /* 0x000ee80000300a00 */
[----:B------:R-:W4:Y:S04]  /*38810*/  LDL.LU.64 R18, [R1+0x588] ;  /* 0x0005880001127983 */ /* 0x000f280000300a00 */
[----:B----4-:R-:W-:Y:S04]  /*38820*/  STL.64 [R1+0x9148], R18 ;  /* 0x0091481201007387 */ /* 0x010fe80000100a00 */
[----:B---3--:R0:W-:Y:S04]  /*38830*/  STL.64 [R1+0x9140], R16 ;  /* 0x0091401001007387 */ /* 0x0081e80000100a00 */
[----:B0-----:R-:W3:Y:S04]  /*38840*/  LDL.LU.64 R16, [R1+0x590] ;  /* 0x0005900001107983 */ /* 0x001ee80000300a00 */
[----:B------:R-:W4:Y:S04]  /*38850*/  LDL.LU.64 R18, [R1+0x598] ;  /* 0x0005980001127983 */ /* 0x000f280000300a00 */
[----:B----4-:R-:W-:Y:S04]  /*38860*/  STL.64 [R1+0x9160], R18 ;  /* 0x0091601201007387 */ /* 0x010fe80000100a00 */
[----:B---3--:R0:W-:Y:S04]  /*38870*/  STL.64 [R1+0x9158], R16 ;  /* 0x0091581001007387 */ /* 0x0081e80000100a00 */
[----:B0-----:R-:W3:Y:S04]  /*38880*/  LDL.LU.64 R16, [R1+0x5a0] ;  /* 0x0005a00001107983 */ /* 0x001ee80000300a00 */
[----:B------:R-:W3:Y:S04]  /*38890*/  LDL.LU.64 R18, [R1+0x5a8] ;  /* 0x0005a80001127983 */ /* 0x000ee80000300a00 */
[----:B------:R-:W4:Y:S04]  /*388a0*/  LDL.LU.64 R4, [R1+0x560] ;  /* 0x0005600001047983 */ /* 0x000f280000300a00 */
[----:B------:R-:W4:Y:S04]  /*388b0*/  LDL.LU.64 R6, [R1+0x568] ;  /* 0x0005680001067983 */ /* 0x000f280000300a00 */
[----:B------:R-:W-:Y:S04]  /*388c0*/  STL.64 [R1+0x9118], R22 ;  /* 0x0091181601007387 */ /* 0x000fe80000100a00 */
[----:B--2---:R0:W-:Y:S04]  /*388d0*/  STL.64 [R1+0x9110], R20 ;  /* 0x0091101401007387 */ /* 0x0041e80000100a00 */
[----:B0-----:R-:W2:Y:S04]  /*388e0*/  LDL.LU.64 R20, [R1+0x5b0] ;  /* 0x0005b00001147983 */ /* 0x001ea80000300a00 */
[----:B------:R-:W2:Y:S04]  /*388f0*/  LDL.LU.64 R22, [R1+0x5b8] ;  /* 0x0005b80001167983 */ /* 0x000ea80000300a00 */
[----:B------:R0:W-:Y:S04]  /*38900*/  STL.64 [R1+0x9068], R26 ;  /* 0x0090681a01007387 */ /* 0x0001e80000100a00 */
[----:B0-----:R-:W3:Y:S04]  /*38910*/  LDL R26, [R1+0x98] ;  /* 0x00009800011a7983 */ /* 0x001ee80000100800 */
[----:B------:R-:W3:Y:S01]  /*38920*/  LDL R27, [R1+0x9c] ;  /* 0x00009c00011b7983 */ /* 0x000ee20000100800 */
[----:B------:R-:W-:-:S02]  /*38930*/  F2FP.F16.E4M3.UNPACK_B R12, R12 ;  /* 0x0000000cff0c723e */ /* 0x000fc400020006ff */
[----:B------:R-:W-:Y:S02]  /*38940*/  F2FP.F16.E4M3.UNPACK_B R13, R13 ;  /* 0x0000000dff0d723e */ /* 0x000fe400020006ff */
[----:B------:R-:W-:Y:S02]  /*38950*/  F2FP.F16.E4M3.UNPACK_B R14, R14 ;  /* 0x0000000eff0e723e */ /* 0x000fe400020006ff */
[----:B------:R-:W-:Y:S01]  /*38960*/  F2FP.F16.E4M3.UNPACK_B R15, R15 ;  /* 0x0000000fff0f723e */ /* 0x000fe200020006ff */
[----:B------:R3:W-:Y:S06]  /*38970*/  STL.64 [R1+0x9080], R24 ;  /* 0x0090801801007387 */ /* 0x0007ec0000100a00 */
[----:B---3--:R-:W-:Y:S01]  /*38980*/  HMMA.16816.F32 R24, R12, R26, R8 ;  /* 0x0000001a0c18723c */ /* 0x008fe20000001808 */
[----:B------:R-:W2:Y:S04]  /*38990*/  LDL.LU.64 R10, [R1+0x9178] ;  /* 0x00917800010a7983 */ /* 0x000ea80000300a00 */
[----:B------:R-:W3:-:S15]  /*389a0*/  LDL.LU.64 R8, [R1+0x9170] ;  /* 0x0091700001087983 */ /* 0x000ede0000300a00 */
[----:B------:R-:W-:-:S03]  /*389b0*/  NOP ;  /* 0x0000000000007918 */ /* 0x000fc60000000000 */
[----:B------:R-:W-:Y:S04]  /*389c0*/  STL.64 [R1+0x5c0], R24 ;  /* 0x0005c01801007387 */ /* 0x000fe80000100a00 */
[----:B------:R2:W-:Y:S02]  /*389d0*/  STL.64 [R1+0x5c8], R26 ;  /* 0x0005c81a01007387 */ /* 0x0005e40000100a00 */
[C---:B--2---:R-:W-:Y:S06]  /*389e0*/  HMMA.16816.F32 R24, R12.reuse, R10, R20 ;  /* 0x0000000a0c18723c */ /* 0x044fec0000001814 */
[----:B---3--:R-:W-:Y:S01]  /*389f0*/  HMMA.16816.F32 R8, R12, R8, R16 ;  /* 0x000000080c08723c */ /* 0x008fe20000001810 */
[----:B------:R-:W2:Y:S04]  /*38a00*/  LDL.LU.64 R20, [R1+0x550] ;  /* 0x0005500001147983 */ /* 0x000ea80000300a00 */
[----:B------:R-:W2:-:S12]  /*38a10*/  LDL.LU.64 R22, [R1+0x558] ;  /* 0x0005580001167983 */ /* 0x000e980000300a00 */
[----:B------:R-:W-:Y:S04]  /*38a20*/  STL.64 [R1+0x5b0], R24 ;  /* 0x0005b01801007387 */ /* 0x000fe80000100a00 */
[----:B------:R0:W-:Y:S04]  /*38a30*/  STL.64 [R1+0x5b8], R26 ;  /* 0x0005b81a01007387 */ /* 0x0001e80000100a00 */
[----:B0-----:R-:W3:Y:S01]  /*38a40*/  LDL R26, [R1+0x10] ;  /* 0x00001000011a7983 */ /* 0x001ee20000100800 */
[----:B------:R-:W-:-:S03]  /*38a50*/  IMAD.MOV.U32 R27, RZ, RZ, R0 ;  /* 0x000000ffff1b7224 */ /* 0x000fc600078e0000 */
[----:B------:R-:W4:Y:S04]  /*38a60*/  LDL.LU R0, [R1+0x9168] ;  /* 0x0091680001007983 */ /* 0x000f280000300800 */
[----:B------:R-:W2:Y:S04]  /*38a70*/  LDL.LU.64 R18, [R1+0x9160] ;  /* 0x0091600001127983 */ /* 0x000ea80000300a00 */
[----:B------:R-:W2:Y:S04]  /*38a80*/  LDL.LU.64 R16, [R1+0x9158] ;  /* 0x0091580001107983 */ /* 0x000ea80000300a00 */
[----:B------:R-:W-:Y:S04]  /*38a90*/  STL.64 [R1+0x5a0], R8 ;  /* 0x0005a00801007387 */ /* 0x000fe80000100a00 */
        /* <DEDUP_REMOVED lines=8> */
[----:B0-----:R-:W4:Y:S04]  /*38b20*/  LDL.LU.64 R10, [R1+0x9138] ;  /* 0x00913800010a7983 */ /* 0x001f280000300a00 */
[----:B------:R-:W2:Y:S04]  /*38b30*/  LDL.LU.64 R8, [R1+0x9130] ;  /* 0x0091300001087983 */ /* 0x000ea80000300a00 */
[----:B------:R-:W4:Y:S04]  /*38b40*/  LDL.64 R24, [R1+0x18] ;  /* 0x0000180001187983 */ /* 0x000f280000100a00 */
[----:B---3--:R-:W-:Y:S01]  /*38b50*/  STL.64 [R1+0x90b0], R26 ;  /* 0x0090b01a01007387 */ /* 0x008fe20000100a00 */
[----:B--2---:R-:W-:Y:S03]  /*38b60*/  HMMA.16816.F32 R16, R12, R8, R16 ;  /* 0x000000080c10723c */ /* 0x004fe60000001810 */
[----:B----4-:R0:W-:Y:S04]  /*38b70*/  STL.64 [R1+0x90a8], R24 ;  /* 0x0090a81801007387 */ /* 0x0101e80000100a00 */
[----:B0-----:R-:W2:Y:S04]  /*38b80*/  LDL.LU.64 R24, [R1+0x570] ;  /* 0x0005700001187983 */ /* 0x001ea80000300a00 */
[----:B------:R-:W2:-:S12]  /*38b90*/  LDL.LU.64 R26, [R1+0x578] ;  /* 0x00057800011a7983 */ /* 0x000e980000300a00 */
[----:B------:R-:W-:Y:S04]  /*38ba0*/  STL.64 [R1+0x580], R16 ;  /* 0x0005801001007387 */ /* 0x000fe80000100a00 */
[----:B------:R0:W-:Y:S04]  /*38bb0*/  STL.64 [R1+0x588], R18 ;  /* 0x0005881201007387 */ /* 0x0001e80000100a00 */
[----:B0-----:R-:W3:Y:S04]  /*38bc0*/  LDL.LU.64 R18, [R1+0x9128] ;  /* 0x0091280001127983 */ /* 0x001ee80000300a00 */
[----:B------:R-:W2:Y:S01]  /*38bd0*/  LDL.LU.64 R16, [R1+0x9120] ;  /* 0x0091200001107983 */ /* 0x000ea20000300a00 */
[C---:B------:R-:W-:Y:S06]  /*38be0*/  HMMA.16816.F32 R8, R12.reuse, R10, R20 ;  /* 0x0000000a0c08723c */ /* 0x040fec0000001814 */
[C---:B--2---:R-:W-:Y:S06]  /*38bf0*/  HMMA.16816.F32 R24, R12.reuse, R16, R24 ;  /* 0x000000100c18723c */ /* 0x044fec0000001818 */
[----:B---3--:R-:W-:Y:S01]  /*38c00*/  HMMA.16816.F32 R4, R12, R18, R4 ;  /* 0x000000120c04723c */ /* 0x008fe20000001804 */
[----:B------:R-:W2:-:S15]  /*38c10*/  LDL.LU.64 R16, [R1+0x530] ;  /* 0x0005300001107983 */ /* 0x000e9e0000300a00 */
[----:B------:R-:W-:-:S01]  /*38c20*/  NOP ;  /* 0x0000000000007918 */ /* 0x000fc20000000000 */
[----:B------:R-:W-:Y:S04]  /*38c30*/  STL.64 [R1+0x570], R24 ;  /* 0x0005701801007387 */ /* 0x000fe80000100a00 */
[----:B------:R-:W-:Y:S04]  /*38c40*/  STL.64 [R1+0x578], R26 ;  /* 0x0005781a01007387 */ /* 0x000fe80000100a00 */
[----:B------:R-:W2:Y:S04]  /*38c50*/  LDL.LU.64 R18, [R1+0x538] ;  /* 0x0005380001127983 */ /* 0x000ea80000300a00 */
[----:B------:R0:W-:Y:S04]  /*38c60*/  STL.64 [R1+0x560], R4 ;  /* 0x0005600401007387 */ /* 0x0001e80000100a00 */
[----:B------:R1:W-:Y:S04]  /*38c70*/  STL.64 [R1+0x568], R6 ;  /* 0x0005680601007387 */ /* 0x0003e80000100a00 */
[----:B0-----:R-:W3:Y:S04]  /*38c80*/  LDL.LU.64 R4, [R1+0x520] ;  /* 0x0005200001047983 */ /* 0x001ee80000300a00 */
[----:B-1----:R-:W3:Y:S04]  /*38c90*/  LDL.LU.64 R6, [R1+0x528] ;  /* 0x0005280001067983 */ /* 0x002ee80000300a00 */
[----:B------:R-:W4:Y:S04]  /*38ca0*/  LDL R26, [R1+0x20] ;  /* 0x00002000011a7983 */ /* 0x000f280000100800 */
[----:B------:R-:W4:Y:S04]  /*38cb0*/  LDL R27, [R1+0x24] ;  /* 0x00002400011b7983 */ /* 0x000f280000100800 */
[----:B------:R-:W3:Y:S04]  /*38cc0*/  LDL.LU.64 R22, [R1+0x9118] ;  /* 0x0091180001167983 */ /* 0x000ee80000300a00 */
[----:B------:R-:W2:Y:S04]  /*38cd0*/  LDL.LU.64 R20, [R1+0x9110] ;  /* 0x0091100001147983 */ /* 0x000ea80000300a00 */
[----:B------:R-:W-:Y:S04]  /*38ce0*/  STL.64 [R1+0x550], R8 ;  /* 0x0005500801007387 */ /* 0x000fe80000100a00 */
[----:B------:R0:W-:Y:S04]  /*38cf0*/  STL.64 [R1+0x558], R10 ;  /* 0x0005580a01007387 */ /* 0x0001e80000100a00 */
[----:B0-----:R-:W4:Y:S01]  /*38d00*/  LDL R10, [R1+0x30] ;  /* 0x00003000010a7983 */ /* 0x001f220000100800 */
[----:B------:R-:W-:-:S03]  /*38d10*/  IMAD.MOV.U32 R11, RZ, RZ, R0 ;  /* 0x000000ffff0b7224 */ /* 0x000fc600078e0000 */
[----:B------:R-:W3:Y:S04]  /*38d20*/  LDL.LU R0, [R1+0x9108] ;  /* 0x0091080001007983 */ /* 0x000ee80000300800 */
[----:B------:R-:W2:Y:S04]  /*38d30*/  LDL R8, [R1+0x38] ;  /* 0x0000380001087983 */ /* 0x000ea80000100800 */
[----:B------:R-:W2:Y:S04]  /*38d40*/  LDL R9, [R1+0x3c] ;  /* 0x00003c0001097983 */ /* 0x000ea80000100800 */
[----:B----4-:R0:W-:Y:S04]  /*38d50*/  STL.64 [R1+0x90d8], R10 ;  /* 0x0090d80a01007387 */ /* 0x0101e80000100a00 */
[----:B0-----:R-:W4:Y:S04]  /*38d60*/  LDL R10, [R1+0x58] ;  /* 0x00005800010a7983 */ /* 0x001f280000100800 */
[----:B------:R-:W4:Y:S04]  /*38d70*/  LDL R11, [R1+0x5c] ;  /* 0x00005c00010b7983 */ /* 0x000f280000100800 */
[----:B--2---:R-:W-:Y:S04]  /*38d80*/  STL.64 [R1+0x90f0], R8 ;  /* 0x0090f00801007387 */ /* 0x004fe80000100a00 */
[----:B------:R-:W2:Y:S04]  /*38d90*/  LDL.64 R24, [R1+0x28] ;  /* 0x0000280001187983 */ /* 0x000ea80000100a00 */
[----:B------:R-:W-:Y:S04]  /*38da0*/  STL.64 [R1+0x90e8], R26 ;  /* 0x0090e81a01007387 */ /* 0x000fe80000100a00 */
[----:B--2---:R0:W-:Y:S04]  /*38db0*/  STL.64 [R1+0x90e0], R24 ;  /* 0x0090e01801007387 */ /* 0x0041e80000100a00 */
[----:B0-----:R-:W4:Y:S04]  /*38dc0*/  LDL.LU.64 R24, [R1+0x540] ;  /* 0x0005400001187983 */ /* 0x001f280000300a00 */
[----:B------:R-:W4:Y:S01]  /*38dd0*/  LDL.LU.64 R26, [R1+0x548] ;  /* 0x00054800011a7983 */ /* 0x000f220000300a00 */
[C---:B------:R-:W-:Y:S06]  /*38de0*/  HMMA.16816.F32 R16, R12.reuse, R20, R16 ;  /* 0x000000140c10723c */ /* 0x040fec0000001810 */
[----:B----4-:R-:W-:Y:S01]  /*38df0*/  HMMA.16816.F32 R24, R12, R10, R24 ;  /* 0x0000000a0c18723c */ /* 0x010fe20000001818 */
[----:B------:R-:W2:-:S15]  /*38e00*/  LDL R10, [R1+0x40] ;  /* 0x00004000010a7983 */ /* 0x000e9e0000100800 */
[----:B------:R-:W-:-:S07]  /*38e10*/  NOP ;  /* 0x0000000000007918 */ /* 0x000fce0000000000 */
[----:B------:R0:W-:Y:S04]  /*38e20*/  STL.64 [R1+0x540], R24 ;  /* 0x0005401801007387 */ /* 0x0001e80000100a00 */
[----:B------:R1:W-:Y:S04]  /*38e30*/  STL.64 [R1+0x548], R26 ;  /* 0x0005481a01007387 */ /* 0x0003e80000100a00 */
[----:B0-----:R-:W4:Y:S04]  /*38e40*/  LDL.LU.64 R24, [R1+0x500] ;  /* 0x0005000001187983 */ /* 0x001f280000300a00 */
[----:B------:R-:W-:Y:S04]  /*38e50*/  STL.64 [R1+0x530], R16 ;  /* 0x0005301001007387 */ /* 0x000fe80000100a00 */
[----:B------:R-:W-:Y:S04]  /*38e60*/  STL.64 [R1+0x538], R18 ;  /* 0x0005381201007387 */ /* 0x000fe80000100a00 */
[----:B-1----:R-:W2:Y:S01]  /*38e70*/  LDL.LU.64 R26, [R1+0x508] ;  /* 0x00050800011a7983 */ /* 0x002ea20000300a00 */
[----:B---3--:R-:W-:-:S15]  /*38e80*/  HMMA.16816.F32 R4, R12, R22, R4 ;  /* 0x000000160c04723c */ /* 0x008fde0000001804 */
[----:B------:R-:W-:-:S08]  /*38e90*/  NOP ;  /* 0x0000000000007918 */ /* 0x000fd00000000000 */
[----:B------:R-:W-:Y:S04]  /*38ea0*/  STL.64 [R1+0x520], R4 ;  /* 0x0005200401007387 */ /* 0x000fe80000100a00 */
[----:B------:R-:W-:Y:S04]  /*38eb0*/  STL.64 [R1+0x528], R6 ;  /* 0x0005280601007387 */ /* 0x000fe80000100a00 */
[----:B--2---:R-:W-:Y:S04]  /*38ec0*/  STL.64 [R1+0x9100], R26 ;  /* 0x0091001a01007387 */ /* 0x004fe80000100a00 */
[----:B----4-:R0:W-:Y:S04]  /*38ed0*/  STL.64 [R1+0x90f8], R24 ;  /* 0x0090f81801007387 */ /* 0x0101e80000100a00 */
[----:B0-----:R-:W2:Y:S04]  /*38ee0*/  LDL.LU.64 R24, [R1+0x510] ;  /* 0x0005100001187983 */ /* 0x001ea80000300a00 */
[----:B------:R-:W2:Y:S04]  /*38ef0*/  LDL.LU.64 R26, [R1+0x518] ;  /* 0x00051800011a7983 */ /* 0x000ea80000300a00 */
[----:B------:R-:W3:Y:S04]  /*38f00*/  LDL.LU.64 R4, [R1+0x4f0] ;  /* 0x0004f00001047983 */ /* 0x000ee80000300a00 */
[----:B------:R-:W3:Y:S04]  /*38f10*/  LDL.LU.64 R6, [R1+0x4f8] ;  /* 0x0004f80001067983 */ /* 0x000ee80000300a00 */
[----:B------:R-:W4:Y:S04]  /*38f20*/  LDL.LU.64 R20, [R1+0x2170] ;  /* 0x0021700001147983 */ /* 0x000f280000300a00 */
[----:B------:R-:W2:Y:S04]  /*38f30*/  LDL.LU.64 R22, [R1+0x2178] ;  /* 0x0021780001167983 */ /* 0x000ea80000300a00 */
[----:B--2---:R-:W-:Y:S04]  /*38f40*/  STL.64 [R1+0x9078], R22 ;  /* 0x0090781601007387 */ /* 0x004fe80000100a00 */
[----:B----4-:R0:W-:Y:S04]  /*38f50*/  STL.64 [R1+0x9070], R20 ;  /* 0x0090701401007387 */ /* 0x0101e80000100a00 */
        /* <DEDUP_REMOVED lines=9> */
[----:B------:R-:W4:Y:S01]  /*38ff0*/  LDL.LU.64 R22, [R1+0x21a8] ;  /* 0x0021a80001167983 */ /* 0x000f220000300a00 */
[----:B------:R-:W-:-:S07]  /*39000*/  IMAD.MOV.U32 R11, RZ, RZ, R0 ;  /* 0x000000ffff0b7224 */ /* 0x000fce00078e0000 */
[C---:B------:R-:W-:Y:S01]  /*39010*/  HMMA.16816.F32 R8, R12.reuse, R10, R24 ;  /* 0x0000000a0c08723c */ /* 0x040fe20000001818 */
[----:B----4-:R-:W-:Y:S04]  /*39020*/  STL.64 [R1+0x90c0], R22 ;  /* 0x0090c01601007387 */ /* 0x010fe80000100a00 */
[----:B--2---:R0:W-:Y:S04]  /*39030*/  STL.64 [R1+0x90b8], R20 ;  /* 0x0090b81401007387 */ /* 0x0041e80000100a00 */
[----:B0-----:R-:W2:Y:S04]  /*39040*/  LDL.LU.64 R20, [R1+0x21b0] ;  /* 0x0021b00001147983 */ /* 0x001ea80000300a00 */
[----:B------:R-:W4:Y:S04]  /*39050*/  LDL.LU.64 R22, [R1+0x21b8] ;  /* 0x0021b80001167983 */ /* 0x000f280000300a00 */
[----:B----4-:R-:W-:Y:S04]  /*39060*/  STL.64 [R1+0x90d0], R22 ;  /* 0x0090d01601007387 */ /* 0x010fe80000100a00 */
[----:B--2---:R0:W-:Y:S04]  /*39070*/  STL.64 [R1+0x90c8], R20 ;  /* 0x0090c81401007387 */ /* 0x0041e80000100a00 */
[----:B0-----:R-:W2:Y:S04]  /*39080*/  LDL.LU.64 R20, [R1+0x4e0] ;  /* 0x0004e00001147983 */ /* 0x001ea80000300a00 */
[----:B------:R-:W2:Y:S04]  /*39090*/  LDL.LU.64 R22, [R1+0x4e8] ;  /* 0x0004e80001167983 */ /* 0x000ea80000300a00 */
[----:B------:R-:W4:Y:S04]  /*390a0*/  LDL.LU.64 R16, [R1+0x2160] ;  /* 0x0021600001107983 */ /* 0x000f280000300a00 */
[----:B------:R-:W4:Y:S04]  /*390b0*/  LDL.LU.64 R18, [R1+0x2168] ;  /* 0x0021680001127983 */ /* 0x000f280000300a00 */
[----:B------:R-:W3:Y:S04]  /*390c0*/  LDL.LU.64 R26, [R1+0x9100] ;  /* 0x00910000011a7983 */ /* 0x000ee80000300a00 */
[----:B------:R-:W3:Y:S04]  /*390d0*/  LDL.LU.64 R24, [R1+0x90f8] ;  /* 0x0090f80001187983 */ /* 0x000ee80000300a00 */
[----:B------:R0:W-:Y:S04]  /*390e0*/  STL.64 [R1+0x510], R8 ;  /* 0x0005100801007387 */ /* 0x0001e80000100a00 */
[----:B------:R3:W-:Y:S04]  /*390f0*/  STL.64 [R1+0x518], R10 ;  /* 0x0005180a01007387 */ /* 0x0007e80000100a00 */
[----:B0-----:R-:W3:Y:S02]  /*39100*/  LDL.LU.64 R8, [R1+0x90f0] ;  /* 0x0090f00001087983 */ /* 0x001ee40000300a00 */
[----:B---3--:R-:W-:Y:S02]  /*39110*/  HMMA.16816.F32 R8, R12, R8, R24 ;  /* 0x000000080c08723c */ /* 0x008fe40000001818 */
[----:B------:R-:W3:Y:S04]  /*39120*/  LDL.LU.64 R26, [R1+0x90e8] ;  /* 0x0090e800011a7983 */ /* 0x000ee80000300a00 */
[----:B------:R-:W2:-:S15]  /*39130*/  LDL.LU.64 R24, [R1+0x90e0] ;  /* 0x0090e00001187983 */ /* 0x000e9e0000300a00 */
[----:B------:R-:W-:-:S02]  /*39140*/  NOP ;  /* 0x0000000000007918 */ /* 0x000fc40000000000 */
[----:B------:R-:W-:Y:S04]  /*39150*/  STL.64 [R1+0x500], R8 ;  /* 0x0005000801007387 */ /* 0x000fe80000100a00 */
[----:B------:R0:W-:Y:S04]  /*39160*/  STL.64 [R1+0x508], R10 ;  /* 0x0005080a01007387 */ /* 0x0001e80000100a00 */
[----:B0-----:R-:W4:Y:S04]  /*39170*/  LDL.LU.64 R10, [R1+0x90d8] ;  /* 0x0090d800010a7983 */ /* 0x001f280000300a00 */
[----:B------:R-:W3:Y:S01]  /*39180*/  LDL.LU.64 R8, [R1+0x2150] ;  /* 0x0021500001087983 */ /* 0x000ee20000300a00 */
[C---:B--2---:R-:W-:Y:S06]  /*39190*/  HMMA.16816.F32 R20, R12.reuse, R24, R20 ;  /* 0x000000180c14723c */ /* 0x044fec0000001814 */
[----:B----4-:R-:W-:Y:S01]  /*391a0*/  HMMA.16816.F32 R4, R12, R10, R4 ;  /* 0x0000000a0c04723c */ /* 0x010fe20000001804 */
[----:B------:R-:W2:-:S15]  /*391b0*/  LDL.LU.64 R10, [R1+0x2158] ;  /* 0x00215800010a7983 */ /* 0x000e9e0000300a00 */
[----:B------:R-:W-:-:S07]  /*391c0*/  NOP ;  /* 0x0000000000007918 */ /* 0x000fce0000000000 */
[----:B------:R0:W-:Y:S04]  /*391d0*/  STL.64 [R1+0x4f0], R4 ;  /* 0x0004f00401007387 */ /* 0x0001e80000100a00 */
[----:B------:R1:W-:Y:S04]  /*391e0*/  STL.64 [R1+0x4f8], R6 ;  /* 0x0004f80601007387 */ /* 0x0003e80000100a00 */
[----:B0-----:R-:W4:Y:S04]  /*391f0*/  LDL.LU.64 R4, [R1+0x2140] ;  /* 0x0021400001047983 */ /* 0x001f280000300a00 */
[----:B-1----:R-:W4:Y:S04]  /*39200*/  LDL.LU.64 R6, [R1+0x2148] ;  /* 0x0021480001067983 */ /* 0x002f280000300a00 */
[----:B------:R-:W-:Y:S04]  /*39210*/  STL.64 [R1+0x4e0], R20 ;  /* 0x0004e01401007387 */ /* 0x000fe80000100a00 */
[----:B------:R0:W-:Y:S04]  /*39220*/  STL.64 [R1+0x4e8], R22 ;  /* 0x0004e81601007387 */ /* 0x0001e80000100a00 */
[----:B0-----:R-:W3:Y:S04]  /*39230*/  LDL.LU.64 R22, [R1+0x90d0] ;  /* 0x0090d00001167983 */ /* 0x001ee80000300a00 */
[----:B------:R-:W3:Y:S01]  /*39240*/  LDL.LU.64 R20, [R1+0x90c8] ;  /* 0x0090c80001147983 */ /* 0x000ee20000300a00 */
[----:B------:R-:W-:-:S05]  /*39250*/  IMAD.MOV.U32 R0, RZ, RZ, R25 ;  /* 0x000000ffff007224 */ /* 0x000fca00078e0019 */
[----:B------:R-:W-:Y:S01]  /*39260*/  STL [R1+0x8f90], R0 ;  /* 0x008f900001007387 */ /* 0x000fe20000100800 */
[----:B---3--:R-:W-:Y:S03]  /*39270*/  HMMA.16816.F32 R24, R12, R26, R20 ;  /* 0x0000001a0c18723c */ /* 0x008fe60000001814 */
[----:B------:R-:W3:Y:S04]  /*39280*/  LDL.LU.64 R22, [R1+0x90c0] ;  /* 0x0090c00001167983 */ /* 0x000ee80000300a00 */
[----:B------:R-:W3:-:S15]  /*39290*/  LDL.LU.64 R20, [R1+0x90b8] ;  /* 0x0090b80001147983 */ /* 0x000ede0000300a00 */
[----:B------:R-:W-:-:S01]  /*392a0*/  NOP ;  /* 0x0000000000007918 */ /* 0x000fc20000000000 */
[----:B------:R-:W-:Y:S04]  /*392b0*/  STL.64 [R1+0x21b0], R24 ;  /* 0x0021b01801007387 */ /* 0x000fe80000100a00 */
[----:B------:R0:W-:Y:S04]  /*392c0*/  STL.64 [R1+0x21b8], R26 ;  /* 0x0021b81a01007387 */ /* 0x0001e80000100a00 */
[----:B0-----:R-:W2:Y:S04]  /*392d0*/  LDL.LU.64 R26, [R1+0x90b0] ;  /* 0x0090b000011a7983 */ /* 0x001ea80000300a00 */
[----:B------:R-:W3:Y:S02]  /*392e0*/  LDL.LU.64 R24, [R1+0x90a8] ;  /* 0x0090a80001187983 */ /* 0x000ee40000300a00 */
[----:B---3--:R-:W-:-:S15]  /*392f0*/  HMMA.16816.F32 R20, R12, R24, R20 ;  /* 0x000000180c14723c */ /* 0x008fde0000001814 */
[----:B------:R-:W-:-:S08]  /*39300*/  NOP ;  /* 0x0000000000007918 */ /* 0x000fd00000000000 */
[----:B------:R-:W-:Y:S04]  /*39310*/  STL.64 [R1+0x21a0], R20 ;  /* 0x0021a01401007387 */ /* 0x000fe80000100a00 */
[----:B------:R0:W-:Y:S04]  /*39320*/  STL.64 [R1+0x21a8], R22 ;  /* 0x0021a81601007387 */ /* 0x0001e80000100a00 */
[----:B0-----:R-:W2:Y:S04]  /*39330*/  LDL.LU.64 R22, [R1+0x90a0] ;  /* 0x0090a00001167983 */ /* 0x001ea80000300a00 */
[----:B------:R-:W2:Y:S01]  /*39340*/  LDL.LU.64 R20, [R1+0x9098] ;  /* 0x0090980001147983 */ /* 0x000ea20000300a00 */
[----:B------:R-:W-:-:S02]  /*39350*/  IMAD.MOV.U32 R0, RZ, RZ, R25 ;  /* 0x000000ffff007224 */ /* 0x000fc400078e0019 */
[----:B--2---:R-:W-:Y:S01]  /*39360*/  HMMA.16816.F32 R24, R12, R26, R20 ;  /* 0x0000001a0c18723c */ /* 0x004fe20000001814 */
[----:B------:R-:W2:Y:S04]  /*39370*/  LDL.LU.64 R22, [R1+0x9090] ;  /* 0x0090900001167983 */ /* 0x000ea80000300a00 */
[----:B------:R-:W2:-:S15]  /*39380*/  LDL.LU.64 R20, [R1+0x9088] ;  /* 0x0090880001147983 */ /* 0x000e9e0000300a00 */
[----:B------:R-:W-:-:S03]  /*39390*/  NOP ;  /* 0x0000000000007918 */ /* 0x000fc60000000000 */
        /* <DEDUP_REMOVED lines=10> */
[----:B--2---:R-:W-:Y:S02]  /*39440*/  HMMA.16816.F32 R24, R12, R26, R20 ;  /* 0x0000001a0c18723c */ /* 0x004fe40000001814 */
[----:B------:R-:W2:Y:S04]  /*39450*/  LDL.LU.64 R22, [R1+0x9060] ;  /* 0x0090600001167983 */ /* 0x000ea80000300a00 */
[----:B------:R-:W3:-:S15]  /*39460*/  LDL.LU.64 R20, [R1+0x9058] ;  /* 0x0090580001147983 */ /* 0x000ede0000300a00 */
[----:B------:R-:W-:-:S02]  /*39470*/  NOP ;  /* 0x0000000000007918 */ /* 0x000fc40000000000 */
[----:B------:R-:W-:Y:S04]  /*39480*/  STL.64 [R1+0x2170], R24 ;  /* 0x0021701801007387 */ /* 0x000fe80000100a00 */
[----:B------:R0:W-:Y:S04]  /*39490*/  STL.64 [R1+0x2178], R26 ;  /* 0x0021781a01007387 */ /* 0x0001e80000100a00 */
[----:B0-----:R-:W4:Y:S04]  /*394a0*/  LDL.LU.64 R26, [R1+0x9050] ;  /* 0x00905000011a7983 */ /* 0x001f280000300a00 */
[----:B------:R-:W2:Y:S01]  /*394b0*/  LDL.LU.64 R24, [R1+0x9048] ;  /* 0x0090480001187983 */ /* 0x000ea20000300a00 */
[----:B------:R-:W-:-:S15]  /*394c0*/  HMMA.16816.F32 R16, R12, R28, R16 ;  /* 0x0000001c0c10723c */ /* 0x000fde0000001810 */
[----:B------:R-:W-:-:S08]  /*394d0*/  NOP ;  /* 0x0000000000007918 */ /* 0x000fd00000000000 */
[----:B------:R0:W-:Y:S04]  /*394e0*/  STL.64 [R1+0x2160], R16 ;  /* 0x0021601001007387 */ /* 0x0001e80000100a00 */
[----:B------:R1:W-:Y:S04]  /*394f0*/  STL.64 [R1+0x2168], R18 ;  /* 0x0021681201007387 */ /* 0x0003e80000100a00 */
[----:B0-----:R-:W3:Y:S04]  /*39500*/  LDL.LU.64 R16, [R1+0x2130] ;  /* 0x0021300001107983 */ /* 0x001ee80000300a00 */
[----:B-1----:R-:W3:Y:S04]  /*39510*/  LDL.LU.64 R18, [R1+0x2138] ;  /* 0x0021380001127983 */ /* 0x002ee80000300a00 */
[----:B------:R0:W-:Y:S04]  /*39520*/  STL.64 [R1+0x8ed8], R28 ;  /* 0x008ed81c01007387 */ /* 0x0001e80000100a00 */
[----:B0-----:R-:W3:Y:S04]  /*39530*/  LDL.LU R28, [R1+0x223c] ;  /* 0x00223c00011c7983 */ /* 0x001ee80000300800 */
[----:B------:R-:W3:Y:S01]  /*39540*/  LDL.LU R29, [R1+0x2238] ;  /* 0x00223800011d7983 */ /* 0x000ee20000300800 */
[C---:B----4-:R-:W-:Y:S06]  /*39550*/  HMMA.16816.F32 R8, R12.reuse, R26, R8 ;  /* 0x0000001a0c08723c */ /* 0x050fec0000001808 */
[----:B--2---:R-:W-:-:S15]  /*39560*/  HMMA.16816.F32 R4, R12, R24, R4 ;  /* 0x000000180c04723c */ /* 0x004fde0000001804 */
[----:B------:R-:W-:-:S02]  /*39570*/  NOP ;  /* 0x0000000000007918 */ /* 0x000fc40000000000 */
[----:B------:R0:W-:Y:S04]  /*39580*/  STL.64 [R1+0x2150], R8 ;  /* 0x0021500801007387 */ /* 0x0001e80000100a00 */
[----:B------:R1:W-:Y:S04]  /*39590*/  STL.64 [R1+0x2158], R10 ;  /* 0x0021580a01007387 */ /* 0x0003e80000100a00 */
[----:B0-----:R-:W2:Y:S04]  /*395a0*/  LDL.LU.64 R8, [R1+0x2110] ;  /* 0x0021100001087983 */ /* 0x001ea80000300a00 */
[----:B-1----:R-:W2:Y:S04]  /*395b0*/  LDL.LU.64 R10, [R1+0x2118] ;  /* 0x00211800010a7983 */ /* 0x002ea80000300a00 */
        /* <DEDUP_REMOVED lines=9> */
[----:B------:R-:W-:Y:S04]  /*39650*/  STL.64 [R1+0x8ed0], R26 ;  /* 0x008ed01a01007387 */ /* 0x000fe80000100a00 */
[----:B------:R0:W-:Y:S04]  /*39660*/  STL.64 [R1+0x8ec8], R24 ;  /* 0x008ec81801007387 */ /* 0x0001e80000100a00 */
[----:B0-----:R-:W3:Y:S04]  /*39670*/  LDL.LU.64 R24, [R1+0x2120] ;  /* 0x0021200001187983 */ /* 0x001ee80000300a00 */
[----:B------:R-:W3:Y:S04]  /*39680*/  LDL.LU.64 R26, [R1+0x2128] ;  /* 0x00212800011a7983 */ /* 0x000ee80000300a00 */
[----:B------:R-:W-:Y:S04]  /*39690*/  STL.64 [R1+0x2130], R16 ;  /* 0x0021301001007387 */ /* 0x000fe80000100a00 */
[----:B------:R0:W-:Y:S04]  /*396a0*/  STL.64 [R1+0x2138], R18 ;  /* 0x0021381201007387 */ /* 0x0001e80000100a00 */
[----:B0-----:R-:W4:Y:S04]  /*396b0*/  LDL.LU.64 R18, [R1+0x9040] ;  /* 0x0090400001127983 */ /* 0x001f280000300a00 */
[----:B------:R-:W2:Y:S01]  /*396c0*/  LDL.LU.64 R16, [R1+0x9038] ;  /* 0x0090380001107983 */ /* 0x000ea20000300a00 */
[C---:B---3--:R-:W-:Y:S06]  /*396d0*/  HMMA.16816.F32 R24, R12.reuse, R20, R24 ;  /* 0x000000140c18723c */ /* 0x048fec0000001818 */
[----:B----4-:R-:W-:-:S15]  /*396e0*/  HMMA.16816.F32 R8, R12, R18, R8 ;  /* 0x000000120c08723c */ /* 0x010fde0000001808 */
[----:B------:R-:W-:-:S02]  /*396f0*/  NOP ;  /* 0x0000000000007918 */ /* 0x000fc40000000000 */
[----:B------:R0:W-:Y:S04]  /*39700*/  STL.64 [R1+0x2120], R24 ;  /* 0x0021201801007387 */ /* 0x0001e80000100a00 */
[----:B------:R1:W-:Y:S04]  /*39710*/  STL.64 [R1+0x2128], R26 ;  /* 0x0021281a01007387 */ /* 0x0003e80000100a00 */
[----:B0-----:R-:W3:Y:S04]  /*39720*/  LDL.LU.64 R24, [R1+0x970] ;  /* 0x0009700001187983 */ /* 0x001ee80000300a00 */
[----:B-1----:R-:W3:Y:S04]  /*39730*/  LDL.LU.64 R26, [R1+0x978] ;  /* 0x00097800011a7983 */ /* 0x002ee80000300a00 */
[----:B------:R-:W-:Y:S04]  /*39740*/  STL.64 [R1+0x8ec0], R22 ;  /* 0x008ec01601007387 */ /* 0x000fe80000100a00 */
[----:B------:R0:W-:Y:S04]  /*39750*/  STL.64 [R1+0x8eb8], R20 ;  /* 0x008eb81401007387 */ /* 0x0001e80000100a00 */
[----:B0-----:R-:W2:Y:S04]  /*39760*/  LDL.LU.64 R20, [R1+0x2100] ;  /* 0x0021000001147983 */ /* 0x001ea80000300a00 */
[----:B------:R-:W2:Y:S04]  /*39770*/  LDL.LU.64 R22, [R1+0x2108] ;  /* 0x0021080001167983 */ /* 0x000ea80000300a00 */
[----:B------:R-:W-:Y:S04]  /*39780*/  STL.64 [R1+0x2110], R8 ;  /* 0x0021100801007387 */ /* 0x000fe80000100a00 */
[----:B------:R0:W-:Y:S04]  /*39790*/  STL.64 [R1+0x2118], R10 ;  /* 0x0021180a01007387 */ /* 0x0001e80000100a00 */
[----:B0-----:R-:W4:Y:S04]  /*397a0*/  LDL.LU.64 R10, [R1+0x9030] ;  /* 0x00903000010a7983 */ /* 0x001f280000300a00 */
[----:B------:R-:W3:Y:S01]  /*397b0*/  LDL.LU.64 R8, [R1+0x9028] ;  /* 0x0090280001087983 */ /* 0x000ee20000300a00 */
[C---:B--2---:R-:W-:Y:S06]  /*397c0*/  HMMA.16816.F32 R20, R12.reuse, R16, R20 ;  /* 0x000000100c14723c */ /* 0x044fec0000001814 */
[----:B----4-:R-:W-:-:S15]  /*397d0*/  HMMA.16816.F32 R4, R12, R10, R4 ;  /* 0x0000000a0c04723c */ /* 0x010fde0000001804 */
[----:B------:R-:W-:-:S02]  /*397e0*/  NOP ;  /* 0x0000000000007918 */ /* 0x000fc40000000000 */
[----:B------:R0:W-:Y:S04]  /*397f0*/  STL.64 [R1+0x2100], R20 ;  /* 0x0021001401007387 */ /* 0x0001e80000100a00 */
[----:B------:R-:W-:Y:S04]  /*39800*/  STL.64 [R1+0x2108], R22 ;  /* 0x0021081601007387 */ /* 0x000fe80000100a00 */
[----:B0-----:R-:W2:Y:S04]  /*39810*/  LDL.LU R20, [R1+0x2244] ;  /* 0x0022440001147983 */ /* 0x001ea80000300800 */
[----:B------:R-:W2:Y:S04]  /*39820*/  LDL.LU R21, [R1+0x2240] ;  /* 0x0022400001157983 */ /* 0x000ea80000300800 */
[----:B------:R-:W-:Y:S04]  /*39830*/  STL.64 [R1+0x8ee8], R18 ;  /* 0x008ee81201007387 */ /* 0x000fe80000100a00 */
[----:B------:R0:W-:Y:S04]  /*39840*/  STL.64 [R1+0x8ee0], R16 ;  /* 0x008ee01001007387 */ /* 0x0001e80000100a00 */
[----:B0-----:R-:W4:Y:S04]  /*39850*/  LDL.LU.64 R16, [R1+0x20c0] ;  /* 0x0020c00001107983 */ /* 0x001f280000300a00 */
        /* <DEDUP_REMOVED lines=18> */
[----:B------:R4:W-:Y:S02]  /*39980*/  STL.64 [R1+0x20d8], R10 ;  /* 0x0020d80a01007387 */ /* 0x0009e40000100a00 */
[----:B----4-:R-:W-:Y:S02]  /*39990*/  HMMA.16816.F32 R8, R12, R4, R16 ;  /* 0x000000040c08723c */ /* 0x010fe40000001810 */
[----:B------:R0:W-:Y:S04]  /*399a0*/  STL.64 [R1+0x8e80], R6 ;  /* 0x008e800601007387 */ /* 0x0001e80000100a00 */
[----:B------:R-:W-:-:S15]  /*399b0*/  STL.64 [R1+0x8e78], R4 ;  /* 0x008e780401007387 */ /* 0x000fde0000100a00 */
[----:B------:R-:W-:-:S02]  /*399c0*/  NOP ;  /* 0x0000000000007918 */ /* 0x000fc40000000000 */
[----:B------:R-:W-:Y:S04]  /*399d0*/  STL.64 [R1+0x20c0], R8 ;  /* 0x0020c00801007387 */ /* 0x000fe80000100a00 */
[----:B------:R1:W-:Y:S04]  /*399e0*/  STL.64 [R1+0x20c8], R10 ;  /* 0x0020c80a01007387 */ /* 0x0003e80000100a00 */
[----:B0-----:R-:W3:Y:S01]  /*399f0*/  LDL.LU R6, [R1+0x224c] ;  /* 0x00224c0001067983 */ /* 0x001ee20000300800 */
[----:B-1----:R-:W-:-:S15]  /*39a00*/  HMMA.16816.F32 R8, R12, R2, R24 ;  /* 0x000000020c08723c */ /* 0x002fde0000001818 */
[----:B------:R-:W-:-:S08]  /*39a10*/  NOP ;  /* 0x0000000000007918 */ /* 0x000fd00000000000 */
[----:B------:R-:W-:Y:S04]  /*39a20*/  STL.64 [R1+0x970], R8 ;  /* 0x0009700801007387 */ /* 0x000fe80000100a00 */
[----:B------:R-:W-:Y:S04]  /*39a30*/  STL.64 [R1+0x978], R10 ;  /* 0x0009780a01007387 */ /* 0x000fe80000100a00 */
[----:B------:R-:W3:Y:S04]  /*39a40*/  LDL.LU R7, [R1+0x2248] ;  /* 0x0022480001077983 */ /* 0x000ee80000300800 */
[----:B------:R-:W4:Y:S04]  /*39a50*/  LDL R22, [R1+0x40] ;  /* 0x0000400001167983 */ /* 0x000f280000100800 */
[----:B------:R-:W4:Y:S04]  /*39a60*/  LDL R23, [R1+0x44] ;  /* 0x0000440001177983 */ /* 0x000f280000100800 */
[----:B------:R-:W2:Y:S04]  /*39a70*/  LDL R24, [R1+0x38] ;  /* 0x0000380001187983 */ /* 0x000ea80000100800 */
[----:B------:R-:W2:Y:S01]  /*39a80*/  LDL R25, [R1+0x3c] ;  /* 0x00003c0001197983 */ /* 0x000ea20000100800 */
[----:B------:R-:W-:-:S03]  /*39a90*/  IMAD R12, R29, 0x100, R28 ;  /* 0x000001001d0c7824 */ /* 0x000fc600078e021c */
[----:B----4-:R0:W-:Y:S04]  /*39aa0*/  STL.64 [R1+0x8f60], R22 ;  /* 0x008f601601007387 */ /* 0x0101e80000100a00 */
[----:B------:R-:W4:Y:S04]  /*39ab0*/  LDL R16, [R1+0x80] ;  /* 0x0000800001107983 */ /* 0x000f280000100800 */
[----:B------:R-:W4:Y:S04]  /*39ac0*/  LDL R17, [R1+0x84] ;  /* 0x0000840001117983 */ /* 0x000f280000100800 */
[----:B------:R-:W3:Y:S04]  /*39ad0*/  LDL R28, [R1+0x88] ;  /* 0x00008800011c7983 */ /* 0x000ee80000100800 */
[----:B------:R-:W3:Y:S04]  /*39ae0*/  LDL R29, [R1+0x8c] ;  /* 0x00008c00011d7983 */ /* 0x000ee80000100800 */
[----:B0-----:R-:W3:Y:S04]  /*39af0*/  LDL R22, [R1+0x50] ;  /* 0x0000500001167983 */ /* 0x001ee80000100800 */
[----:B------:R-:W3:Y:S04]  /*39b00*/  LDL R23, [R1+0x54] ;  /* 0x0000540001177983 */ /* 0x000ee80000100800 */
[----:B------:R-:W3:Y:S04]  /*39b10*/  LDL.LU R10, [R1+0x2254] ;  /* 0x00225400010a7983 */ /* 0x000ee80000300800 */
[----:B------:R-:W3:Y:S04]  /*39b20*/  LDL.LU R11, [R1+0x2250] ;  /* 0x00225000010b7983 */ /* 0x000ee80000300800 */
[----:B------:R-:W2:Y:S04]  /*39b30*/  LDL.64 R26, [R1+0x30] ;  /* 0x00003000011a7983 */ /* 0x000ea80000100a00 */
[----:B------:R-:W3:Y:S04]  /*39b40*/  LDL R8, [R1+0x90] ;  /* 0x0000900001087983 */ /* 0x000ee80000100800 */
[----:B------:R-:W3:Y:S04]  /*39b50*/  LDL R9, [R1+0x94] ;  /* 0x0000940001097983 */ /* 0x000ee80000100800 */
[----:B--2---:R-:W-:Y:S04]  /*39b60*/  STL.64 [R1+0x8f70], R26 ;  /* 0x008f701a01007387 */ /* 0x004fe80000100a00 */
[----:B------:R-:W-:Y:S04]  /*39b70*/  STL.64 [R1+0x8f68], R24 ;  /* 0x008f681801007387 */ /* 0x000fe80000100a00 */
[----:B------:R-:W2:Y:S04]  /*39b80*/  LDL R18, [R1+0x78] ;  /* 0x0000780001127983 */ /* 0x000ea80000100800 */
[----:B------:R-:W2:Y:S04]  /*39b90*/  LDL R19, [R1+0x7c] ;  /* 0x00007c0001137983 */ /* 0x000ea80000100800 */
[----:B------:R-:W3:Y:S04]  /*39ba0*/  LDL R4, [R1+0x58] ;  /* 0x0000580001047983 */ /* 0x000ee80000100800 */
[----:B------:R-:W3:Y:S01]  /*39bb0*/  LDL R5, [R1+0x5c] ;  /* 0x00005c0001057983 */ /* 0x000ee20000100800 */
[----:B------:R-:W-:-:S03]  /*39bc0*/  IMAD R13, R21, 0x100, R20 ;  /* 0x00000100150d7824 */ /* 0x000fc600078e0214 */
[----:B--2---:R-:W-:Y:S04]  /*39bd0*/  STL.64 [R1+0x8fe0], R18 ;  /* 0x008fe01201007387 */ /* 0x004fe80000100a00 */
[----:B----4-:R0:W-:Y:S04]  /*39be0*/  STL.64 [R1+0x8fd8], R16 ;  /* 0x008fd81001007387 */ /* 0x0101e80000100a00 */
[----:B---3--:R-:W-:Y:S04]  /*39bf0*/  STL.64 [R1+0x8fc0], R4 ;  /* 0x008fc00401007387 */ /* 0x008fe80000100a00 */
[----:B------:R-:W2:Y:S04]  /*39c00*/  LDL R20, [R1+0x48] ;  /* 0x0000480001147983 */ /* 0x000ea80000100800 */
[----:B------:R-:W2:Y:S04]  /*39c10*/  LDL R21, [R1+0x4c] ;  /* 0x00004c0001157983 */ /* 0x000ea80000100800 */
[----:B--2---:R-:W-:Y:S04]  /*39c20*/  STL.64 [R1+0x8f78], R20 ;  /* 0x008f781401007387 */ /* 0x004fe80000100a00 */
[----:B------:R-:W-:Y:S04]  /*39c30*/  STL.64 [R1+0x8f98], R22 ;  /* 0x008f981601007387 */ /* 0x000fe80000100a00 */
[----:B0-----:R-:W2:Y:S04]  /*39c40*/  LDL.LU.64 R16, [R1+0x20a0] ;  /* 0x0020a00001107983 */ /* 0x001ea80000300a00 */
[----:B------:R-:W3:Y:S04]  /*39c50*/  LDL.LU.64 R18, [R1+0x20a8] ;  /* 0x0020a80001127983 */ /* 0x000ee80000300a00 */
[----:B---3--:R0:W-:Y:S04]  /*39c60*/  STL.64 [R1+0x8ff0], R18 ;  /* 0x008ff01201007387 */ /* 0x0081e80000100a00 */
[----:B0-----:R-:W3:Y:S04]  /*39c70*/  LDL R18, [R1+0x98] ;  /* 0x0000980001127983 */ /* 0x001ee80000100800 */
[----:B------:R-:W3:Y:S04]  /*39c80*/  LDL R19, [R1+0x9c] ;  /* 0x00009c0001137983 */ /* 0x000ee80000100800 */
[----:B--2---:R-:W-:Y:S04]  /*39c90*/  STL.64 [R1+0x8fe8], R16 ;  /* 0x008fe81001007387 */ /* 0x004fe80000100a00 */
[----:B------:R-:W2:Y:S04]  /*39ca0*/  LDL.LU.64 R20, [R1+0x2080] ;  /* 0x0020800001147983 */ /* 0x000ea80000300a00 */
[----:B------:R-:W4:Y:S01]  /*39cb0*/  LDL.LU.64 R22, [R1+0x2088] ;  /* 0x0020880001167983 */ /* 0x000f220000300a00 */
[----:B------:R-:W-:-:S02]  /*39cc0*/  IMAD R14, R7, 0x100, R6 ;  /* 0x00000100070e7824 */ /* 0x000fc400078e0206 */
[----:B------:R-:W-:Y:S01]  /*39cd0*/  IMAD R15, R11, 0x100, R10 ;  /* 0x000001000b0f7824 */ /* 0x000fe200078e020a */
[----:B------:R-:W-:Y:S02]  /*39ce0*/  F2FP.F16.E4M3.UNPACK_B R12, R12 ;  /* 0x0000000cff0c723e */ /* 0x000fe400020006ff */
[----:B------:R-:W-:Y:S01]  /*39cf0*/  F2FP.F16.E4M3.UNPACK_B R13, R13 ;  /* 0x0000000dff0d723e */ /* 0x000fe200020006ff */
[----:B----4-:R-:W-:Y:S04]  /*39d00*/  STL.64 [R1+0x9000], R22 ;  /* 0x0090001601007387 */ /* 0x010fe80000100a00 */
[----:B--2---:R0:W-:Y:S04]  /*39d10*/  STL.64 [R1+0x8ff8], R20 ;  /* 0x008ff81401007387 */ /* 0x0041e80000100a00 */
[----:B0-----:R-:W3:Y:S04]  /*39d20*/  LDL.LU.64 R20, [R1+0x20b0] ;  /* 0x0020b00001147983 */ /* 0x001ee80000300a00 */
[----:B------:R-:W3:Y:S04]  /*39d30*/  LDL.LU.64 R22, [R1+0x20b8] ;  /* 0x0020b80001167983 */ /* 0x000ee80000300a00 */
[----:B------:R-:W2:Y:S04]  /*39d40*/  LDL R6, [R1+0x68] ;  /* 0x0000680001067983 */ /* 0x000ea80000100800 */
[----:B------:R-:W2:Y:S01]  /*39d50*/  LDL R7, [R1+0x6c] ;  /* 0x00006c0001077983 */ /* 0x000ea20000100800 */
[----:B------:R-:W-:-:S02]  /*39d60*/  F2FP.F16.E4M3.UNPACK_B R14, R14 ;  /* 0x0000000eff0e723e */ /* 0x000fc400020006ff */
[----:B------:R-:W-:-:S07]  /*39d70*/  F2FP.F16.E4M3.UNPACK_B R15, R15 ;  /* 0x0000000fff0f723e */ /* 0x000fce00020006ff */
[C---:B---3--:R-:W-:Y:S01]  /*39d80*/  HMMA.16816.F32 R16, R12.reuse, R18, R20 ;  /* 0x000000120c10723c */ /* 0x048fe20000001814 */
[----:B--2---:R0:W-:Y:S04]  /*39d90*/  STL.64 [R1+0x8fd0], R6 ;  /* 0x008fd00601007387 */ /* 0x0041e80000100a00 */
[----:B------:R-:W2:Y:S04]  /*39da0*/  LDL.LU.64 R4, [R1+0x2090] ;  /* 0x0020900001047983 */ /* 0x000ea80000300a00 */
[----:B0-----:R-:W2:Y:S04]  /*39db0*/  LDL.LU.64 R6, [R1+0x2098] ;  /* 0x0020980001067983 */ /* 0x001ea80000300a00 */
[----:B------:R-:W3:Y:S04]  /*39dc0*/  LDL R10, [R1+0x70] ;  /* 0x00007000010a7983 */ /* 0x000ee80000100800 */
[----:B------:R-:W3:Y:S04]  /*39dd0*/  LDL R11, [R1+0x74] ;  /* 0x00007400010b7983 */ /* 0x000ee80000100800 */
[----:B------:R-:W4:Y:S04]  /*39de0*/  LDL.LU.64 R24, [R1+0x2070] ;  /* 0x0020700001187983 */ /* 0x000f280000300a00 */
[----:B------:R-:W4:Y:S04]  /*39df0*/  LDL.LU.64 R26, [R1+0x2078] ;  /* 0x00207800011a7983 */ /* 0x000f280000300a00 */
[----:B------:R-:W3:Y:S04]  /*39e00*/  LDL.LU.64 R22, [R1+0x9000] ;  /* 0x0090000001167983 */ /* 0x000ee80000300a00 */
[----:B------:R-:W3:Y:S04]  /*39e10*/  LDL.LU.64 R20, [R1+0x8ff8] ;  /* 0x008ff80001147983 */ /* 0x000ee80000300a00 */
        /* <DEDUP_REMOVED lines=8> */
[----:B0-----:R-:W4:Y:S04]  /*39ea0*/  LDL.LU.64 R18, [R1+0x8fe0] ;  /* 0x008fe00001127983 */ /* 0x001f280000300a00 */
[----:B------:R-:W3:Y:S01]  /*39eb0*/  LDL.LU.64 R16, [R1+0x8fd8] ;  /* 0x008fd80001107983 */ /* 0x000ee20000300a00 */
[----:B------:R-:W-:Y:S03]  /*39ec0*/  HMMA.16816.F32 R4, R12, R28, R4 ;  /* 0x0000001c0c04723c */ /* 0x000fe60000001804 */
[----:B------:R-:W2:-:S15]  /*39ed0*/  LDL.64 R28, [R1] ;  /* 0x00000000011c7983 */ /* 0x000e9e0000100a00 */
[----:B------:R-:W-:-:S05]  /*39ee0*/  NOP ;  /* 0x0000000000007918 */ /* 0x000fca0000000000 */
[----:B------:R-:W-:Y:S04]  /*39ef0*/  STL.64 [R1+0x2090], R4 ;  /* 0x0020900401007387 */ /* 0x000fe80000100a00 */
[----:B------:R3:W-:Y:S02]  /*39f00*/  STL.64 [R1+0x2098], R6 ;  /* 0x0020980601007387 */ /* 0x0007e40000100a00 */
[----:B---3--:R-:W-:Y:S02]  /*39f10*/  HMMA.16816.F32 R4, R12, R16, R20 ;  /* 0x000000100c04723c */ /* 0x008fe40000001814 */
[----:B------:R-:W3:Y:S04]  /*39f20*/  LDL.LU.64 R20, [R1+0x2030] ;  /* 0x0020300001147983 */ /* 0x000ee80000300a00 */
[----:B------:R-:W4:-:S15]  /*39f30*/  LDL.LU.64 R22, [R1+0x2038] ;  /* 0x0020380001167983 */ /* 0x000f1e0000300a00 */
[----:B------:R-:W-:-:S02]  /*39f40*/  NOP ;  /* 0x0000000000007918 */ /* 0x000fc40000000000 */
[----:B------:R-:W-:Y:S04]  /*39f50*/  STL.64 [R1+0x2080], R4 ;  /* 0x0020800401007387 */ /* 0x000fe80000100a00 */
[----:B------:R-:W-:Y:S04]  /*39f60*/  STL.64 [R1+0x2088], R6 ;  /* 0x0020880601007387 */ /* 0x000fe80000100a00 */
[----:B----4-:R0:W-:Y:S04]  /*39f70*/  STL.64 [R1+0x8fa8], R22 ;  /* 0x008fa81601007387 */ /* 0x0101e80000100a00 */
[----:B0-----:R-:W4:Y:S04]  /*39f80*/  LDL R22, [R1+0x60] ;  /* 0x0000600001167983 */ /* 0x001f280000100800 */
[----:B------:R-:W4:Y:S04]  /*39f90*/  LDL R23, [R1+0x64] ;  /* 0x0000640001177983 */ /* 0x000f280000100800 */
[----:B------:R-:W2:Y:S04]  /*39fa0*/  LDL.LU.64 R4, [R1+0x2060] ;  /* 0x0020600001047983 */ /* 0x000ea80000300a00 */
[----:B------:R-:W2:Y:S04]  /*39fb0*/  LDL.LU.64 R6, [R1+0x2068] ;  /* 0x0020680001067983 */ /* 0x000ea80000300a00 */
[----:B---3--:R0:W-:Y:S01]  /*39fc0*/  STL.64 [R1+0x8fa0], R20 ;  /* 0x008fa01401007387 */ /* 0x0081e20000100a00 */
[C---:B------:R-:W-:Y:S03]  /*39fd0*/  HMMA.16816.F32 R16, R12.reuse, R18, R24 ;  /* 0x000000120c10723c */ /* 0x040fe60000001818 */
[----:B----4-:R1:W-:Y:S04]  /*39fe0*/  STL.64 [R1+0x8fc8], R22 ;  /* 0x008fc81601007387 */ /* 0x0103e80000100a00 */
[----:B0-----:R-:W3:Y:S04]  /*39ff0*/  LDL.LU.64 R20, [R1+0x2050] ;  /* 0x0020500001147983 */ /* 0x001ee80000300a00 */
[----:B-1----:R-:W3:Y:S04]  /*3a000*/  LDL.LU.64 R22, [R1+0x2058] ;  /* 0x0020580001167983 */ /* 0x002ee80000300a00 */
[----:B------:R-:W4:Y:S04]  /*3a010*/  LDL.LU.64 R24, [R1+0x2010] ;  /* 0x0020100001187983 */ /* 0x000f280000300a00 */
[----:B------:R-:W2:Y:S04]  /*3a020*/  LDL.LU.64 R26, [R1+0x2018] ;  /* 0x00201800011a7983 */ /* 0x000ea80000300a00 */
[----:B------:R-:W-:Y:S04]  /*3a030*/  STL.64 [R1+0x2070], R16 ;  /* 0x0020701001007387 */ /* 0x000fe80000100a00 */
[----:B------:R-:W-:Y:S04]  /*3a040*/  STL.64 [R1+0x2078], R18 ;  /* 0x0020781201007387 */ /* 0x000fe80000100a00 */
[----:B--2---:R-:W-:Y:S04]  /*3a050*/  STL.64 [R1+0x8f88], R26 ;  /* 0x008f881a01007387 */ /* 0x004fe80000100a00 */
[----:B----4-:R0:W-:Y:S04]  /*3a060*/  STL.64 [R1+0x8f80], R24 ;  /* 0x008f801801007387 */ /* 0x0101e80000100a00 */
[----:B0-----:R-:W2:Y:S04]  /*3a070*/  LDL.LU.64 R24, [R1+0x2020] ;  /* 0x0020200001187983 */ /* 0x001ea80000300a00 */
[----:B------:R-:W4:Y:S01]  /*3a080*/  LDL.LU.64 R26, [R1+0x2028] ;  /* 0x00202800011a7983 */ /* 0x000f220000300a00 */
[C---:B------:R-:W-:Y:S03]  /*3a090*/  HMMA.16816.F32 R8, R12.reuse, R10, R4 ;  /* 0x0000000a0c08723c */ /* 0x040fe60000001804 */
[----:B----4-:R-:W-:Y:S04]  /*3a0a0*/  STL.64 [R1+0x8fb8], R26 ;  /* 0x008fb81a01007387 */ /* 0x010fe80000100a00 */
[----:B--2---:R0:W-:Y:S04]  /*3a0b0*/  STL.64 [R1+0x8fb0], R24 ;  /* 0x008fb01801007387 */ /* 0x0041e80000100a00 */
[----:B0-----:R-:W2:Y:S04]  /*3a0c0*/  LDL.LU.64 R24, [R1+0x2040] ;  /* 0x0020400001187983 */ /* 0x001ea80000300a00 */
[----:B------:R-:W2:Y:S04]  /*3a0d0*/  LDL.LU.64 R26, [R1+0x2048] ;  /* 0x00204800011a7983 */ /* 0x000ea80000300a00 */
[----:B------:R-:W4:Y:S04]  /*3a0e0*/  LDL.LU.64 R16, [R1+0x1ff0] ;  /* 0x001ff00001107983 */ /* 0x000f280000300a00 */
[----:B------:R-:W4:Y:S04]  /*3a0f0*/  LDL.LU.64 R18, [R1+0x1ff8] ;  /* 0x001ff80001127983 */ /* 0x000f280000300a00 */
[----:B------:R-:W3:Y:S04]  /*3a100*/  LDL.LU.64 R6, [R1+0x8fd0] ;  /* 0x008fd00001067983 */ /* 0x000ee80000300a00 */
        /* <DEDUP_REMOVED lines=27> */
[----:B--2---:R-:W-:Y:S03]  /*3a2c0*/  HMMA.16816.F32 R20, R12, R22, R24 ;  /* 0x000000160c14723c */ /* 0x004fe60000001818 */
[----:B------:R-:W2:Y:S04]  /*3a2d0*/  LDL.LU.64 R26, [R1+0x8f88] ;  /* 0x008f8800011a7983 */ /* 0x000ea80000300a00 */
[----:B------:R-:W2:-:S15]  /*3a2e0*/  LDL.LU.64 R24, [R1+0x8f80] ;  /* 0x008f800001187983 */ /* 0x000e9e0000300a00 */
[----:B------:R-:W-:-:S01]  /*3a2f0*/  NOP ;  /* 0x0000000000007918 */ /* 0x000fc20000000000 */
[----:B------:R0:W-:Y:S04]  /*3a300*/  STL.64 [R1+0x2020], R20 ;  /* 0x0020201401007387 */ /* 0x0001e80000100a00 */
[----:B------:R2:W-:Y:S04]  /*3a310*/  STL.64 [R1+0x2028], R22 ;  /* 0x0020281601007387 */ /* 0x0005e80000100a00 */
[----:B0-----:R-:W2:Y:S04]  /*3a320*/  LDL.LU.64 R20, [R1+0x8f78] ;  /* 0x008f780001147983 */ /* 0x001ea80000300a00 */
[----:B------:R-:W3:Y:S01]  /*3a330*/  LDL.64 R6, [R1+0x20] ;  /* 0x0000200001067983 */ /* 0x000ee20000100a00 */
[C---:B--2---:R-:W-:Y:S03]  /*3a340*/  HMMA.16816.F32 R20, R12.reuse, R20, R24 ;  /* 0x000000140c14723c */ /* 0x044fe60000001818 */
[----:B---3--:R-:W-:Y:S04]  /*3a350*/  STL.64 [R1+0x8f48], R6 ;  /* 0x008f480601007387 */ /* 0x008fe80000100a00 */
[----:B------:R0:W-:Y:S04]  /*3a360*/  STL.64 [R1+0x8f40], R4 ;  /* 0x008f400401007387 */ /* 0x0001e80000100a00 */
[----:B0-----:R-:W2:Y:S04]  /*3a370*/  LDL.LU.64 R4, [R1+0x2000] ;  /* 0x0020000001047983 */ /* 0x001ea80000300a00 */
[----:B------:R-:W2:Y:S04]  /*3a380*/  LDL.LU.64 R6, [R1+0x2008] ;  /* 0x0020080001067983 */ /* 0x000ea80000300a00 */
[----:B------:R-:W3:Y:S04]  /*3a390*/  LDL.LU.64 R26, [R1+0x8f70] ;  /* 0x008f7000011a7983 */ /* 0x000ee80000300a00 */
[----:B------:R-:W4:Y:S04]  /*3a3a0*/  LDL.LU.64 R24, [R1+0x8f68] ;  /* 0x008f680001187983 */ /* 0x000f280000300a00 */
[----:B------:R-:W-:Y:S04]  /*3a3b0*/  STL.64 [R1+0x2010], R20 ;  /* 0x0020101401007387 */ /* 0x000fe80000100a00 */
[----:B------:R0:W-:Y:S04]  /*3a3c0*/  STL.64 [R1+0x2018], R22 ;  /* 0x0020181601007387 */ /* 0x0001e80000100a00 */
[----:B0-----:R-:W2:Y:S01]  /*3a3d0*/  LDL.LU.64 R22, [R1+0x8f60] ;  /* 0x008f600001167983 */ /* 0x001ea20000300a00 */
[C---:B----4-:R-:W-:Y:S06]  /*3a3e0*/  HMMA.16816.F32 R16, R12.reuse, R24, R16 ;  /* 0x000000180c10723c */ /* 0x050fec0000001810 */
[C---:B---3--:R-:W-:Y:S06]  /*3a3f0*/  HMMA.16816.F32 R8, R12.reuse, R26, R8 ;  /* 0x0000001a0c08723c */ /* 0x048fec0000001808 */
[----:B--2---:R-:W-:Y:S01]  /*3a400*/  HMMA.16816.F32 R20, R12, R22, R4 ;  /* 0x000000160c14723c */ /* 0x004fe20000001804 */
[----:B------:R-:W2:-:S15]  /*3a410*/  LDL R6, [R1+0x28] ;  /* 0x0000280001067983 */ /* 0x000e9e0000100800 */
[----:B------:R-:W-:-:S07]  /*3a420*/  NOP ;  /* 0x0000000000007918 */ /* 0x000fce0000000000 */
[----:B------:R-:W-:Y:S04]  /*3a430*/  STL.64 [R1+0x2000], R20 ;  /* 0x0020001401007387 */ /* 0x000fe80000100a00 */
[----:B------:R-:W-:Y:S04]  /*3a440*/  STL.64 [R1+0x2008], R22 ;  /* 0x0020081601007387 */ /* 0x000fe80000100a00 */
[----:B------:R0:W-:Y:S04]  /*3a450*/  STL.64 [R1+0x1ff0], R16 ;  /* 0x001ff01001007387 */ /* 0x0001e80000100a00 */
[----:B------:R1:W-:Y:S04]  /*3a460*/  STL.64 [R1+0x1ff8], R18 ;  /* 0x001ff81201007387 */ /* 0x0003e80000100a00 */
[----:B0-----:R-:W3:Y:S04]  /*3a470*/  LDL.LU.64 R16, [R1+0x1f80] ;  /* 0x001f800001107983 */ /* 0x001ee80000300a00 */
[----:B------:R-:W-:Y:S04]  /*3a480*/  STL.64 [R1+0x1fe0], R8 ;  /* 0x001fe00801007387 */ /* 0x000fe80000100a00 */
[----:B------:R-:W-:Y:S04]  /*3a490*/  STL.64 [R1+0x1fe8], R10 ;  /* 0x001fe80a01007387 */ /* 0x000fe80000100a00 */
[----:B-1----:R-:W4:Y:S04]  /*3a4a0*/  LDL.LU.64 R18, [R1+0x1f88] ;  /* 0x001f880001127983 */ /* 0x002f280000300a00 */
[----:B----4-:R0:W-:Y:S04]  /*3a4b0*/  STL.64 [R1+0x8ef8], R18 ;  /* 0x008ef81201007387 */ /* 0x0101e80000100a00 */
[----:B0-----:R-:W4:Y:S04]  /*3a4c0*/  LDL R18, [R1+0x8] ;  /* 0x0000080001127983 */ /* 0x001f280000100800 */
[----:B------:R-:W4:Y:S04]  /*3a4d0*/  LDL R19, [R1+0xc] ;  /* 0x00000c0001137983 */ /* 0x000f280000100800 */
[----:B---3--:R0:W-:Y:S04]  /*3a4e0*/  STL.64 [R1+0x8ef0], R16 ;  /* 0x008ef01001007387 */ /* 0x0081e80000100a00 */
[----:B----4-:R1:W-:Y:S04]  /*3a4f0*/  STL.64 [R1+0x8f10], R18 ;  /* 0x008f101201007387 */ /* 0x0103e80000100a00 */
[----:B0-----:R-:W3:Y:S04]  /*3a500*/  LDL.LU.64 R16, [R1+0x1fa0] ;  /* 0x001fa00001107983 */ /* 0x001ee80000300a00 */
[----:B-1----:R-:W4:Y:S04]  /*3a510*/  LDL.LU.64 R18, [R1+0x1fa8] ;  /* 0x001fa80001127983 */ /* 0x002f280000300a00 */
[----:B----4-:R-:W-:Y:S04]  /*3a520*/  STL.64 [R1+0x8f28], R18 ;  /* 0x008f281201007387 */ /* 0x010fe80000100a00 */
[----:B---3--:R0:W-:Y:S04]  /*3a530*/  STL.64 [R1+0x8f20], R16 ;  /* 0x008f201001007387 */ /* 0x0081e80000100a00 */
[----:B0-----:R-:W3:Y:S04]  /*3a540*/  LDL.LU.64 R16, [R1+0x1fb0] ;  /* 0x001fb00001107983 */ /* 0x001ee80000300a00 */
[----:B------:R-:W4:Y:S04]  /*3a550*/  LDL.LU.64 R18, [R1+0x1fb8] ;  /* 0x001fb80001127983 */ /* 0x000f280000300a00 */
[----:B----4-:R-:W-:Y:S04]  /*3a560*/  STL.64 [R1+0x8f38], R18 ;  /* 0x008f381201007387 */ /* 0x010fe80000100a00 */
[----:B---3--:R0:W-:Y:S04]  /*3a570*/  STL.64 [R1+0x8f30], R16 ;  /* 0x008f301001007387 */ /* 0x0081e80000100a00 */
[----:B0-----:R-:W3:Y:S04]  /*3a580*/  LDL.LU.64 R16, [R1+0x1fc0] ;  /* 0x001fc00001107983 */ /* 0x001ee80000300a00 */
[----:B------:R-:W4:Y:S01]  /*3a590*/  LDL.LU.64 R18, [R1+0x1fc8] ;  /* 0x001fc80001127983 */ /* 0x000f220000300a00 */
[----:B------:R-:W-:-:S02]  /*3a5a0*/  IMAD.MOV.U32 R7, RZ, RZ, R0 ;  /* 0x000000ffff077224 */ /* 0x000fc400078e0000 */
[----:B------:R-:W-:Y:S01]  /*3a5b0*/  IMAD.MOV.U32 R0, RZ, RZ, R27 ;  /* 0x000000ffff007224 */ /* 0x000fe200078e001b */
[----:B----4-:R-:W-:Y:S04]  /*3a5c0*/  STL.64 [R1+0x8f58], R18 ;  /* 0x008f581201007387 */ /* 0x010fe80000100a00 */
[----:B---3--:R0:W-:Y:S04]  /*3a5d0*/  STL.64 [R1+0x8f50], R16 ;  /* 0x008f501001007387 */ /* 0x0081e80000100a00 */
[----:B0-----:R-:W2:Y:S04]  /*3a5e0*/  LDL.LU.64 R16, [R1+0x1fd0] ;  /* 0x001fd00001107983 */ /* 0x001ea80000300a00 */
[----:B------:R-:W2:Y:S04]  /*3a5f0*/  LDL.LU.64 R18, [R1+0x1fd8] ;  /* 0x001fd80001127983 */ /* 0x000ea80000300a00 */
[----:B------:R-:W3:Y:S04]  /*3a600*/  LDL.LU.64 R24, [R1+0x1f70] ;  /* 0x001f700001187983 */ /* 0x000ee80000300a00 */
[----:B------:R-:W4:Y:S01]  /*3a610*/  LDL.LU.64 R26, [R1+0x1f78] ;  /* 0x001f7800011a7983 */ /* 0x000f220000300a00 */
[C---:B--2---:R-:W-:Y:S03]  /*3a620*/  HMMA.16816.F32 R4, R12.reuse, R6, R16 ;  /* 0x000000060c04723c */ /* 0x044fe60000001810 */
[----:B----4-:R-:W-:Y:S04]  /*3a630*/  STL.64 [R1+0x8f08], R26 ;  /* 0x008f081a01007387 */ /* 0x010fe80000100a00 */
[----:B---3--:R0:W-:Y:S04]  /*3a640*/  STL.64 [R1+0x8f00], R24 ;  /* 0x008f001801007387 */ /* 0x0081e80000100a00 */
[----:B0-----:R-:W2:Y:S04]  /*3a650*/  LDL.LU.64 R24, [R1+0x1f90] ;  /* 0x001f900001187983 */ /* 0x001ea80000300a00 */
[----:B------:R-:W2:Y:S04]  /*3a660*/  LDL.LU.64 R26, [R1+0x1f98] ;  /* 0x001f9800011a7983 */ /* 0x000ea80000300a00 */
[----:B------:R-:W3:Y:S04]  /*3a670*/  LDL.LU.64 R20, [R1+0x1f60] ;  /* 0x001f600001147983 */ /* 0x000ee80000300a00 */
[----:B------:R-:W3:Y:S04]  /*3a680*/  LDL.LU.64 R22, [R1+0x1f68] ;  /* 0x001f680001167983 */ /* 0x000ee80000300a00 */
[----:B------:R-:W4:Y:S04]  /*3a690*/  LDL.LU.64 R8, [R1+0x1f50] ;  /* 0x001f500001087983 */ /* 0x000f280000300a00 */
[----:B------:R-:W4:Y:S04]  /*3a6a0*/  LDL.LU.64 R10, [R1+0x1f58] ;  /* 0x001f5800010a7983 */ /* 0x000f280000300a00 */
[----:B------:R-:W-:Y:S04]  /*3a6b0*/  STL [R1+0x8e00], R0 ;  /* 0x008e000001007387 */ /* 0x000fe80000100800 */
[----:B------:R-:W2:Y:S04]  /*3a6c0*/  LDL.LU.64 R18, [R1+0x8f58] ;  /* 0x008f580001127983 */ /* 0x000ea80000300a00 */
[----:B------:R-:W2:Y:S04]  /*3a6d0*/  LDL.LU.64 R16, [R1+0x8f50] ;  /* 0x008f500001107983 */ /* 0x000ea80000300a00 */
[----:B------:R-:W-:Y:S04]  /*3a6e0*/  STL.64 [R1+0x1fd0], R4 ;  /* 0x001fd00401007387 */ /* 0x000fe80000100a00 */
[----:B------:R0:W-:Y:S04]  /*3a6f0*/  STL.64 [R1+0x1fd8], R6 ;  /* 0x001fd80601007387 */ /* 0x0001e80000100a00 */
[----:B0-----:R-:W2:Y:S04]  /*3a700*/  LDL.LU.64 R6, [R1+0x8f48] ;  /* 0x008f480001067983 */ /* 0x001ea80000300a00 */
[----:B------:R-:W3:Y:S01]  /*3a710*/  LDL.LU.64 R4, [R1+0x8f40] ;  /* 0x008f400001047983 */ /* 0x000ee20000300a00 */
[----:B--2---:R-:W-:-:S15]  /*3a720*/  HMMA.16816.F32 R16, R12, R6, R16 ;  /* 0x000000060c10723c */ /* 0x004fde0000001810 */
[----:B------:R-:W-:-:S08]  /*3a730*/  NOP ;  /* 0x0000000000007918 */ /* 0x000fd00000000000 */
[----:B------:R-:W-:Y:S04]  /*3a740*/  STL.64 [R1+0x1fc0], R16 ;  /* 0x001fc01001007387 */ /* 0x000fe80000100a00 */
[----:B------:R0:W-:Y:S04]  /*3a750*/  STL.64 [R1+0x1fc8], R18 ;  /* 0x001fc81201007387 */ /* 0x0001e80000100a00 */
[----:B0-----:R-:W3:Y:S04]  /*3a760*/  LDL.LU.64 R18, [R1+0x8f38] ;  /* 0x008f380001127983 */ /* 0x001ee80000300a00 */
[----:B------:R-:W3:Y:S01]  /*3a770*/  LDL.LU.64 R16, [R1+0x8f30] ;  /* 0x008f300001107983 */ /* 0x000ee20000300a00 */
[----:B------:R-:W-:-:S05]  /*3a780*/  IMAD.MOV.U32 R0, RZ, RZ, R6 ;  /* 0x000000ffff007224 */ /* 0x000fca00078e0006 */
[----:B------:R-:W-:Y:S01]  /*3a790*/  STL [R1+0x8e48], R0 ;  /* 0x008e480001007387 */ /* 0x000fe20000100800 */
[----:B---3--:R-:W-:Y:S03]  /*3a7a0*/  HMMA.16816.F32 R4, R12, R4, R16 ;  /* 0x000000040c04723c */ /* 0x008fe60000001810 */
[----:B------:R-:W2:Y:S04]  /*3a7b0*/  LDL.LU.64 R18, [R1+0x8f28] ;  /* 0x008f280001127983 */ /* 0x000ea80000300a00 */
[----:B------:R-:W2:-:S15]  /*3a7c0*/  LDL.LU.64 R16, [R1+0x8f20] ;  /* 0x008f200001107983 */ /* 0x000e9e0000300a00 */
[----:B------:R-:W-:-:S01]  /*3a7d0*/  NOP ;  /* 0x0000000000007918 */ /* 0x000fc20000000000 */
        /* <DEDUP_REMOVED lines=9> */
[----:B------:R-:W3:Y:S04]  /*3a870*/  LDL.LU.64 R4, [R1+0x1f40] ;  /* 0x001f400001047983 */ /* 0x000ee80000300a00 */
[----:B------:R-:W3:Y:S04]  /*3a880*/  LDL.LU.64 R6, [R1+0x1f48] ;  /* 0x001f480001067983 */ /* 0x000ee80000300a00 */
[----:B------:R-:W-:Y:S01]  /*3a890*/  STL [R1+0x8e4c], R0 ;  /* 0x008e4c0001007387 */ /* 0x000fe20000100800 */
[----:B--2---:R-:W-:Y:S03]  /*3a8a0*/  HMMA.16816.F32 R16, R12, R18, R24 ;  /* 0x000000120c10723c */ /* 0x004fe60000001818 */
[----:B------:R-:W2:Y:S04]  /*3a8b0*/  LDL.LU.64 R26, [R1+0x8f08] ;  /* 0x008f0800011a7983 */ /* 0x000ea80000300a00 */
[----:B------:R-:W2:-:S15]  /*3a8c0*/  LDL.LU.64 R24, [R1+0x8f00] ;  /* 0x008f000001187983 */ /* 0x000e9e0000300a00 */
[----:B------:R-:W-:-:S01]  /*3a8d0*/  NOP ;  /* 0x0000000000007918 */ /* 0x000fc20000000000 */
[----:B------:R-:W-:Y:S04]  /*3a8e0*/  STL.64 [R1+0x1f90], R16 ;  /* 0x001f901001007387 */ /* 0x000fe80000100a00 */
[----:B------:R0:W-:Y:S04]  /*3a8f0*/  STL.64 [R1+0x1f98], R18 ;  /* 0x001f981201007387 */ /* 0x0001e80000100a00 */
[----:B0-----:R-:W4:Y:S04]  /*3a900*/  LDL.LU.64 R18, [R1+0x8ef8] ;  /* 0x008ef80001127983 */ /* 0x001f280000300a00 */
[----:B------:R-:W4:Y:S01]  /*3a910*/  LDL.LU.64 R16, [R1+0x8ef0] ;  /* 0x008ef00001107983 */ /* 0x000f220000300a00 */
[----:B------:R-:W-:Y:S01]  /*3a920*/  IMAD.MOV.U32 R0, RZ, RZ, R29 ;  /* 0x000000ffff007224 */ /* 0x000fe200078e001d */
[----:B----4-:R-:W-:-:S15]  /*3a930*/  HMMA.16816.F32 R16, R12, R28, R16 ;  /* 0x0000001c0c10723c */ /* 0x010fde0000001810 */
[----:B------:R-:W-:-:S08]  /*3a940*/  NOP ;  /* 0x0000000000007918 */ /* 0x000fd00000000000 */
[----:B------:R-:W-:Y:S04]  /*3a950*/  STL.64 [R1+0x1f80], R16 ;  /* 0x001f801001007387 */ /* 0x000fe80000100a00 */
[----:B------:R0:W-:Y:S04]  /*3a960*/  STL.64 [R1+0x1f88], R18 ;  /* 0x001f881201007387 */ /* 0x0001e80000100a00 */
[----:B0-----:R-:W4:Y:S04]  /*3a970*/  LDL.LU.64 R18, [R1+0x8ee8] ;  /* 0x008ee80001127983 */ /* 0x001f280000300a00 */
[----:B------:R-:W4:Y:S04]  /*3a980*/  LDL.LU.64 R16, [R1+0x8ee0] ;  /* 0x008ee00001107983 */ /* 0x000f280000300a00 */
[----:B------:R-:W2:Y:S02]  /*3a990*/  LDL.LU.64 R28, [R1+0x8ed8] ;  /* 0x008ed800011c7983 */ /* 0x000ea40000300a00 */
[----:B--2---:R-:W-:-:S15]  /*3a9a0*/  HMMA.16816.F32 R24, R12, R28, R24 ;  /* 0x0000001c0c18723c */ /* 0x004fde0000001818 */
[----:B------:R-:W-:-:S08]  /*3a9b0*/  NOP ;  /* 0x0000000000007918 */ /* 0x000fd00000000000 */
[----:B------:R-:W-:Y:S04]  /*3a9c0*/  STL.64 [R1+0x1f70], R24 ;  /* 0x001f701801007387 */ /* 0x000fe80000100a00 */
[----:B------:R0:W-:Y:S04]  /*3a9d0*/  STL.64 [R1+0x1f78], R26 ;  /* 0x001f781a01007387 */ /* 0x0001e80000100a00 */
[----:B0-----:R-:W2:Y:S04]  /*3a9e0*/  LDL.LU.64 R26, [R1+0x8ed0] ;  /* 0x008ed000011a7983 */ /* 0x001ea80000300a00 */
[----:B------:R-:W3:Y:S01]  /*3a9f0*/  LDL.LU.64 R24, [R1+0x8ec8] ;  /* 0x008ec80001187983 */ /* 0x000ee20000300a00 */
[C---:B--2---:R-:W-:Y:S06]  /*3aa00*/  HMMA.16816.F32 R20, R12.reuse, R26, R20 ;  /* 0x0000001a0c14723c */ /* 0x044fec0000001814 */
[----:B---3--:R-:W-:-:S15]  /*3aa10*/  HMMA.16816.F32 R8, R12, R24, R8 ;  /* 0x000000180c08723c */ /* 0x008fde0000001808 */
[----:B------:R-:W-:-:S02]  /*3aa20*/  NOP ;  /* 0x0000000000007918 */ /* 0x000fc40000000000 */
[----:B------:R-:W-:Y:S04]  /*3aa30*/  STL.64 [R1+0x1f60], R20 ;  /* 0x001f601401007387 */ /* 0x000fe80000100a00 */
[----:B------:R0:W-:Y:S04]  /*3aa40*/  STL.64 [R1+0x1f68], R22 ;  /* 0x001f681601007387 */ /* 0x0001e80000100a00 */
[----:B0-----:R-:W2:Y:S04]  /*3aa50*/  LDL.LU.64 R22, [R1+0x8ec0] ;  /* 0x008ec00001167983 */ /* 0x001ea80000300a00 */
[----:B------:R-:W3:Y:S04]  /*3aa60*/  LDL.LU.64 R20, [R1+0x8eb8] ;  /* 0x008eb80001147983 */ /* 0x000ee80000300a00 */
[----:B------:R0:W-:Y:S04]  /*3aa70*/  STL.64 [R1+0x8d50], R26 ;  /* 0x008d501a01007387 */ /* 0x0001e80000100a00 */
[----:B0-----:R-:W4:Y:S04]  /*3aa80*/  LDL.LU R26, [R1+0x2274] ;  /* 0x00227400011a7983 */ /* 0x001f280000300800 */
[----:B------:R-:W-:Y:S04]  /*3aa90*/  STL.64 [R1+0x1f50], R8 ;  /* 0x001f500801007387 */ /* 0x000fe80000100a00 */
[----:B------:R-:W-:Y:S04]  /*3aaa0*/  STL.64 [R1+0x1f58], R10 ;  /* 0x001f580a01007387 */ /* 0x000fe80000100a00 */
[----:B------:R-:W4:Y:S04]  /*3aab0*/  LDL.LU R27, [R1+0x2270] ;  /* 0x00227000011b7983 */ /* 0x000f280000300800 */
[----:B------:R0:W-:Y:S04]  /*3aac0*/  STL.64 [R1+0x8d48], R24 ;  /* 0x008d481801007387 */ /* 0x0001e80000100a00 */
[----:B0-----:R-:W2:Y:S04]  /*3aad0*/  LDL.LU R24, [R1+0x226c] ;  /* 0x00226c0001187983 */ /* 0x001ea80000300800 */
[----:B------:R-:W2:Y:S04]  /*3aae0*/  LDL.LU R25, [R1+0x2268] ;  /* 0x0022680001197983 */ /* 0x000ea80000300800 */
[----:B----4-:R-:W-:Y:S04]  /*3aaf0*/  STL.64 [R1+0x8e70], R26 ;  /* 0x008e701a01007387 */ /* 0x010fe80000100a00 */
[----:B--2---:R0:W-:Y:S04]  /*3ab00*/  STL.64 [R1+0x8e68], R24 ;  /* 0x008e681801007387 */ /* 0x0041e80000100a00 */
[----:B0-----:R-:W3:Y:S04]  /*3ab10*/  LDL.LU.64 R24, [R1+0x1f30] ;  /* 0x001f300001187983 */ /* 0x001ee80000300a00 */
[----:B------:R-:W3:Y:S04]  /*3ab20*/  LDL.LU.64 R26, [R1+0x1f38] ;  /* 0x001f3800011a7983 */ /* 0x000ee80000300a00 */
[----:B------:R-:W2:Y:S04]  /*3ab30*/  LDL.LU.64 R8, [R1+0x1f10] ;  /* 0x001f100001087983 */ /* 0x000ea80000300a00 */
[----:B------:R-:W4:Y:S01]  /*3ab40*/  LDL.LU.64 R10, [R1+0x1f18] ;  /* 0x001f1800010a7983 */ /* 0x000f220000300a00 */
[----:B------:R-:W-:-:S15]  /*3ab50*/  HMMA.16816.F32 R4, R12, R22, R4 ;  /* 0x000000160c04723c */ /* 0x000fde0000001804 */
[----:B------:R-:W-:-:S08]  /*3ab60*/  NOP ;  /* 0x0000000000007918 */ /* 0x000fd00000000000 */
[----:B------:R-:W-:Y:S04]  /*3ab70*/  STL.64 [R1+0x1f40], R4 ;  /* 0x001f400401007387 */ /* 0x000fe80000100a00 */
[----:B------:R-:W-:Y:S04]  /*3ab80*/  STL.64 [R1+0x1f48], R6 ;  /* 0x001f480601007387 */ /* 0x000fe80000100a00 */
[----:B----4-:R-:W-:Y:S04]  /*3ab90*/  STL.64 [R1+0x8eb0], R10 ;  /* 0x008eb00a01007387 */ /* 0x010fe80000100a00 */
[----:B--2---:R0:W-:Y:S04]  /*3aba0*/  STL.64 [R1+0x8ea8], R8 ;  /* 0x008ea80801007387 */ /* 0x0041e80000100a00 */
[----:B0-----:R-:W2:Y:S04]  /*3abb0*/  LDL.LU.64 R8, [R1+0x1f20] ;  /* 0x001f200001087983 */ /* 0x001ea80000300a00 */
[----:B------:R-:W2:Y:S04]  /*3abc0*/  LDL.LU.64 R10, [R1+0x1f28] ;  /* 0x001f2800010a7983 */ /* 0x000ea80000300a00 */
[----:B------:R-:W4:Y:S04]  /*3abd0*/  LDL.LU.64 R4, [R1+0x1ef0] ;  /* 0x001ef00001047983 */ /* 0x000f280000300a00 */
[----:B------:R-:W4:Y:S01]  /*3abe0*/  LDL.LU.64 R6, [R1+0x1ef8] ;  /* 0x001ef80001067983 */ /* 0x000f220000300a00 */
[C---:B---3--:R-:W-:Y:S06]  /*3abf0*/  HMMA.16816.F32 R24, R12.reuse, R20, R24 ;  /* 0x000000140c18723c */ /* 0x048fec0000001818 */
[C---:B--2---:R-:W-:Y:S01]  /*3ac00*/  HMMA.16816.F32 R8, R12.reuse, R18, R8 ;  /* 0x000000120c08723c */ /* 0x044fe20000001808 */
[----:B----4-:R-:W-:Y:S04]  /*3ac10*/  STL.64 [R1+0x8e90], R6 ;  /* 0x008e900601007387 */ /* 0x010fe80000100a00 */
        /* <DEDUP_REMOVED lines=56> */
[----:B------:R-:W-:Y:S01]  /*3afa0*/  STL.64 [R1+0x968], R6 ;  /* 0x0009680601007387 */ /* 0x000fe20000100a00 */
[----:B--2---:R-:W-:-:S03]  /*3afb0*/  IMAD R15, R27, 0x100, R26 ;  /* 0x000001001b0f7824 */ /* 0x004fc600078e021a */
[----:B------:R-:W2:Y:S04]  /*3afc0*/  LDL R26, [R1+0x90] ;  /* 0x00009000011a7983 */ /* 0x000ea80000100800 */
[----:B------:R-:W2:Y:S01]  /*3afd0*/  LDL R27, [R1+0x94] ;  /* 0x00009400011b7983 */ /* 0x000ea20000100800 */
[----:B------:R-:W-:Y:S02]  /*3afe0*/  IMAD R13, R23, 0x100, R22 ;  /* 0x00000100170d7824 */ /* 0x000fe400078e0216 */
[----:B------:R-:W-:Y:S01]  /*3aff0*/  IMAD R14, R25, 0x100, R24 ;  /* 0x00000100190e7824 */ /* 0x000fe200078e0218 */
[----:B------:R-:W3:Y:S04]  /*3b000*/  LDL R22, [R1+0x38] ;  /* 0x0000380001167983 */ /* 0x000ee80000100800 */
[----:B------:R-:W3:Y:S04]  /*3b010*/  LDL R23, [R1+0x3c] ;  /* 0x00003c0001177983 */ /* 0x000ee80000100800 */
[----:B------:R-:W4:Y:S04]  /*3b020*/  LDL R24, [R1+0x98] ;  /* 0x0000980001187983 */ /* 0x000f280000100800 */
[----:B------:R-:W4:Y:S04]  /*3b030*/  LDL R25, [R1+0x9c] ;  /* 0x00009c0001197983 */ /* 0x000f280000100800 */
[----:B--2---:R-:W-:Y:S04]  /*3b040*/  STL.64 [R1+0x8e50], R26 ;  /* 0x008e501a01007387 */ /* 0x004fe80000100a00 */
[----:B------:R-:W2:Y:S04]  /*3b050*/  LDL R18, [R1+0x78] ;  /* 0x0000780001127983 */ /* 0x000ea80000100800 */
[----:B------:R-:W2:Y:S04]  /*3b060*/  LDL R19, [R1+0x7c] ;  /* 0x00007c0001137983 */ /* 0x000ea80000100800 */
[----:B------:R-:W3:Y:S04]  /*3b070*/  LDL R16, [R1+0x80] ;  /* 0x0000800001107983 */ /* 0x000ee80000100800 */
[----:B------:R-:W3:Y:S04]  /*3b080*/  LDL R17, [R1+0x84] ;  /* 0x0000840001117983 */ /* 0x000ee80000100800 */
[----:B0-----:R-:W4:Y:S04]  /*3b090*/  LDL R8, [R1+0x48] ;  /* 0x0000480001087983 */ /* 0x001f280000100800 */
[----:B------:R-:W4:Y:S04]  /*3b0a0*/  LDL R9, [R1+0x4c] ;  /* 0x00004c0001097983 */ /* 0x000f280000100800 */
[----:B-1----:R-:W4:Y:S04]  /*3b0b0*/  LDL R10, [R1+0x50] ;  /* 0x00005000010a7983 */ /* 0x002f280000100800 */
[----:B------:R-:W4:Y:S04]  /*3b0c0*/  LDL R11, [R1+0x54] ;  /* 0x00005400010b7983 */ /* 0x000f280000100800 */
[----:B--2---:R-:W-:Y:S04]  /*3b0d0*/  STL.64 [R1+0x8e60], R18 ;  /* 0x008e601201007387 */ /* 0x004fe80000100a00 */
[----:B---3--:R0:W-:Y:S04]  /*3b0e0*/  STL.64 [R1+0x8e58], R16 ;  /* 0x008e581001007387 */ /* 0x0081e80000100a00 */
[----:B0-----:R-:W2:Y:S04]  /*3b0f0*/  LDL.LU.64 R16, [R1+0x1ec0] ;  /* 0x001ec00001107983 */ /* 0x001ea80000300a00 */
[----:B------:R-:W2:Y:S04]  /*3b100*/  LDL.LU.64 R18, [R1+0x1ec8] ;  /* 0x001ec80001127983 */ /* 0x000ea80000300a00 */
[----:B------:R-:W3:Y:S04]  /*3b110*/  LDL R4, [R1+0x88] ;  /* 0x0000880001047983 */ /* 0x000ee80000100800 */
[----:B------:R-:W3:Y:S04]  /*3b120*/  LDL R5, [R1+0x8c] ;  /* 0x00008c0001057983 */ /* 0x000ee80000100800 */
[----:B----4-:R0:W-:Y:S04]  /*3b130*/  STL.64 [R1+0x8de8], R8 ;  /* 0x008de80801007387 */ /* 0x0101e80000100a00 */
[----:B0-----:R-:W4:Y:S04]  /*3b140*/  LDL R8, [R1+0x58] ;  /* 0x0000580001087983 */ /* 0x001f280000100800 */
[----:B------:R-:W4:Y:S04]  /*3b150*/  LDL R9, [R1+0x5c] ;  /* 0x00005c0001097983 */ /* 0x000f280000100800 */
[----:B------:R0:W-:Y:S04]  /*3b160*/  STL.64 [R1+0x8e10], R10 ;  /* 0x008e100a01007387 */ /* 0x0001e80000100a00 */
[----:B------:R-:W3:Y:S04]  /*3b170*/  LDL R6, [R1+0x70] ;  /* 0x0000700001067983 */ /* 0x000ee80000100800 */
[----:B------:R-:W3:Y:S04]  /*3b180*/  LDL R7, [R1+0x74] ;  /* 0x0000740001077983 */ /* 0x000ee80000100800 */
[----:B0-----:R-:W2:Y:S04]  /*3b190*/  LDL R10, [R1+0x60] ;  /* 0x00006000010a7983 */ /* 0x001ea80000100800 */
[----:B------:R-:W2:Y:S01]  /*3b1a0*/  LDL R11, [R1+0x64] ;  /* 0x00006400010b7983 */ /* 0x000ea20000100800 */
[----:B------:R-:W-:Y:S01]  /*3b1b0*/  IMAD R12, R21, 0x100, R20 ;  /* 0x00000100150c7824 */ /* 0x000fe200078e0214 */
[----:B------:R-:W-:-:S02]  /*3b1c0*/  F2FP.F16.E4M3.UNPACK_B R13, R13 ;  /* 0x0000000dff0d723e */ /* 0x000fc400020006ff */
[----:B------:R-:W-:Y:S02]  /*3b1d0*/  F2FP.F16.E4M3.UNPACK_B R14, R14 ;  /* 0x0000000eff0e723e */ /* 0x000fe400020006ff */
[----:B------:R-:W-:Y:S02]  /*3b1e0*/  F2FP.F16.E4M3.UNPACK_B R15, R15 ;  /* 0x0000000fff0f723e */ /* 0x000fe400020006ff */
[----:B------:R-:W-:Y:S01]  /*3b1f0*/  F2FP.F16.E4M3.UNPACK_B R12, R12 ;  /* 0x0000000cff0c723e */ /* 0x000fe200020006ff */
[----:B----4-:R0:W-:Y:S04]  /*3b200*/  STL.64 [R1+0x8e08], R8 ;  /* 0x008e080801007387 */ /* 0x0101e80000100a00 */
[----:B--2---:R1:W-:Y:S04]  /*3b210*/  STL.64 [R1+0x8e28], R10 ;  /* 0x008e280a01007387 */ /* 0x0043e80000100a00 */
[----:B0-----:R-:W2:Y:S04]  /*3b220*/  LDL.LU.64 R8, [R1+0x1eb0] ;  /* 0x001eb00001087983 */ /* 0x001ea80000300a00 */
[----:B-1----:R-:W2:Y:S04]  /*3b230*/  LDL.LU.64 R10, [R1+0x1eb8] ;  /* 0x001eb800010a7983 */ /* 0x002ea80000300a00 */
[----:B------:R-:W4:Y:S01]  /*3b240*/  LDL.64 R20, [R1+0x40] ;  /* 0x0000400001147983 */ /* 0x000f220000100a00 */
[C---:B------:R-:W-:Y:S03]  /*3b250*/  HMMA.16816.F32 R24, R12.reuse, R24, R16 ;  /* 0x000000180c18723c */ /* 0x040fe60000001810 */
[----:B------:R-:W-:Y:S04]  /*3b260*/  STL.64 [R1+0x8de0], R22 ;  /* 0x008de01601007387 */ /* 0x000fe80000100a00 */
[----:B----4-:R0:W-:Y:S04]  /*3b270*/  STL.64 [R1+0x8dd8], R20 ;  /* 0x008dd81401007387 */ /* 0x0101e80000100a00 */
[----:B0-----:R-:W4:Y:S04]  /*3b280*/  LDL.LU.64 R20, [R1+0x1e80] ;  /* 0x001e800001147983 */ /* 0x001f280000300a00 */
[----:B------:R-:W4:Y:S04]  /*3b290*/  LDL.LU.64 R22, [R1+0x1e88] ;  /* 0x001e880001167983 */ /* 0x000f280000300a00 */
[----:B------:R-:W4:Y:S04]  /*3b2a0*/  LDL.LU.64 R18, [R1+0x8e60] ;  /* 0x008e600001127983 */ /* 0x000f280000300a00 */
[----:B------:R-:W4:Y:S04]  /*3b2b0*/  LDL.LU.64 R16, [R1+0x8e58] ;  /* 0x008e580001107983 */ /* 0x000f280000300a00 */
[----:B------:R-:W-:Y:S04]  /*3b2c0*/  STL.64 [R1+0x1ec0], R24 ;  /* 0x001ec01801007387 */ /* 0x000fe80000100a00 */
[----:B------:R0:W-:Y:S04]  /*3b2d0*/  STL.64 [R1+0x1ec8], R26 ;  /* 0x001ec81a01007387 */ /* 0x0001e80000100a00 */
[----:B0-----:R-:W2:Y:S02]  /*3b2e0*/  LDL.LU.64 R26, [R1+0x8e50] ;  /* 0x008e5000011a7983 */ /* 0x001ea40000300a00 */
[----:B--2---:R-:W-:Y:S02]  /*3b2f0*/  HMMA.16816.F32 R24, R12, R26, R8 ;  /* 0x0000001a0c18723c */ /* 0x004fe40000001808 */
[----:B------:R-:W2:-:S15]  /*3b300*/  LDL R8, [R1+0x68] ;  /* 0x0000680001087983 */ /* 0x000e9e0000100800 */
[----:B------:R-:W-:-:S06]  /*3b310*/  NOP ;  /* 0x0000000000007918 */ /* 0x000fcc0000000000 */
[----:B------:R-:W-:Y:S04]  /*3b320*/  STL.64 [R1+0x1eb0], R24 ;  /* 0x001eb01801007387 */ /* 0x000fe80000100a00 */
[----:B------:R0:W-:Y:S04]  /*3b330*/  STL.64 [R1+0x1eb8], R26 ;  /* 0x001eb81a01007387 */ /* 0x0001e80000100a00 */
[----:B------:R-:W2:Y:S01]  /*3b340*/  LDL R9, [R1+0x6c] ;  /* 0x00006c0001097983 */ /* 0x000ea20000100800 */
[----:B0-----:R-:W-:-:S03]  /*3b350*/  IMAD.MOV.U32 R27, RZ, RZ, R0 ;  /* 0x000000ffff1b7224 */ /* 0x001fc600078e0000 */
[----:B--2---:R0:W-:Y:S04]  /*3b360*/  STL.64 [R1+0x8e40], R8 ;  /* 0x008e400801007387 */ /* 0x0041e80000100a00 */
[----:B0-----:R-:W4:Y:S04]  /*3b370*/  LDL.LU.64 R8, [R1+0x1e90] ;  /* 0x001e900001087983 */ /* 0x001f280000300a00 */
[----:B------:R-:W4:Y:S04]  /*3b380*/  LDL.LU.64 R10, [R1+0x1e98] ;  /* 0x001e9800010a7983 */ /* 0x000f280000300a00 */
[----:B------:R-:W2:Y:S04]  /*3b390*/  LDL R26, [R1] ;  /* 0x00000000011a7983 */ /* 0x000ea80000100800 */
[----:B------:R-:W4:Y:S04]  /*3b3a0*/  LDL.LU R0, [R1+0x8e4c] ;  /* 0x008e4c0001007983 */ /* 0x000f280000300800 */
[----:B------:R-:W3:Y:S04]  /*3b3b0*/  LDL.64 R24, [R1+0x8] ;  /* 0x0000080001187983 */ /* 0x000ee80000100a00 */
[----:B--2---:R-:W-:Y:S04]  /*3b3c0*/  STL.64 [R1+0x8d80], R26 ;  /* 0x008d801a01007387 */ /* 0x004fe80000100a00 */
[----:B---3--:R0:W-:Y:S04]  /*3b3d0*/  STL.64 [R1+0x8d78], R24 ;  /* 0x008d781801007387 */ /* 0x0081e80000100a00 */
[----:B0-----:R-:W2:Y:S04]  /*3b3e0*/  LDL.LU.64 R24, [R1+0x1ea0] ;  /* 0x001ea00001187983 */ /* 0x001ea80000300a00 */
[----:B------:R-:W2:Y:S02]  /*3b3f0*/  LDL.LU.64 R26, [R1+0x1ea8] ;  /* 0x001ea800011a7983 */ /* 0x000ea40000300a00 */
[----:B--2---:R-:W-:-:S15]  /*3b400*/  HMMA.16816.F32 R24, R12, R4, R24 ;  /* 0x000000040c18723c */ /* 0x004fde0000001818 */
[----:B------:R-:W-:-:S08]  /*3b410*/  NOP ;  /* 0x0000000000007918 */ /* 0x000fd00000000000 */
[----:B------:R-:W-:Y:S04]  /*3b420*/  STL.64 [R1+0x1ea0], R24 ;  /* 0x001ea01801007387 */ /* 0x000fe80000100a00 */
[----:B------:R4:W-:Y:S02]  /*3b430*/  STL.64 [R1+0x1ea8], R26 ;  /* 0x001ea81a01007387 */ /* 0x0009e40000100a00 */
[C---:B----4-:R-:W-:Y:S06]  /*3b440*/  HMMA.16816.F32 R24, R12.reuse, R16, R8 ;  /* 0x000000100c18723c */ /* 0x050fec0000001808 */
[----:B------:R-:W-:Y:S01]  /*3b450*/  HMMA.16816.F32 R16, R12, R18, R20 ;  /* 0x000000120c10723c */ /* 0x000fe20000001814 */
[----:B------:R-:W2:-:S15]  /*3b460*/  LDL.LU.64 R8, [R1+0x1e70] ;  /* 0x001e700001087983 */ /* 0x000e9e0000300a00 */
[----:B------:R-:W-:-:S01]  /*3b470*/  NOP ;  /* 0x0000000000007918 */ /* 0x000fc20000000000 */
[----:B------:R-:W-:Y:S04]  /*3b480*/  STL.64 [R1+0x1e90], R24 ;  /* 0x001e901801007387 */ /* 0x000fe80000100a00 */
[----:B------:R0:W-:Y:S04]  /*3b490*/  STL.64 [R1+0x1e98], R26 ;  /* 0x001e981a01007387 */ /* 0x0001e80000100a00 */
[----:B------:R-:W2:Y:S04]  /*3b4a0*/  LDL.LU.64 R10, [R1+0x1e78] ;  /* 0x001e7800010a7983 */ /* 0x000ea80000300a00 */
[----:B------:R-:W-:Y:S04]  /*3b4b0*/  STL.64 [R1+0x1e80], R16 ;  /* 0x001e801001007387 */ /* 0x000fe80000100a00 */
[----:B------:R-:W-:Y:S04]  /*3b4c0*/  STL.64 [R1+0x1e88], R18 ;  /* 0x001e881201007387 */ /* 0x000fe80000100a00 */
[----:B0-----:R-:W3:Y:S01]  /*3b4d0*/  LDL R26, [R1+0x10] ;  /* 0x00001000011a7983 */ /* 0x001ee20000100800 */
[----:B------:R-:W-:-:S03]  /*3b4e0*/  IMAD.MOV.U32 R27, RZ, RZ, R0 ;  /* 0x000000ffff1b7224 */ /* 0x000fc600078e0000 */
[----:B------:R-:W4:Y:S04]  /*3b4f0*/  LDL.LU R0, [R1+0x8e48] ;  /* 0x008e480001007983 */ /* 0x000f280000300800 */
[----:B------:R-:W2:Y:S04]  /*3b500*/  LDL.LU.64 R20, [R1+0x1e20] ;  /* 0x001e200001147983 */ /* 0x000ea80000300a00 */
[----:B------:R-:W3:Y:S04]  /*3b510*/  LDL.LU.64 R22, [R1+0x1e28] ;  /* 0x001e280001167983 */ /* 0x000ee80000300a00 */
[----:B---3--:R-:W-:Y:S04]  /*3b520*/  STL.64 [R1+0x8df8], R22 ;  /* 0x008df81601007387 */ /* 0x008fe80000100a00 */
[----:B--2---:R0:W-:Y:S04]  /*3b530*/  STL.64 [R1+0x8df0], R20 ;  /* 0x008df01401007387 */ /* 0x0041e80000100a00 */
[----:B0-----:R-:W2:Y:S04]  /*3b540*/  LDL.LU.64 R20, [R1+0x1e30] ;  /* 0x001e300001147983 */ /* 0x001ea80000300a00 */
[----:B------:R-:W3:Y:S04]  /*3b550*/  LDL.LU.64 R22, [R1+0x1e38] ;  /* 0x001e380001167983 */ /* 0x000ee80000300a00 */
[----:B---3--:R-:W-:Y:S04]  /*3b560*/  STL.64 [R1+0x8e20], R22 ;  /* 0x008e201601007387 */ /* 0x008fe80000100a00 */
[----:B--2---:R0:W-:Y:S04]  /*3b570*/  STL.64 [R1+0x8e18], R20 ;  /* 0x008e181401007387 */ /* 0x0041e80000100a00 */
[----:B0-----:R-:W2:Y:S04]  /*3b580*/  LDL.LU.64 R20, [R1+0x1e50] ;  /* 0x001e500001147983 */ /* 0x001ea80000300a00 */
[----:B------:R-:W3:Y:S01]  /*3b590*/  LDL.LU.64 R22, [R1+0x1e58] ;  /* 0x001e580001167983 */ /* 0x000ee20000300a00 */
[C---:B------:R-:W-:Y:S03]  /*3b5a0*/  HMMA.16816.F32 R4, R12.reuse, R6, R8 ;  /* 0x000000060c04723c */ /* 0x040fe60000001808 */
[----:B---3--:R-:W-:Y:S04]  /*3b5b0*/  STL.64 [R1+0x8e38], R22 ;  /* 0x008e381601007387 */ /* 0x008fe80000100a00 */
[----:B--2---:R0:W-:Y:S04]  /*3b5c0*/  STL.64 [R1+0x8e30], R20 ;  /* 0x008e301401007387 */ /* 0x0041e80000100a00 */
[----:B0-----:R-:W2:Y:S04]  /*3b5d0*/  LDL.LU.64 R20, [R1+0x1e60] ;  /* 0x001e600001147983 */ /* 0x001ea80000300a00 */
[----:B------:R-:W2:Y:S04]  /*3b5e0*/  LDL.LU.64 R22, [R1+0x1e68] ;  /* 0x001e680001167983 */ /* 0x000ea80000300a00 */
[----:B------:R-:W3:Y:S04]  /*3b5f0*/  LDL.LU.64 R16, [R1+0x1e10] ;  /* 0x001e100001107983 */ /* 0x000ee80000300a00 */
[----:B------:R-:W3:Y:S04]  /*3b600*/  LDL.LU.64 R18, [R1+0x1e18] ;  /* 0x001e180001127983 */ /* 0x000ee80000300a00 */
[----:B------:R-:W2:Y:S04]  /*3b610*/  LDL.LU.64 R8, [R1+0x8e40] ;  /* 0x008e400001087983 */ /* 0x000ea80000300a00 */
[----:B------:R0:W-:Y:S04]  /*3b620*/  STL.64 [R1+0x1e70], R4 ;  /* 0x001e700401007387 */ /* 0x0001e80000100a00 */
[----:B------:R1:W-:Y:S04]  /*3b630*/  STL.64 [R1+0x1e78], R6 ;  /* 0x001e780601007387 */ /* 0x0003e80000100a00 */
[----:B0-----:R-:W3:Y:S04]  /*3b640*/  LDL.LU.64 R4, [R1+0x1e00] ;  /* 0x001e000001047983 */ /* 0x001ee80000300a00 */
[----:B-1----:R-:W3:Y:S04]  /*3b650*/  LDL.LU.64 R6, [R1+0x1e08] ;  /* 0x001e080001067983 */ /* 0x002ee80000300a00 */
[----:B------:R-:W4:Y:S04]  /*3b660*/  LDL.64 R24, [R1+0x18] ;  /* 0x0000180001187983 */ /* 0x000f280000100a00 */
[----:B------:R-:W-:Y:S01]  /*3b670*/  STL.64 [R1+0x8db0], R26 ;  /* 0x008db01a01007387 */ /* 0x000fe20000100a00 */
[C---:B--2---:R-:W-:Y:S03]  /*3b680*/  HMMA.16816.F32 R8, R12.reuse, R8, R20 ;  /* 0x000000080c08723c */ /* 0x044fe60000001814 */
[----:B----4-:R0:W-:Y:S04]  /*3b690*/  STL.64 [R1+0x8da8], R24 ;  /* 0x008da81801007387 */ /* 0x0101e80000100a00 */
[----:B0-----:R-:W2:Y:S04]  /*3b6a0*/  LDL.LU.64 R24, [R1+0x1e40] ;  /* 0x001e400001187983 */ /* 0x001ea80000300a00 */
[----:B------:R-:W2:Y:S04]  /*3b6b0*/  LDL.LU.64 R26, [R1+0x1e48] ;  /* 0x001e4800011a7983 */ /* 0x000ea80000300a00 */
[----:B------:R-:W4:Y:S04]  /*3b6c0*/  LDL.LU.64 R22, [R1+0x8e38] ;  /* 0x008e380001167983 */ /* 0x000f280000300a00 */
[----:B------:R-:W4:Y:S04]  /*3b6d0*/  LDL.LU.64 R20, [R1+0x8e30] ;  /* 0x008e300001147983 */ /* 0x000f280000300a00 */
[----:B------:R-:W-:Y:S04]  /*3b6e0*/  STL.64 [R1+0x1e60], R8 ;  /* 0x001e600801007387 */ /* 0x000fe80000100a00 */
[----:B------:R0:W-:Y:S04]  /*3b6f0*/  STL.64 [R1+0x1e68], R10 ;  /* 0x001e680a01007387 */ /* 0x0001e80000100a00 */
[----:B0-----:R-:W4:Y:S02]  /*3b700*/  LDL.LU.64 R10, [R1+0x8e28] ;  /* 0x008e2800010a7983 */ /* 0x001f240000300a00 */
[----:B----4-:R-:W-:Y:S02]  /*3b710*/  HMMA.16816.F32 R8, R12, R10, R20 ;  /* 0x0000000a0c08723c */ /* 0x010fe40000001814 */
[----:B------:R-:W4:Y:S04]  /*3b720*/  LDL.LU.64 R22, [R1+0x8e20] ;  /* 0x008e200001167983 */ /* 0x000f280000300a00 */
[----:B------:R-:W4:-:S15]  /*3b730*/  LDL.LU.64 R20, [R1+0x8e18] ;  /* 0x008e180001147983 */ /* 0x000f1e0000300a00 */
[----:B------:R-:W-:-:S02]  /*3b740*/  NOP ;  /* 0x0000000000007918 */ /* 0x000fc40000000000 */
[----:B------:R-:W-:Y:S04]  /*3b750*/  STL.64 [R1+0x1e50], R8 ;  /* 0x001e500801007387 */ /* 0x000fe80000100a00 */
[----:B------:R0:W-:Y:S04]  /*3b760*/  STL.64 [R1+0x1e58], R10 ;  /* 0x001e580a01007387 */ /* 0x0001e80000100a00 */
[----:B0-----:R-:W4:Y:S04]  /*3b770*/  LDL.LU.64 R10, [R1+0x8e10] ;  /* 0x008e1000010a7983 */ /* 0x001f280000300a00 */
[----:B------:R-:W2:Y:S02]  /*3b780*/  LDL.LU.64 R8, [R1+0x8e08] ;  /* 0x008e080001087983 */ /* 0x000ea40000300a00 */
[C---:B--2---:R-:W-:Y:S06]  /*3b790*/  HMMA.16816.F32 R24, R12.reuse, R8, R24 ;  /* 0x000000080c18723c */ /* 0x044fec0000001818 */
[----:B----4-:R-:W-:-:S15]  /*3b7a0*/  HMMA.16816.F32 R8, R12, R10, R20 ;  /* 0x0000000a0c08723c */ /* 0x010fde0000001814 */
[----:B------:R-:W-:-:S02]  /*3b7b0*/  NOP ;  /* 0x0000000000007918 */ /* 0x000fc40000000000 */
[----:B------:R-:W-:Y:S04]  /*3b7c0*/  STL.64 [R1+0x1e40], R24 ;  /* 0x001e401801007387 */ /* 0x000fe80000100a00 */
[----:B------:R0:W-:Y:S02]  /*3b7d0*/  STL.64 [R1+0x1e48], R26 ;  /* 0x001e481a01007387 */ /* 0x0001e40000100a00 */
[----:B0-----:R-:W-:Y:S02]  /*3b7e0*/  IMAD.MOV.U32 R26, RZ, RZ, R0 ;  /* 0x000000ffff1a7224 */ /* 0x001fe400078e0000 */
[----:B------:R-:W2:Y:S04]  /*3b7f0*/  LDL.LU R0, [R1+0x8e00] ;  /* 0x008e000001007983 */ /* 0x000ea80000300800 */
[----:B------:R-:W4:Y:S04]  /*3b800*/  LDL R27, [R1+0x24] ;  /* 0x00002400011b7983 */ /* 0x000f280000100800 */
[----:B------:R-:W3:Y:S04]  /*3b810*/  LDL.LU.64 R22, [R1+0x8df8] ;  /* 0x008df80001167983 */ /* 0x000ee80000300a00 */
[----:B------:R-:W3:Y:S04]  /*3b820*/  LDL.LU.64 R20, [R1+0x8df0] ;  /* 0x008df00001147983 */ /* 0x000ee80000300a00 */
[----:B------:R0:W-:Y:S04]  /*3b830*/  STL.64 [R1+0x1e30], R8 ;  /* 0x001e300801007387 */ /* 0x0001e80000100a00 */
[----:B------:R1:W-:Y:S04]  /*3b840*/  STL.64 [R1+0x1e38], R10 ;  /* 0x001e380a01007387 */ /* 0x0003e80000100a00 */
[----:B0-----:R-:W3:Y:S04]  /*3b850*/  LDL.LU.64 R8, [R1+0x8de8] ;  /* 0x008de80001087983 */ /* 0x001ee80000300a00 */
[----:B-1----:R-:W4:Y:S04]  /*3b860*/  LDL R10, [R1+0x30] ;  /* 0x00003000010a7983 */ /* 0x002f280000100800 */
[----:B------:R-:W4:Y:S01]  /*3b870*/  LDL.64 R24, [R1+0x28] ;  /* 0x0000280001187983 */ /* 0x000f220000100a00 */
[----:B---3--:R-:W-:-:S15]  /*3b880*/  HMMA.16816.F32 R20, R12, R8, R20 ;  /* 0x000000080c14723c */ /* 0x008fde0000001814 */
[----:B------:R-:W-:-:S08]  /*3b890*/  NOP ;  /* 0x0000000000007918 */ /* 0x000fd00000000000 */
[----:B------:R-:W-:Y:S04]  /*3b8a0*/  STL.64 [R1+0x1e20], R20 ;  /* 0x001e201401007387 */ /* 0x000fe80000100a00 */
[----:B------:R0:W-:Y:S04]  /*3b8b0*/  STL.64 [R1+0x1e28], R22 ;  /* 0x001e281601007387 */ /* 0x0001e80000100a00 */
[----:B0-----:R-:W3:Y:S04]  /*3b8c0*/  LDL.LU.64 R22, [R1+0x8de0] ;  /* 0x008de00001167983 */ /* 0x001ee80000300a00 */
[----:B------:R-:W4:Y:S01]  /*3b8d0*/  LDL.LU.64 R20, [R1+0x8dd8] ;  /* 0x008dd80001147983 */ /* 0x000f220000300a00 */
[----:B--2---:R-:W-:Y:S01]  /*3b8e0*/  IMAD.MOV.U32 R11, RZ, RZ, R0 ;  /* 0x000000ffff0b7224 */ /* 0x004fe200078e0000 */
[----:B----4-:R-:W-:Y:S06]  /*3b8f0*/  HMMA.16816.F32 R16, R12, R20, R16 ;  /* 0x000000140c10723c */ /* 0x010fec0000001810 */
[----:B------:R-:W-:-:S05]  /*3b900*/  IMAD.MOV.U32 R0, RZ, RZ, R21 ;  /* 0x000000ffff007224 */ /* 0x000fca00078e0015 */
[----:B------:R-:W-:-:S12]  /*3b910*/  STL [R1+0x8c78], R0 ;  /* 0x008c780001007387 */ /* 0x000fd80000100800 */
[----:B------:R-:W-:Y:S04]  /*3b920*/  STL.64 [R1+0x1e10], R16 ;  /* 0x001e101001007387 */ /* 0x000fe80000100a00 */
[----:B------:R3:W-:Y:S02]  /*3b930*/  STL.64 [R1+0x1e18], R18 ;  /* 0x001e181201007387 */ /* 0x0007e40000100a00 */
[----:B---3--:R-:W-:Y:S02]  /*3b940*/  HMMA.16816.F32 R16, R12, R22, R4 ;  /* 0x000000160c10723c */ /* 0x008fe40000001804 */
[----:B------:R-:W2:Y:S04]  /*3b950*/  LDL.LU.64 R4, [R1+0x1df0] ;  /* 0x001df00001047983 */ /* 0x000ea80000300a00 */
[----:B------:R-:W2:-:S15]  /*3b960*/  LDL.LU.64 R6, [R1+0x1df8] ;  /* 0x001df80001067983 */ /* 0x000e9e0000300a00 */
[----:B------:R-:W-:-:S02]  /*3b970*/  NOP ;  /* 0x0000000000007918 */ /* 0x000fc40000000000 */
[----:B------:R-:W-:Y:S04]  /*3b980*/  STL.64 [R1+0x1e00], R16 ;  /* 0x001e001001007387 */ /* 0x000fe80000100a00 */
[----:B------:R-:W-:Y:S04]  /*3b990*/  STL.64 [R1+0x1e08], R18 ;  /* 0x001e081201007387 */ /* 0x000fe80000100a00 */
        /* <DEDUP_REMOVED lines=27> */
[----:B------:R0:W-:Y:S04]  /*3bb50*/  STL.64 [R1+0x1df0], R4 ;  /* 0x001df00401007387 */ /* 0x0001e80000100a00 */
[----:B------:R1:W-:Y:S04]  /*3bb60*/  STL.64 [R1+0x1df8], R6 ;  /* 0x001df80601007387 */ /* 0x0003e80000100a00 */
[----:B0-----:R-:W4:Y:S04]  /*3bb70*/  LDL.LU.64 R4, [R1+0x1d60] ;  /* 0x001d600001047983 */ /* 0x001f280000300a00 */
[----:B-1----:R-:W4:Y:S01]  /*3bb80*/  LDL.LU.64 R6, [R1+0x1d68] ;  /* 0x001d680001067983 */ /* 0x002f220000300a00 */
[----:B--2---:R-:W-:-:S15]  /*3bb90*/  HMMA.16816.F32 R20, R12, R24, R20 ;  /* 0x000000180c14723c */ /* 0x004fde0000001814 */
[----:B------:R-:W-:-:S08]  /*3bba0*/  NOP ;  /* 0x0000000000007918 */ /* 0x000fd00000000000 */
        /* <DEDUP_REMOVED lines=13> */
[----:B------:R-:W2:Y:S02]  /*3bc80*/  LDL.LU.64 R24, [R1+0x8da8] ;  /* 0x008da80001187983 */ /* 0x000ea40000300a00 */
        /* <DEDUP_REMOVED lines=22> */
[----:B------:R-:W-:-:S02]  /*3bdf0*/  IMAD.MOV.U32 R0, RZ, RZ, R25 ;  /* 0x000000ffff007224 */ /* 0x000fc400078e0019 */
[----:B---3--:R-:W-:Y:S01]  /*3be00*/  HMMA.16816.F32 R24, R12, R26, R20 ;  /* 0x0000001a0c18723c */ /* 0x008fe20000001814 */
[----:B------:R-:W2:Y:S04]  /*3be10*/  LDL.LU.64 R22, [R1+0x8d60] ;  /* 0x008d600001167983 */ /* 0x000ea80000300a00 */
[----:B------:R-:W3:-:S15]  /*3be20*/  LDL.LU.64 R20, [R1+0x8d58] ;  /* 0x008d580001147983 */ /* 0x000ede0000300a00 */
[----:B------:R-:W-:-:S03]  /*3be30*/  NOP ;  /* 0x0000000000007918 */ /* 0x000fc60000000000 */
[----:B------:R-:W-:Y:S04]  /*3be40*/  STL.64 [R1+0x1d90], R24 ;  /* 0x001d901801007387 */ /* 0x000fe80000100a00 */
[----:B------:R0:W-:Y:S04]  /*3be50*/  STL.64 [R1+0x1d98], R26 ;  /* 0x001d981a01007387 */ /* 0x0001e80000100a00 */
[----:B0-----:R-:W4:Y:S04]  /*3be60*/  LDL.LU.64 R26, [R1+0x8d50] ;  /* 0x008d5000011a7983 */ /* 0x001f280000300a00 */
[----:B------:R-:W2:Y:S01]  /*3be70*/  LDL.LU.64 R24, [R1+0x8d48] ;  /* 0x008d480001187983 */ /* 0x000ea20000300a00 */
[----:B------:R-:W-:Y:S06]  /*3be80*/  HMMA.16816.F32 R16, R12, R28, R16 ;  /* 0x0000001c0c10723c */ /* 0x000fec0000001810 */
[----:B------:R0:W-:Y:S04]  /*3be90*/  STL.64 [R1+0x8bb8], R28 ;  /* 0x008bb81c01007387 */ /* 0x0001e80000100a00 */
[----:B0-----:R-:W3:-:S13]  /*3bea0*/  LDL.LU R28, [R1+0x2294] ;  /* 0x00229400011c7983 */ /* 0x001eda0000300800 */
[----:B------:R0:W-:Y:S04]  /*3beb0*/  STL.64 [R1+0x1d80], R16 ;  /* 0x001d801001007387 */ /* 0x0001e80000100a00 */
[----:B------:R1:W-:Y:S04]  /*3bec0*/  STL.64 [R1+0x1d88], R18 ;  /* 0x001d881201007387 */ /* 0x0003e80000100a00 */
[----:B------:R-:W3:Y:S04]  /*3bed0*/  LDL.LU R29, [R1+0x2290] ;  /* 0x00229000011d7983 */ /* 0x000ee80000300800 */
[----:B0-----:R-:W3:Y:S01]  /*3bee0*/  LDL.LU.64 R16, [R1+0x1d50] ;  /* 0x001d500001107983 */ /* 0x001ee20000300a00 */
[C---:B----4-:R-:W-:Y:S06]  /*3bef0*/  HMMA.16816.F32 R8, R12.reuse, R26, R8 ;  /* 0x0000001a0c08723c */ /* 0x050fec0000001808 */
[----:B--2---:R-:W-:-:S15]  /*3bf00*/  HMMA.16816.F32 R4, R12, R24, R4 ;  /* 0x000000180c04723c */ /* 0x004fde0000001804 */
[----:B------:R-:W-:-:S02]  /*3bf10*/  NOP ;  /* 0x0000000000007918 */ /* 0x000fc40000000000 */
[----:B------:R0:W-:Y:S04]  /*3bf20*/  STL.64 [R1+0x1d70], R8 ;  /* 0x001d700801007387 */ /* 0x0001e80000100a00 */
[----:B------:R2:W-:Y:S04]  /*3bf30*/  STL.64 [R1+0x1d78], R10 ;  /* 0x001d780a01007387 */ /* 0x0005e80000100a00 */
[----:B-1----:R-:W3:Y:S04]  /*3bf40*/  LDL.LU.64 R18, [R1+0x1d58] ;  /* 0x001d580001127983 */ /* 0x002ee80000300a00 */
[----:B------:R-:W-:Y:S04]  /*3bf50*/  STL.64 [R1+0x1d60], R4 ;  /* 0x001d600401007387 */ /* 0x000fe80000100a00 */
[----:B------:R-:W-:Y:S04]  /*3bf60*/  STL.64 [R1+0x1d68], R6 ;  /* 0x001d680601007387 */ /* 0x000fe80000100a00 */
[----:B0-----:R-:W4:Y:S04]  /*3bf70*/  LDL.LU.64 R8, [R1+0x1d20] ;  /* 0x001d200001087983 */ /* 0x001f280000300a00 */
[----:B--2---:R-:W2:Y:S04]  /*3bf80*/  LDL.LU.64 R10, [R1+0x1d28] ;  /* 0x001d2800010a7983 */ /* 0x004ea80000300a00 */
[----:B--2---:R-:W-:Y:S04]  /*3bf90*/  STL.64 [R1+0x8d30], R10 ;  /* 0x008d300a01007387 */ /* 0x004fe80000100a00 */
[----:B----4-:R0:W-:Y:S04]  /*3bfa0*/  STL.64 [R1+0x8d28], R8 ;  /* 0x008d280801007387 */ /* 0x0101e80000100a00 */
[----:B0-----:R-:W2:Y:S04]  /*3bfb0*/  LDL.LU.64 R8, [R1+0x1d30] ;  /* 0x001d300001087983 */ /* 0x001ea80000300a00 */
[----:B------:R-:W2:Y:S04]  /*3bfc0*/  LDL.LU.64 R10, [R1+0x1d38] ;  /* 0x001d3800010a7983 */ /* 0x000ea80000300a00 */
[----:B------:R-:W4:Y:S04]  /*3bfd0*/  LDL.LU.64 R4, [R1+0x1d00] ;  /* 0x001d000001047983 */ /* 0x000f280000300a00 */
[----:B------:R-:W2:Y:S01]  /*3bfe0*/  LDL.LU.64 R6, [R1+0x1d08] ;  /* 0x001d080001067983 */ /* 0x000ea20000300a00 */
[C---:B---3--:R-:W-:Y:S03]  /*3bff0*/  HMMA.16816.F32 R16, R12.reuse, R22, R16 ;  /* 0x000000160c10723c */ /* 0x048fe60000001810 */
[----:B--2---:R-:W-:Y:S04]  /*3c000*/  STL.64 [R1+0x8d10], R6 ;  /* 0x008d100601007387 */ /* 0x004fe80000100a00 */
[----:B----4-:R0:W-:Y:S04]  /*3c010*/  STL.64 [R1+0x8d08], R4 ;  /* 0x008d080401007387 */ /* 0x0101e80000100a00 */
[----:B0-----:R-:W2:Y:S04]  /*3c020*/  LDL.LU.64 R4, [R1+0x1d10] ;  /* 0x001d100001047983 */ /* 0x001ea80000300a00 */
[----:B------:R-:W2:Y:S04]  /*3c030*/  LDL.LU.64 R6, [R1+0x1d18] ;  /* 0x001d180001067983 */ /* 0x000ea80000300a00 */
[----:B------:R0:W-:Y:S04]  /*3c040*/  STL.64 [R1+0x8bb0], R26 ;  /* 0x008bb01a01007387 */ /* 0x0001e80000100a00 */
[----:B0-----:R-:W3:Y:S04]  /*3c050*/  LDL.LU R26, [R1+0x228c] ;  /* 0x00228c00011a7983 */ /* 0x001ee80000300800 */
[----:B------:R-:W3:Y:S04]  /*3c060*/  LDL.LU R27, [R1+0x2288] ;  /* 0x00228800011b7983 */ /* 0x000ee80000300800 */
[----:B------:R0:W-:Y:S04]  /*3c070*/  STL.64 [R1+0x8ba8], R24 ;  /* 0x008ba81801007387 */ /* 0x0001e80000100a00 */
[----:B0-----:R-:W4:Y:S04]  /*3c080*/  LDL.LU R24, [R1+0x2284] ;  /* 0x0022840001187983 */ /* 0x001f280000300800 */
[----:B------:R-:W4:Y:S04]  /*3c090*/  LDL.LU R25, [R1+0x2280] ;  /* 0x0022800001197983 */ /* 0x000f280000300800 */
[----:B---3--:R-:W-:Y:S04]  /*3c0a0*/  STL.64 [R1+0x8cf0], R26 ;  /* 0x008cf01a01007387 */ /* 0x008fe80000100a00 */
[----:B----4-:R0:W-:Y:S04]  /*3c0b0*/  STL.64 [R1+0x8ce8], R24 ;  /* 0x008ce81801007387 */ /* 0x0101e80000100a00 */
        /* <DEDUP_REMOVED lines=13> */
[----:B------:R0:W-:Y:S04]  /*3c190*/  STL.64 [R1+0x8b90], R22 ;  /* 0x008b901601007387 */ /* 0x0001e80000100a00 */
[----:B0-----:R-:W4:Y:S04]  /*3c1a0*/  LDL.LU R22, [R1+0x227c] ;  /* 0x00227c0001167983 */ /* 0x001f280000300800 */
[----:B------:R-:W4:Y:S04]  /*3c1b0*/  LDL.LU R23, [R1+0x2278] ;  /* 0x0022780001177983 */ /* 0x000f280000300800 */
[----:B------:R-:W-:Y:S04]  /*3c1c0*/  STL.64 [R1+0x8b88], R20 ;  /* 0x008b881401007387 */ /* 0x000fe80000100a00 */
        /* <DEDUP_REMOVED lines=37> */
[----:B------:R-:W-:Y:S04]  /*3c420*/  STL.64 [R1+0x8b60], R6 ;  /* 0x008b600601007387 */ /* 0x000fe80000100a00 */
[----:B------:R4:W-:Y:S02]  /*3c430*/  STL.64 [R1+0x8b58], R4 ;  /* 0x008b580401007387 */ /* 0x0009e40000100a00 */
[----:B----4-:R-:W-:Y:S02]  /*3c440*/  HMMA.16816.F32 R4, R12, R2, R16 ;  /* 0x000000020c04723c */ /* 0x010fe40000001810 */
[----:B------:R0:W-:Y:S04]  /*3c450*/  STL.64 [R1+0x1ce0], R8 ;  /* 0x001ce00801007387 */ /* 0x0001e80000100a00 */
[----:B------:R-:W-:Y:S04]  /*3c460*/  STL.64 [R1+0x1ce8], R10 ;  /* 0x001ce80a01007387 */ /* 0x000fe80000100a00 */
[----:B------:R1:W-:Y:S04]  /*3c470*/  STL [R1+0x8b54], R2 ;  /* 0x008b540201007387 */ /* 0x0003e80000100800 */
[----:B------:R4:W-:Y:S09]  /*3c480*/  STL [R1+0x8b50], R3 ;  /* 0x008b500301007387 */ /* 0x0009f20000100800 */
[----:B------:R-:W-:Y:S04]  /*3c490*/  STL.64 [R1+0x950], R4 ;  /* 0x0009500401007387 */ /* 0x000fe80000100a00 */
[----:B------:R-:W-:Y:S04]  /*3c4a0*/  STL.64 [R1+0x958], R6 ;  /* 0x0009580601007387 */ /* 0x000fe80000100a00 */
[----:B------:R-:W4:Y:S04]  /*3c4b0*/  LDL R16, [R1+0x78] ;  /* 0x0000780001107983 */ /* 0x000f280000100800 */
[----:B------:R-:W4:Y:S04]  /*3c4c0*/  LDL R17, [R1+0x7c] ;  /* 0x00007c0001117983 */ /* 0x000f280000100800 */
[----:B------:R-:W3:Y:S04]  /*3c4d0*/  LDL R18, [R1+0x90] ;  /* 0x0000900001127983 */ /* 0x000ee80000100800 */
[----:B------:R-:W3:Y:S01]  /*3c4e0*/  LDL R19, [R1+0x94] ;  /* 0x0000940001137983 */ /* 0x000ee20000100800 */
[----:B------:R-:W-:-:S02]  /*3c4f0*/  IMAD R15, R29, 0x100, R28 ;  /* 0x000001001d0f7824 */ /* 0x000fc400078e021c */
[----:B--2---:R-:W-:Y:S02]  /*3c500*/  IMAD R14, R27, 0x100, R26 ;  /* 0x000001001b0e7824 */ /* 0x004fe400078e021a */
[----:B------:R-:W2:Y:S04]  /*3c510*/  LDL R26, [R1+0x48] ;  /* 0x00004800011a7983 */ /* 0x000ea80000100800 */
[----:B------:R-:W2:Y:S04]  /*3c520*/  LDL R27, [R1+0x4c] ;  /* 0x00004c00011b7983 */ /* 0x000ea80000100800 */
[----:B----4-:R4:W-:Y:S04]  /*3c530*/  STL.64 [R1+0x8cc8], R16 ;  /* 0x008cc81001007387 */ /* 0x0109e80000100a00 */
[----:B---3--:R3:W-:Y:S04]  /*3c540*/  STL.64 [R1+0x8ce0], R18 ;  /* 0x008ce01201007387 */ /* 0x0087e80000100a00 */
[----:B0-----:R-:W2:Y:S04]  /*3c550*/  LDL R8, [R1+0x88] ;  /* 0x0000880001087983 */ /* 0x001ea80000100800 */
[----:B------:R-:W2:Y:S04]  /*3c560*/  LDL R9, [R1+0x8c] ;  /* 0x00008c0001097983 */ /* 0x000ea80000100800 */
[----:B------:R-:W2:Y:S04]  /*3c570*/  LDL R28, [R1+0x98] ;  /* 0x00009800011c7983 */ /* 0x000ea80000100800 */
[----:B------:R-:W2:Y:S04]  /*3c580*/  LDL R29, [R1+0x9c] ;  /* 0x00009c00011d7983 */ /* 0x000ea80000100800 */
[----:B-1----:R-:W2:Y:S04]  /*3c590*/  LDL R2, [R1+0x68] ;  /* 0x0000680001027983 */ /* 0x002ea80000100800 */
[----:B------:R-:W2:Y:S04]  /*3c5a0*/  LDL R3, [R1+0x6c] ;  /* 0x00006c0001037983 */ /* 0x000ea80000100800 */
[----:B----4-:R-:W4:Y:S04]  /*3c5b0*/  LDL.LU.64 R16, [R1+0x1cd0] ;  /* 0x001cd00001107983 */ /* 0x010f280000300a00 */
[----:B---3--:R-:W4:Y:S04]  /*3c5c0*/  LDL.LU.64 R18, [R1+0x1cd8] ;  /* 0x001cd80001127983 */ /* 0x008f280000300a00 */
[----:B------:R-:W3:Y:S04]  /*3c5d0*/  LDL R10, [R1+0x80] ;  /* 0x00008000010a7983 */ /* 0x000ee80000100800 */
[----:B------:R-:W3:Y:S01]  /*3c5e0*/  LDL R11, [R1+0x84] ;  /* 0x00008400010b7983 */ /* 0x000ee20000100800 */
[----:B------:R-:W-:-:S03]  /*3c5f0*/  IMAD R12, R23, 0x100, R22 ;  /* 0x00000100170c7824 */ /* 0x000fc600078e0216 */
[----:B---3--:R-:W-:Y:S04]  /*3c600*/  STL.64 [R1+0x8cd8], R10 ;  /* 0x008cd80a01007387 */ /* 0x008fe80000100a00 */
[----:B--2---:R-:W-:Y:S04]  /*3c610*/  STL.64 [R1+0x8cd0], R8 ;  /* 0x008cd00801007387 */ /* 0x004fe80000100a00 */
[----:B------:R-:W2:Y:S04]  /*3c620*/  LDL R22, [R1+0x58] ;  /* 0x0000580001167983 */ /* 0x000ea80000100800 */
[----:B------:R-:W2:Y:S04]  /*3c630*/  LDL R23, [R1+0x5c] ;  /* 0x00005c0001177983 */ /* 0x000ea80000100800 */
[----:B------:R-:W3:Y:S04]  /*3c640*/  LDL.64 R20, [R1+0x60] ;  /* 0x0000600001147983 */ /* 0x000ee80000100a00 */
[----:B--2---:R0:W-:Y:S04]  /*3c650*/  STL.64 [R1+0x8ca0], R22 ;  /* 0x008ca01601007387 */ /* 0x0041e80000100a00 */
[----:B0-----:R-:W2:Y:S04]  /*3c660*/  LDL R22, [R1+0x70] ;  /* 0x0000700001167983 */ /* 0x001ea80000100800 */
[----:B------:R-:W2:Y:S04]  /*3c670*/  LDL R23, [R1+0x74] ;  /* 0x0000740001177983 */ /* 0x000ea80000100800 */
[----:B------:R-:W2:Y:S04]  /*3c680*/  LDL.LU.64 R8, [R1+0x1cc0] ;  /* 0x001cc00001087983 */ /* 0x000ea80000300a00 */
[----:B------:R-:W2:Y:S04]  /*3c690*/  LDL.LU.64 R10, [R1+0x1cc8] ;  /* 0x001cc800010a7983 */ /* 0x000ea80000300a00 */
[----:B---3--:R0:W-:Y:S01]  /*3c6a0*/  STL.64 [R1+0x8c98], R20 ;  /* 0x008c981401007387 */ /* 0x0081e20000100a00 */
[----:B------:R-:W-:Y:S01]  /*3c6b0*/  IMAD R13, R25, 0x100, R24 ;  /* 0x00000100190d7824 */ /* 0x000fe200078e0218 */
[----:B------:R-:W-:-:S02]  /*3c6c0*/  F2FP.F16.E4M3.UNPACK_B R12, R12 ;  /* 0x0000000cff0c723e */ /* 0x000fc400020006ff */
[----:B------:R-:W-:Y:S02]  /*3c6d0*/  F2FP.F16.E4M3.UNPACK_B R14, R14 ;  /* 0x0000000eff0e723e */ /* 0x000fe400020006ff */
[----:B------:R-:W-:Y:S02]  /*3c6e0*/  F2FP.F16.E4M3.UNPACK_B R15, R15 ;  /* 0x0000000fff0f723e */ /* 0x000fe400020006ff */
[----:B------:R-:W-:-:S07]  /*3c6f0*/  F2FP.F16.E4M3.UNPACK_B R13, R13 ;  /* 0x0000000dff0d723e */ /* 0x000fce00020006ff */
[C---:B----4-:R-:W-:Y:S01]  /*3c700*/  HMMA.16816.F32 R16, R12.reuse, R28, R16 ;  /* 0x0000001c0c10723c */ /* 0x050fe20000001810 */
[----:B--2---:R1:W-:Y:S04]  /*3c710*/  STL.64 [R1+0x8cb8], R22 ;  /* 0x008cb81601007387 */ /* 0x0043e80000100a00 */
[----:B------:R-:W2:Y:S04]  /*3c720*/  LDL R24, [R1+0x50] ;  /* 0x0000500001187983 */ /* 0x000ea80000100800 */
[----:B------:R-:W2:Y:S04]  /*3c730*/  LDL R25, [R1+0x54] ;  /* 0x0000540001197983 */ /* 0x000ea80000100800 */
[----:B0-----:R-:W3:Y:S04]  /*3c740*/  LDL.LU.64 R20, [R1+0x1ca0] ;  /* 0x001ca00001147983 */ /* 0x001ee80000300a00 */
[----:B-1----:R-:W3:Y:S04]  /*3c750*/  LDL.LU.64 R22, [R1+0x1ca8] ;  /* 0x001ca80001167983 */ /* 0x002ee80000300a00 */
[----:B------:R-:W4:Y:S04]  /*3c760*/  LDL.LU.64 R4, [R1+0x1c90] ;  /* 0x001c900001047983 */ /* 0x000f280000300a00 */
[----:B------:R-:W4:Y:S04]  /*3c770*/  LDL.LU.64 R6, [R1+0x1c98] ;  /* 0x001c980001067983 */ /* 0x000f280000300a00 */
[----:B------:R-:W-:Y:S04]  /*3c780*/  STL.64 [R1+0x8c88], R26 ;  /* 0x008c881a01007387 */ /* 0x000fe80000100a00 */
[----:B--2---:R0:W-:Y:S04]  /*3c790*/  STL.64 [R1+0x8c80], R24 ;  /* 0x008c801801007387 */ /* 0x0041e80000100a00 */
[----:B0-----:R-:W2:Y:S04]  /*3c7a0*/  LDL.LU.64 R24, [R1+0x1cb0] ;  /* 0x001cb00001187983 */ /* 0x001ea80000300a00 */
[----:B------:R-:W2:Y:S04]  /*3c7b0*/  LDL.LU.64 R26, [R1+0x1cb8] ;  /* 0x001cb800011a7983 */ /* 0x000ea80000300a00 */
[----:B------:R-:W-:Y:S04]  /*3c7c0*/  STL.64 [R1+0x1cd0], R16 ;  /* 0x001cd01001007387 */ /* 0x000fe80000100a00 */
[----:B------:R0:W-:Y:S04]  /*3c7d0*/  STL.64 [R1+0x1cd8], R18 ;  /* 0x001cd81201007387 */ /* 0x0001e80000100a00 */
[----:B0-----:R-:W3:Y:S04]  /*3c7e0*/  LDL.LU.64 R18, [R1+0x8ce0] ;  /* 0x008ce00001127983 */ /* 0x001ee80000300a00 */
[----:B------:R-:W4:Y:S01]  /*3c7f0*/  LDL.64 R28, [R1] ;  /* 0x00000000011c7983 */ /* 0x000f220000100a00 */
[----:B---3--:R-:W-:Y:S03]  /*3c800*/  HMMA.16816.F32 R16, R12, R18, R8 ;  /* 0x000000120c10723c */ /* 0x008fe60000001808 */
[----:B------:R-:W3:Y:S04]  /*3c810*/  LDL.LU.64 R10, [R1+0x8cd8] ;  /* 0x008cd800010a7983 */ /* 0x000ee80000300a00 */
[----:B------:R-:W2:-:S15]  /*3c820*/  LDL.LU.64 R8, [R1+0x8cd0] ;  /* 0x008cd00001087983 */ /* 0x000e9e0000300a00 */
[----:B------:R-:W-:-:S01]  /*3c830*/  NOP ;  /* 0x0000000000007918 */ /* 0x000fc20000000000 */
[----:B------:R0:W-:Y:S04]  /*3c840*/  STL.64 [R1+0x1cc0], R16 ;  /* 0x001cc01001007387 */ /* 0x0001e80000100a00 */
[----:B------:R1:W-:Y:S04]  /*3c850*/  STL.64 [R1+0x1cc8], R18 ;  /* 0x001cc81201007387 */ /* 0x0003e80000100a00 */
[----:B0-----:R-:W4:Y:S04]  /*3c860*/  LDL.LU.64 R16, [R1+0x8cc8] ;  /* 0x008cc80001107983 */ /* 0x001f280000300a00 */
[----:B-1----:R-:W3:Y:S01]  /*3c870*/  LDL R18, [R1+0x8] ;  /* 0x0000080001127983 */ /* 0x002ee20000100800 */
[----:B------:R-:W-:-:S03]  /*3c880*/  IMAD.MOV.U32 R19, RZ, RZ, R0 ;  /* 0x000000ffff137224 */ /* 0x000fc600078e0000 */
[----:B------:R-:W4:Y:S01]  /*3c890*/  LDL.LU R0, [R1+0x8cc0] ;  /* 0x008cc00001007983 */ /* 0x000f220000300800 */
[----:B--2---:R-:W-:Y:S03]  /*3c8a0*/  HMMA.16816.F32 R24, R12, R8, R24 ;  /* 0x000000080c18723c */ /* 0x004fe60000001818 */
[----:B---3--:R-:W-:-:S15]  /*3c8b0*/  STL.64 [R1+0x8be0], R18 ;  /* 0x008be01201007387 */ /* 0x008fde0000100a00 */
[----:B------:R-:W-:-:S05]  /*3c8c0*/  NOP ;  /* 0x0000000000007918 */ /* 0x000fca0000000000 */
[----:B------:R0:W-:Y:S04]  /*3c8d0*/  STL.64 [R1+0x1cb0], R24 ;  /* 0x001cb01801007387 */ /* 0x0001e80000100a00 */
[----:B------:R1:W-:Y:S04]  /*3c8e0*/  STL.64 [R1+0x1cb8], R26 ;  /* 0x001cb81a01007387 */ /* 0x0003e80000100a00 */
[----:B0-----:R-:W2:Y:S04]  /*3c8f0*/  LDL.LU.64 R24, [R1+0x1c60] ;  /* 0x001c600001187983 */ /* 0x001ea80000300a00 */
[----:B-1----:R-:W3:Y:S01]  /*3c900*/  LDL.LU.64 R26, [R1+0x1c68] ;  /* 0x001c6800011a7983 */ /* 0x002ee20000300a00 */
[C---:B------:R-:W-:Y:S06]  /*3c910*/  HMMA.16816.F32 R8, R12.reuse, R10, R20 ;  /* 0x0000000a0c08723c */ /* 0x040fec0000001814 */
[C---:B----4-:R-:W-:Y:S01]  /*3c920*/  HMMA.16816.F32 R4, R12.reuse, R16, R4 ;  /* 0x000000100c04723c */ /* 0x050fe20000001804 */
[----:B---3--:R-:W-:Y:S04]  /*3c930*/  STL.64 [R1+0x8cb0], R26 ;  /* 0x008cb01a01007387 */ /* 0x008fe80000100a00 */
[----:B--2---:R0:W-:Y:S04]  /*3c940*/  STL.64 [R1+0x8ca8], R24 ;  /* 0x008ca81801007387 */ /* 0x0041e80000100a00 */
[----:B0-----:R-:W2:Y:S04]  /*3c950*/  LDL.LU.64 R24, [R1+0x1c80] ;  /* 0x001c800001187983 */ /* 0x001ea80000300a00 */
[----:B------:R-:W2:Y:S04]  /*3c960*/  LDL.LU.64 R26, [R1+0x1c88] ;  /* 0x001c8800011a7983 */ /* 0x000ea80000300a00 */
[----:B------:R-:W2:Y:S04]  /*3c970*/  LDL.LU.64 R22, [R1+0x8cb8] ;  /* 0x008cb80001167983 */ /* 0x000ea80000300a00 */
[----:B------:R0:W-:Y:S04]  /*3c980*/  STL.64 [R1+0x1ca0], R8 ;  /* 0x001ca00801007387 */ /* 0x0001e80000100a00 */
[----:B------:R1:W-:Y:S04]  /*3c990*/  STL.64 [R1+0x1ca8], R10 ;  /* 0x001ca80a01007387 */ /* 0x0003e80000100a00 */
[----:B0-----:R-:W3:Y:S04]  /*3c9a0*/  LDL.LU.64 R8, [R1+0x1c40] ;  /* 0x001c400001087983 */ /* 0x001ee80000300a00 */
[----:B-1----:R-:W3:Y:S04]  /*3c9b0*/  LDL.LU.64 R10, [R1+0x1c48] ;  /* 0x001c4800010a7983 */ /* 0x002ee80000300a00 */
[----:B------:R0:W-:Y:S04]  /*3c9c0*/  STL.64 [R1+0x1c90], R4 ;  /* 0x001c900401007387 */ /* 0x0001e80000100a00 */
[----:B------:R1:W-:Y:S04]  /*3c9d0*/  STL.64 [R1+0x1c98], R6 ;  /* 0x001c980601007387 */ /* 0x0003e80000100a00 */
[----:B0-----:R-:W4:Y:S04]  /*3c9e0*/  LDL.LU.64 R4, [R1+0x1c30] ;  /* 0x001c300001047983 */ /* 0x001f280000300a00 */
[----:B-1----:R-:W4:Y:S04]  /*3c9f0*/  LDL.LU.64 R6, [R1+0x1c38] ;  /* 0x001c380001067983 */ /* 0x002f280000300a00 */
[----:B------:R-:W2:Y:S04]  /*3ca00*/  LDL R16, [R1+0x10] ;  /* 0x0000100001107983 */ /* 0x000ea80000100800 */
[----:B------:R-:W2:Y:S04]  /*3ca10*/  LDL R17, [R1+0x14] ;  /* 0x0000140001117983 */ /* 0x000ea80000100800 */
[----:B--2---:R0:W-:Y:S04]  /*3ca20*/  STL.64 [R1+0x8bf8], R16 ;  /* 0x008bf81001007387 */ /* 0x0041e80000100a00 */
[----:B0-----:R-:W2:Y:S04]  /*3ca30*/  LDL.LU.64 R16, [R1+0x1c70] ;  /* 0x001c700001107983 */ /* 0x001ea80000300a00 */
[----:B------:R-:W2:Y:S01]  /*3ca40*/  LDL.LU.64 R18, [R1+0x1c78] ;  /* 0x001c780001127983 */ /* 0x000ea20000300a00 */
[----:B------:R-:W-:Y:S03]  /*3ca50*/  HMMA.16816.F32 R20, R12, R22, R24 ;  /* 0x000000160c14723c */ /* 0x000fe60000001818 */
[----:B------:R-:W3:Y:S04]  /*3ca60*/  LDL.LU.64 R26, [R1+0x8cb0] ;  /* 0x008cb000011a7983 */ /* 0x000ee80000300a00 */
[----:B------:R-:W3:-:S15]  /*3ca70*/  LDL.LU.64 R24, [R1+0x8ca8] ;  /* 0x008ca80001187983 */ /* 0x000ede0000300a00 */
[----:B------:R-:W-:-:S01]  /*3ca80*/  NOP ;  /* 0x0000000000007918 */ /* 0x000fc20000000000 */
[----:B------:R-:W-:Y:S04]  /*3ca90*/  STL.64 [R1+0x1c80], R20 ;  /* 0x001c801401007387 */ /* 0x000fe80000100a00 */
[----:B------:R0:W-:Y:S04]  /*3caa0*/  STL.64 [R1+0x1c88], R22 ;  /* 0x001c881601007387 */ /* 0x0001e80000100a00 */
[----:B0-----:R-:W4:Y:S04]  /*3cab0*/  LDL.LU.64 R22, [R1+0x8ca0] ;  /* 0x008ca00001167983 */ /* 0x001f280000300a00 */
[----:B------:R-:W3:Y:S01]  /*3cac0*/  LDL.LU.64 R20, [R1+0x8c98] ;  /* 0x008c980001147983 */ /* 0x000ee20000300a00 */
[----:B--2---:R-:W-:-:S15]  /*3cad0*/  HMMA.16816.F32 R16, R12, R2, R16 ;  /* 0x000000020c10723c */ /* 0x004fde0000001810 */
[----:B------:R-:W-:-:S08]  /*3cae0*/  NOP ;  /* 0x0000000000007918 */ /* 0x000fd00000000000 */
[----:B------:R-:W-:Y:S04]  /*3caf0*/  STL.64 [R1+0x1c70], R16 ;  /* 0x001c701001007387 */ /* 0x000fe80000100a00 */
[----:B------:R0:W-:Y:S04]  /*3cb00*/  STL.64 [R1+0x1c78], R18 ;  /* 0x001c781201007387 */ /* 0x0001e80000100a00 */
[----:B0-----:R-:W2:Y:S01]  /*3cb10*/  LDL R18, [R1+0x18] ;  /* 0x0000180001127983 */ /* 0x001ea20000100800 */
[----:B------:R-:W-:-:S03]  /*3cb20*/  IMAD.MOV.U32 R19, RZ, RZ, R0 ;  /* 0x000000ffff137224 */ /* 0x000fc600078e0000 */
[----:B------:R-:W4:Y:S01]  /*3cb30*/  LDL.LU R0, [R1+0x8c90] ;  /* 0x008c900001007983 */ /* 0x000f220000300800 */
[----:B---3--:R-:W-:Y:S03]  /*3cb40*/  HMMA.16816.F32 R24, R12, R20, R24 ;  /* 0x000000140c18723c */ /* 0x008fe60000001818 */
[----:B--2---:R0:W-:Y:S04]  /*3cb50*/  STL.64 [R1+0x8c10], R18 ;  /* 0x008c101201007387 */ /* 0x0041e80000100a00 */
[----:B------:R-:W4:Y:S04]  /*3cb60*/  LDL.LU.64 R16, [R1+0x1c50] ;  /* 0x001c500001107983 */ /* 0x000f280000300a00 */
[----:B0-----:R-:W4:Y:S01]  /*3cb70*/  LDL.LU.64 R18, [R1+0x1c58] ;  /* 0x001c580001127983 */ /* 0x001f220000300a00 */
[----:B------:R-:W-:-:S02]  /*3cb80*/  IMAD.MOV.U32 R2, RZ, RZ, R20 ;  /* 0x000000ffff027224 */ /* 0x000fc400078e0014 */
[----:B------:R-:W-:-:S09]  /*3cb90*/  IMAD.MOV.U32 R3, RZ, RZ, R21 ;  /* 0x000000ffff037224 */ /* 0x000fd200078e0015 */
[----:B------:R-:W-:Y:S04]  /*3cba0*/  STL.64 [R1+0x1c60], R24 ;  /* 0x001c601801007387 */ /* 0x000fe80000100a00 */
[----:B------:R0:W-:Y:S04]  /*3cbb0*/  STL.64 [R1+0x1c68], R26 ;  /* 0x001c681a01007387 */ /* 0x0001e80000100a00 */
[----:B0-----:R-:W2:Y:S04]  /*3cbc0*/  LDL.LU.64 R26, [R1+0x8c88] ;  /* 0x008c8800011a7983 */ /* 0x001ea80000300a00 */
[----:B------:R-:W3:Y:S01]  /*3cbd0*/  LDL.LU.64 R24, [R1+0x8c80] ;  /* 0x008c800001187983 */ /* 0x000ee20000300a00 */
[----:B----4-:R-:W-:Y:S03]  /*3cbe0*/  HMMA.16816.F32 R20, R12, R22, R16 ;  /* 0x000000160c14723c */ /* 0x010fe60000001810 */
[----:B------:R-:W4:-:S15]  /*3cbf0*/  LDL R16, [R1+0x20] ;  /* 0x0000200001107983 */ /* 0x000f1e0000100800 */
[----:B------:R-:W-:-:S05]  /*3cc00*/  NOP ;  /* 0x0000000000007918 */ /* 0x000fca0000000000 */
[----:B------:R-:W-:Y:S04]  /*3cc10*/  STL.64 [R1+0x1c50], R20 ;  /* 0x001c501401007387 */ /* 0x000fe80000100a00 */
[----:B------:R-:W-:Y:S04]  /*3cc20*/  STL.64 [R1+0x1c58], R22 ;  /* 0x001c581601007387 */ /* 0x000fe80000100a00 */
[----:B------:R-:W4:Y:S01]  /*3cc30*/  LDL R17, [R1+0x24] ;  /* 0x0000240001117983 */ /* 0x000f220000100800 */
[C---:B---3--:R-:W-:Y:S06]  /*3cc40*/  HMMA.16816.F32 R8, R12.reuse, R24, R8 ;  /* 0x000000180c08723c */ /* 0x048fec0000001808 */
[----:B--2---:R-:W-:Y:S01]  /*3cc50*/  HMMA.16816.F32 R4, R12, R26, R4 ;  /* 0x0000001a0c04723c */ /* 0x004fe20000001804 */
[----:B------:R-:W-:Y:S01]  /*3cc60*/  IMAD.MOV.U32 R19, RZ, RZ, R0 ;  /* 0x000000ffff137224 */ /* 0x000fe200078e0000 */
[----:B----4-:R-:W-:Y:S04]  /*3cc70*/  STL.64 [R1+0x8c28], R16 ;  /* 0x008c281001007387 */ /* 0x010fe80000100a00 */
[----:B------:R-:W2:Y:S11]  /*3cc80*/  LDL R18, [R1+0x28] ;  /* 0x0000280001127983 */ /* 0x000eb60000100800 */
[----:B------:R-:W-:Y:S04]  /*3cc90*/  STL.64 [R1+0x1c40], R8 ;  /* 0x001c400801007387 */ /* 0x000fe80000100a00 */
[----:B------:R-:W-:Y:S04]  /*3cca0*/  STL.64 [R1+0x1c48], R10 ;  /* 0x001c480a01007387 */ /* 0x000fe80000100a00 */
[----:B------:R-:W-:Y:S04]  /*3ccb0*/  STL.64 [R1+0x1c30], R4 ;  /* 0x001c300401007387 */ /* 0x000fe80000100a00 */
[----:B------:R0:W-:Y:S04]  /*3ccc0*/  STL.64 [R1+0x1c38], R6 ;  /* 0x001c380601007387 */ /* 0x0001e80000100a00 */
[----:B------:R-:W3:Y:S04]  /*3ccd0*/  LDL.LU R0, [R1+0x8c78] ;  /* 0x008c780001007983 */ /* 0x000ee80000300800 */
[----:B--2---:R-:W-:Y:S04]  /*3cce0*/  STL.64 [R1+0x8c40], R18 ;  /* 0x008c401201007387 */ /* 0x004fe80000100a00 */
[----:B0-----:R-:W2:Y:S04]  /*3ccf0*/  LDL R6, [R1+0x30] ;  /* 0x0000300001067983 */ /* 0x001ea80000100800 */
[----:B------:R-:W2:Y:S04]  /*3cd00*/  LDL R7, [R1+0x34] ;  /* 0x0000340001077983 */ /* 0x000ea80000100800 */
[----:B------:R-:W4:Y:S04]  /*3cd10*/  LDL R4, [R1+0x38] ;  /* 0x0000380001047983 */ /* 0x000f280000100800 */
[----:B------:R-:W4:Y:S04]  /*3cd20*/  LDL R5, [R1+0x3c] ;  /* 0x00003c0001057983 */ /* 0x000f280000100800 */
[----:B--2---:R0:W-:Y:S04]  /*3cd30*/  STL.64 [R1+0x8c48], R6 ;  /* 0x008c480601007387 */ /* 0x0041e80000100a00 */
[----:B0-----:R-:W2:Y:S04]  /*3cd40*/  LDL R6, [R1+0x40] ;  /* 0x0000400001067983 */ /* 0x001ea80000100800 */
[----:B----4-:R-:W-:Y:S04]  /*3cd50*/  STL.64 [R1+0x8c60], R4 ;  /* 0x008c600401007387 */ /* 0x010fe80000100a00 */
[----:B------:R-:W4:Y:S04]  /*3cd60*/  LDL.LU.64 R16, [R1+0x1c00] ;  /* 0x001c000001107983 */ /* 0x000f280000300a00 */
[----:B------:R-:W3:Y:S04]  /*3cd70*/  LDL.LU.64 R18, [R1+0x1c08] ;  /* 0x001c080001127983 */ /* 0x000ee80000300a00 */
[----:B---3--:R-:W-:Y:S04]  /*3cd80*/  STL.64 [R1+0x8c58], R18 ;  /* 0x008c581201007387 */ /* 0x008fe80000100a00 */
[----:B----4-:R0:W-:Y:S04]  /*3cd90*/  STL.64 [R1+0x8c50], R16 ;  /* 0x008c501001007387 */ /* 0x0101e80000100a00 */
[----:B0-----:R-:W3:Y:S04]  /*3cda0*/  LDL.LU.64 R16, [R1+0x1c10] ;  /* 0x001c100001107983 */ /* 0x001ee80000300a00 */
[----:B------:R-:W4:Y:S04]  /*3cdb0*/  LDL.LU.64 R18, [R1+0x1c18] ;  /* 0x001c180001127983 */ /* 0x000f280000300a00 */
[----:B----4-:R-:W-:Y:S04]  /*3cdc0*/  STL.64 [R1+0x8c70], R18 ;  /* 0x008c701201007387 */ /* 0x010fe80000100a00 */
[----:B---3--:R0:W-:Y:S04]  /*3cdd0*/  STL.64 [R1+0x8c68], R16 ;  /* 0x008c681001007387 */ /* 0x0081e80000100a00 */
[----:B0-----:R-:W2:Y:S04]  /*3cde0*/  LDL.LU.64 R16, [R1+0x1c20] ;  /* 0x001c200001107983 */ /* 0x001ea80000300a00 */
[----:B------:R-:W2:Y:S04]  /*3cdf0*/  LDL.LU.64 R18, [R1+0x1c28] ;  /* 0x001c280001127983 */ /* 0x000ea80000300a00 */
        /* <DEDUP_REMOVED lines=18> */
[----:B------:R-:W-:-:S07]  /*3cf20*/  IMAD.MOV.U32 R7, RZ, RZ, R0 ;  /* 0x000000ffff077224 */ /* 0x000fce00078e0000 */
[C---:B--2---:R-:W-:Y:S01]  /*3cf30*/  HMMA.16816.F32 R4, R12.reuse, R6, R16 ;  /* 0x000000060c04723c */ /* 0x044fe20000001810 */
[----:B----4-:R-:W-:Y:S04]  /*3cf40*/  STL.64 [R1+0x8c20], R26 ;  /* 0x008c201a01007387 */ /* 0x010fe80000100a00 */
[----:B---3--:R0:W-:Y:S04]  /*3cf50*/  STL.64 [R1+0x8c18], R24 ;  /* 0x008c181801007387 */ /* 0x0081e80000100a00 */
[----:B0-----:R-:W2:Y:S04]  /*3cf60*/  LDL.LU.64 R24, [R1+0x1be0] ;  /* 0x001be00001187983 */ /* 0x001ea80000300a00 */
[----:B------:R-:W3:Y:S04]  /*3cf70*/  LDL.LU.64 R26, [R1+0x1be8] ;  /* 0x001be800011a7983 */ /* 0x000ee80000300a00 */
[----:B---3--:R-:W-:Y:S04]  /*3cf80*/  STL.64 [R1+0x8c38], R26 ;  /* 0x008c381a01007387 */ /* 0x008fe80000100a00 */
[----:B--2---:R0:W-:Y:S04]  /*3cf90*/  STL.64 [R1+0x8c30], R24 ;  /* 0x008c301801007387 */ /* 0x0041e80000100a00 */
[----:B0-----:R-:W2:Y:S04]  /*3cfa0*/  LDL.LU.64 R24, [R1+0x1bf0] ;  /* 0x001bf00001187983 */ /* 0x001ea80000300a00 */
[----:B------:R-:W2:Y:S04]  /*3cfb0*/  LDL.LU.64 R26, [R1+0x1bf8] ;  /* 0x001bf800011a7983 */ /* 0x000ea80000300a00 */
[----:B------:R-:W3:Y:S04]  /*3cfc0*/  LDL.LU.64 R8, [R1+0x1b80] ;  /* 0x001b800001087983 */ /* 0x000ee80000300a00 */
[----:B------:R-:W3:Y:S04]  /*3cfd0*/  LDL.LU.64 R10, [R1+0x1b88] ;  /* 0x001b8800010a7983 */ /* 0x000ee80000300a00 */
[----:B------:R-:W4:Y:S04]  /*3cfe0*/  LDL.LU.64 R20, [R1+0x1b70] ;  /* 0x001b700001147983 */ /* 0x000f280000300a00 */
[----:B------:R-:W4:Y:S04]  /*3cff0*/  LDL.LU.64 R22, [R1+0x1b78] ;  /* 0x001b780001167983 */ /* 0x000f280000300a00 */
[----:B------:R-:W2:Y:S04]  /*3d000*/  LDL.LU.64 R18, [R1+0x8c70] ;  /* 0x008c700001127983 */ /* 0x000ea80000300a00 */
[----:B------:R-:W2:Y:S04]  /*3d010*/  LDL.LU.64 R16, [R1+0x8c68] ;  /* 0x008c680001107983 */ /* 0x000ea80000300a00 */
        /* <DEDUP_REMOVED lines=11> */
[----:B------:R-:W2:-:S15]  /*3d0d0*/  LDL.LU.64 R18, [R1+0x8c40] ;  /* 0x008c400001127983 */ /* 0x000e9e0000300a00 */
[----:B------:R-:W-:-:S06]  /*3d0e0*/  NOP ;  /* 0x0000000000007918 */ /* 0x000fcc0000000000 */
[----:B------:R0:W-:Y:S04]  /*3d0f0*/  STL.64 [R1+0x1c00], R4 ;  /* 0x001c000401007387 */ /* 0x0001e80000100a00 */
[----:B------:R1:W-:Y:S04]  /*3d100*/  STL.64 [R1+0x1c08], R6 ;  /* 0x001c080601007387 */ /* 0x0003e80000100a00 */
[----:B0-----:R-:W4:Y:S04]  /*3d110*/  LDL.LU.64 R4, [R1+0x1b60] ;  /* 0x001b600001047983 */ /* 0x001f280000300a00 */
[----:B-1----:R-:W4:Y:S01]  /*3d120*/  LDL.LU.64 R6, [R1+0x1b68] ;  /* 0x001b680001067983 */ /* 0x002f220000300a00 */
[----:B--2---:R-:W-:Y:S03]  /*3d130*/  HMMA.16816.F32 R16, R12, R18, R24 ;  /* 0x000000120c10723c */ /* 0x004fe60000001818 */
[----:B------:R-:W2:Y:S04]  /*3d140*/  LDL.LU.64 R26, [R1+0x8c38] ;  /* 0x008c3800011a7983 */ /* 0x000ea80000300a00 */
[----:B------:R-:W2:-:S15]  /*3d150*/  LDL.LU.64 R24, [R1+0x8c30] ;  /* 0x008c300001187983 */ /* 0x000e9e0000300a00 */
[----:B------:R-:W-:-:S01]  /*3d160*/  NOP ;  /* 0x0000000000007918 */ /* 0x000fc20000000000 */
        /* <DEDUP_REMOVED lines=26> */
[----:B------:R-:W2:Y:S01]  /*3d310*/  LDL.LU.64 R24, [R1+0x8bd0] ;  /* 0x008bd00001187983 */ /* 0x000ea20000300a00 */
[----:B------:R-:W-:-:S15]  /*3d320*/  IMAD.MOV.U32 R0, RZ, RZ, R29 ;  /* 0x000000ffff007224 */ /* 0x000fde00078e001d */
[----:B------:R-:W-:-:S01]  /*3d330*/  NOP ;  /* 0x0000000000007918 */ /* 0x000fc20000000000 */
        /* <DEDUP_REMOVED lines=9> */
[----:B------:R-:W2:Y:S04]  /*3d3d0*/  LDL.LU.64 R24, [R1+0x8bc0] ;  /* 0x008bc00001187983 */ /* 0x000ea80000300a00 */
[----:B------:R-:W2:Y:S02]  /*3d3e0*/  LDL.LU.64 R28, [R1+0x8bb8] ;  /* 0x008bb800011c7983 */ /* 0x000ea40000300a00 */
[----:B--2---:R-:W-:-:S15]  /*3d3f0*/  HMMA.16816.F32 R24, R12, R28, R24 ;  /* 0x0000001c0c18723c */ /* 0x004fde0000001818 */
[----:B------:R-:W-:-:S08]  /*3d400*/  NOP ;  /* 0x0000000000007918 */ /* 0x000fd00000000000 */
[----:B------:R-:W-:Y:S04]  /*3d410*/  STL.64 [R1+0x1b90], R24 ;  /* 0x001b901801007387 */ /* 0x000fe80000100a00 */
[----:B------:R0:W-:Y:S04]  /*3d420*/  STL.64 [R1+0x1b98], R26 ;  /* 0x001b981a01007387 */ /* 0x0001e80000100a00 */
[----:B0-----:R-:W3:Y:S04]  /*3d430*/  LDL.LU.64 R26, [R1+0x8bb0] ;  /* 0x008bb000011a7983 */ /* 0x001ee80000300a00 */
[----:B------:R-:W4:Y:S01]  /*3d440*/  LDL.LU.64 R24, [R1+0x8ba8] ;  /* 0x008ba80001187983 */ /* 0x000f220000300a00 */
[C---:B---3--:R-:W-:Y:S06]  /*3d450*/  HMMA.16816.F32 R8, R12.reuse, R26, R8 ;  /* 0x0000001a0c08723c */ /* 0x048fec0000001808 */
[----:B----4-:R-:W-:-:S15]  /*3d460*/  HMMA.16816.F32 R20, R12, R24, R20 ;  /* 0x000000180c14723c */ /* 0x010fde0000001814 */
[----:B------:R-:W-:-:S02]  /*3d470*/  NOP ;  /* 0x0000000000007918 */ /* 0x000fc40000000000 */
[----:B------:R-:W-:Y:S04]  /*3d480*/  STL.64 [R1+0x1b80], R8 ;  /* 0x001b800801007387 */ /* 0x000fe80000100a00 */
[----:B------:R0:W-:Y:S04]  /*3d490*/  STL.64 [R1+0x1b88], R10 ;  /* 0x001b880a01007387 */ /* 0x0001e80000100a00 */
[----:B0-----:R-:W2:Y:S04]  /*3d4a0*/  LDL.LU.64 R10, [R1+0x8ba0] ;  /* 0x008ba000010a7983 */ /* 0x001ea80000300a00 */
[----:B------:R-:W3:Y:S04]  /*3d4b0*/  LDL.LU.64 R8, [R1+0x8b98] ;  /* 0x008b980001087983 */ /* 0x000ee80000300a00 */
[----:B------:R-:W-:Y:S04]  /*3d4c0*/  STL.64 [R1+0x1b70], R20 ;  /* 0x001b701401007387 */ /* 0x000fe80000100a00 */
[----:B------:R0:W-:Y:S04]  /*3d4d0*/  STL.64 [R1+0x1b78], R22 ;  /* 0x001b781601007387 */ /* 0x0001e80000100a00 */
[----:B0-----:R-:W4:Y:S04]  /*3d4e0*/  LDL.LU.64 R22, [R1+0x8b90] ;  /* 0x008b900001167983 */ /* 0x001f280000300a00 */
[----:B------:R-:W2:Y:S04]  /*3d4f0*/  LDL.LU.64 R20, [R1+0x8b88] ;  /* 0x008b880001147983 */ /* 0x000ea80000300a00 */
[----:B------:R-:W-:Y:S04]  /*3d500*/  STL.64 [R1+0x8a28], R26 ;  /* 0x008a281a01007387 */ /* 0x000fe80000100a00 */
[----:B------:R0:W-:Y:S04]  /*3d510*/  STL.64 [R1+0x8a20], R24 ;  /* 0x008a201801007387 */ /* 0x0001e80000100a00 */
[----:B0-----:R-:W3:Y:S04]  /*3d520*/  LDL.LU.64 R24, [R1+0x1b30] ;  /* 0x001b300001187983 */ /* 0x001ee80000300a00 */
[----:B------:R-:W3:Y:S01]  /*3d530*/  LDL.LU.64 R26, [R1+0x1b38] ;  /* 0x001b3800011a7983 */ /* 0x000ee20000300a00 */
[----:B----4-:R-:W-:-:S15]  /*3d540*/  HMMA.16816.F32 R4, R12, R22, R4 ;  /* 0x000000160c04723c */ /* 0x010fde0000001804 */
[----:B------:R-:W-:-:S08]  /*3d550*/  NOP ;  /* 0x0000000000007918 */ /* 0x000fd00000000000 */
[----:B------:R0:W-:Y:S04]  /*3d560*/  STL.64 [R1+0x1b60], R4 ;  /* 0x001b600401007387 */ /* 0x0001e80000100a00 */
[----:B------:R1:W-:Y:S04]  /*3d570*/  STL.64 [R1+0x1b68], R6 ;  /* 0x001b680601007387 */ /* 0x0003e80000100a00 */
[----:B0-----:R-:W4:Y:S04]  /*3d580*/  LDL.LU.64 R4, [R1+0x1b10] ;  /* 0x001b100001047983 */ /* 0x001f280000300a00 */
[----:B-1----:R-:W3:Y:S01]  /*3d590*/  LDL.LU.64 R6, [R1+0x1b18] ;  /* 0x001b180001067983 */ /* 0x002ee20000300a00 */
[C---:B--2---:R-:W-:Y:S03]  /*3d5a0*/  HMMA.16816.F32 R16, R12.reuse, R20, R16 ;  /* 0x000000140c10723c */ /* 0x044fe60000001810 */
[----:B---3--:R-:W-:Y:S04]  /*3d5b0*/  STL.64 [R1+0x8b70], R6 ;  /* 0x008b700601007387 */ /* 0x008fe80000100a00 */
[----:B----4-:R0:W-:Y:S04]  /*3d5c0*/  STL.64 [R1+0x8b68], R4 ;  /* 0x008b680401007387 */ /* 0x0101e80000100a00 */
[----:B0-----:R-:W2:Y:S04]  /*3d5d0*/  LDL.LU.64 R4, [R1+0x1b20] ;  /* 0x001b200001047983 */ /* 0x001ea80000300a00 */
[----:B------:R-:W2:Y:S08]  /*3d5e0*/  LDL.LU.64 R6, [R1+0x1b28] ;  /* 0x001b280001067983 */ /* 0x000eb00000300a00 */
[----:B------:R-:W-:Y:S04]  /*3d5f0*/  STL.64 [R1+0x1b50], R16 ;  /* 0x001b501001007387 */ /* 0x000fe80000100a00 */
[----:B------:R0:W-:Y:S04]  /*3d600*/  STL.64 [R1+0x1b58], R18 ;  /* 0x001b581201007387 */ /* 0x0001e80000100a00 */
[----:B0-----:R-:W3:Y:S04]  /*3d610*/  LDL.LU.64 R18, [R1+0x8b80] ;  /* 0x008b800001127983 */ /* 0x001ee80000300a00 */
[----:B------:R-:W4:Y:S04]  /*3d620*/  LDL.LU.64 R16, [R1+0x8b78] ;  /* 0x008b780001107983 */ /* 0x000f280000300a00 */
[----:B------:R-:W-:Y:S04]  /*3d630*/  STL.64 [R1+0x8a08], R22 ;  /* 0x008a081601007387 */ /* 0x000fe80000100a00 */
[----:B------:R0:W-:Y:S04]  /*3d640*/  STL.64 [R1+0x8a00], R20 ;  /* 0x008a001401007387 */ /* 0x0001e80000100a00 */
[----:B0-----:R-:W3:Y:S04]  /*3d650*/  LDL.LU.64 R20, [R1+0x1b40] ;  /* 0x001b400001147983 */ /* 0x001ee80000300a00 */
[----:B------:R-:W3:Y:S01]  /*3d660*/  LDL.LU.64 R22, [R1+0x1b48] ;  /* 0x001b480001167983 */ /* 0x000ee20000300a00 */
[C---:B--2---:R-:W-:Y:S06]  /*3d670*/  HMMA.16816.F32 R4, R12.reuse, R10, R4 ;  /* 0x0000000a0c04723c */ /* 0x044fec0000001804 */
[C---:B----4-:R-:W-:Y:S06]  /*3d680*/  HMMA.16816.F32 R24, R12.reuse, R16, R24 ;  /* 0x000000100c18723c */ /* 0x050fec0000001818 */
        /* <DEDUP_REMOVED lines=9> */
[----:B------:R-:W3:Y:S04]  /*3d720*/  LDL.LU R25, [R1+0x22a8] ;  /* 0x0022a80001197983 */ /* 0x000ee80000300800 */
[----:B-1----:R-:W4:Y:S04]  /*3d730*/  LDL.LU R26, [R1+0x22b4] ;  /* 0x0022b400011a7983 */ /* 0x002f280000300800 */
[----:B------:R-:W4:Y:S04]  /*3d740*/  LDL.LU R27, [R1+0x22b0] ;  /* 0x0022b000011b7983 */ /* 0x000f280000300800 */
[----:B------:R-:W-:Y:S04]  /*3d750*/  STL.64 [R1+0x89f8], R18 ;  /* 0x0089f81201007387 */ /* 0x000fe80000100a00 */
[----:B------:R0:W-:Y:S04]  /*3d760*/  STL.64 [R1+0x89f0], R16 ;  /* 0x0089f01001007387 */ /* 0x0001e80000100a00 */
[----:B0-----:R-:W2:Y:S04]  /*3d770*/  LDL.LU.64 R16, [R1+0x1b00] ;  /* 0x001b000001107983 */ /* 0x001ea80000300a00 */
[----:B------:R-:W2:Y:S04]  /*3d780*/  LDL.LU.64 R18, [R1+0x1b08] ;  /* 0x001b080001127983 */ /* 0x000ea80000300a00 */
        /* <DEDUP_REMOVED lines=10> */
[----:B------:R0:W-:Y:S04]  /*3d830*/  STL.64 [R1+0x89d8], R10 ;  /* 0x0089d80a01007387 */ /* 0x0001e80000100a00 */
[----:B0-----:R-:W4:Y:S04]  /*3d840*/  LDL.LU R10, [R1+0x22a4] ;  /* 0x0022a400010a7983 */ /* 0x001f280000300800 */
[----:B------:R-:W4:Y:S04]  /*3d850*/  LDL.LU R11, [R1+0x22a0] ;  /* 0x0022a000010b7983 */ /* 0x000f280000300800 */
[----:B------:R0:W-:Y:S04]  /*3d860*/  STL.64 [R1+0x89d0], R8 ;  /* 0x0089d00801007387 */ /* 0x0001e80000100a00 */
[----:B0-----:R-:W4:Y:S04]  /*3d870*/  LDL.LU R8, [R1+0x229c] ;  /* 0x00229c0001087983 */ /* 0x001f280000300800 */
[----:B------:R-:W4:Y:S01]  /*3d880*/  LDL.LU R9, [R1+0x2298] ;  /* 0x0022980001097983 */ /* 0x000f220000300800 */
[----:B--2---:R-:W-:-:S15]  /*3d890*/  HMMA.16816.F32 R16, R12, R6, R16 ;  /* 0x000000060c10723c */ /* 0x004fde0000001810 */
[----:B------:R-:W-:-:S08]  /*3d8a0*/  NOP ;  /* 0x0000000000007918 */ /* 0x000fd00000000000 */
[----:B------:R-:W-:Y:S04]  /*3d8b0*/  STL.64 [R1+0x1b00], R16 ;  /* 0x001b001001007387 */ /* 0x000fe80000100a00 */
[----:B------:R3:W-:Y:S02]  /*3d8c0*/  STL.64 [R1+0x1b08], R18 ;  /* 0x001b081201007387 */ /* 0x0007e40000100a00 */
[----:B---3--:R-:W-:Y:S02]  /*3d8d0*/  HMMA.16816.F32 R16, R12, R4, R20 ;  /* 0x000000040c10723c */ /* 0x008fe40000001814 */
[----:B------:R-:W2:-:S15]  /*3d8e0*/  LDL R22, [R1+0x58] ;  /* 0x0000580001167983 */ /* 0x000e9e0000100800 */
[----:B------:R-:W-:-:S06]  /*3d8f0*/  NOP ;  /* 0x0000000000007918 */ /* 0x000fcc0000000000 */
[----:B------:R-:W-:Y:S04]  /*3d900*/  STL.64 [R1+0x1af0], R16 ;  /* 0x001af01001007387 */ /* 0x000fe80000100a00 */
[----:B------:R-:W-:Y:S04]  /*3d910*/  STL.64 [R1+0x1af8], R18 ;  /* 0x001af81201007387 */ /* 0x000fe80000100a00 */
[----:B------:R-:W2:Y:S01]  /*3d920*/  LDL R23, [R1+0x5c] ;  /* 0x00005c0001177983 */ /* 0x000ea20000100800 */
[----:B------:R-:W-:Y:S02]  /*3d930*/  IMAD.MOV.U32 R20, RZ, RZ, R2 ;  /* 0x000000ffff147224 */ /* 0x000fe400078e0002 */
[----:B------:R-:W-:Y:S01]  /*3d940*/  IMAD.MOV.U32 R21, RZ, RZ, R3 ;  /* 0x000000ffff157224 */ /* 0x000fe200078e0003 */
[----:B------:R-:W3:Y:S04]  /*3d950*/  LDL.LU R2, [R1+0x8b54] ;  /* 0x008b540001027983 */ /* 0x000ee80000300800 */
[----:B------:R-:W3:Y:S04]  /*3d960*/  LDL.LU R3, [R1+0x8b50] ;  /* 0x008b500001037983 */ /* 0x000ee80000300800 */
[----:B--2---:R-:W-:Y:S04]  /*3d970*/  STL.64 [R1+0x8ad8], R22 ;  /* 0x008ad81601007387 */ /* 0x004fe80000100a00 */
[----:B------:R0:W-:Y:S04]  /*3d980*/  STL.64 [R1+0x8ad0], R20 ;  /* 0x008ad01401007387 */ /* 0x0001e80000100a00 */
[----:B0-----:R-:W3:Y:S04]  /*3d990*/  LDL.LU.64 R20, [R1+0x940] ;  /* 0x0009400001147983 */ /* 0x001ee80000300a00 */
[----:B------:R-:W3:Y:S04]  /*3d9a0*/  LDL.LU.64 R22, [R1+0x948] ;  /* 0x0009480001167983 */ /* 0x000ee80000300a00 */
[----:B------:R-:W2:Y:S04]  /*3d9b0*/  LDL R18, [R1+0x68] ;  /* 0x0000680001127983 */ /* 0x000ea80000100800 */
[----:B------:R-:W2:Y:S04]  /*3d9c0*/  LDL R19, [R1+0x6c] ;  /* 0x00006c0001137983 */ /* 0x000ea80000100800 */
[----:B--2---:R-:W-:Y:S04]  /*3d9d0*/  STL.64 [R1+0x8ae0], R18 ;  /* 0x008ae01201007387 */ /* 0x004fe80000100a00 */
[----:B------:R-:W-:Y:S04]  /*3d9e0*/  STL.64 [R1+0x89e8], R6 ;  /* 0x0089e80601007387 */ /* 0x000fe80000100a00 */
[----:B------:R3:W-:Y:S04]  /*3d9f0*/  STL.64 [R1+0x89e0], R4 ;  /* 0x0089e00401007387 */ /* 0x0007e80000100a00 */
[----:B------:R-:W2:Y:S01]  /*3da00*/  LDL R16, [R1+0x70] ;  /* 0x0000700001107983 */ /* 0x000ea20000100800 */
[----:B---3--:R-:W-:-:S15]  /*3da10*/  HMMA.16816.F32 R4, R12, R2, R20 ;  /* 0x000000020c04723c */ /* 0x008fde0000001814 */
[----:B------:R-:W-:-:S08]  /*3da20*/  NOP ;  /* 0x0000000000007918 */ /* 0x000fd00000000000 */
[----:B------:R-:W-:Y:S04]  /*3da30*/  STL.64 [R1+0x940], R4 ;  /* 0x0009400401007387 */ /* 0x000fe80000100a00 */
[----:B------:R-:W-:Y:S04]  /*3da40*/  STL.64 [R1+0x948], R6 ;  /* 0x0009480601007387 */ /* 0x000fe80000100a00 */
[----:B------:R-:W2:Y:S04]  /*3da50*/  LDL R17, [R1+0x74] ;  /* 0x0000740001117983 */ /* 0x000ea80000100800 */
[----:B--2---:R0:W-:Y:S04]  /*3da60*/  STL.64 [R1+0x8af8], R16 ;  /* 0x008af81001007387 */ /* 0x0041e80000100a00 */
[----:B------:R1:W-:Y:S04]  /*3da70*/  STL [R1+0x89cc], R2 ;  /* 0x0089cc0201007387 */ /* 0x0003e80000100800 */
[----:B------:R2:W-:Y:S04]  /*3da80*/  STL [R1+0x89c8], R3 ;  /* 0x0089c80301007387 */ /* 0x0005e80000100800 */
[----:B------:R-:W3:Y:S04]  /*3da90*/  LDL R18, [R1+0x78] ;  /* 0x0000780001127983 */ /* 0x000ee80000100800 */
[----:B------:R-:W3:Y:S04]  /*3daa0*/  LDL R19, [R1+0x7c] ;  /* 0x00007c0001137983 */ /* 0x000ee80000100800 */
[----:B---3--:R-:W-:Y:S04]  /*3dab0*/  STL.64 [R1+0x8b10], R18 ;  /* 0x008b101201007387 */ /* 0x008fe80000100a00 */
[----:B0-----:R-:W3:Y:S04]  /*3dac0*/  LDL R16, [R1+0x80] ;  /* 0x0000800001107983 */ /* 0x001ee80000100800 */
[----:B------:R-:W3:Y:S01]  /*3dad0*/  LDL R17, [R1+0x84] ;  /* 0x0000840001117983 */ /* 0x000ee20000100800 */
[----:B------:R-:W-:-:S02]  /*3dae0*/  IMAD R14, R25, 0x100, R24 ;  /* 0x00000100190e7824 */ /* 0x000fc400078e0218 */
[----:B----4-:R-:W-:Y:S01]  /*3daf0*/  IMAD R15, R27, 0x100, R26 ;  /* 0x000001001b0f7824 */ /* 0x010fe200078e021a */
[----:B---3--:R0:W-:Y:S04]  /*3db00*/  STL.64 [R1+0x8b28], R16 ;  /* 0x008b281001007387 */ /* 0x0081e80000100a00 */
[----:B------:R-:W3:Y:S04]  /*3db10*/  LDL R26, [R1+0x30] ;  /* 0x00003000011a7983 */ /* 0x000ee80000100800 */
[----:B------:R-:W3:Y:S04]  /*3db20*/  LDL R27, [R1+0x34] ;  /* 0x00003400011b7983 */ /* 0x000ee80000100800 */
[----:B-1----:R-:W4:Y:S04]  /*3db30*/  LDL R2, [R1+0x88] ;  /* 0x0000880001027983 */ /* 0x002f280000100800 */
[----:B--2---:R-:W4:Y:S04]  /*3db40*/  LDL R3, [R1+0x8c] ;  /* 0x00008c0001037983 */ /* 0x004f280000100800 */
[----:B------:R-:W2:Y:S04]  /*3db50*/  LDL R24, [R1+0x38] ;  /* 0x0000380001187983 */ /* 0x000ea80000100800 */
[----:B------:R-:W2:Y:S04]  /*3db60*/  LDL R25, [R1+0x3c] ;  /* 0x00003c0001197983 */ /* 0x000ea80000100800 */
[----:B0-----:R-:W3:Y:S04]  /*3db70*/  LDL.LU.64 R16, [R1+0x1ac0] ;  /* 0x001ac00001107983 */ /* 0x001ee80000300a00 */
[----:B------:R-:W4:Y:S04]  /*3db80*/  LDL.LU.64 R18, [R1+0x1ac8] ;  /* 0x001ac80001127983 */ /* 0x000f280000300a00 */
[----:B----4-:R0:W-:Y:S04]  /*3db90*/  STL.64 [R1+0x8b38], R18 ;  /* 0x008b381201007387 */ /* 0x0101e80000100a00 */
[----:B0-----:R-:W4:Y:S04]  /*3dba0*/  LDL R18, [R1+0x90] ;  /* 0x0000900001127983 */ /* 0x001f280000100800 */
[----:B------:R-:W4:Y:S04]  /*3dbb0*/  LDL R19, [R1+0x94] ;  /* 0x0000940001137983 */ /* 0x000f280000100800 */
[----:B---3--:R0:W-:Y:S04]  /*3dbc0*/  STL.64 [R1+0x8b30], R16 ;  /* 0x008b301001007387 */ /* 0x0081e80000100a00 */
[----:B0-----:R-:W3:Y:S04]  /*3dbd0*/  LDL R16, [R1+0x98] ;  /* 0x0000980001107983 */ /* 0x001ee80000100800 */
[----:B------:R-:W3:Y:S04]  /*3dbe0*/  LDL R17, [R1+0x9c] ;  /* 0x00009c0001117983 */ /* 0x000ee80000100800 */
[----:B------:R-:W2:Y:S04]  /*3dbf0*/  LDL.LU.64 R20, [R1+0x1a80] ;  /* 0x001a800001147983 */ /* 0x000ea80000300a00 */
        /* <DEDUP_REMOVED lines=13> */
[----:B------:R-:W-:-:S02]  /*3dcd0*/  IMAD R12, R9, 0x100, R8 ;  /* 0x00000100090c7824 */ /* 0x000fc400078e0208 */
[----:B------:R-:W-:Y:S01]  /*3dce0*/  IMAD R13, R11, 0x100, R10 ;  /* 0x000001000b0d7824 */ /* 0x000fe200078e020a */
[----:B----4-:R-:W-:Y:S04]  /*3dcf0*/  STL.64 [R1+0x8b48], R22 ;  /* 0x008b481601007387 */ /* 0x010fe80000100a00 */
[----:B--2---:R0:W-:Y:S04]  /*3dd00*/  STL.64 [R1+0x8b40], R20 ;  /* 0x008b401401007387 */ /* 0x0041e80000100a00 */
[----:B0-----:R-:W2:Y:S04]  /*3dd10*/  LDL.LU.64 R20, [R1+0x1ad0] ;  /* 0x001ad00001147983 */ /* 0x001ea80000300a00 */
[----:B------:R-:W2:Y:S04]  /*3dd20*/  LDL.LU.64 R22, [R1+0x1ad8] ;  /* 0x001ad80001167983 */ /* 0x000ea80000300a00 */
[----:B------:R-:W4:Y:S04]  /*3dd30*/  LDL.LU.64 R8, [R1+0x1a70] ;  /* 0x001a700001087983 */ /* 0x000f280000300a00 */
[----:B------:R-:W4:Y:S04]  /*3dd40*/  LDL.LU.64 R10, [R1+0x1a78] ;  /* 0x001a7800010a7983 */ /* 0x000f280000300a00 */
[----:B------:R-:W4:Y:S04]  /*3dd50*/  LDL.LU.64 R4, [R1+0x1a60] ;  /* 0x001a600001047983 */ /* 0x000f280000300a00 */
[----:B------:R-:W4:Y:S04]  /*3dd60*/  LDL.LU.64 R6, [R1+0x1a68] ;  /* 0x001a680001067983 */ /* 0x000f280000300a00 */
[----:B------:R-:W-:Y:S04]  /*3dd70*/  STL.64 [R1+0x8aa8], R26 ;  /* 0x008aa81a01007387 */ /* 0x000fe80000100a00 */
[----:B------:R0:W-:Y:S04]  /*3dd80*/  STL.64 [R1+0x8aa0], R24 ;  /* 0x008aa01801007387 */ /* 0x0001e80000100a00 */
[----:B0-----:R-:W3:Y:S04]  /*3dd90*/  LDL.LU.64 R24, [R1+0x1ae0] ;  /* 0x001ae00001187983 */ /* 0x001ee80000300a00 */
[----:B------:R-:W3:Y:S01]  /*3dda0*/  LDL.LU.64 R26, [R1+0x1ae8] ;  /* 0x001ae800011a7983 */ /* 0x000ee20000300a00 */
[----:B------:R-:W-:-:S02]  /*3ddb0*/  F2FP.F16.E4M3.UNPACK_B R12, R12 ;  /* 0x0000000cff0c723e */ /* 0x000fc400020006ff */
[----:B------:R-:W-:Y:S02]  /*3ddc0*/  F2FP.F16.E4M3.UNPACK_B R13, R13 ;  /* 0x0000000dff0d723e */ /* 0x000fe400020006ff */
[----:B------:R-:W-:Y:S02]  /*3ddd0*/  F2FP.F16.E4M3.UNPACK_B R14, R14 ;  /* 0x0000000eff0e723e */ /* 0x000fe400020006ff */
[----:B------:R-:W-:-:S07]  /*3dde0*/  F2FP.F16.E4M3.UNPACK_B R15, R15 ;  /* 0x0000000fff0f723e */ /* 0x000fce00020006ff */
[C---:B---3--:R-:W-:Y:S06]  /*3ddf0*/  HMMA.16816.F32 R24, R12.reuse, R16, R24 ;  /* 0x000000100c18723c */ /* 0x048fec0000001818 */
[----:B--2---:R-:W-:-:S15]  /*3de00*/  HMMA.16816.F32 R16, R12, R18, R20 ;  /* 0x000000120c10723c */ /* 0x004fde0000001814 */
[----:B------:R-:W-:-:S02]  /*3de10*/  NOP ;  /* 0x0000000000007918 */ /* 0x000fc40000000000 */
[----:B------:R-:W-:Y:S04]  /*3de20*/  STL.64 [R1+0x1ae0], R24 ;  /* 0x001ae01801007387 */ /* 0x000fe80000100a00 */
[----:B------:R0:W-:Y:S04]  /*3de30*/  STL.64 [R1+0x1ae8], R26 ;  /* 0x001ae81a01007387 */ /* 0x0001e80000100a00 */
[----:B0-----:R-:W2:Y:S04]  /*3de40*/  LDL R26, [R1+0x48] ;  /* 0x00004800011a7983 */ /* 0x001ea80000100800 */
[----:B------:R-:W2:Y:S04]  /*3de50*/  LDL R27, [R1+0x4c] ;  /* 0x00004c00011b7983 */ /* 0x000ea80000100800 */
[----:B------:R-:W3:Y:S04]  /*3de60*/  LDL.LU.64 R22, [R1+0x8b48] ;  /* 0x008b480001167983 */ /* 0x000ee80000300a00 */
[----:B------:R-:W3:Y:S04]  /*3de70*/  LDL.LU.64 R20, [R1+0x8b40] ;  /* 0x008b400001147983 */ /* 0x000ee80000300a00 */
[----:B------:R-:W-:Y:S04]  /*3de80*/  STL.64 [R1+0x1ad0], R16 ;  /* 0x001ad01001007387 */ /* 0x000fe80000100a00 */
[----:B------:R0:W-:Y:S04]  /*3de90*/  STL.64 [R1+0x1ad8], R18 ;  /* 0x001ad81201007387 */ /* 0x0001e80000100a00 */
[----:B0-----:R-:W4:Y:S04]  /*3dea0*/  LDL.LU.64 R18, [R1+0x8b38] ;  /* 0x008b380001127983 */ /* 0x001f280000300a00 */
[----:B------:R-:W4:Y:S04]  /*3deb0*/  LDL.LU.64 R16, [R1+0x8b30] ;  /* 0x008b300001107983 */ /* 0x000f280000300a00 */
[----:B------:R-:W2:Y:S01]  /*3dec0*/  LDL.64 R24, [R1+0x50] ;  /* 0x0000500001187983 */ /* 0x000ea20000100a00 */
[----:B----4-:R-:W-:-:S15]  /*3ded0*/  HMMA.16816.F32 R16, R12, R2, R16 ;  /* 0x000000020c10723c */ /* 0x010fde0000001810 */
[----:B------:R-:W-:-:S08]  /*3dee0*/  NOP ;  /* 0x0000000000007918 */ /* 0x000fd00000000000 */
[----:B------:R0:W-:Y:S04]  /*3def0*/  STL.64 [R1+0x1ac0], R16 ;  /* 0x001ac01001007387 */ /* 0x0001e80000100a00 */
[----:B------:R3:W-:Y:S04]  /*3df00*/  STL.64 [R1+0x1ac8], R18 ;  /* 0x001ac81201007387 */ /* 0x0007e80000100a00 */
[----:B0-----:R-:W3:Y:S02]  /*3df10*/  LDL.LU.64 R16, [R1+0x8b28] ;  /* 0x008b280001107983 */ /* 0x001ee40000300a00 */
[----:B---3--:R-:W-:Y:S02]  /*3df20*/  HMMA.16816.F32 R16, R12, R16, R20 ;  /* 0x000000100c10723c */ /* 0x008fe40000001814 */
[----:B------:R-:W3:Y:S04]  /*3df30*/  LDL.LU.64 R22, [R1+0x8b20] ;  /* 0x008b200001167983 */ /* 0x000ee80000300a00 */
[----:B------:R-:W3:-:S15]  /*3df40*/  LDL.LU.64 R20, [R1+0x8b18] ;  /* 0x008b180001147983 */ /* 0x000ede0000300a00 */
[----:B------:R-:W-:-:S02]  /*3df50*/  NOP ;  /* 0x0000000000007918 */ /* 0x000fc40000000000 */
[----:B------:R-:W-:Y:S04]  /*3df60*/  STL.64 [R1+0x1ab0], R16 ;  /* 0x001ab01001007387 */ /* 0x000fe80000100a00 */
[----:B------:R0:W-:Y:S04]  /*3df70*/  STL.64 [R1+0x1ab8], R18 ;  /* 0x001ab81201007387 */ /* 0x0001e80000100a00 */
[----:B0-----:R-:W3:Y:S02]  /*3df80*/  LDL.LU.64 R18, [R1+0x8b10] ;  /* 0x008b100001127983 */ /* 0x001ee40000300a00 */
[----:B---3--:R-:W-:Y:S02]  /*3df90*/  HMMA.16816.F32 R16, R12, R18, R20 ;  /* 0x000000120c10723c */ /* 0x008fe40000001814 */
[----:B------:R-:W3:Y:S04]  /*3dfa0*/  LDL.LU.64 R22, [R1+0x8b08] ;  /* 0x008b080001167983 */ /* 0x000ee80000300a00 */
[----:B------:R-:W3:-:S15]  /*3dfb0*/  LDL.LU.64 R20, [R1+0x8b00] ;  /* 0x008b000001147983 */ /* 0x000ede0000300a00 */
[----:B------:R-:W-:-:S02]  /*3dfc0*/  NOP ;  /* 0x0000000000007918 */ /* 0x000fc40000000000 */
        /* <DEDUP_REMOVED lines=12> */
[----:B------:R-:W4:-:S15]  /*3e090*/  LDL.LU.64 R20, [R1+0x8ad0] ;  /* 0x008ad00001147983 */ /* 0x000f1e0000300a00 */
[----:B------:R-:W-:-:S02]  /*3e0a0*/  NOP ;  /* 0x0000000000007918 */ /* 0x000fc40000000000 */
[----:B------:R-:W-:Y:S04]  /*3e0b0*/  STL.64 [R1+0x1a80], R16 ;  /* 0x001a801001007387 */ /* 0x000fe80000100a00 */
[----:B------:R4:W-:Y:S02]  /*3e0c0*/  STL.64 [R1+0x1a88], R18 ;  /* 0x001a881201007387 */ /* 0x0009e40000100a00 */
[C---:B----4-:R-:W-:Y:S06]  /*3e0d0*/  HMMA.16816.F32 R16, R12.reuse, R20, R8 ;  /* 0x000000140c10723c */ /* 0x050fec0000001808 */
[----:B---3--:R-:W-:Y:S01]  /*3e0e0*/  HMMA.16816.F32 R4, R12, R22, R4 ;  /* 0x000000160c04723c */ /* 0x008fe20000001804 */
[----:B------:R-:W3:-:S15]  /*3e0f0*/  LDL R10, [R1+0x8] ;  /* 0x00000800010a7983 */ /* 0x000ede0000100800 */
[----:B------:R-:W-:-:S01]  /*3e100*/  NOP ;  /* 0x0000000000007918 */ /* 0x000fc20000000000 */
[----:B------:R-:W-:Y:S04]  /*3e110*/  STL.64 [R1+0x1a70], R16 ;  /* 0x001a701001007387 */ /* 0x000fe80000100a00 */
[----:B------:R-:W-:Y:S04]  /*3e120*/  STL.64 [R1+0x1a78], R18 ;  /* 0x001a781201007387 */ /* 0x000fe80000100a00 */
[----:B------:R-:W-:Y:S04]  /*3e130*/  STL.64 [R1+0x1a60], R4 ;  /* 0x001a600401007387 */ /* 0x000fe80000100a00 */
[----:B------:R-:W-:Y:S04]  /*3e140*/  STL.64 [R1+0x1a68], R6 ;  /* 0x001a680601007387 */ /* 0x000fe80000100a00 */
[----:B------:R-:W3:Y:S04]  /*3e150*/  LDL R11, [R1+0xc] ;  /* 0x00000c00010b7983 */ /* 0x000ee80000100800 */
        /* <DEDUP_REMOVED lines=12> */
[----:B------:R-:W3:Y:S04]  /*3e220*/  LDL R18, [R1+0x18] ;  /* 0x0000180001127983 */ /* 0x000ee80000100800 */
[----:B------:R-:W3:Y:S04]  /*3e230*/  LDL R19, [R1+0x1c] ;  /* 0x00001c0001137983 */ /* 0x000ee80000100800 */
[----:B------:R-:W2:Y:S04]  /*3e240*/  LDL R16, [R1+0x20] ;  /* 0x0000200001107983 */ /* 0x000ea80000100800 */
[----:B------:R-:W2:Y:S04]  /*3e250*/  LDL R17, [R1+0x24] ;  /* 0x0000240001117983 */ /* 0x000ea80000100800 */
[----:B---3--:R0:W-:Y:S04]  /*3e260*/  STL.64 [R1+0x8a70], R18 ;  /* 0x008a701201007387 */ /* 0x0081e80000100a00 */
[----:B0-----:R-:W3:Y:S04]  /*3e270*/  LDL R18, [R1+0x40] ;  /* 0x0000400001127983 */ /* 0x001ee80000100800 */
[----:B------:R-:W3:Y:S04]  /*3e280*/  LDL R19, [R1+0x44] ;  /* 0x0000440001137983 */ /* 0x000ee80000100800 */
[----:B--2---:R-:W-:Y:S04]  /*3e290*/  STL.64 [R1+0x8a88], R16 ;  /* 0x008a881001007387 */ /* 0x004fe80000100a00 */
[----:B------:R-:W2:Y:S01]  /*3e2a0*/  LDL.64 R8, [R1+0x10] ;  /* 0x0000100001087983 */ /* 0x000ea20000100a00 */
[----:B------:R-:W-:Y:S03]  /*3e2b0*/  HMMA.16816.F32 R20, R12, R24, R20 ;  /* 0x000000180c14723c */ /* 0x000fe60000001814 */
[----:B------:R-:W-:Y:S04]  /*3e2c0*/  STL.64 [R1+0x8a68], R10 ;  /* 0x008a680a01007387 */ /* 0x000fe80000100a00 */
[----:B--2---:R0:W-:Y:S04]  /*3e2d0*/  STL.64 [R1+0x8a60], R8 ;  /* 0x008a600801007387 */ /* 0x0041e80000100a00 */
[----:B0-----:R-:W3:Y:S04]  /*3e2e0*/  LDL.LU.64 R8, [R1+0x1a30] ;  /* 0x001a300001087983 */ /* 0x001ee80000300a00 */
[----:B------:R-:W3:Y:S08]  /*3e2f0*/  LDL.LU.64 R10, [R1+0x1a38] ;  /* 0x001a3800010a7983 */ /* 0x000ef00000300a00 */
[----:B------:R-:W-:Y:S04]  /*3e300*/  STL.64 [R1+0x1a50], R20 ;  /* 0x001a501401007387 */ /* 0x000fe80000100a00 */
[----:B------:R0:W-:Y:S04]  /*3e310*/  STL.64 [R1+0x1a58], R22 ;  /* 0x001a581601007387 */ /* 0x0001e80000100a00 */
[----:B0-----:R-:W2:Y:S04]  /*3e320*/  LDL.LU.64 R22, [R1+0x8ac8] ;  /* 0x008ac80001167983 */ /* 0x001ea80000300a00 */
[----:B------:R-:W2:Y:S01]  /*3e330*/  LDL.LU.64 R20, [R1+0x8ac0] ;  /* 0x008ac00001147983 */ /* 0x000ea20000300a00 */
[----:B------:R-:W-:-:S02]  /*3e340*/  IMAD.MOV.U32 R2, RZ, RZ, R24 ;  /* 0x000000ffff027224 */ /* 0x000fc400078e0018 */
[----:B------:R-:W-:Y:S02]  /*3e350*/  IMAD.MOV.U32 R3, RZ, RZ, R25 ;  /* 0x000000ffff037224 */ /* 0x000fe400078e0019 */
[----:B--2---:R-:W-:Y:S01]  /*3e360*/  HMMA.16816.F32 R24, R12, R26, R20 ;  /* 0x0000001a0c18723c */ /* 0x004fe20000001814 */
[----:B------:R-:W2:Y:S04]  /*3e370*/  LDL.LU.64 R22, [R1+0x8ab8] ;  /* 0x008ab80001167983 */ /* 0x000ea80000300a00 */
[----:B------:R-:W2:-:S15]  /*3e380*/  LDL.LU.64 R20, [R1+0x8ab0] ;  /* 0x008ab00001147983 */ /* 0x000e9e0000300a00 */
[----:B------:R-:W-:-:S03]  /*3e390*/  NOP ;  /* 0x0000000000007918 */ /* 0x000fc60000000000 */
[----:B------:R-:W-:Y:S04]  /*3e3a0*/  STL.64 [R1+0x1a40], R24 ;  /* 0x001a401801007387 */ /* 0x000fe80000100a00 */
[----:B------:R0:W-:Y:S04]  /*3e3b0*/  STL.64 [R1+0x1a48], R26 ;  /* 0x001a481a01007387 */ /* 0x0001e80000100a00 */
[----:B0-----:R-:W4:Y:S04]  /*3e3c0*/  LDL.LU.64 R26, [R1+0x8aa8] ;  /* 0x008aa800011a7983 */ /* 0x001f280000300a00 */
[----:B------:R-:W2:Y:S01]  /*3e3d0*/  LDL.LU.64 R24, [R1+0x8aa0] ;  /* 0x008aa00001187983 */ /* 0x000ea20000300a00 */
[----:B---3--:R-:W-:Y:S03]  /*3e3e0*/  HMMA.16816.F32 R8, R12, R18, R8 ;  /* 0x000000120c08723c */ /* 0x008fe60000001808 */
[----:B------:R-:W3:-:S15]  /*3e3f0*/  LDL R18, [R1+0x28] ;  /* 0x0000280001127983 */ /* 0x000ede0000100800 */
[----:B------:R-:W-:-:S05]  /*3e400*/  NOP ;  /* 0x0000000000007918 */ /* 0x000fca0000000000 */
[----:B------:R-:W-:Y:S04]  /*3e410*/  STL.64 [R1+0x1a30], R8 ;  /* 0x001a300801007387 */ /* 0x000fe80000100a00 */
[----:B------:R2:W-:Y:S04]  /*3e420*/  STL.64 [R1+0x1a38], R10 ;  /* 0x001a380a01007387 */ /* 0x0005e80000100a00 */
[----:B------:R-:W3:Y:S01]  /*3e430*/  LDL R19, [R1+0x2c] ;  /* 0x00002c0001137983 */ /* 0x000ee20000100800 */
[C---:B--2---:R-:W-:Y:S03]  /*3e440*/  HMMA.16816.F32 R8, R12.reuse, R24, R20 ;  /* 0x000000180c08723c */ /* 0x044fe60000001814 */
[----:B------:R-:W2:Y:S03]  /*3e450*/  LDL.LU.64 R24, [R1+0x19a0] ;  /* 0x0019a00001187983 */ /* 0x000ea60000300a00 */
[----:B----4-:R-:W-:-:S15]  /*3e460*/  HMMA.16816.F32 R4, R12, R26, R4 ;  /* 0x0000001a0c04723c */ /* 0x010fde0000001804 */
[----:B------:R-:W-:-:S02]  /*3e470*/  NOP ;  /* 0x0000000000007918 */ /* 0x000fc40000000000 */
[----:B------:R-:W-:Y:S04]  /*3e480*/  STL.64 [R1+0x1a20], R8 ;  /* 0x001a200801007387 */ /* 0x000fe80000100a00 */
[----:B------:R-:W-:Y:S04]  /*3e490*/  STL.64 [R1+0x1a28], R10 ;  /* 0x001a280a01007387 */ /* 0x000fe80000100a00 */
[----:B------:R-:W4:Y:S04]  /*3e4a0*/  LDL.LU.64 R26, [R1+0x19a8] ;  /* 0x0019a800011a7983 */ /* 0x000f280000300a00 */
[----:B------:R-:W-:Y:S04]  /*3e4b0*/  STL.64 [R1+0x1a10], R4 ;  /* 0x001a100401007387 */ /* 0x000fe80000100a00 */
[----:B------:R-:W-:Y:S04]  /*3e4c0*/  STL.64 [R1+0x1a18], R6 ;  /* 0x001a180601007387 */ /* 0x000fe80000100a00 */
[----:B----4-:R0:W-:Y:S04]  /*3e4d0*/  STL.64 [R1+0x8a38], R26 ;  /* 0x008a381a01007387 */ /* 0x0101e80000100a00 */
[----:B0-----:R-:W4:Y:S04]  /*3e4e0*/  LDL R26, [R1] ;  /* 0x00000000011a7983 */ /* 0x001f280000100800 */
[----:B------:R-:W3:Y:S04]  /*3e4f0*/  LDL.LU.64 R8, [R1+0x19e0] ;  /* 0x0019e00001087983 */ /* 0x000ee80000300a00 */
[----:B------:R-:W2:Y:S04]  /*3e500*/  LDL.LU.64 R10, [R1+0x19e8] ;  /* 0x0019e800010a7983 */ /* 0x000ea80000300a00 */
[----:B--2---:R-:W-:Y:S04]  /*3e510*/  STL.64 [R1+0x8a80], R10 ;  /* 0x008a800a01007387 */ /* 0x004fe80000100a00 */
        /* <DEDUP_REMOVED lines=8> */
[----:B------:R-:W4:Y:S04]  /*3e5a0*/  LDL.LU.64 R6, [R1+0x19c8] ;  /* 0x0019c80001067983 */ /* 0x000f280000300a00 */
[----:B----4-:R-:W-:Y:S04]  /*3e5b0*/  STL.64 [R1+0x8a58], R6 ;  /* 0x008a580601007387 */ /* 0x010fe80000100a00 */
[----:B---3--:R0:W-:Y:S04]  /*3e5c0*/  STL.64 [R1+0x8a50], R4 ;  /* 0x008a500401007387 */ /* 0x0081e80000100a00 */
[----:B0-----:R-:W3:Y:S04]  /*3e5d0*/  LDL.LU.64 R4, [R1+0x19d0] ;  /* 0x0019d00001047983 */ /* 0x001ee80000300a00 */
[----:B------:R-:W3:Y:S04]  /*3e5e0*/  LDL.LU.64 R6, [R1+0x19d8] ;  /* 0x0019d80001067983 */ /* 0x000ee80000300a00 */
[----:B------:R-:W-:Y:S04]  /*3e5f0*/  STL.64 [R1+0x8a30], R24 ;  /* 0x008a301801007387 */ /* 0x000fe80000100a00 */
[----:B------:R-:W4:Y:S04]  /*3e600*/  LDL.LU.64 R20, [R1+0x1980] ;  /* 0x0019800001147983 */ /* 0x000f280000300a00 */
[----:B------:R-:W3:Y:S01]  /*3e610*/  LDL.LU.64 R22, [R1+0x1988] ;  /* 0x0019880001167983 */ /* 0x000ee20000300a00 */
[C---:B--2---:R-:W-:Y:S03]  /*3e620*/  HMMA.16816.F32 R16, R12.reuse, R18, R8 ;  /* 0x000000120c10723c */ /* 0x044fe60000001808 */
[----:B---3--:R-:W-:Y:S04]  /*3e630*/  STL.64 [R1+0x8a18], R22 ;  /* 0x008a181601007387 */ /* 0x008fe80000100a00 */
[----:B----4-:R0:W-:Y:S04]  /*3e640*/  STL.64 [R1+0x8a10], R20 ;  /* 0x008a101401007387 */ /* 0x0101e80000100a00 */
        /* <DEDUP_REMOVED lines=22> */
[----:B------:R0:W-:Y:S04]  /*3e7b0*/  STL.64 [R1+0x19e0], R16 ;  /* 0x0019e01001007387 */ /* 0x0001e80000100a00 */
[----:B------:R1:W-:Y:S04]  /*3e7c0*/  STL.64 [R1+0x19e8], R18 ;  /* 0x0019e81201007387 */ /* 0x0003e80000100a00 */
[----:B0-----:R-:W3:Y:S04]  /*3e7d0*/  LDL.LU.64 R16, [R1+0x1970] ;  /* 0x0019700001107983 */ /* 0x001ee80000300a00 */
[----:B-1----:R-:W3:Y:S01]  /*3e7e0*/  LDL.LU.64 R18, [R1+0x1978] ;  /* 0x0019780001127983 */ /* 0x002ee20000300a00 */
[----:B----4-:R-:W-:-:S15]  /*3e7f0*/  HMMA.16816.F32 R4, R12, R8, R4 ;  /* 0x000000080c04723c */ /* 0x010fde0000001804 */
[----:B------:R-:W-:-:S08]  /*3e800*/  NOP ;  /* 0x0000000000007918 */ /* 0x000fd00000000000 */
[----:B------:R-:W-:Y:S04]  /*3e810*/  STL.64 [R1+0x19d0], R4 ;  /* 0x0019d00401007387 */ /* 0x000fe80000100a00 */
[----:B------:R0:W-:Y:S04]  /*3e820*/  STL.64 [R1+0x19d8], R6 ;  /* 0x0019d80601007387 */ /* 0x0001e80000100a00 */
[----:B0-----:R-:W3:Y:S04]  /*3e830*/  LDL.LU.64 R6, [R1+0x8a58] ;  /* 0x008a580001067983 */ /* 0x001ee80000300a00 */
[----:B------:R-:W3:Y:S01]  /*3e840*/  LDL.LU.64 R4, [R1+0x8a50] ;  /* 0x008a500001047983 */ /* 0x000ee20000300a00 */
[----:B------:R-:W-:-:S02]  /*3e850*/  IMAD.MOV.U32 R27, RZ, RZ, R0 ;  /* 0x000000ffff1b7224 */ /* 0x000fc400078e0000 */
[----:B------:R-:W-:-:S05]  /*3e860*/  IMAD.MOV.U32 R0, RZ, RZ, R9 ;  /* 0x000000ffff007224 */ /* 0x000fca00078e0009 */
[C---:B--2---:R-:W-:Y:S06]  /*3e870*/  HMMA.16816.F32 R24, R12.reuse, R26, R20 ;  /* 0x0000001a0c18723c */ /* 0x044fec0000001814 */
[----:B---3--:R-:W-:Y:S01]  /*3e880*/  HMMA.16816.F32 R8, R12, R10, R4 ;  /* 0x0000000a0c08723c */ /* 0x008fe20000001804 */
[----:B------:R-:W2:Y:S04]  /*3e890*/  LDL.LU.64 R4, [R1+0x1950] ;  /* 0x0019500001047983 */ /* 0x000ea80000300a00 */
[----:B------:R-:W2:-:S15]  /*3e8a0*/  LDL.LU.64 R6, [R1+0x1958] ;  /* 0x0019580001067983 */ /* 0x000e9e0000300a00 */
[----:B------:R-:W-:-:S03]  /*3e8b0*/  NOP ;  /* 0x0000000000007918 */ /* 0x000fc60000000000 */
[----:B------:R0:W-:Y:S04]  /*3e8c0*/  STL.64 [R1+0x19c0], R8 ;  /* 0x0019c00801007387 */ /* 0x0001e80000100a00 */
[----:B------:R1:W-:Y:S04]  /*3e8d0*/  STL.64 [R1+0x19c8], R10 ;  /* 0x0019c80a01007387 */ /* 0x0003e80000100a00 */
[----:B0-----:R-:W3:Y:S04]  /*3e8e0*/  LDL.LU.64 R8, [R1+0x1940] ;  /* 0x0019400001087983 */ /* 0x001ee80000300a00 */
[----:B-1----:R-:W3:Y:S04]  /*3e8f0*/  LDL.LU.64 R10, [R1+0x1948] ;  /* 0x00194800010a7983 */ /* 0x002ee80000300a00 */
[----:B------:R-:W4:Y:S04]  /*3e900*/  LDL.LU.64 R22, [R1+0x8a48] ;  /* 0x008a480001167983 */ /* 0x000f280000300a00 */
[----:B------:R-:W4:Y:S04]  /*3e910*/  LDL.LU.64 R20, [R1+0x8a40] ;  /* 0x008a400001147983 */ /* 0x000f280000300a00 */
        /* <DEDUP_REMOVED lines=9> */
[----:B------:R-:W2:Y:S04]  /*3e9b0*/  LDL.LU.64 R24, [R1+0x8a20] ;  /* 0x008a200001187983 */ /* 0x000ea80000300a00 */
[----:B------:R-:W-:Y:S01]  /*3e9c0*/  STL.64 [R1+0x8860], R28 ;  /* 0x0088601c01007387 */ /* 0x000fe20000100a00 */
[----:B----4-:R-:W-:-:S15]  /*3e9d0*/  HMMA.16816.F32 R20, R12, R26, R20 ;  /* 0x0000001a0c14723c */ /* 0x010fde0000001814 */
[----:B------:R-:W-:-:S08]  /*3e9e0*/  NOP ;  /* 0x0000000000007918 */ /* 0x000fd00000000000 */
        /* <DEDUP_REMOVED lines=9> */
[----:B------:R-:W4:Y:S04]  /*3ea80*/  LDL.LU.64 R20, [R1+0x8a00] ;  /* 0x008a000001147983 */ /* 0x000f280000300a00 */
        /* <DEDUP_REMOVED lines=9> */
[----:B------:R-:W3:Y:S01]  /*3eb20*/  LDL.LU.64 R16, [R1+0x89f0] ;  /* 0x0089f00001107983 */ /* 0x000ee20000300a00 */
[----:B----4-:R-:W-:-:S15]  /*3eb30*/  HMMA.16816.F32 R24, R12, R20, R24 ;  /* 0x000000140c18723c */ /* 0x010fde0000001818 */
[----:B------:R-:W-:-:S08]  /*3eb40*/  NOP ;  /* 0x0000000000007918 */ /* 0x000fd00000000000 */
        /* <DEDUP_REMOVED lines=21> */
[----:B0-----:R-:W4:Y:S04]  /*3eca0*/  LDL.LU.64 R16, [R1+0x1930] ;  /* 0x0019300001107983 */ /* 0x001f280000300a00 */
[----:B------:R-:W4:Y:S02]  /*3ecb0*/  LDL.LU.64 R18, [R1+0x1938] ;  /* 0x0019380001127983 */ /* 0x000f240000300a00 */
[----:B----4-:R-:W-:-:S15]  /*3ecc0*/  HMMA.16816.F32 R16, R12, R10, R16 ;  /* 0x0000000a0c10723c */ /* 0x010fde0000001810 */
[----:B------:R-:W-:-:S08]  /*3ecd0*/  NOP ;  /* 0x0000000000007918 */ /* 0x000fd00000000000 */
[----:B------:R-:W-:Y:S04]  /*3ece0*/  STL.64 [R1+0x1930], R16 ;  /* 0x0019301001007387 */ /* 0x000fe80000100a00 */
[----:B------:R2:W-:Y:S02]  /*3ecf0*/  STL.64 [R1+0x1938], R18 ;  /* 0x0019381201007387 */ /* 0x0005e40000100a00 */
[----:B--2---:R-:W-:Y:S02]  /*3ed00*/  HMMA.16816.F32 R16, R12, R8, R20 ;  /* 0x000000080c10723c */ /* 0x004fe40000001814 */
[----:B------:R-:W-:Y:S04]  /*3ed10*/  STL.64 [R1+0x8828], R10 ;  /* 0x0088280a01007387 */ /* 0x000fe80000100a00 */
[----:B------:R0:W-:-:S15]  /*3ed20*/  STL.64 [R1+0x8820], R8 ;  /* 0x0088200801007387 */ /* 0x0001de0000100a00 */
[----:B------:R-:W-:-:S02]  /*3ed30*/  NOP ;  /* 0x0000000000007918 */ /* 0x000fc40000000000 */
[----:B------:R-:W-:Y:S04]  /*3ed40*/  STL.64 [R1+0x1920], R16 ;  /* 0x0019201001007387 */ /* 0x000fe80000100a00 */
[----:B------:R-:W-:Y:S04]  /*3ed50*/  STL.64 [R1+0x1928], R18 ;  /* 0x0019281201007387 */ /* 0x000fe80000100a00 */
[----:B0-----:R-:W2:Y:S04]  /*3ed60*/  LDL.LU.64 R8, [R1+0x930] ;  /* 0x0009300001087983 */ /* 0x001ea80000300a00 */
[----:B------:R-:W4:Y:S04]  /*3ed70*/  LDL.LU.64 R10, [R1+0x938] ;  /* 0x00093800010a7983 */ /* 0x000f280000300a00 */
[----:B----4-:R-:W-:Y:S04]  /*3ed80*/  STL.64 [R1+0x89c0], R10 ;  /* 0x0089c00a01007387 */ /* 0x010fe80000100a00 */
[----:B--2---:R0:W-:Y:S04]  /*3ed90*/  STL.64 [R1+0x89b8], R8 ;  /* 0x0089b80801007387 */ /* 0x0041e80000100a00 */
[----:B0-----:R-:W3:Y:S04]  /*3eda0*/  LDL.LU.64 R8, [R1+0x1900] ;  /* 0x0019000001087983 */ /* 0x001ee80000300a00 */
[----:B------:R-:W3:Y:S01]  /*3edb0*/  LDL.LU.64 R10, [R1+0x1908] ;  /* 0x00190800010a7983 */ /* 0x000ee20000300a00 */
[----:B------:R-:W-:Y:S01]  /*3edc0*/  HMMA.16816.F32 R16, R12, R6, R24 ;  /* 0x000000060c10723c */ /* 0x000fe20000001818 */
[----:B------:R-:W-:-:S02]  /*3edd0*/  IMAD.MOV.U32 R20, RZ, RZ, R2 ;  /* 0x000000ffff147224 */ /* 0x000fc400078e0002 */
[----:B------:R-:W2:Y:S01]  /*3ede0*/  LDL.LU R2, [R1+0x89cc] ;  /* 0x0089cc0001027983 */ /* 0x000ea20000300800 */
[----:B------:R-:W-:-:S15]  /*3edf0*/  IMAD.MOV.U32 R21, RZ, RZ, R3 ;  /* 0x000000ffff157224 */ /* 0x000fde00078e0003 */
[----:B------:R-:W-:-:S04]  /*3ee00*/  NOP ;  /* 0x0000000000007918 */ /* 0x000fc80000000000 */
[----:B------:R0:W-:Y:S04]  /*3ee10*/  STL.64 [R1+0x1910], R16 ;  /* 0x0019101001007387 */ /* 0x0001e80000100a00 */
[----:B------:R-:W-:Y:S04]  /*3ee20*/  STL.64 [R1+0x1918], R18 ;  /* 0x0019181201007387 */ /* 0x000fe80000100a00 */
[----:B------:R-:W2:Y:S04]  /*3ee30*/  LDL.LU R3, [R1+0x89c8] ;  /* 0x0089c80001037983 */ /* 0x000ea80000300800 */
[----:B0-----:R-:W4:Y:S04]  /*3ee40*/  LDL.LU R16, [R1+0x22c4] ;  /* 0x0022c40001107983 */ /* 0x001f280000300800 */
[----:B------:R-:W4:Y:S04]  /*3ee50*/  LDL.LU R17, [R1+0x22c0] ;  /* 0x0022c00001117983 */ /* 0x000f280000300800 */
[----:B------:R-:W4:Y:S04]  /*3ee60*/  LDL.LU R26, [R1+0x22cc] ;  /* 0x0022cc00011a7983 */ /* 0x000f280000300800 */
[----:B------:R-:W4:Y:S01]  /*3ee70*/  LDL.LU R27, [R1+0x22c8] ;  /* 0x0022c800011b7983 */ /* 0x000f220000300800 */
[----:B---3--:R-:W-:-:S15]  /*3ee80*/  HMMA.16816.F32 R8, R12, R4, R8 ;  /* 0x000000040c08723c */ /* 0x008fde0000001808 */
[----:B------:R-:W-:-:S08]  /*3ee90*/  NOP ;  /* 0x0000000000007918 */ /* 0x000fd00000000000 */
[----:B------:R-:W-:Y:S04]  /*3eea0*/  STL.64 [R1+0x1900], R8 ;  /* 0x0019000801007387 */ /* 0x000fe80000100a00 */
[----:B------:R0:W-:Y:S04]  /*3eeb0*/  STL.64 [R1+0x1908], R10 ;  /* 0x0019080a01007387 */ /* 0x0001e80000100a00 */
[----:B0-----:R-:W2:Y:S04]  /*3eec0*/  LDL.LU.64 R10, [R1+0x89c0] ;  /* 0x0089c000010a7983 */ /* 0x001ea80000300a00 */
[----:B------:R-:W2:Y:S04]  /*3eed0*/  LDL.LU.64 R8, [R1+0x89b8] ;  /* 0x0089b80001087983 */ /* 0x000ea80000300a00 */
[----:B------:R0:W-:Y:S04]  /*3eee0*/  STL.64 [R1+0x8808], R6 ;  /* 0x0088080601007387 */ /* 0x0001e80000100a00 */
[----:B0-----:R-:W3:Y:S04]  /*3eef0*/  LDL.LU R6, [R1+0x22bc] ;  /* 0x0022bc0001067983 */ /* 0x001ee80000300800 */
[----:B------:R-:W3:Y:S04]  /*3ef00*/  LDL.LU R7, [R1+0x22b8] ;  /* 0x0022b80001077983 */ /* 0x000ee80000300800 */
[----:B------:R-:W-:Y:S01]  /*3ef10*/  STL.64 [R1+0x8800], R4 ;  /* 0x0088000401007387 */ /* 0x000fe20000100a00 */
[----:B--2---:R-:W-:Y:S03]  /*3ef20*/  HMMA.16816.F32 R12, R12, R2, R8 ;  /* 0x000000020c0c723c */ /* 0x004fe60000001808 */
[----:B------:R-:W2:-:S15]  /*3ef30*/  LDL R10, [R1+0x60] ;  /* 0x00006000010a7983 */ /* 0x000e9e0000100800 */
[----:B------:R-:W-:-:S05]  /*3ef40*/  NOP ;  /* 0x0000000000007918 */ /* 0x000fca0000000000 */
[----:B------:R-:W-:Y:S04]  /*3ef50*/  STL.64 [R1+0x930], R12 ;  /* 0x0009300c01007387 */ /* 0x000fe80000100a00 */
[----:B------:R-:W-:Y:S04]  /*3ef60*/  STL.64 [R1+0x938], R14 ;  /* 0x0009380e01007387 */ /* 0x000fe80000100a00 */
[----:B------:R-:W2:Y:S04]  /*3ef70*/  LDL R11, [R1+0x64] ;  /* 0x00006400010b7983 */ /* 0x000ea80000100800 */
[----:B------:R-:W3:Y:S04]  /*3ef80*/  LDL.LU R18, [R1+0x22d4] ;  /* 0x0022d40001127983 */ /* 0x000ee80000300800 */
[----:B------:R-:W3:Y:S04]  /*3ef90*/  LDL.LU R19, [R1+0x22d0] ;  /* 0x0022d00001137983 */ /* 0x000ee80000300800 */
[----:B--2---:R0:W-:Y:S04]  /*3efa0*/  STL.64 [R1+0x8928], R10 ;  /* 0x0089280a01007387 */ /* 0x0041e80000100a00 */
[----:B------:R-:W2:Y:S04]  /*3efb0*/  LDL.64 R22, [R1+0x48] ;  /* 0x0000480001167983 */ /* 0x000ea80000100a00 */
[----:B--2---:R1:W-:Y:S04]  /*3efc0*/  STL.64 [R1+0x8908], R22 ;  /* 0x0089081601007387 */ /* 0x0043e80000100a00 */
[----:B------:R-:W2:Y:S04]  /*3efd0*/  LDL R8, [R1+0x68] ;  /* 0x0000680001087983 */ /* 0x000ea80000100800 */
[----:B------:R-:W2:Y:S04]  /*3efe0*/  LDL R9, [R1+0x6c] ;  /* 0x00006c0001097983 */ /* 0x000ea80000100800 */
[----:B0-----:R-:W4:Y:S04]  /*3eff0*/  LDL R10, [R1+0x70] ;  /* 0x00007000010a7983 */ /* 0x001f280000100800 */
[----:B------:R-:W4:Y:S04]  /*3f000*/  LDL R11, [R1+0x74] ;  /* 0x00007400010b7983 */ /* 0x000f280000100800 */
[----:B------:R-:W3:Y:S04]  /*3f010*/  LDL R28, [R1+0x78] ;  /* 0x00007800011c7983 */ /* 0x000ee80000100800 */
[----:B------:R-:W3:Y:S04]  /*3f020*/  LDL R29, [R1+0x7c] ;  /* 0x00007c00011d7983 */ /* 0x000ee80000100800 */
[----:B-1----:R-:W3:Y:S04]  /*3f030*/  LDL R22, [R1+0x58] ;  /* 0x0000580001167983 */ /* 0x002ee80000100800 */
[----:B------:R-:W3:Y:S04]  /*3f040*/  LDL R23, [R1+0x5c] ;  /* 0x00005c0001177983 */ /* 0x000ee80000100800 */
[----:B--2---:R0:W-:Y:S04]  /*3f050*/  STL.64 [R1+0x8940], R8 ;  /* 0x0089400801007387 */ /* 0x0041e80000100a00 */
[----:B----4-:R1:W-:Y:S04]  /*3f060*/  STL.64 [R1+0x8958], R10 ;  /* 0x0089580a01007387 */ /* 0x0103e80000100a00 */
[----:B------:R-:W-:Y:S04]  /*3f070*/  STL.64 [R1+0x8900], R20 ;  /* 0x0089001401007387 */ /* 0x000fe80000100a00 */
[----:B---3--:R-:W-:Y:S04]  /*3f080*/  STL.64 [R1+0x8920], R22 ;  /* 0x0089201601007387 */ /* 0x008fe80000100a00 */
[----:B0-----:R-:W2:Y:S04]  /*3f090*/  LDL R8, [R1+0x80] ;  /* 0x0000800001087983 */ /* 0x001ea80000100800 */
[----:B------:R-:W2:Y:S04]  /*3f0a0*/  LDL R9, [R1+0x84] ;  /* 0x0000840001097983 */ /* 0x000ea80000100800 */
[----:B------:R-:W3:Y:S04]  /*3f0b0*/  LDL R24, [R1+0x40] ;  /* 0x0000400001187983 */ /* 0x000ee80000100800 */
[----:B------:R-:W3:Y:S04]  /*3f0c0*/  LDL R25, [R1+0x44] ;  /* 0x0000440001197983 */ /* 0x000ee80000100800 */
[----:B--2---:R0:W-:Y:S04]  /*3f0d0*/  STL.64 [R1+0x8970], R8 ;  /* 0x0089700801007387 */ /* 0x0041e80000100a00 */
[----:B-1----:R-:W2:Y:S04]  /*3f0e0*/  LDL R10, [R1+0x88] ;  /* 0x00008800010a7983 */ /* 0x002ea80000100800 */
[----:B------:R-:W2:Y:S04]  /*3f0f0*/  LDL R11, [R1+0x8c] ;  /* 0x00008c00010b7983 */ /* 0x000ea80000100800 */
[----:B0-----:R-:W4:Y:S04]  /*3f100*/  LDL R8, [R1+0x90] ;  /* 0x0000900001087983 */ /* 0x001f280000100800 */
[----:B------:R-:W4:Y:S01]  /*3f110*/  LDL R9, [R1+0x94] ;  /* 0x0000940001097983 */ /* 0x000f220000100800 */
[----:B------:R-:W-:-:S03]  /*3f120*/  IMAD R14, R27, 0x100, R26 ;  /* 0x000001001b0e7824 */ /* 0x000fc600078e021a */
[----:B--2---:R0:W-:Y:S04]  /*3f130*/  STL.64 [R1+0x8988], R10 ;  /* 0x0089880a01007387 */ /* 0x0041e80000100a00 */
[----:B----4-:R-:W-:Y:S04]  /*3f140*/  STL.64 [R1+0x89a0], R8 ;  /* 0x0089a00801007387 */ /* 0x010fe80000100a00 */
[----:B------:R-:W2:Y:S01]  /*3f150*/  LDL.64 R26, [R1+0x38] ;  /* 0x00003800011a7983 */ /* 0x000ea20000100a00 */
[----:B------:R-:W-:Y:S02]  /*3f160*/  IMAD R13, R17, 0x100, R16 ;  /* 0x00000100110d7824 */ /* 0x000fe400078e0210 */
[----:B------:R-:W-:Y:S01]  /*3f170*/  IMAD R15, R19, 0x100, R18 ;  /* 0x00000100130f7824 */ /* 0x000fe200078e0212 */
[----:B--2---:R-:W-:Y:S04]  /*3f180*/  STL.64 [R1+0x8918], R26 ;  /* 0x0089181a01007387 */ /* 0x004fe80000100a00 */
[----:B---3--:R-:W-:Y:S04]  /*3f190*/  STL.64 [R1+0x8910], R24 ;  /* 0x0089101801007387 */ /* 0x008fe80000100a00 */
[----:B0-----:R-:W2:Y:S04]  /*3f1a0*/  LDL R10, [R1+0x98] ;  /* 0x00009800010a7983 */ /* 0x001ea80000100800 */
        /* <DEDUP_REMOVED lines=17> */
[----:B0-----:R-:W2:Y:S04]  /*3f2c0*/  LDL.LU.64 R16, [R1+0x18f0] ;  /* 0x0018f00001107983 */ /* 0x001ea80000300a00 */
[----:B------:R-:W2:Y:S04]  /*3f2d0*/  LDL.LU.64 R18, [R1+0x18f8] ;  /* 0x0018f80001127983 */ /* 0x000ea80000300a00 */
[----:B------:R-:W3:Y:S04]  /*3f2e0*/  LDL.LU.64 R20, [R1+0x1880] ;  /* 0x0018800001147983 */ /* 0x000ee80000300a00 */
[----:B------:R-:W4:Y:S01]  /*3f2f0*/  LDL.LU.64 R22, [R1+0x1888] ;  /* 0x0018880001167983 */ /* 0x000f220000300a00 */
[----:B------:R-:W-:Y:S01]  /*3f300*/  IMAD R12, R7, 0x100, R6 ;  /* 0x00000100070c7824 */ /* 0x000fe200078e0206 */
[----:B------:R-:W-:-:S02]  /*3f310*/  F2FP.F16.E4M3.UNPACK_B R13, R13 ;  /* 0x0000000dff0d723e */ /* 0x000fc400020006ff */
[----:B------:R-:W-:Y:S02]  /*3f320*/  F2FP.F16.E4M3.UNPACK_B R14, R14 ;  /* 0x0000000eff0e723e */ /* 0x000fe400020006ff */
[----:B------:R-:W-:Y:S02]  /*3f330*/  F2FP.F16.E4M3.UNPACK_B R15, R15 ;  /* 0x0000000fff0f723e */ /* 0x000fe400020006ff */
[----:B------:R-:W-:Y:S01]  /*3f340*/  F2FP.F16.E4M3.UNPACK_B R12, R12 ;  /* 0x0000000cff0c723e */ /* 0x000fe200020006ff */
        /* <DEDUP_REMOVED lines=38> */
[----:B0-----:R-:W3:Y:S01]  /*3f5b0*/  LDL.LU.64 R10, [R1+0x8958] ;  /* 0x00895800010a7983 */ /* 0x001ee20000300a00 */
[C---:B--2---:R-:W-:Y:S06]  /*3f5c0*/  HMMA.16816.F32 R16, R12.reuse, R28, R16 ;  /* 0x0000001c0c10723c */ /* 0x044fec0000001810 */
[----:B---3--:R-:W-:-:S15]  /*3f5d0*/  HMMA.16816.F32 R8, R12, R10, R20 ;  /* 0x0000000a0c08723c */ /* 0x008fde0000001814 */
[----:B------:R-:W-:-:S02]  /*3f5e0*/  NOP ;  /* 0x0000000000007918 */ /* 0x000fc40000000000 */
[----:B------:R0:W-:Y:S04]  /*3f5f0*/  STL.64 [R1+0x18b0], R16 ;  /* 0x0018b01001007387 */ /* 0x0001e80000100a00 */
[----:B------:R1:W-:Y:S04]  /*3f600*/  STL.64 [R1+0x18b8], R18 ;  /* 0x0018b81201007387 */ /* 0x0003e80000100a00 */
[----:B0-----:R-:W2:Y:S04]  /*3f610*/  LDL.LU.64 R16, [R1+0x1840] ;  /* 0x0018400001107983 */ /* 0x001ea80000300a00 */
[----:B-1----:R-:W2:Y:S04]  /*3f620*/  LDL.LU.64 R18, [R1+0x1848] ;  /* 0x0018480001127983 */ /* 0x002ea80000300a00 */
[----:B------:R-:W3:Y:S04]  /*3f630*/  LDL.64 R28, [R1] ;  /* 0x00000000011c7983 */ /* 0x000ee80000100a00 */
[----:B------:R-:W4:Y:S04]  /*3f640*/  LDL.LU.64 R22, [R1+0x8950] ;  /* 0x0089500001167983 */ /* 0x000f280000300a00 */
[----:B------:R-:W4:Y:S04]  /*3f650*/  LDL.LU.64 R20, [R1+0x8948] ;  /* 0x0089480001147983 */ /* 0x000f280000300a00 */
[----:B------:R0:W-:Y:S04]  /*3f660*/  STL.64 [R1+0x18a0], R8 ;  /* 0x0018a00801007387 */ /* 0x0001e80000100a00 */
        /* <DEDUP_REMOVED lines=8> */
[----:B0-----:R-:W4:Y:S02]  /*3f6f0*/  LDL.LU.64 R10, [R1+0x8928] ;  /* 0x00892800010a7983 */ /* 0x001f240000300a00 */
[----:B----4-:R-:W-:Y:S02]  /*3f700*/  HMMA.16816.F32 R8, R12, R10, R20 ;  /* 0x0000000a0c08723c */ /* 0x010fe40000001814 */
[----:B------:R-:W4:-:S15]  /*3f710*/  LDL.LU.64 R22, [R1+0x8920] ;  /* 0x0089200001167983 */ /* 0x000f1e0000300a00 */
[----:B------:R-:W-:-:S06]  /*3f720*/  NOP ;  /* 0x0000000000007918 */ /* 0x000fcc0000000000 */
[----:B------:R0:W-:Y:S04]  /*3f730*/  STL.64 [R1+0x1880], R8 ;  /* 0x0018800801007387 */ /* 0x0001e80000100a00 */
[----:B------:R1:W-:Y:S04]  /*3f740*/  STL.64 [R1+0x1888], R10 ;  /* 0x0018880a01007387 */ /* 0x0003e80000100a00 */
[----:B0-----:R-:W3:Y:S04]  /*3f750*/  LDL.LU.64 R8, [R1+0x1830] ;  /* 0x0018300001087983 */ /* 0x001ee80000300a00 */
[----:B-1----:R-:W3:Y:S01]  /*3f760*/  LDL.LU.64 R10, [R1+0x1838] ;  /* 0x00183800010a7983 */ /* 0x002ee20000300a00 */
[----:B----4-:R-:W-:Y:S03]  /*3f770*/  HMMA.16816.F32 R20, R12, R22, R24 ;  /* 0x000000160c14723c */ /* 0x010fe60000001818 */
[----:B------:R-:W3:Y:S04]  /*3f780*/  LDL.LU.64 R26, [R1+0x8918] ;  /* 0x00891800011a7983 */ /* 0x000ee80000300a00 */
[----:B------:R-:W2:-:S15]  /*3f790*/  LDL.LU.64 R24, [R1+0x8910] ;  /* 0x0089100001187983 */ /* 0x000e9e0000300a00 */
[----:B------:R-:W-:-:S01]  /*3f7a0*/  NOP ;  /* 0x0000000000007918 */ /* 0x000fc20000000000 */
[----:B------:R-:W-:Y:S04]  /*3f7b0*/  STL.64 [R1+0x1870], R20 ;  /* 0x0018701401007387 */ /* 0x000fe80000100a00 */
[----:B------:R0:W-:Y:S04]  /*3f7c0*/  STL.64 [R1+0x1878], R22 ;  /* 0x0018781601007387 */ /* 0x0001e80000100a00 */
[----:B0-----:R-:W4:Y:S04]  /*3f7d0*/  LDL.LU.64 R22, [R1+0x8908] ;  /* 0x0089080001167983 */ /* 0x001f280000300a00 */
[----:B------:R-:W3:Y:S02]  /*3f7e0*/  LDL.LU.64 R20, [R1+0x8900] ;  /* 0x0089000001147983 */ /* 0x000ee40000300a00 */
[----:B---3--:R-:W-:-:S15]  /*3f7f0*/  HMMA.16816.F32 R4, R12, R20, R4 ;  /* 0x000000140c04723c */ /* 0x008fde0000001804 */
[----:B------:R-:W-:-:S08]  /*3f800*/  NOP ;  /* 0x0000000000007918 */ /* 0x000fd00000000000 */
[----:B------:R0:W-:Y:S04]  /*3f810*/  STL.64 [R1+0x1860], R4 ;  /* 0x0018600401007387 */ /* 0x0001e80000100a00 */
[----:B------:R1:W-:Y:S04]  /*3f820*/  STL.64 [R1+0x1868], R6 ;  /* 0x0018680601007387 */ /* 0x0003e80000100a00 */
[----:B0-----:R-:W3:Y:S04]  /*3f830*/  LDL.64 R4, [R1+0x18] ;  /* 0x0000180001047983 */ /* 0x001ee80000100a00 */
[----:B-1----:R-:W2:Y:S01]  /*3f840*/  LDL R6, [R1+0x10] ;  /* 0x0000100001067983 */ /* 0x002ea20000100800 */
[----:B------:R-:W-:-:S05]  /*3f850*/  IMAD.MOV.U32 R7, RZ, RZ, R0 ;  /* 0x000000ffff077224 */ /* 0x000fca00078e0000 */
[----:B--2---:R-:W-:Y:S04]  /*3f860*/  STL.64 [R1+0x88b8], R6 ;  /* 0x0088b80601007387 */ /* 0x004fe80000100a00 */
[----:B---3--:R0:W-:Y:S04]  /*3f870*/  STL.64 [R1+0x88b0], R4 ;  /* 0x0088b00401007387 */ /* 0x0081e80000100a00 */
[----:B0-----:R-:W2:Y:S04]  /*3f880*/  LDL.LU.64 R4, [R1+0x1850] ;  /* 0x0018500001047983 */ /* 0x001ea80000300a00 */
[----:B------:R-:W2:Y:S01]  /*3f890*/  LDL.LU.64 R6, [R1+0x1858] ;  /* 0x0018580001067983 */ /* 0x000ea20000300a00 */
[----:B------:R-:W-:Y:S01]  /*3f8a0*/  HMMA.16816.F32 R16, R12, R24, R16 ;  /* 0x000000180c10723c */ /* 0x000fe20000001810 */
[----:B----4-:R-:W-:-:S05]  /*3f8b0*/  IMAD.MOV.U32 R0, RZ, RZ, R23 ;  /* 0x000000ffff007224 */ /* 0x010fca00078e0017 */
[----:B------:R-:W-:Y:S01]  /*3f8c0*/  STL [R1+0x8778], R0 ;  /* 0x0087780001007387 */ /* 0x000fe20000100800 */
[----:B--2---:R-:W-:-:S15]  /*3f8d0*/  HMMA.16816.F32 R4, R12, R22, R4 ;  /* 0x000000160c04723c */ /* 0x004fde0000001804 */
[----:B------:R-:W-:-:S08]  /*3f8e0*/  NOP ;  /* 0x0000000000007918 */ /* 0x000fd00000000000 */
[----:B------:R-:W-:Y:S04]  /*3f8f0*/  STL.64 [R1+0x1850], R4 ;  /* 0x0018500401007387 */ /* 0x000fe80000100a00 */
[----:B------:R0:W-:Y:S04]  /*3f900*/  STL.64 [R1+0x1858], R6 ;  /* 0x0018580601007387 */ /* 0x0001e80000100a00 */
[----:B0-----:R-:W2:Y:S04]  /*3f910*/  LDL R6, [R1+0x20] ;  /* 0x0000200001067983 */ /* 0x001ea80000100800 */
[----:B------:R-:W-:Y:S04]  /*3f920*/  STL.64 [R1+0x1840], R16 ;  /* 0x0018401001007387 */ /* 0x000fe80000100a00 */
[----:B------:R-:W-:Y:S04]  /*3f930*/  STL.64 [R1+0x1848], R18 ;  /* 0x0018481201007387 */ /* 0x000fe80000100a00 */
[----:B------:R-:W2:Y:S04]  /*3f940*/  LDL R7, [R1+0x24] ;  /* 0x0000240001077983 */ /* 0x000ea80000100800 */
[----:B------:R-:W3:Y:S01]  /*3f950*/  LDL.64 R4, [R1+0x28] ;  /* 0x0000280001047983 */ /* 0x000ee20000100a00 */
[----:B------:R-:W-:Y:S03]  /*3f960*/  HMMA.16816.F32 R8, R12, R26, R8 ;  /* 0x0000001a0c08723c */ /* 0x000fe60000001808 */
[----:B--2---:R0:W-:Y:S04]  /*3f970*/  STL.64 [R1+0x88e8], R6 ;  /* 0x0088e80601007387 */ /* 0x0041e80000100a00 */
[----:B---3--:R-:W-:Y:S04]  /*3f980*/  STL.64 [R1+0x88e0], R4 ;  /* 0x0088e00401007387 */ /* 0x008fe80000100a00 */
[----:B0-----:R-:W2:-:S12]  /*3f990*/  LDL R6, [R1+0x30] ;  /* 0x0000300001067983 */ /* 0x001e980000100800 */
[----:B------:R-:W-:Y:S04]  /*3f9a0*/  STL.64 [R1+0x1830], R8 ;  /* 0x0018300801007387 */ /* 0x000fe80000100a00 */
[----:B------:R-:W-:Y:S04]  /*3f9b0*/  STL.64 [R1+0x1838], R10 ;  /* 0x0018380a01007387 */ /* 0x000fe80000100a00 */
[----:B------:R-:W2:Y:S04]  /*3f9c0*/  LDL R7, [R1+0x34] ;  /* 0x0000340001077983 */ /* 0x000ea80000100800 */
[----:B------:R-:W3:Y:S04]  /*3f9d0*/  LDL.LU.64 R16, [R1+0x17c0] ;  /* 0x0017c00001107983 */ /* 0x000ee80000300a00 */
[----:B------:R-:W4:Y:S04]  /*3f9e0*/  LDL.LU.64 R18, [R1+0x17c8] ;  /* 0x0017c80001127983 */ /* 0x000f280000300a00 */
        /* <DEDUP_REMOVED lines=19> */
[----:B------:R-:W-:-:S03]  /*3fb20*/  IMAD.MOV.U32 R0, RZ, RZ, R26 ;  /* 0x000000ffff007224 */ /* 0x000fc600078e001a */
        /* <DEDUP_REMOVED lines=47> */
[----:B------:R-:W2:-:S15]  /*3fe20*/  LDL.LU.64 R18, [R1+0x8898] ;  /* 0x0088980001127983 */ /* 0x000e9e0000300a00 */
[----:B------:R-:W-:-:S05]  /*3fe30*/  NOP ;  /* 0x0000000000007918 */ /* 0x000fca0000000000 */
[----:B------:R0:W-:Y:S04]  /*3fe40*/  STL.64 [R1+0x17e0], R4 ;  /* 0x0017e00401007387 */ /* 0x0001e80000100a00 */
[----:B------:R1:W-:Y:S04]  /*3fe50*/  STL.64 [R1+0x17e8], R6 ;  /* 0x0017e80601007387 */ /* 0x0003e80000100a00 */
[----:B0-----:R-:W3:Y:S04]  /*3fe60*/  LDL.LU.64 R4, [R1+0x1780] ;  /* 0x0017800001047983 */ /* 0x001ee80000300a00 */
[----:B-1----:R-:W3:Y:S01]  /*3fe70*/  LDL.LU.64 R6, [R1+0x1788] ;  /* 0x0017880001067983 */ /* 0x002ee20000300a00 */
        /* <DEDUP_REMOVED lines=105> */
[----:B---3--:R-:W-:Y:S06]  /*40510*/  HMMA.16816.F32 R8, R12, R4, R8 ;  /* 0x000000040c08723c */ /* 0x008fec0000001808 */
[----:B------:R-:W-:Y:S04]  /*40520*/  STL [R1+0x862c], R4 ;  /* 0x00862c0401007387 */ /* 0x000fe80000100800 */
[----:B------:R-:W-:-:S13]  /*40530*/  STL [R1+0x8628], R5 ;  /* 0x0086280501007387 */ /* 0x000fda0000100800 */
[----:B------:R-:W-:Y:S04]  /*40540*/  STL.64 [R1+0x1710], R8 ;  /* 0x0017100801007387 */ /* 0x000fe80000100a00 */
[----:B------:R4:W-:Y:S02]  /*40550*/  STL.64 [R1+0x1718], R10 ;  /* 0x0017180a01007387 */ /* 0x0009e40000100a00 */
[----:B----4-:R-:W-:Y:S07]  /*40560*/  HMMA.16816.F32 R8, R12, R2, R16 ;  /* 0x000000020c08723c */ /* 0x010fee0000001810 */
[----:B------:R-:W-:-:S15]  /*40570*/  IMAD.MOV.U32 R19, RZ, RZ, R0 ;  /* 0x000000ffff137224 */ /* 0x000fde00078e0000 */
[----:B------:R-:W-:-:S01]  /*40580*/  NOP ;  /* 0x0000000000007918 */ /* 0x000fc20000000000 */
[----:B------:R0:W-:Y:S04]  /*40590*/  STL.64 [R1+0x920], R8 ;  /* 0x0009200801007387 */ /* 0x0001e80000100a00 */
[----:B------:R1:W-:Y:S04]  /*405a0*/  STL.64 [R1+0x928], R10 ;  /* 0x0009280a01007387 */ /* 0x0003e80000100a00 */
[----:B------:R-:W3:Y:S04]  /*405b0*/  LDL R18, [R1] ;  /* 0x0000000001127983 */ /* 0x000ee80000100800 */
[----:B------:R-:W4:Y:S01]  /*405c0*/  LDL.LU R0, [R1+0x87ec] ;  /* 0x0087ec0001007983 */ /* 0x000f220000300800 */
[----:B------:R-:W-:-:S03]  /*405d0*/  IMAD R13, R23, 0x100, R22 ;  /* 0x00000100170d7824 */ /* 0x000fc600078e0216 */
[----:B0-----:R-:W4:Y:S01]  /*405e0*/  LDL.64 R8, [R1+0x98] ;  /* 0x0000980001087983 */ /* 0x001f220000100a00 */
[----:B--2---:R-:W-:Y:S02]  /*405f0*/  IMAD R15, R27, 0x100, R26 ;  /* 0x000001001b0f7824 */ /* 0x004fe400078e021a */
[----:B------:R-:W-:Y:S01]  /*40600*/  IMAD R14, R25, 0x100, R24 ;  /* 0x00000100190e7824 */ /* 0x000fe200078e0218 */
[----:B------:R-:W2:Y:S04]  /*40610*/  LDL R26, [R1+0x50] ;  /* 0x00005000011a7983 */ /* 0x000ea80000100800 */
[----:B------:R-:W2:Y:S04]  /*40620*/  LDL R27, [R1+0x54] ;  /* 0x00005400011b7983 */ /* 0x000ea80000100800 */
[----:B------:R-:W3:Y:S04]  /*40630*/  LDL R24, [R1+0x58] ;  /* 0x0000580001187983 */ /* 0x000ee80000100800 */
[----:B------:R-:W3:Y:S04]  /*40640*/  LDL R25, [R1+0x5c] ;  /* 0x00005c0001197983 */ /* 0x000ee80000100800 */
[----:B--2---:R-:W-:Y:S04]  /*40650*/  STL.64 [R1+0x8788], R26 ;  /* 0x0087881a01007387 */ /* 0x004fe80000100a00 */
[----:B---3--:R-:W-:Y:S04]  /*40660*/  STL.64 [R1+0x8780], R24 ;  /* 0x0087801801007387 */ /* 0x008fe80000100a00 */
[----:B------:R-:W2:Y:S04]  /*40670*/  LDL R22, [R1+0x60] ;  /* 0x0000600001167983 */ /* 0x000ea80000100800 */
[----:B------:R-:W2:Y:S01]  /*40680*/  LDL R23, [R1+0x64] ;  /* 0x0000640001177983 */ /* 0x000ea20000100800 */
[----:B------:R-:W-:-:S03]  /*40690*/  IMAD R12, R21, 0x100, R20 ;  /* 0x00000100150c7824 */ /* 0x000fc600078e0214 */
[----:B-1----:R-:W3:Y:S04]  /*406a0*/  LDL R10, [R1+0x90] ;  /* 0x00009000010a7983 */ /* 0x002ee80000100800 */
[----:B------:R-:W4:Y:S04]  /*406b0*/  LDL R20, [R1+0x68] ;  /* 0x0000680001147983 */ /* 0x000f280000100800 */
[----:B------:R-:W4:Y:S04]  /*406c0*/  LDL R21, [R1+0x6c] ;  /* 0x00006c0001157983 */ /* 0x000f280000100800 */
[----:B------:R-:W3:Y:S04]  /*406d0*/  LDL R11, [R1+0x94] ;  /* 0x00009400010b7983 */ /* 0x000ee80000100800 */
[----:B--2---:R0:W-:Y:S04]  /*406e0*/  STL.64 [R1+0x8798], R22 ;  /* 0x0087981601007387 */ /* 0x0041e80000100a00 */
[----:B0-----:R-:W2:Y:S04]  /*406f0*/  LDL R22, [R1+0x70] ;  /* 0x0000700001167983 */ /* 0x001ea80000100800 */
[----:B------:R-:W2:Y:S04]  /*40700*/  LDL R23, [R1+0x74] ;  /* 0x0000740001177983 */ /* 0x000ea80000100800 */
[----:B----4-:R0:W-:Y:S04]  /*40710*/  STL.64 [R1+0x8790], R20 ;  /* 0x0087901401007387 */ /* 0x0101e80000100a00 */
[----:B0-----:R-:W4:Y:S04]  /*40720*/  LDL R20, [R1+0x78] ;  /* 0x0000780001147983 */ /* 0x001f280000100800 */
[----:B------:R-:W4:Y:S04]  /*40730*/  LDL R21, [R1+0x7c] ;  /* 0x00007c0001157983 */ /* 0x000f280000100800 */
[----:B--2---:R0:W-:Y:S04]  /*40740*/  STL.64 [R1+0x87b8], R22 ;  /* 0x0087b81601007387 */ /* 0x0041e80000100a00 */
[----:B0-----:R-:W2:Y:S04]  /*40750*/  LDL R22, [R1+0x80] ;  /* 0x0000800001167983 */ /* 0x001ea80000100800 */
[----:B------:R-:W2:Y:S04]  /*40760*/  LDL R23, [R1+0x84] ;  /* 0x0000840001177983 */ /* 0x000ea80000100800 */
[----:B----4-:R0:W-:Y:S04]  /*40770*/  STL.64 [R1+0x87b0], R20 ;  /* 0x0087b01401007387 */ /* 0x0101e80000100a00 */
[----:B0-----:R-:W4:Y:S04]  /*40780*/  LDL R20, [R1+0x88] ;  /* 0x0000880001147983 */ /* 0x001f280000100800 */
[----:B------:R-:W4:Y:S04]  /*40790*/  LDL R21, [R1+0x8c] ;  /* 0x00008c0001157983 */ /* 0x000f280000100800 */
[----:B------:R-:W3:Y:S04]  /*407a0*/  LDL.LU.64 R24, [R1+0x16f0] ;  /* 0x0016f00001187983 */ /* 0x000ee80000300a00 */
[----:B------:R-:W3:Y:S04]  /*407b0*/  LDL.LU.64 R26, [R1+0x16f8] ;  /* 0x0016f800011a7983 */ /* 0x000ee80000300a00 */
[----:B--2---:R-:W-:Y:S04]  /*407c0*/  STL.64 [R1+0x87d0], R22 ;  /* 0x0087d01601007387 */ /* 0x004fe80000100a00 */
[----:B------:R-:W2:Y:S04]  /*407d0*/  LDL.64 R16, [R1+0x8] ;  /* 0x0000080001107983 */ /* 0x000ea80000100a00 */
[----:B------:R-:W-:Y:S01]  /*407e0*/  STL.64 [R1+0x86b8], R18 ;  /* 0x0086b81201007387 */ /* 0x000fe20000100a00 */
[----:B------:R-:W-:-:S02]  /*407f0*/  F2FP.F16.E4M3.UNPACK_B R12, R12 ;  /* 0x0000000cff0c723e */ /* 0x000fc400020006ff */
[----:B------:R-:W-:Y:S02]  /*40800*/  F2FP.F16.E4M3.UNPACK_B R13, R13 ;  /* 0x0000000dff0d723e */ /* 0x000fe400020006ff */
[----:B------:R-:W-:Y:S02]  /*40810*/  F2FP.F16.E4M3.UNPACK_B R14, R14 ;  /* 0x0000000eff0e723e */ /* 0x000fe400020006ff */
[----:B------:R-:W-:Y:S01]  /*40820*/  F2FP.F16.E4M3.UNPACK_B R15, R15 ;  /* 0x0000000fff0f723e */ /* 0x000fe200020006ff */
[----:B--2---:R0:W-:Y:S04]  /*40830*/  STL.64 [R1+0x86b0], R16 ;  /* 0x0086b01001007387 */ /* 0x0041e80000100a00 */
[----:B0-----:R-:W2:Y:S04]  /*40840*/  LDL.LU.64 R16, [R1+0x1700] ;  /* 0x0017000001107983 */ /* 0x001ea80000300a00 */
[----:B------:R-:W2:Y:S02]  /*40850*/  LDL.LU.64 R18, [R1+0x1708] ;  /* 0x0017080001127983 */ /* 0x000ea40000300a00 */
[----:B--2---:R-:W-:-:S15]  /*40860*/  HMMA.16816.F32 R16, R12, R8, R16 ;  /* 0x000000080c10723c */ /* 0x004fde0000001810 */
[----:B------:R-:W-:-:S08]  /*40870*/  NOP ;  /* 0x0000000000007918 */ /* 0x000fd00000000000 */
[----:B------:R-:W-:Y:S04]  /*40880*/  STL.64 [R1+0x1700], R16 ;  /* 0x0017001001007387 */ /* 0x000fe80000100a00 */
[----:B------:R0:W-:Y:S04]  /*40890*/  STL.64 [R1+0x1708], R18 ;  /* 0x0017081201007387 */ /* 0x0001e80000100a00 */
[----:B0-----:R-:W2:Y:S04]  /*408a0*/  LDL R18, [R1+0x10] ;  /* 0x0000100001127983 */ /* 0x001ea80000100800 */
[----:B------:R-:W2:Y:S01]  /*408b0*/  LDL R19, [R1+0x14] ;  /* 0x0000140001137983 */ /* 0x000ea20000100800 */
[----:B------:R-:W-:-:S02]  /*408c0*/  IMAD.MOV.U32 R4, RZ, RZ, R8 ;  /* 0x000000ffff047224 */ /* 0x000fc400078e0008 */
[----:B------:R-:W-:Y:S01]  /*408d0*/  IMAD.MOV.U32 R5, RZ, RZ, R9 ;  /* 0x000000ffff057224 */ /* 0x000fe200078e0009 */
[----:B--2---:R-:W-:Y:S04]  /*408e0*/  STL.64 [R1+0x86d0], R18 ;  /* 0x0086d01201007387 */ /* 0x004fe80000100a00 */
[----:B------:R-:W-:Y:S04]  /*408f0*/  STL.64 [R1+0x8638], R6 ;  /* 0x0086380601007387 */ /* 0x000fe80000100a00 */
[----:B------:R3:W-:Y:S02]  /*40900*/  STL.64 [R1+0x8630], R4 ;  /* 0x0086300401007387 */ /* 0x0007e40000100a00 */
[----:B---3--:R-:W-:Y:S02]  /*40910*/  HMMA.16816.F32 R4, R12, R10, R24 ;  /* 0x0000000a0c04723c */ /* 0x008fe40000001818 */
[----:B------:R-:W2:Y:S04]  /*40920*/  LDL.LU.64 R24, [R1+0x16a0] ;  /* 0x0016a00001187983 */ /* 0x000ea80000300a00 */
[----:B------:R-:W3:-:S15]  /*40930*/  LDL.LU.64 R26, [R1+0x16a8] ;  /* 0x0016a800011a7983 */ /* 0x000ede0000300a00 */
[----:B------:R-:W-:-:S02]  /*40940*/  NOP ;  /* 0x0000000000007918 */ /* 0x000fc40000000000 */
[----:B------:R-:W-:Y:S04]  /*40950*/  STL.64 [R1+0x16f0], R4 ;  /* 0x0016f00401007387 */ /* 0x000fe80000100a00 */
[----:B------:R-:W-:Y:S04]  /*40960*/  STL.64 [R1+0x16f8], R6 ;  /* 0x0016f80601007387 */ /* 0x000fe80000100a00 */
[----:B---3--:R-:W-:Y:S04]  /*40970*/  STL.64 [R1+0x87a8], R26 ;  /* 0x0087a81a01007387 */ /* 0x008fe80000100a00 */
[----:B--2---:R0:W-:Y:S04]  /*40980*/  STL.64 [R1+0x87a0], R24 ;  /* 0x0087a01801007387 */ /* 0x0041e80000100a00 */
[----:B0-----:R-:W2:Y:S04]  /*40990*/  LDL.LU.64 R24, [R1+0x16b0] ;  /* 0x0016b00001187983 */ /* 0x001ea80000300a00 */
[----:B------:R-:W3:Y:S04]  /*409a0*/  LDL.LU.64 R26, [R1+0x16b8] ;  /* 0x0016b800011a7983 */ /* 0x000ee80000300a00 */
[----:B---3--:R-:W-:Y:S04]  /*409b0*/  STL.64 [R1+0x87c8], R26 ;  /* 0x0087c81a01007387 */ /* 0x008fe80000100a00 */
[----:B--2---:R0:W-:Y:S04]  /*409c0*/  STL.64 [R1+0x87c0], R24 ;  /* 0x0087c01801007387 */ /* 0x0041e80000100a00 */
[----:B0-----:R-:W2:Y:S04]  /*409d0*/  LDL.LU.64 R24, [R1+0x16d0] ;  /* 0x0016d00001187983 */ /* 0x001ea80000300a00 */
[----:B------:R-:W3:Y:S04]  /*409e0*/  LDL.LU.64 R26, [R1+0x16d8] ;  /* 0x0016d800011a7983 */ /* 0x000ee80000300a00 */
[----:B---3--:R-:W-:Y:S04]  /*409f0*/  STL.64 [R1+0x87e0], R26 ;  /* 0x0087e01a01007387 */ /* 0x008fe80000100a00 */
[----:B--2---:R0:W-:Y:S04]  /*40a00*/  STL.64 [R1+0x87d8], R24 ;  /* 0x0087d81801007387 */ /* 0x0041e80000100a00 */
[----:B0-----:R-:W4:Y:S04]  /*40a10*/  LDL.LU.64 R24, [R1+0x16e0] ;  /* 0x0016e00001187983 */ /* 0x001f280000300a00 */
[----:B------:R-:W4:Y:S04]  /*40a20*/  LDL.LU.64 R26, [R1+0x16e8] ;  /* 0x0016e800011a7983 */ /* 0x000f280000300a00 */
[----:B------:R-:W2:Y:S04]  /*40a30*/  LDL.LU.64 R8, [R1+0x1680] ;  /* 0x0016800001087983 */ /* 0x000ea80000300a00 */
[----:B------:R-:W2:Y:S04]  /*40a40*/  LDL.LU.64 R10, [R1+0x1688] ;  /* 0x00168800010a7983 */ /* 0x000ea80000300a00 */
[----:B------:R-:W3:Y:S04]  /*40a50*/  LDL.LU.64 R4, [R1+0x1670] ;  /* 0x0016700001047983 */ /* 0x000ee80000300a00 */
[----:B------:R-:W3:Y:S04]  /*40a60*/  LDL.LU.64 R6, [R1+0x1678] ;  /* 0x0016780001067983 */ /* 0x000ee80000300a00 */
[----:B------:R-:W2:Y:S01]  /*40a70*/  LDL R16, [R1+0x18] ;  /* 0x0000180001107983 */ /* 0x000ea20000100800 */
[----:B------:R-:W-:-:S03]  /*40a80*/  IMAD.MOV.U32 R17, RZ, RZ, R0 ;  /* 0x000000ffff117224 */ /* 0x000fc600078e0000 */
[----:B------:R-:W3:Y:S01]  /*40a90*/  LDL.LU R0, [R1+0x87e8] ;  /* 0x0087e80001007983 */ /* 0x000ee20000300800 */
[C---:B----4-:R-:W-:Y:S03]  /*40aa0*/  HMMA.16816.F32 R20, R12.reuse, R20, R24 ;  /* 0x000000140c14723c */ /* 0x050fe60000001818 */
[----:B--2---:R0:W-:Y:S04]  /*40ab0*/  STL.64 [R1+0x86e8], R16 ;  /* 0x0086e81001007387 */ /* 0x0041e80000100a00 */
        /* <DEDUP_REMOVED lines=15> */
[----:B--2---:R-:W-:-:S15]  /*40bb0*/  HMMA.16816.F32 R16, R12, R20, R16 ;  /* 0x000000140c10723c */ /* 0x004fde0000001810 */
[----:B------:R-:W-:-:S08]  /*40bc0*/  NOP ;  /* 0x0000000000007918 */ /* 0x000fd00000000000 */
[----:B------:R-:W-:Y:S04]  /*40bd0*/  STL.64 [R1+0x16c0], R16 ;  /* 0x0016c01001007387 */ /* 0x000fe80000100a00 */
[----:B------:R0:W-:Y:S04]  /*40be0*/  STL.64 [R1+0x16c8], R18 ;  /* 0x0016c81201007387 */ /* 0x0001e80000100a00 */
[----:B0-----:R-:W2:Y:S04]  /*40bf0*/  LDL R18, [R1+0x20] ;  /* 0x0000200001127983 */ /* 0x001ea80000100800 */
[----:B------:R-:W2:Y:S01]  /*40c00*/  LDL R19, [R1+0x24] ;  /* 0x0000240001137983 */ /* 0x000ea20000100800 */
[C---:B----4-:R-:W-:Y:S03]  /*40c10*/  HMMA.16816.F32 R20, R12.reuse, R22, R24 ;  /* 0x000000160c14723c */ /* 0x050fe60000001818 */
[----:B--2---:R0:W-:Y:S04]  /*40c20*/  STL.64 [R1+0x8700], R18 ;  /* 0x0087001201007387 */ /* 0x0041e80000100a00 */
[----:B------:R-:W2:Y:S04]  /*40c30*/  LDL.LU.64 R16, [R1+0x1690] ;  /* 0x0016900001107983 */ /* 0x000ea80000300a00 */
[----:B0-----:R-:W2:Y:S04]  /*40c40*/  LDL.LU.64 R18, [R1+0x1698] ;  /* 0x0016980001127983 */ /* 0x001ea80000300a00 */
[----:B------:R-:W4:Y:S04]  /*40c50*/  LDL.LU.64 R26, [R1+0x87a8] ;  /* 0x0087a800011a7983 */ /* 0x000f280000300a00 */
[----:B------:R-:W4:Y:S04]  /*40c60*/  LDL.LU.64 R24, [R1+0x87a0] ;  /* 0x0087a00001187983 */ /* 0x000f280000300a00 */
[----:B------:R-:W-:Y:S04]  /*40c70*/  STL.64 [R1+0x16b0], R20 ;  /* 0x0016b01401007387 */ /* 0x000fe80000100a00 */
[----:B------:R0:W-:Y:S04]  /*40c80*/  STL.64 [R1+0x16b8], R22 ;  /* 0x0016b81601007387 */ /* 0x0001e80000100a00 */
[----:B0-----:R-:W2:Y:S04]  /*40c90*/  LDL.LU.64 R22, [R1+0x8798] ;  /* 0x0087980001167983 */ /* 0x001ea80000300a00 */
[----:B------:R-:W4:Y:S02]  /*40ca0*/  LDL.LU.64 R20, [R1+0x8790] ;  /* 0x0087900001147983 */ /* 0x000f240000300a00 */
[----:B----4-:R-:W-:-:S15]  /*40cb0*/  HMMA.16816.F32 R24, R12, R20, R24 ;  /* 0x000000140c18723c */ /* 0x010fde0000001818 */
[----:B------:R-:W-:-:S08]  /*40cc0*/  NOP ;  /* 0x0000000000007918 */ /* 0x000fd00000000000 */
[----:B------:R-:W-:Y:S04]  /*40cd0*/  STL.64 [R1+0x16a0], R24 ;  /* 0x0016a01801007387 */ /* 0x000fe80000100a00 */
[----:B------:R0:W-:Y:S04]  /*40ce0*/  STL.64 [R1+0x16a8], R26 ;  /* 0x0016a81a01007387 */ /* 0x0001e80000100a00 */
[----:B0-----:R-:W4:Y:S04]  /*40cf0*/  LDL.LU.64 R26, [R1+0x8788] ;  /* 0x00878800011a7983 */ /* 0x001f280000300a00 */
[----:B------:R-:W4:Y:S01]  /*40d00*/  LDL.LU.64 R24, [R1+0x8780] ;  /* 0x0087800001187983 */ /* 0x000f220000300a00 */
[----:B--2---:R-:W-:Y:S03]  /*40d10*/  HMMA.16816.F32 R20, R12, R22, R16 ;  /* 0x000000160c14723c */ /* 0x004fe60000001810 */
[----:B------:R-:W2:Y:S04]  /*40d20*/  LDL R16, [R1+0x28] ;  /* 0x0000280001107983 */ /* 0x000ea80000100800 */
[----:B---3--:R-:W-:-:S15]  /*40d30*/  IMAD.MOV.U32 R17, RZ, RZ, R0 ;  /* 0x000000ffff117224 */ /* 0x008fde00078e0000 */
[----:B------:R-:W-:-:S01]  /*40d40*/  NOP ;  /* 0x0000000000007918 */ /* 0x000fc20000000000 */
[----:B------:R-:W-:Y:S04]  /*40d50*/  STL.64 [R1+0x1690], R20 ;  /* 0x0016901401007387 */ /* 0x000fe80000100a00 */
[----:B------:R-:W-:Y:S04]  /*40d60*/  STL.64 [R1+0x1698], R22 ;  /* 0x0016981601007387 */ /* 0x000fe80000100a00 */
[----:B------:R-:W3:Y:S01]  /*40d70*/  LDL.LU R0, [R1+0x877c] ;  /* 0x00877c0001007983 */ /* 0x000ee20000300800 */
[C---:B----4-:R-:W-:Y:S06]  /*40d80*/  HMMA.16816.F32 R8, R12.reuse, R24, R8 ;  /* 0x000000180c08723c */ /* 0x050fec0000001808 */
[----:B------:R-:W-:Y:S01]  /*40d90*/  HMMA.16816.F32 R4, R12, R26, R4 ;  /* 0x0000001a0c04723c */ /* 0x000fe20000001804 */
[----:B--2---:R3:W-:Y:S04]  /*40da0*/  STL.64 [R1+0x8718], R16 ;  /* 0x0087181001007387 */ /* 0x0047e80000100a00 */
[----:B------:R-:W2:-:S12]  /*40db0*/  LDL R18, [R1+0x30] ;  /* 0x0000300001127983 */ /* 0x000e980000100800 */
[----:B------:R-:W-:Y:S04]  /*40dc0*/  STL.64 [R1+0x1680], R8 ;  /* 0x0016800801007387 */ /* 0x000fe80000100a00 */
[----:B------:R-:W-:Y:S04]  /*40dd0*/  STL.64 [R1+0x1688], R10 ;  /* 0x0016880a01007387 */ /* 0x000fe80000100a00 */
[----:B------:R-:W-:Y:S04]  /*40de0*/  STL.64 [R1+0x1670], R4 ;  /* 0x0016700401007387 */ /* 0x000fe80000100a00 */
[----:B------:R-:W-:Y:S04]  /*40df0*/  STL.64 [R1+0x1678], R6 ;  /* 0x0016780601007387 */ /* 0x000fe80000100a00 */
[----:B------:R-:W2:Y:S01]  /*40e00*/  LDL R19, [R1+0x34] ;  /* 0x0000340001137983 */ /* 0x000ea20000100800 */
[----:B---3--:R-:W-:-:S03]  /*40e10*/  IMAD.MOV.U32 R16, RZ, RZ, R0 ;  /* 0x000000ffff107224 */ /* 0x008fc600078e0000 */
[----:B------:R-:W3:Y:S04]  /*40e20*/  LDL.LU R0, [R1+0x8778] ;  /* 0x0087780001007983 */ /* 0x000ee80000300800 */
[----:B------:R-:W4:Y:S04]  /*40e30*/  LDL R17, [R1+0x3c] ;  /* 0x00003c0001117983 */ /* 0x000f280000100800 */
[----:B--2---:R0:W-:Y:S04]  /*40e40*/  STL.64 [R1+0x8730], R18 ;  /* 0x0087301201007387 */ /* 0x0041e80000100a00 */
[----:B0-----:R-:W2:Y:S04]  /*40e50*/  LDL R18, [R1+0x40] ;  /* 0x0000400001127983 */ /* 0x001ea80000100800 */
[----:B------:R-:W2:Y:S04]  /*40e60*/  LDL R19, [R1+0x44] ;  /* 0x0000440001137983 */ /* 0x000ea80000100800 */
[----:B----4-:R0:W-:Y:S04]  /*40e70*/  STL.64 [R1+0x8748], R16 ;  /* 0x0087481001007387 */ /* 0x0101e80000100a00 */
[----:B0-----:R-:W4:Y:S04]  /*40e80*/  LDL R16, [R1+0x48] ;  /* 0x0000480001107983 */ /* 0x001f280000100800 */
[----:B--2---:R-:W-:Y:S04]  /*40e90*/  STL.64 [R1+0x8760], R18 ;  /* 0x0087601201007387 */ /* 0x004fe80000100a00 */
        /* <DEDUP_REMOVED lines=30> */
[----:B------:R-:W-:-:S03]  /*41080*/  IMAD.MOV.U32 R17, RZ, RZ, R0 ;  /* 0x000000ffff117224 */ /* 0x000fc600078e0000 */
[----:B---3--:R-:W-:Y:S04]  /*41090*/  STL.64 [R1+0x8770], R6 ;  /* 0x0087700601007387 */ /* 0x008fe80000100a00 */
[----:B--2---:R0:W-:Y:S04]  /*410a0*/  STL.64 [R1+0x8768], R4 ;  /* 0x0087680401007387 */ /* 0x0041e80000100a00 */
[----:B0-----:R-:W4:Y:S04]  /*410b0*/  LDL.LU.64 R4, [R1+0x1660] ;  /* 0x0016600001047983 */ /* 0x001f280000300a00 */
[----:B------:R-:W4:Y:S04]  /*410c0*/  LDL.LU.64 R6, [R1+0x1668] ;  /* 0x0016680001067983 */ /* 0x000f280000300a00 */
[----:B------:R-:W2:Y:S04]  /*410d0*/  LDL.LU.64 R24, [R1+0x15c0] ;  /* 0x0015c00001187983 */ /* 0x000ea80000300a00 */
[----:B------:R-:W3:Y:S01]  /*410e0*/  LDL.LU.64 R26, [R1+0x15c8] ;  /* 0x0015c800011a7983 */ /* 0x000ee20000300a00 */
[C---:B----4-:R-:W-:Y:S03]  /*410f0*/  HMMA.16816.F32 R16, R12.reuse, R16, R4 ;  /* 0x000000100c10723c */ /* 0x050fe60000001804 */
        /* <DEDUP_REMOVED lines=61> */
[----:B0-----:R-:W3:Y:S04]  /*414d0*/  LDL.LU.64 R18, [R1+0x86b8] ;  /* 0x0086b80001127983 */ /* 0x001ee80000300a00 */
[----:B------:R-:W2:Y:S02]  /*414e0*/  LDL.LU.64 R16, [R1+0x86b0] ;  /* 0x0086b00001107983 */ /* 0x000ea40000300a00 */
[----:B--2---:R-:W-:Y:S06]  /*414f0*/  HMMA.16816.F32 R4, R12, R16, R4 ;  /* 0x000000100c04723c */ /* 0x004fec0000001804 */
[----:B------:R-:W-:-:S02]  /*41500*/  IMAD.MOV.U32 R0, RZ, RZ, R17 ;  /* 0x000000ffff007224 */ /* 0x000fc400078e0011 */
[----:B---3--:R-:W-:-:S15]  /*41510*/  HMMA.16816.F32 R16, R12, R18, R24 ;  /* 0x000000120c10723c */ /* 0x008fde0000001818 */
[----:B------:R0:W-:Y:S04]  /*41520*/  STL.64 [R1+0x15e0], R4 ;  /* 0x0015e00401007387 */ /* 0x0001e80000100a00 */
[----:B------:R1:W-:Y:S04]  /*41530*/  STL.64 [R1+0x15e8], R6 ;  /* 0x0015e80601007387 */ /* 0x0003e80000100a00 */
[----:B0-----:R-:W2:Y:S04]  /*41540*/  LDL.LU.64 R4, [R1+0x1590] ;  /* 0x0015900001047983 */ /* 0x001ea80000300a00 */
[----:B-1----:R-:W2:Y:S04]  /*41550*/  LDL.LU.64 R6, [R1+0x1598] ;  /* 0x0015980001067983 */ /* 0x002ea80000300a00 */
[----:B------:R-:W3:Y:S04]  /*41560*/  LDL.LU.64 R26, [R1+0x86a8] ;  /* 0x0086a800011a7983 */ /* 0x000ee80000300a00 */
[----:B------:R-:W3:Y:S04]  /*41570*/  LDL.LU.64 R24, [R1+0x86a0] ;  /* 0x0086a00001187983 */ /* 0x000ee80000300a00 */
[----:B------:R-:W-:Y:S04]  /*41580*/  STL.64 [R1+0x15d0], R16 ;  /* 0x0015d01001007387 */ /* 0x000fe80000100a00 */
[----:B------:R0:W-:Y:S04]  /*41590*/  STL.64 [R1+0x15d8], R18 ;  /* 0x0015d81201007387 */ /* 0x0001e80000100a00 */
[----:B0-----:R-:W2:Y:S04]  /*415a0*/  LDL.LU.64 R18, [R1+0x8698] ;  /* 0x0086980001127983 */ /* 0x001ea80000300a00 */
[----:B------:R-:W2:Y:S01]  /*415b0*/  LDL.LU.64 R16, [R1+0x8690] ;  /* 0x0086900001107983 */ /* 0x000ea20000300a00 */
[----:B---3--:R-:W-:-:S15]  /*415c0*/  HMMA.16816.F32 R24, R12, R28, R24 ;  /* 0x0000001c0c18723c */ /* 0x008fde0000001818 */
[----:B------:R-:W-:-:S08]  /*415d0*/  NOP ;  /* 0x0000000000007918 */ /* 0x000fd00000000000 */
[----:B------:R-:W-:Y:S04]  /*415e0*/  STL.64 [R1+0x15c0], R24 ;  /* 0x0015c01801007387 */ /* 0x000fe80000100a00 */
[----:B------:R0:W-:Y:S04]  /*415f0*/  STL.64 [R1+0x15c8], R26 ;  /* 0x0015c81a01007387 */ /* 0x0001e80000100a00 */
[----:B0-----:R-:W3:Y:S04]  /*41600*/  LDL.LU.64 R26, [R1+0x8688] ;  /* 0x00868800011a7983 */ /* 0x001ee80000300a00 */
[----:B------:R-:W4:Y:S04]  /*41610*/  LDL.LU.64 R24, [R1+0x8680] ;  /* 0x0086800001187983 */ /* 0x000f280000300a00 */
[----:B------:R-:W-:Y:S01]  /*41620*/  STL.64 [R1+0x8508], R28 ;  /* 0x0085081c01007387 */ /* 0x000fe20000100a00 */
[C---:B---3--:R-:W-:Y:S06]  /*41630*/  HMMA.16816.F32 R20, R12.reuse, R26, R20 ;  /* 0x0000001a0c14723c */ /* 0x048fec0000001814 */
[----:B----4-:R-:W-:-:S15]  /*41640*/  HMMA.16816.F32 R8, R12, R24, R8 ;  /* 0x000000180c08723c */ /* 0x010fde0000001808 */
        /* <DEDUP_REMOVED lines=70> */
[----:B------:R-:W3:Y:S02]  /*41ab0*/  LDL.LU.64 R4, [R1+0x8630] ;  /* 0x0086300001047983 */ /* 0x000ee40000300a00 */
[----:B---3--:R-:W-:-:S02]  /*41ac0*/  IMAD.MOV.U32 R28, RZ, RZ, R4 ;  /* 0x000000ffff1c7224 */ /* 0x008fc400078e0004 */
[----:B------:R-:W-:Y:S01]  /*41ad0*/  IMAD.MOV.U32 R29, RZ, RZ, R5 ;  /* 0x000000ffff1d7224 */ /* 0x000fe200078e0005 */
[----:B------:R-:W3:Y:S04]  /*41ae0*/  LDL.LU R4, [R1+0x862c] ;  /* 0x00862c0001047983 */ /* 0x000ee80000300800 */
[----:B------:R-:W4:Y:S04]  /*41af0*/  LDL.LU R5, [R1+0x8628] ;  /* 0x0086280001057983 */ /* 0x000f280000300800 */
        /* <DEDUP_REMOVED lines=9> */
[----:B------:R-:W2:Y:S04]  /*41b90*/  LDL.LU.64 R24, [R1+0x8618] ;  /* 0x0086180001187983 */ /* 0x000ea80000300a00 */
[----:B------:R-:W-:Y:S04]  /*41ba0*/  STL [R1+0x8488], R6 ;  /* 0x0084880601007387 */ /* 0x000fe80000100800 */
[----:B------:R-:W-:Y:S04]  /*41bb0*/  STL [R1+0x8484], R7 ;  /* 0x0084840701007387 */ /* 0x000fe80000100800 */
[----:B---3--:R-:W-:Y:S04]  /*41bc0*/  STL [R1+0x8490], R4 ;  /* 0x0084900401007387 */ /* 0x008fe80000100800 */
[----:B----4-:R0:W-:Y:S01]  /*41bd0*/  STL [R1+0x848c], R5 ;  /* 0x00848c0501007387 */ /* 0x0101e20000100800 */
[C---:B------:R-:W-:Y:S06]  /*41be0*/  HMMA.16816.F32 R8, R12.reuse, R4, R8 ;  /* 0x000000040c08723c */ /* 0x040fec0000001808 */
[----:B0-----:R-:W-:-:S15]  /*41bf0*/  HMMA.16816.F32 R4, R12, R2, R16 ;  /* 0x000000020c04723c */ /* 0x001fde0000001810 */
[----:B------:R-:W-:-:S02]  /*41c00*/  NOP ;  /* 0x0000000000007918 */ /* 0x000fc40000000000 */
[----:B------:R-:W-:Y:S04]  /*41c10*/  STL.64 [R1+0x1520], R8 ;  /* 0x0015200801007387 */ /* 0x000fe80000100a00 */
[----:B------:R-:W-:Y:S04]  /*41c20*/  STL.64 [R1+0x1528], R10 ;  /* 0x0015280a01007387 */ /* 0x000fe80000100a00 */
[----:B------:R-:W-:Y:S04]  /*41c30*/  STL [R1+0x8480], R2 ;  /* 0x0084800201007387 */ /* 0x000fe80000100800 */
[----:B------:R-:W-:Y:S04]  /*41c40*/  STL [R1+0x8468], R3 ;  /* 0x0084680301007387 */ /* 0x000fe80000100800 */
[----:B------:R0:W-:Y:S04]  /*41c50*/  STL.64 [R1+0x910], R4 ;  /* 0x0009100401007387 */ /* 0x0001e80000100a00 */
[----:B------:R1:W-:Y:S04]  /*41c60*/  STL.64 [R1+0x918], R6 ;  /* 0x0009180601007387 */ /* 0x0003e80000100a00 */
[----:B0-----:R-:W3:Y:S04]  /*41c70*/  LDL.LU.64 R4, [R1+0x1510] ;  /* 0x0015100001047983 */ /* 0x001ee80000300a00 */
[----:B-1----:R-:W3:Y:S04]  /*41c80*/  LDL.LU.64 R6, [R1+0x1518] ;  /* 0x0015180001067983 */ /* 0x002ee80000300a00 */
[----:B------:R-:W4:Y:S04]  /*41c90*/  LDL.64 R18, [R1+0x50] ;  /* 0x0000500001127983 */ /* 0x000f280000100a00 */
[----:B------:R-:W2:Y:S04]  /*41ca0*/  LDL R16, [R1+0x58] ;  /* 0x0000580001107983 */ /* 0x000ea80000100800 */
[----:B------:R-:W2:Y:S04]  /*41cb0*/  LDL R17, [R1+0x5c] ;  /* 0x00005c0001117983 */ /* 0x000ea80000100800 */
[----:B------:R-:W3:Y:S04]  /*41cc0*/  LDL R2, [R1+0x60] ;  /* 0x0000600001027983 */ /* 0x000ee80000100800 */
[----:B------:R-:W3:Y:S01]  /*41cd0*/  LDL R3, [R1+0x64] ;  /* 0x0000640001037983 */ /* 0x000ee20000100800 */
[----:B------:R-:W-:-:S02]  /*41ce0*/  IMAD R13, R23, 0x100, R22 ;  /* 0x00000100170d7824 */ /* 0x000fc400078e0216 */
[----:B------:R-:W-:Y:S01]  /*41cf0*/  IMAD R12, R21, 0x100, R20 ;  /* 0x00000100150c7824 */ /* 0x000fe200078e0214 */
[----:B----4-:R-:W-:Y:S04]  /*41d00*/  STL.64 [R1+0x8570], R18 ;  /* 0x0085701201007387 */ /* 0x010fe80000100a00 */
[----:B--2---:R-:W-:Y:S04]  /*41d10*/  STL.64 [R1+0x8588], R16 ;  /* 0x0085881001007387 */ /* 0x004fe80000100a00 */
[----:B------:R-:W2:Y:S04]  /*41d20*/  LDL.64 R22, [R1+0x40] ;  /* 0x0000400001167983 */ /* 0x000ea80000100a00 */
[----:B------:R-:W4:Y:S01]  /*41d30*/  LDL.64 R20, [R1+0x48] ;  /* 0x0000480001147983 */ /* 0x000f220000100a00 */
[----:B------:R-:W-:-:S02]  /*41d40*/  IMAD R15, R27, 0x100, R26 ;  /* 0x000001001b0f7824 */ /* 0x000fc400078e021a */
[----:B------:R-:W-:Y:S01]  /*41d50*/  IMAD R14, R25, 0x100, R24 ;  /* 0x00000100190e7824 */ /* 0x000fe200078e0218 */
[----:B------:R-:W-:Y:S02]  /*41d60*/  F2FP.F16.E4M3.UNPACK_B R12, R12 ;  /* 0x0000000cff0c723e */ /* 0x000fe400020006ff */
[----:B------:R-:W-:Y:S02]  /*41d70*/  F2FP.F16.E4M3.UNPACK_B R13, R13 ;  /* 0x0000000dff0d723e */ /* 0x000fe400020006ff */
[----:B------:R-:W-:Y:S02]  /*41d80*/  F2FP.F16.E4M3.UNPACK_B R15, R15 ;  /* 0x0000000fff0f723e */ /* 0x000fe400020006ff */
[----:B------:R-:W-:-:S07]  /*41d90*/  F2FP.F16.E4M3.UNPACK_B R14, R14 ;  /* 0x0000000eff0e723e */ /* 0x000fce00020006ff */
[C---:B---3--:R-:W-:Y:S01]  /*41da0*/  HMMA.16816.F32 R4, R12.reuse, R28, R4 ;  /* 0x0000001c0c04723c */ /* 0x048fe20000001804 */
[----:B--2---:R-:W-:Y:S04]  /*41db0*/  STL.64 [R1+0x8568], R22 ;  /* 0x0085681601007387 */ /* 0x004fe80000100a00 */
[----:B----4-:R-:W-:Y:S04]  /*41dc0*/  STL.64 [R1+0x8560], R20 ;  /* 0x0085601401007387 */ /* 0x010fe80000100a00 */
[----:B------:R-:W2:Y:S04]  /*41dd0*/  LDL.64 R8, [R1+0x20] ;  /* 0x0000200001087983 */ /* 0x000ea80000100a00 */
[----:B------:R-:W3:Y:S04]  /*41de0*/  LDL.64 R26, [R1+0x10] ;  /* 0x00001000011a7983 */ /* 0x000ee80000100a00 */
[----:B--2---:R-:W-:Y:S06]  /*41df0*/  STL.64 [R1+0x8558], R8 ;  /* 0x0085580801007387 */ /* 0x004fec0000100a00 */
[----:B------:R-:W-:Y:S04]  /*41e00*/  STL.64 [R1+0x1510], R4 ;  /* 0x0015100401007387 */ /* 0x000fe80000100a00 */
[----:B------:R-:W-:Y:S04]  /*41e10*/  STL.64 [R1+0x1518], R6 ;  /* 0x0015180601007387 */ /* 0x000fe80000100a00 */
[----:B------:R-:W2:Y:S04]  /*41e20*/  LDL R24, [R1+0x18] ;  /* 0x0000180001187983 */ /* 0x000ea80000100800 */
[----:B------:R-:W2:Y:S04]  /*41e30*/  LDL R25, [R1+0x1c] ;  /* 0x00001c0001197983 */ /* 0x000ea80000100800 */
[----:B---3--:R0:W-:Y:S04]  /*41e40*/  STL.64 [R1+0x8528], R26 ;  /* 0x0085281a01007387 */ /* 0x0081e80000100a00 */
[----:B0-----:R-:W3:Y:S04]  /*41e50*/  LDL R26, [R1+0x28] ;  /* 0x00002800011a7983 */ /* 0x001ee80000100800 */
[----:B------:R-:W3:Y:S04]  /*41e60*/  LDL R27, [R1+0x2c] ;  /* 0x00002c00011b7983 */ /* 0x000ee80000100800 */
[----:B------:R-:W4:Y:S04]  /*41e70*/  LDL.LU.64 R16, [R1+0x14a0] ;  /* 0x0014a00001107983 */ /* 0x000f280000300a00 */
[----:B------:R-:W2:Y:S04]  /*41e80*/  LDL.LU.64 R18, [R1+0x14a8] ;  /* 0x0014a80001127983 */ /* 0x000ea80000300a00 */
        /* <DEDUP_REMOVED lines=49> */
[----:B------:R-:W3:Y:S04]  /*421a0*/  LDL.64 R28, [R1+0x38] ;  /* 0x00003800011c7983 */ /* 0x000ee80000100a00 */
[----:B------:R0:W-:Y:S04]  /*421b0*/  STL.64 [R1+0x8520], R24 ;  /* 0x0085201801007387 */ /* 0x0001e80000100a00 */
[----:B------:R1:W-:Y:S04]  /*421c0*/  STL.64 [R1+0x8540], R26 ;  /* 0x0085401a01007387 */ /* 0x0003e80000100a00 */
[----:B0-----:R-:W2:Y:S04]  /*421d0*/  LDL.LU.64 R24, [R1+0x14e0] ;  /* 0x0014e00001187983 */ /* 0x001ea80000300a00 */
[----:B-1----:R-:W2:Y:S01]  /*421e0*/  LDL.LU.64 R26, [R1+0x14e8] ;  /* 0x0014e800011a7983 */ /* 0x002ea20000300a00 */
[----:B----4-:R-:W-:Y:S03]  /*421f0*/  HMMA.16816.F32 R16, R12, R16, R20 ;  /* 0x000000100c10723c */ /* 0x010fe60000001814 */
[----:B------:R-:W4:Y:S04]  /*42200*/  LDL.LU.64 R22, [R1+0x8610] ;  /* 0x0086100001167983 */ /* 0x000f280000300a00 */
[----:B------:R-:W4:-:S15]  /*42210*/  LDL.LU.64 R20, [R1+0x8608] ;  /* 0x0086080001147983 */ /* 0x000f1e0000300a00 */
[----:B------:R-:W-:-:S01]  /*42220*/  NOP ;  /* 0x0000000000007918 */ /* 0x000fc20000000000 */
        /* <DEDUP_REMOVED lines=14> */
[----:B------:R0:W-:Y:S04]  /*42310*/  STL.64 [R1+0x14e0], R24 ;  /* 0x0014e01801007387 */ /* 0x0001e80000100a00 */
[----:B------:R-:W-:Y:S04]  /*42320*/  STL.64 [R1+0x14e8], R26 ;  /* 0x0014e81a01007387 */ /* 0x000fe80000100a00 */
[----:B0-----:R-:W2:Y:S04]  /*42330*/  LDL R24, [R1+0x30] ;  /* 0x0000300001187983 */ /* 0x001ea80000100800 */
[----:B------:R-:W2:Y:S04]  /*42340*/  LDL R25, [R1+0x34] ;  /* 0x0000340001197983 */ /* 0x000ea80000100800 */
        /* <DEDUP_REMOVED lines=18> */
[----:B0-----:R-:W3:Y:S04]  /*42470*/  LDL.LU.64 R18, [R1+0x8598] ;  /* 0x0085980001127983 */ /* 0x001ee80000300a00 */
[----:B------:R-:W3:Y:S02]  /*42480*/  LDL.LU.64 R16, [R1+0x8590] ;  /* 0x0085900001107983 */ /* 0x000ee40000300a00 */
[----:B---3--:R-:W-:-:S15]  /*42490*/  HMMA.16816.F32 R16, R12, R2, R16 ;  /* 0x000000020c10723c */ /* 0x008fde0000001810 */
[----:B------:R-:W-:-:S08]  /*424a0*/  NOP ;  /* 0x0000000000007918 */ /* 0x000fd00000000000 */
[----:B------:R0:W-:Y:S04]  /*424b0*/  STL.64 [R1+0x14a0], R16 ;  /* 0x0014a01001007387 */ /* 0x0001e80000100a00 */
[----:B------:R4:W-:Y:S04]  /*424c0*/  STL.64 [R1+0x14a8], R18 ;  /* 0x0014a81201007387 */ /* 0x0009e80000100a00 */
[----:B0-----:R-:W4:Y:S02]  /*424d0*/  LDL.LU.64 R16, [R1+0x8588] ;  /* 0x0085880001107983 */ /* 0x001f240000300a00 */
[----:B----4-:R-:W-:Y:S02]  /*424e0*/  HMMA.16816.F32 R16, R12, R16, R20 ;  /* 0x000000100c10723c */ /* 0x010fe40000001814 */
[----:B------:R-:W3:Y:S04]  /*424f0*/  LDL.LU.64 R22, [R1+0x8580] ;  /* 0x0085800001167983 */ /* 0x000ee80000300a00 */
[----:B------:R-:W3:-:S15]  /*42500*/  LDL.LU.64 R20, [R1+0x8578] ;  /* 0x0085780001147983 */ /* 0x000ede0000300a00 */
[----:B------:R-:W-:-:S02]  /*42510*/  NOP ;  /* 0x0000000000007918 */ /* 0x000fc40000000000 */
[----:B------:R-:W-:Y:S04]  /*42520*/  STL.64 [R1+0x1490], R16 ;  /* 0x0014901001007387 */ /* 0x000fe80000100a00 */
[----:B------:R0:W-:Y:S04]  /*42530*/  STL.64 [R1+0x1498], R18 ;  /* 0x0014981201007387 */ /* 0x0001e80000100a00 */
[----:B0-----:R-:W3:Y:S02]  /*42540*/  LDL.LU.64 R18, [R1+0x8570] ;  /* 0x0085700001127983 */ /* 0x001ee40000300a00 */
[----:B---3--:R-:W-:-:S15]  /*42550*/  HMMA.16816.F32 R20, R12, R18, R20 ;  /* 0x000000120c14723c */ /* 0x008fde0000001814 */
[----:B------:R-:W-:-:S08]  /*42560*/  NOP ;  /* 0x0000000000007918 */ /* 0x000fd00000000000 */
[----:B------:R-:W-:Y:S04]  /*42570*/  STL.64 [R1+0x1480], R20 ;  /* 0x0014801401007387 */ /* 0x000fe80000100a00 */
[----:B------:R0:W-:Y:S04]  /*42580*/  STL.64 [R1+0x1488], R22 ;  /* 0x0014881601007387 */ /* 0x0001e80000100a00 */
[----:B0-----:R-:W3:Y:S04]  /*42590*/  LDL.LU.64 R22, [R1+0x8568] ;  /* 0x0085680001167983 */ /* 0x001ee80000300a00 */
[----:B------:R-:W4:Y:S01]  /*425a0*/  LDL.LU.64 R20, [R1+0x8560] ;  /* 0x0085600001147983 */ /* 0x000f220000300a00 */
[----:B------:R-:W-:-:S02]  /*425b0*/  IMAD.MOV.U32 R3, RZ, RZ, R18 ;  /* 0x000000ffff037224 */ /* 0x000fc400078e0012 */
[----:B----4-:R-:W-:Y:S01]  /*425c0*/  HMMA.16816.F32 R16, R12, R20, R8 ;  /* 0x000000140c10723c */ /* 0x010fe20000001808 */
[----:B------:R-:W4:-:S15]  /*425d0*/  LDL.LU.64 R8, [R1+0x1450] ;  /* 0x0014500001087983 */ /* 0x000f1e0000300a00 */
[----:B------:R-:W-:-:S07]  /*425e0*/  NOP ;  /* 0x0000000000007918 */ /* 0x000fce0000000000 */
[----:B------:R-:W-:Y:S04]  /*425f0*/  STL.64 [R1+0x1470], R16 ;  /* 0x0014701001007387 */ /* 0x000fe80000100a00 */
[----:B------:R3:W-:Y:S04]  /*42600*/  STL.64 [R1+0x1478], R18 ;  /* 0x0014781201007387 */ /* 0x0007e80000100a00 */
[----:B------:R-:W4:Y:S01]  /*42610*/  LDL.LU.64 R10, [R1+0x1458] ;  /* 0x00145800010a7983 */ /* 0x000f220000300a00 */
[----:B---3--:R-:W-:Y:S01]  /*42620*/  HMMA.16816.F32 R16, R12, R22, R4 ;  /* 0x000000160c10723c */ /* 0x008fe20000001804 */
[----:B------:R-:W-:-:S06]  /*42630*/  IMAD.MOV.U32 R2, RZ, RZ, R21 ;  /* 0x000000ffff027224 */ /* 0x000fcc00078e0015 */
[----:B------:R-:W-:Y:S02]  /*42640*/  IMAD.MOV.U32 R6, RZ, RZ, R22 ;  /* 0x000000ffff067224 */ /* 0x000fe400078e0016 */
[----:B------:R-:W-:-:S14]  /*42650*/  IMAD.MOV.U32 R7, RZ, RZ, R23 ;  /* 0x000000ffff077224 */ /* 0x000fdc00078e0017 */
[----:B------:R-:W-:Y:S04]  /*42660*/  STL.64 [R1+0x1460], R16 ;  /* 0x0014601001007387 */ /* 0x000fe80000100a00 */
[----:B------:R-:W-:Y:S04]  /*42670*/  STL.64 [R1+0x1468], R18 ;  /* 0x0014681201007387 */ /* 0x000fe80000100a00 */
[----:B------:R-:W3:Y:S04]  /*42680*/  LDL.LU.64 R20, [R1+0x1410] ;  /* 0x0014100001147983 */ /* 0x000ee80000300a00 */
[----:B------:R-:W2:Y:S04]  /*42690*/  LDL.LU.64 R22, [R1+0x1418] ;  /* 0x0014180001167983 */ /* 0x000ea80000300a00 */
[----:B--2---:R-:W-:Y:S04]  /*426a0*/  STL.64 [R1+0x8538], R22 ;  /* 0x0085381601007387 */ /* 0x004fe80000100a00 */
[----:B---3--:R0:W-:Y:S04]  /*426b0*/  STL.64 [R1+0x8530], R20 ;  /* 0x0085301401007387 */ /* 0x0081e80000100a00 */
[----:B0-----:R-:W2:Y:S04]  /*426c0*/  LDL.LU.64 R20, [R1+0x1430] ;  /* 0x0014300001147983 */ /* 0x001ea80000300a00 */
[----:B------:R-:W3:Y:S01]  /*426d0*/  LDL.LU.64 R22, [R1+0x1438] ;  /* 0x0014380001167983 */ /* 0x000ee20000300a00 */
[----:B----4-:R-:W-:Y:S03]  /*426e0*/  HMMA.16816.F32 R8, R12, R28, R8 ;  /* 0x0000001c0c08723c */ /* 0x010fe60000001808 */
[----:B---3--:R-:W-:Y:S04]  /*426f0*/  STL.64 [R1+0x8550], R22 ;  /* 0x0085501601007387 */ /* 0x008fe80000100a00 */
[----:B--2---:R0:W-:Y:S04]  /*42700*/  STL.64 [R1+0x8548], R20 ;  /* 0x0085481401007387 */ /* 0x0041e80000100a00 */
[----:B0-----:R-:W2:Y:S04]  /*42710*/  LDL.LU.64 R20, [R1+0x1440] ;  /* 0x0014400001147983 */ /* 0x001ea80000300a00 */
[----:B------:R-:W2:Y:S04]  /*42720*/  LDL.LU.64 R22, [R1+0x1448] ;  /* 0x0014480001167983 */ /* 0x000ea80000300a00 */
[----:B------:R-:W3:Y:S04]  /*42730*/  LDL.LU.64 R16, [R1+0x1400] ;  /* 0x0014000001107983 */ /* 0x000ee80000300a00 */
[----:B------:R-:W3:Y:S04]  /*42740*/  LDL.LU.64 R18, [R1+0x1408] ;  /* 0x0014080001127983 */ /* 0x000ee80000300a00 */
[----:B------:R0:W-:Y:S01]  /*42750*/  STL.64 [R1+0x1450], R8 ;  /* 0x0014500801007387 */ /* 0x0001e20000100a00 */
[----:B------:R-:W-:-:S02]  /*42760*/  IMAD.MOV.U32 R4, RZ, RZ, R28 ;  /* 0x000000ffff047224 */ /* 0x000fc400078e001c */
[----:B------:R-:W-:Y:S01]  /*42770*/  IMAD.MOV.U32 R5, RZ, RZ, R29 ;  /* 0x000000ffff057224 */ /* 0x000fe200078e001d */
[----:B------:R1:W-:Y:S04]  /*42780*/  STL.64 [R1+0x1458], R10 ;  /* 0x0014580a01007387 */ /* 0x0003e80000100a00 */
[----:B0-----:R-:W4:Y:S04]  /*42790*/  LDL.LU.64 R8, [R1+0x8558] ;  /* 0x0085580001087983 */ /* 0x001f280000300a00 */
[----:B-1----:R-:W3:Y:S04]  /*427a0*/  LDL R10, [R1+0x8] ;  /* 0x00000800010a7983 */ /* 0x002ee80000100800 */
[----:B------:R-:W3:Y:S04]  /*427b0*/  LDL.64 R28, [R1] ;  /* 0x00000000011c7983 */ /* 0x000ee80000100a00 */
[----:B------:R-:W-:Y:S04]  /*427c0*/  STL.64 [R1+0x84b0], R6 ;  /* 0x0084b00601007387 */ /* 0x000fe80000100a00 */
[----:B------:R0:W-:Y:S04]  /*427d0*/  STL.64 [R1+0x84a8], R4 ;  /* 0x0084a80401007387 */ /* 0x0001e80000100a00 */
[----:B0-----:R-:W4:Y:S04]  /*427e0*/  LDL.LU.64 R4, [R1+0x1420] ;  /* 0x0014200001047983 */ /* 0x001f280000300a00 */
[----:B------:R-:W4:Y:S01]  /*427f0*/  LDL.LU.64 R6, [R1+0x1428] ;  /* 0x0014280001067983 */ /* 0x000f220000300a00 */
        /* <DEDUP_REMOVED lines=14> */
[----:B------:R-:W2:Y:S01]  /*428e0*/  LDL.LU.64 R24, [R1+0x8520] ;  /* 0x0085200001187983 */ /* 0x000ea20000300a00 */
[----:B----4-:R-:W-:Y:S01]  /*428f0*/  HMMA.16816.F32 R4, R12, R8, R4 ;  /* 0x000000080c04723c */ /* 0x010fe20000001804 */
[----:B------:R-:W-:-:S05]  /*42900*/  IMAD.MOV.U32 R11, RZ, RZ, R0 ;  /* 0x000000ffff0b7224 */ /* 0x000fca00078e0000 */
[----:B------:R-:W-:-:S05]  /*42910*/  IMAD.MOV.U32 R0, RZ, RZ, R9 ;  /* 0x000000ffff007224 */ /* 0x000fca00078e0009 */
[----:B------:R-:W-:-:S12]  /*42920*/  STL [R1+0x8380], R0 ;  /* 0x0083800001007387 */ /* 0x000fd80000100800 */
[----:B------:R-:W-:Y:S04]  /*42930*/  STL.64 [R1+0x1420], R4 ;  /* 0x0014200401007387 */ /* 0x000fe80000100a00 */
[----:B------:R2:W-:Y:S02]  /*42940*/  STL.64 [R1+0x1428], R6 ;  /* 0x0014280601007387 */ /* 0x0005e40000100a00 */
[C---:B--2---:R-:W-:Y:S06]  /*42950*/  HMMA.16816.F32 R4, R12.reuse, R24, R20 ;  /* 0x000000180c04723c */ /* 0x044fec0000001814 */
[----:B---3--:R-:W-:Y:S06]  /*42960*/  HMMA.16816.F32 R16, R12, R26, R16 ;  /* 0x0000001a0c10723c */ /* 0x008fec0000001810 */
[----:B------:R-:W-:-:S11]  /*42970*/  IMAD.MOV.U32 R0, RZ, RZ, R27 ;  /* 0x000000ffff007224 */ /* 0x000fd600078e001b */
[----:B------:R0:W-:Y:S04]  /*42980*/  STL.64 [R1+0x1410], R4 ;  /* 0x0014100401007387 */ /* 0x0001e80000100a00 */
[----:B------:R1:W-:Y:S04]  /*42990*/  STL.64 [R1+0x1418], R6 ;  /* 0x0014180601007387 */ /* 0x0003e80000100a00 */
[----:B0-----:R-:W2:Y:S04]  /*429a0*/  LDL.LU.64 R4, [R1+0x13f0] ;  /* 0x0013f00001047983 */ /* 0x001ea80000300a00 */
[----:B------:R-:W-:Y:S04]  /*429b0*/  STL.64 [R1+0x1400], R16 ;  /* 0x0014001001007387 */ /* 0x000fe80000100a00 */
[----:B------:R-:W-:Y:S04]  /*429c0*/  STL.64 [R1+0x1408], R18 ;  /* 0x0014081201007387 */ /* 0x000fe80000100a00 */
[----:B-1----:R-:W2:Y:S04]  /*429d0*/  LDL.LU.64 R6, [R1+0x13f8] ;  /* 0x0013f80001067983 */ /* 0x002ea80000300a00 */
[----:B------:R-:W3:Y:S04]  /*429e0*/  LDL.LU.64 R24, [R1+0x13d0] ;  /* 0x0013d00001187983 */ /* 0x000ee80000300a00 */
[----:B------:R-:W4:Y:S04]  /*429f0*/  LDL.LU.64 R26, [R1+0x13d8] ;  /* 0x0013d800011a7983 */ /* 0x000f280000300a00 */
[----:B----4-:R-:W-:Y:S04]  /*42a00*/  STL.64 [R1+0x8518], R26 ;  /* 0x0085181a01007387 */ /* 0x010fe80000100a00 */
[----:B---3--:R0:W-:Y:S04]  /*42a10*/  STL.64 [R1+0x8510], R24 ;  /* 0x0085101801007387 */ /* 0x0081e80000100a00 */
[----:B0-----:R-:W3:Y:S04]  /*42a20*/  LDL.LU.64 R24, [R1+0x13e0] ;  /* 0x0013e00001187983 */ /* 0x001ee80000300a00 */
[----:B------:R-:W3:Y:S04]  /*42a30*/  LDL.LU.64 R26, [R1+0x13e8] ;  /* 0x0013e800011a7983 */ /* 0x000ee80000300a00 */
[----:B------:R-:W4:Y:S04]  /*42a40*/  LDL.LU.64 R20, [R1+0x13b0] ;  /* 0x0013b00001147983 */ /* 0x000f280000300a00 */
[----:B------:R-:W3:Y:S01]  /*42a50*/  LDL.LU.64 R22, [R1+0x13b8] ;  /* 0x0013b80001167983 */ /* 0x000ee20000300a00 */
[C---:B--2---:R-:W-:Y:S03]  /*42a60*/  HMMA.16816.F32 R8, R12.reuse, R10, R4 ;  /* 0x0000000a0c08723c */ /* 0x044fe60000001804 */
[----:B---3--:R-:W-:Y:S04]  /*42a70*/  STL.64 [R1+0x84f0], R22 ;  /* 0x0084f01601007387 */ /* 0x008fe80000100a00 */
[----:B----4-:R0:W-:Y:S04]  /*42a80*/  STL.64 [R1+0x84e8], R20 ;  /* 0x0084e81401007387 */ /* 0x0101e80000100a00 */
[----:B0-----:R-:W2:Y:S04]  /*42a90*/  LDL.LU.64 R20, [R1+0x13c0] ;  /* 0x0013c00001147983 */ /* 0x001ea80000300a00 */
[----:B------:R-:W2:Y:S04]  /*42aa0*/  LDL.LU.64 R22, [R1+0x13c8] ;  /* 0x0013c80001167983 */ /* 0x000ea80000300a00 */
[----:B------:R-:W3:Y:S04]  /*42ab0*/  LDL.LU.64 R16, [R1+0x1390] ;  /* 0x0013900001107983 */ /* 0x000ee80000300a00 */
[----:B------:R-:W4:Y:S01]  /*42ac0*/  LDL.LU.64 R18, [R1+0x1398] ;  /* 0x0013980001127983 */ /* 0x000f220000300a00 */
[----:B------:R-:W-:Y:S03]  /*42ad0*/  HMMA.16816.F32 R24, R12, R28, R24 ;  /* 0x0000001c0c18723c */ /* 0x000fe60000001818 */
[----:B----4-:R-:W-:Y:S04]  /*42ae0*/  STL.64 [R1+0x84d0], R18 ;  /* 0x0084d01201007387 */ /* 0x010fe80000100a00 */
[----:B---3--:R0:W-:Y:S04]  /*42af0*/  STL.64 [R1+0x84c8], R16 ;  /* 0x0084c81001007387 */ /* 0x0081e80000100a00 */
[----:B0-----:R-:W3:Y:S04]  /*42b00*/  LDL.LU.64 R16, [R1+0x13a0] ;  /* 0x0013a00001107983 */ /* 0x001ee80000300a00 */
[----:B------:R-:W3:Y:S04]  /*42b10*/  LDL.LU.64 R18, [R1+0x13a8] ;  /* 0x0013a80001127983 */ /* 0x000ee80000300a00 */
[----:B------:R0:W-:Y:S04]  /*42b20*/  STL [R1+0x8384], R0 ;  /* 0x0083840001007387 */ /* 0x0001e80000100800 */
[----:B------:R-:W4:Y:S04]  /*42b30*/  LDL.LU.64 R4, [R1+0x1380] ;  /* 0x0013800001047983 */ /* 0x000f280000300a00 */
[----:B------:R-:W4:Y:S04]  /*42b40*/  LDL.LU.64 R6, [R1+0x1388] ;  /* 0x0013880001067983 */ /* 0x000f280000300a00 */
[----:B------:R1:W-:Y:S04]  /*42b50*/  STL.64 [R1+0x13f0], R8 ;  /* 0x0013f00801007387 */ /* 0x0003e80000100a00 */
[----:B------:R2:W-:Y:S01]  /*42b60*/  STL.64 [R1+0x13f8], R10 ;  /* 0x0013f80a01007387 */ /* 0x0005e20000100a00 */
[----:B0-----:R-:W-:-:S03]  /*42b70*/  IMAD.MOV.U32 R0, RZ, RZ, R28 ;  /* 0x000000ffff007224 */ /* 0x001fc600078e001c */
[----:B-1----:R-:W4:Y:S04]  /*42b80*/  LDL.LU.64 R8, [R1+0x1370] ;  /* 0x0013700001087983 */ /* 0x002f280000300a00 */
[----:B--2---:R-:W2:Y:S04]  /*42b90*/  LDL.LU.64 R10, [R1+0x1378] ;  /* 0x00137800010a7983 */ /* 0x004ea80000300a00 */
[----:B------:R-:W-:Y:S04]  /*42ba0*/  STL.64 [R1+0x13e0], R24 ;  /* 0x0013e01801007387 */ /* 0x000fe80000100a00 */
[----:B------:R0:W-:Y:S04]  /*42bb0*/  STL.64 [R1+0x13e8], R26 ;  /* 0x0013e81a01007387 */ /* 0x0001e80000100a00 */
[----:B0-----:R-:W3:Y:S04]  /*42bc0*/  LDL.LU.64 R26, [R1+0x8518] ;  /* 0x00851800011a7983 */ /* 0x001ee80000300a00 */
[----:B------:R-:W3:Y:S04]  /*42bd0*/  LDL.LU.64 R24, [R1+0x8510] ;  /* 0x0085100001187983 */ /* 0x000ee80000300a00 */
[----:B------:R-:W3:Y:S02]  /*42be0*/  LDL.LU.64 R28, [R1+0x8508] ;  /* 0x00850800011c7983 */ /* 0x000ee40000300a00 */
[----:B---3--:R-:W-:-:S15]  /*42bf0*/  HMMA.16816.F32 R24, R12, R28, R24 ;  /* 0x0000001c0c18723c */ /* 0x008fde0000001818 */
[----:B------:R-:W-:-:S08]  /*42c00*/  NOP ;  /* 0x0000000000007918 */ /* 0x000fd00000000000 */
[----:B------:R-:W-:Y:S04]  /*42c10*/  STL.64 [R1+0x13d0], R24 ;  /* 0x0013d01801007387 */ /* 0x000fe80000100a00 */
[----:B------:R0:W-:Y:S04]  /*42c20*/  STL.64 [R1+0x13d8], R26 ;  /* 0x0013d81a01007387 */ /* 0x0001e80000100a00 */
[----:B0-----:R-:W3:Y:S04]  /*42c30*/  LDL.LU.64 R26, [R1+0x8500] ;  /* 0x00850000011a7983 */ /* 0x001ee80000300a00 */
[----:B------:R-:W4:Y:S01]  /*42c40*/  LDL.LU.64 R24, [R1+0x84f8] ;  /* 0x0084f80001187983 */ /* 0x000f220000300a00 */
[----:B---3--:R-:W-:-:S15]  /*42c50*/  HMMA.16816.F32 R20, R12, R26, R20 ;  /* 0x0000001a0c14723c */ /* 0x008fde0000001814 */
[----:B------:R-:W-:-:S08]  /*42c60*/  NOP ;  /* 0x0000000000007918 */ /* 0x000fd00000000000 */
[----:B------:R-:W-:Y:S04]  /*42c70*/  STL.64 [R1+0x13c0], R20 ;  /* 0x0013c01401007387 */ /* 0x000fe80000100a00 */
[----:B------:R0:W-:Y:S04]  /*42c80*/  STL.64 [R1+0x13c8], R22 ;  /* 0x0013c81601007387 */ /* 0x0001e80000100a00 */
[----:B0-----:R-:W4:Y:S04]  /*42c90*/  LDL.LU.64 R22, [R1+0x84f0] ;  /* 0x0084f00001167983 */ /* 0x001f280000300a00 */
[----:B------:R-:W4:Y:S02]  /*42ca0*/  LDL.LU.64 R20, [R1+0x84e8] ;  /* 0x0084e80001147983 */ /* 0x000f240000300a00 */
[----:B----4-:R-:W-:-:S15]  /*42cb0*/  HMMA.16816.F32 R20, R12, R24, R20 ;  /* 0x000000180c14723c */ /* 0x010fde0000001814 */
[----:B------:R-:W-:-:S08]  /*42cc0*/  NOP ;  /* 0x0000000000007918 */ /* 0x000fd00000000000 */
[----:B------:R-:W-:Y:S04]  /*42cd0*/  STL.64 [R1+0x13b0], R20 ;  /* 0x0013b01401007387 */ /* 0x000fe80000100a00 */
[----:B------:R0:W-:Y:S04]  /*42ce0*/  STL.64 [R1+0x13b8], R22 ;  /* 0x0013b81601007387 */ /* 0x0001e80000100a00 */
[----:B0-----:R-:W3:Y:S04]  /*42cf0*/  LDL.LU.64 R22, [R1+0x84e0] ;  /* 0x0084e00001167983 */ /* 0x001ee80000300a00 */
[----:B------:R-:W4:Y:S04]  /*42d00*/  LDL.LU.64 R20, [R1+0x84d8] ;  /* 0x0084d80001147983 */ /* 0x000f280000300a00 */
        /* <DEDUP_REMOVED lines=15> */
[----:B------:R-:W2:Y:S04]  /*42e00*/  LDL.LU.64 R16, [R1+0x84b8] ;  /* 0x0084b80001107983 */ /* 0x000ea80000300a00 */
[----:B------:R-:W-:Y:S04]  /*42e10*/  STL.64 [R1+0x82c8], R22 ;  /* 0x0082c81601007387 */ /* 0x000fe80000100a00 */
[----:B------:R0:W-:Y:S04]  /*42e20*/  STL.64 [R1+0x82c0], R20 ;  /* 0x0082c01401007387 */ /* 0x0001e80000100a00 */
[----:B0-----:R-:W4:Y:S04]  /*42e30*/  LDL.LU.64 R20, [R1+0x1360] ;  /* 0x0013600001147983 */ /* 0x001f280000300a00 */
[----:B------:R-:W4:Y:S01]  /*42e40*/  LDL.LU.64 R22, [R1+0x1368] ;  /* 0x0013680001167983 */ /* 0x000f220000300a00 */
[C---:B---3--:R-:W-:Y:S06]  /*42e50*/  HMMA.16816.F32 R4, R12.reuse, R18, R4 ;  /* 0x000000120c04723c */ /* 0x048fec0000001804 */
[----:B--2---:R-:W-:-:S15]  /*42e60*/  HMMA.16816.F32 R8, R12, R16, R8 ;  /* 0x000000100c08723c */ /* 0x004fde0000001808 */
        /* <DEDUP_REMOVED lines=10> */
[----:B------:R2:W-:Y:S01]  /*42f10*/  STL.64 [R1+0x82d0], R16 ;  /* 0x0082d01001007387 */ /* 0x0005e20000100a00 */
[C---:B----4-:R-:W-:Y:S06]  /*42f20*/  HMMA.16816.F32 R20, R12.reuse, R10, R20 ;  /* 0x0000000a0c14723c */ /* 0x050fec0000001814 */
[----:B--2---:R-:W-:Y:S07]  /*42f30*/  HMMA.16816.F32 R16, R12, R8, R24 ;  /* 0x000000080c10723c */ /* 0x004fee0000001818 */
[----:B---3--:R-:W-:-:S02]  /*42f40*/  IMAD.MOV.U32 R26, RZ, RZ, R4 ;  /* 0x000000ffff1a7224 */ /* 0x008fc400078e0004 */
[----:B------:R-:W-:-:S08]  /*42f50*/  IMAD.MOV.U32 R27, RZ, RZ, R5 ;  /* 0x000000ffff1b7224 */ /* 0x000fd000078e0005 */
[----:B------:R0:W-:Y:S04]  /*42f60*/  STL.64 [R1+0x1360], R20 ;  /* 0x0013601401007387 */ /* 0x0001e80000100a00 */
[----:B------:R1:W-:Y:S04]  /*42f70*/  STL.64 [R1+0x1368], R22 ;  /* 0x0013681601007387 */ /* 0x0003e80000100a00 */
[----:B0-----:R-:W2:Y:S04]  /*42f80*/  LDL.LU.64 R20, [R1+0x1340] ;  /* 0x0013400001147983 */ /* 0x001ea80000300a00 */
[----:B-1----:R-:W2:Y:S04]  /*42f90*/  LDL.LU.64 R22, [R1+0x1348] ;  /* 0x0013480001167983 */ /* 0x002ea80000300a00 */
[----:B------:R0:W-:Y:S04]  /*42fa0*/  STL.64 [R1+0x1350], R16 ;  /* 0x0013501001007387 */ /* 0x0001e80000100a00 */
[----:B------:R1:W-:Y:S04]  /*42fb0*/  STL.64 [R1+0x1358], R18 ;  /* 0x0013581201007387 */ /* 0x0003e80000100a00 */
[----:B------:R-:W3:Y:S04]  /*42fc0*/  LDL.LU R4, [R1+0x8490] ;  /* 0x0084900001047983 */ /* 0x000ee80000300800 */
[----:B------:R-:W3:Y:S04]  /*42fd0*/  LDL.LU R5, [R1+0x848c] ;  /* 0x00848c0001057983 */ /* 0x000ee80000300800 */
[----:B0-----:R-:W4:Y:S04]  /*42fe0*/  LDL.LU R16, [R1+0x232c] ;  /* 0x00232c0001107983 */ /* 0x001f280000300800 */
[----:B------:R-:W4:Y:S04]  /*42ff0*/  LDL.LU R17, [R1+0x2328] ;  /* 0x0023280001117983 */ /* 0x000f280000300800 */
[----:B-1----:R-:W2:Y:S04]  /*43000*/  LDL.LU R18, [R1+0x2334] ;  /* 0x0023340001127983 */ /* 0x002ea80000300800 */
[----:B------:R-:W2:Y:S01]  /*43010*/  LDL.LU R19, [R1+0x2330] ;  /* 0x0023300001137983 */ /* 0x000ea20000300800 */
[----:B------:R-:W-:-:S02]  /*43020*/  IMAD.MOV.U32 R24, RZ, RZ, R6 ;  /* 0x000000ffff187224 */ /* 0x000fc400078e0006 */
[----:B------:R-:W-:Y:S01]  /*43030*/  IMAD.MOV.U32 R25, RZ, RZ, R7 ;  /* 0x000000ffff197224 */ /* 0x000fe200078e0007 */
[----:B--2---:R-:W-:Y:S04]  /*43040*/  STL.64 [R1+0x8478], R18 ;  /* 0x0084781201007387 */ /* 0x004fe80000100a00 */
[----:B----4-:R0:W-:Y:S04]  /*43050*/  STL.64 [R1+0x8470], R16 ;  /* 0x0084701001007387 */ /* 0x0101e80000100a00 */
[----:B0-----:R-:W3:Y:S04]  /*43060*/  LDL.LU.64 R16, [R1+0x1330] ;  /* 0x0013300001107983 */ /* 0x001ee80000300a00 */
[----:B------:R-:W3:Y:S04]  /*43070*/  LDL.LU.64 R18, [R1+0x1338] ;  /* 0x0013380001127983 */ /* 0x000ee80000300a00 */
[----:B------:R-:W2:Y:S04]  /*43080*/  LDL.LU R6, [R1+0x8488] ;  /* 0x0084880001067983 */ /* 0x000ea80000300800 */
[----:B------:R-:W2:Y:S04]  /*43090*/  LDL.LU R7, [R1+0x8484] ;  /* 0x0084840001077983 */ /* 0x000ea80000300800 */
        /* <DEDUP_REMOVED lines=14> */
[----:B0-----:R-:W2:Y:S01]  /*43180*/  LDL R22, [R1+0x48] ;  /* 0x0000480001167983 */ /* 0x001ea20000100800 */
[----:B---3--:R-:W-:Y:S01]  /*43190*/  HMMA.16816.F32 R16, R12, R4, R16 ;  /* 0x000000040c10723c */ /* 0x008fe20000001810 */
[----:B------:R-:W-:-:S02]  /*431a0*/  IMAD.MOV.U32 R23, RZ, RZ, R2 ;  /* 0x000000ffff177224 */ /* 0x000fc400078e0002 */
[----:B------:R-:W4:Y:S01]  /*431b0*/  LDL.LU R2, [R1+0x8480] ;  /* 0x0084800001027983 */ /* 0x000f220000300800 */
[----:B------:R-:W-:-:S15]  /*431c0*/  IMAD.MOV.U32 R20, RZ, RZ, R3 ;  /* 0x000000ffff147224 */ /* 0x000fde00078e0003 */
[----:B------:R-:W-:-:S04]  /*431d0*/  NOP ;  /* 0x0000000000007918 */ /* 0x000fc80000000000 */
[----:B------:R-:W-:Y:S04]  /*431e0*/  STL.64 [R1+0x1330], R16 ;  /* 0x0013301001007387 */ /* 0x000fe80000100a00 */
[----:B------:R0:W-:Y:S04]  /*431f0*/  STL.64 [R1+0x1338], R18 ;  /* 0x0013381201007387 */ /* 0x0001e80000100a00 */
[----:B0-----:R-:W3:Y:S04]  /*43200*/  LDL.LU.64 R18, [R1+0x8478] ;  /* 0x0084780001127983 */ /* 0x001ee80000300a00 */
[----:B------:R-:W3:Y:S04]  /*43210*/  LDL.LU.64 R16, [R1+0x8470] ;  /* 0x0084700001107983 */ /* 0x000ee80000300a00 */
[----:B------:R-:W4:Y:S04]  /*43220*/  LDL.LU R3, [R1+0x8468] ;  /* 0x0084680001037983 */ /* 0x000f280000300800 */
[----:B------:R-:W3:Y:S04]  /*43230*/  LDL R21, [R1+0x54] ;  /* 0x0000540001157983 */ /* 0x000ee80000100800 */
[----:B--2---:R0:W-:Y:S04]  /*43240*/  STL.64 [R1+0x83a0], R22 ;  /* 0x0083a01601007387 */ /* 0x0041e80000100a00 */
[----:B0-----:R-:W2:Y:S04]  /*43250*/  LDL R22, [R1+0x58] ;  /* 0x0000580001167983 */ /* 0x001ea80000100800 */
[----:B------:R-:W2:Y:S04]  /*43260*/  LDL R23, [R1+0x5c] ;  /* 0x00005c0001177983 */ /* 0x000ea80000100800 */
[----:B---3--:R0:W-:Y:S04]  /*43270*/  STL.64 [R1+0x8398], R20 ;  /* 0x0083981401007387 */ /* 0x0081e80000100a00 */
[----:B--2---:R-:W-:Y:S04]  /*43280*/  STL.64 [R1+0x83b8], R22 ;  /* 0x0083b81601007387 */ /* 0x004fe80000100a00 */
[----:B------:R-:W-:Y:S04]  /*43290*/  STL.64 [R1+0x8298], R6 ;  /* 0x0082980601007387 */ /* 0x000fe80000100a00 */
[----:B------:R4:W-:Y:S04]  /*432a0*/  STL.64 [R1+0x8290], R4 ;  /* 0x0082900401007387 */ /* 0x0009e80000100a00 */
[----:B0-----:R-:W2:Y:S01]  /*432b0*/  LDL R20, [R1+0x60] ;  /* 0x0000600001147983 */ /* 0x001ea20000100800 */
[----:B----4-:R-:W-:-:S15]  /*432c0*/  HMMA.16816.F32 R4, R12, R2, R8 ;  /* 0x000000020c04723c */ /* 0x010fde0000001808 */
[----:B------:R-:W-:-:S08]  /*432d0*/  NOP ;  /* 0x0000000000007918 */ /* 0x000fd00000000000 */
[----:B------:R-:W-:Y:S04]  /*432e0*/  STL.64 [R1+0x900], R4 ;  /* 0x0009000401007387 */ /* 0x000fe80000100a00 */
[----:B------:R-:W-:Y:S04]  /*432f0*/  STL.64 [R1+0x908], R6 ;  /* 0x0009080601007387 */ /* 0x000fe80000100a00 */
[----:B------:R-:W2:Y:S04]  /*43300*/  LDL R21, [R1+0x64] ;  /* 0x0000640001157983 */ /* 0x000ea80000100800 */
[----:B--2---:R0:W-:Y:S04]  /*43310*/  STL.64 [R1+0x83d0], R20 ;  /* 0x0083d01401007387 */ /* 0x0041e80000100a00 */
[----:B------:R-:W-:Y:S04]  /*43320*/  STL [R1+0x828c], R2 ;  /* 0x00828c0201007387 */ /* 0x000fe80000100800 */
[----:B------:R-:W-:Y:S04]  /*43330*/  STL [R1+0x8288], R3 ;  /* 0x0082880301007387 */ /* 0x000fe80000100800 */
[----:B------:R-:W2:Y:S04]  /*43340*/  LDL R22, [R1+0x68] ;  /* 0x0000680001167983 */ /* 0x000ea80000100800 */
[----:B------:R-:W2:Y:S04]  /*43350*/  LDL R23, [R1+0x6c] ;  /* 0x00006c0001177983 */ /* 0x000ea80000100800 */
[----:B--2---:R1:W-:Y:S04]  /*43360*/  STL.64 [R1+0x83e8], R22 ;  /* 0x0083e81601007387 */ /* 0x0043e80000100a00 */
[----:B0-----:R-:W2:Y:S04]  /*43370*/  LDL R20, [R1+0x70] ;  /* 0x0000700001147983 */ /* 0x001ea80000100800 */
[----:B------:R-:W2:Y:S04]  /*43380*/  LDL R21, [R1+0x74] ;  /* 0x0000740001157983 */ /* 0x000ea80000100800 */
[----:B-1----:R-:W3:Y:S04]  /*43390*/  LDL R22, [R1+0x78] ;  /* 0x0000780001167983 */ /* 0x002ee80000100800 */
[----:B------:R-:W3:Y:S04]  /*433a0*/  LDL R23, [R1+0x7c] ;  /* 0x00007c0001177983 */ /* 0x000ee80000100800 */
[----:B--2---:R0:W-:Y:S04]  /*433b0*/  STL.64 [R1+0x8400], R20 ;  /* 0x0084001401007387 */ /* 0x0041e80000100a00 */
[----:B0-----:R-:W2:Y:S04]  /*433c0*/  LDL R20, [R1+0x80] ;  /* 0x0000800001147983 */ /* 0x001ea80000100800 */
[----:B------:R-:W2:Y:S04]  /*433d0*/  LDL R21, [R1+0x84] ;  /* 0x0000840001157983 */ /* 0x000ea80000100800 */
[----:B---3--:R0:W-:Y:S04]  /*433e0*/  STL.64 [R1+0x8418], R22 ;  /* 0x0084181601007387 */ /* 0x0081e80000100a00 */
[----:B------:R-:W3:Y:S04]  /*433f0*/  LDL R2, [R1+0x98] ;  /* 0x0000980001027983 */ /* 0x000ee80000100800 */
[----:B------:R-:W3:Y:S04]  /*43400*/  LDL R3, [R1+0x9c] ;  /* 0x00009c0001037983 */ /* 0x000ee80000100800 */
[----:B0-----:R-:W4:Y:S04]  /*43410*/  LDL R22, [R1+0x88] ;  /* 0x0000880001167983 */ /* 0x001f280000100800 */
[----:B------:R-:W4:Y:S04]  /*43420*/  LDL R23, [R1+0x8c] ;  /* 0x00008c0001177983 */ /* 0x000f280000100800 */
[----:B--2---:R0:W-:Y:S04]  /*43430*/  STL.64 [R1+0x8430], R20 ;  /* 0x0084301401007387 */ /* 0x0041e80000100a00 */
[----:B0-----:R-:W2:Y:S04]  /*43440*/  LDL.64 R20, [R1+0x90] ;  /* 0x0000900001147983 */ /* 0x001ea80000100a00 */
[----:B----4-:R-:W-:Y:S01]  /*43450*/  STL.64 [R1+0x8460], R22 ;  /* 0x0084601601007387 */ /* 0x010fe20000100a00 */
[----:B------:R-:W-:-:S02]  /*43460*/  IMAD R12, R25, 0x100, R24 ;  /* 0x00000100190c7824 */ /* 0x000fc400078e0218 */
[----:B------:R-:W-:Y:S01]  /*43470*/  IMAD R13, R27, 0x100, R26 ;  /* 0x000001001b0d7824 */ /* 0x000fe200078e021a */
[----:B--2---:R0:W-:Y:S04]  /*43480*/  STL.64 [R1+0x8458], R20 ;  /* 0x0084581401007387 */ /* 0x0041e80000100a00 */
[----:B0-----:R-:W3:Y:S04]  /*43490*/  LDL.LU.64 R20, [R1+0x1320] ;  /* 0x0013200001147983 */ /* 0x001ee80000300a00 */
[----:B------:R-:W3:Y:S04]  /*434a0*/  LDL.LU.64 R22, [R1+0x1328] ;  /* 0x0013280001167983 */ /* 0x000ee80000300a00 */
        /* <DEDUP_REMOVED lines=28> */
[----:B------:R-:W-:Y:S02]  /*43670*/  F2FP.F16.E4M3.UNPACK_B R12, R12 ;  /* 0x0000000cff0c723e */ /* 0x000fe400020006ff */
[----:B------:R-:W-:Y:S02]  /*43680*/  F2FP.F16.E4M3.UNPACK_B R13, R13 ;  /* 0x0000000dff0d723e */ /* 0x000fe400020006ff */
[----:B------:R-:W-:Y:S02]  /*43690*/  F2FP.F16.E4M3.UNPACK_B R14, R14 ;  /* 0x0000000eff0e723e */ /* 0x000fe400020006ff */
[----:B------:R-:W-:Y:S01]  /*436a0*/  F2FP.F16.E4M3.UNPACK_B R15, R15 ;  /* 0x0000000fff0f723e */ /* 0x000fe200020006ff */
[----:B----4-:R-:W-:Y:S04]  /*436b0*/  STL.64 [R1+0x8440], R26 ;  /* 0x0084401a01007387 */ /* 0x010fe80000100a00 */
[----:B--2---:R0:W-:Y:S04]  /*436c0*/  STL.64 [R1+0x8438], R24 ;  /* 0x0084381801007387 */ /* 0x0041e80000100a00 */
[----:B0-----:R-:W2:Y:S04]  /*436d0*/  LDL.LU.64 R24, [R1+0x1300] ;  /* 0x0013000001187983 */ /* 0x001ea80000300a00 */
[----:B------:R-:W4:Y:S01]  /*436e0*/  LDL.LU.64 R26, [R1+0x1308] ;  /* 0x00130800011a7983 */ /* 0x000f220000300a00 */
[C---:B---3--:R-:W-:Y:S03]  /*436f0*/  HMMA.16816.F32 R20, R12.reuse, R2, R20 ;  /* 0x000000020c14723c */ /* 0x048fe60000001814 */
        /* <DEDUP_REMOVED lines=8> */
[----:B------:R-:W4:Y:S04]  /*43780*/  LDL.LU.64 R4, [R1+0x1260] ;  /* 0x0012600001047983 */ /* 0x000f280000300a00 */
[----:B------:R-:W4:Y:S04]  /*43790*/  LDL.LU.64 R6, [R1+0x1268] ;  /* 0x0012680001067983 */ /* 0x000f280000300a00 */
        /* <DEDUP_REMOVED lines=11> */
[----:B------:R-:W-:Y:S02]  /*43850*/  IMAD.MOV.U32 R3, RZ, RZ, R21 ;  /* 0x000000ffff037224 */ /* 0x000fe400078e0015 */
[----:B---3--:R-:W-:Y:S01]  /*43860*/  HMMA.16816.F32 R20, R12, R22, R24 ;  /* 0x000000160c14723c */ /* 0x008fe20000001818 */
        /* <DEDUP_REMOVED lines=53> */
[----:B0-----:R-:W2:Y:S04]  /*43bc0*/  LDL.LU.64 R26, [R1+0x8390] ;  /* 0x00839000011a7983 */ /* 0x001ea80000300a00 */
[----:B------:R-:W4:Y:S01]  /*43bd0*/  LDL.LU.64 R24, [R1+0x8388] ;  /* 0x0083880001187983 */ /* 0x000f220000300a00 */
[----:B---3--:R-:W-:-:S15]  /*43be0*/  HMMA.16816.F32 R16, R12, R22, R16 ;  /* 0x000000160c10723c */ /* 0x008fde0000001810 */
[----:B------:R-:W-:-:S08]  /*43bf0*/  NOP ;  /* 0x0000000000007918 */ /* 0x000fd00000000000 */
[----:B------:R-:W-:Y:S04]  /*43c00*/  STL.64 [R1+0x1280], R16 ;  /* 0x0012801001007387 */ /* 0x000fe80000100a00 */
[----:B------:R-:W-:Y:S01]  /*43c10*/  STL.64 [R1+0x1288], R18 ;  /* 0x0012881201007387 */ /* 0x000fe20000100a00 */
[C---:B----4-:R-:W-:Y:S03]  /*43c20*/  HMMA.16816.F32 R8, R12.reuse, R24, R8 ;  /* 0x000000180c08723c */ /* 0x050fe60000001808 */
[----:B------:R-:W3:Y:S03]  /*43c30*/  LDL.LU.64 R24, [R1+0x11e0] ;  /* 0x0011e00001187983 */ /* 0x000ee60000300a00 */
[----:B--2---:R-:W-:-:S15]  /*43c40*/  HMMA.16816.F32 R4, R12, R26, R4 ;  /* 0x0000001a0c04723c */ /* 0x004fde0000001804 */
[----:B------:R-:W-:-:S02]  /*43c50*/  NOP ;  /* 0x0000000000007918 */ /* 0x000fc40000000000 */
[----:B------:R-:W-:Y:S04]  /*43c60*/  STL.64 [R1+0x1270], R8 ;  /* 0x0012700801007387 */ /* 0x000fe80000100a00 */
[----:B------:R-:W-:Y:S04]  /*43c70*/  STL.64 [R1+0x1278], R10 ;  /* 0x0012780a01007387 */ /* 0x000fe80000100a00 */
[----:B------:R-:W2:Y:S04]  /*43c80*/  LDL.LU.64 R26, [R1+0x11e8] ;  /* 0x0011e800011a7983 */ /* 0x000ea80000300a00 */
[----:B------:R-:W-:Y:S04]  /*43c90*/  STL.64 [R1+0x1260], R4 ;  /* 0x0012600401007387 */ /* 0x000fe80000100a00 */
[----:B------:R-:W-:Y:S04]  /*43ca0*/  STL.64 [R1+0x1268], R6 ;  /* 0x0012680601007387 */ /* 0x000fe80000100a00 */
[----:B--2---:R0:W-:Y:S02]  /*43cb0*/  STL.64 [R1+0x82f8], R26 ;  /* 0x0082f81a01007387 */ /* 0x0041e40000100a00 */
[----:B0-----:R-:W-:-:S02]  /*43cc0*/  IMAD.MOV.U32 R26, RZ, RZ, R0 ;  /* 0x000000ffff1a7224 */ /* 0x001fc400078e0000 */
[----:B------:R-:W2:Y:S04]  /*43cd0*/  LDL.LU R0, [R1+0x8384] ;  /* 0x0083840001007983 */ /* 0x000ea80000300800 */
[----:B------:R-:W4:Y:S04]  /*43ce0*/  LDL R27, [R1+0x4] ;  /* 0x00000400011b7983 */ /* 0x000f280000100800 */
[----:B---3--:R0:W-:Y:S04]  /*43cf0*/  STL.64 [R1+0x82f0], R24 ;  /* 0x0082f01801007387 */ /* 0x0081e80000100a00 */
[----:B0-----:R-:W3:Y:S04]  /*43d00*/  LDL R24, [R1+0x8] ;  /* 0x0000080001187983 */ /* 0x001ee80000100800 */
[----:B------:R-:W3:Y:S04]  /*43d10*/  LDL R25, [R1+0xc] ;  /* 0x00000c0001197983 */ /* 0x000ee80000100800 */
[----:B----4-:R0:W-:Y:S04]  /*43d20*/  STL.64 [R1+0x8310], R26 ;  /* 0x0083101a01007387 */ /* 0x0101e80000100a00 */
[----:B0-----:R-:W4:Y:S01]  /*43d30*/  LDL R26, [R1+0x10] ;  /* 0x00001000011a7983 */ /* 0x001f220000100800 */
[----:B--2---:R-:W-:-:S03]  /*43d40*/  IMAD.MOV.U32 R27, RZ, RZ, R0 ;  /* 0x000000ffff1b7224 */ /* 0x004fc600078e0000 */
[----:B------:R-:W2:Y:S04]  /*43d50*/  LDL.LU R0, [R1+0x8380] ;  /* 0x0083800001007983 */ /* 0x000ea80000300800 */
[----:B------:R-:W3:Y:S04]  /*43d60*/  LDL.64 R6, [R1+0x28] ;  /* 0x0000280001067983 */ /* 0x000ee80000100a00 */
[----:B------:R-:W2:Y:S04]  /*43d70*/  LDL R10, [R1+0x30] ;  /* 0x00003000010a7983 */ /* 0x000ea80000100800 */
[----:B------:R-:W2:Y:S04]  /*43d80*/  LDL R11, [R1+0x34] ;  /* 0x00003400010b7983 */ /* 0x000ea80000100800 */
[----:B---3--:R0:W-:Y:S04]  /*43d90*/  STL.64 [R1+0x8378], R6 ;  /* 0x0083780601007387 */ /* 0x0081e80000100a00 */
[----:B------:R-:W3:Y:S04]  /*43da0*/  LDL.LU.64 R4, [R1+0x1250] ;  /* 0x0012500001047983 */ /* 0x000ee80000300a00 */
[----:B0-----:R-:W3:Y:S04]  /*43db0*/  LDL.LU.64 R6, [R1+0x1258] ;  /* 0x0012580001067983 */ /* 0x001ee80000300a00 */
[----:B------:R0:W-:Y:S04]  /*43dc0*/  STL.64 [R1+0x8328], R24 ;  /* 0x0083281801007387 */ /* 0x0001e80000100a00 */
[----:B0-----:R-:W3:Y:S04]  /*43dd0*/  LDL.64 R24, [R1+0x18] ;  /* 0x0000180001187983 */ /* 0x001ee80000100a00 */
[----:B----4-:R0:W-:Y:S04]  /*43de0*/  STL.64 [R1+0x8358], R26 ;  /* 0x0083581a01007387 */ /* 0x0101e80000100a00 */
[----:B0-----:R-:W4:Y:S01]  /*43df0*/  LDL R26, [R1+0x20] ;  /* 0x00002000011a7983 */ /* 0x001f220000100800 */
[----:B--2---:R-:W-:-:S03]  /*43e00*/  IMAD.MOV.U32 R27, RZ, RZ, R0 ;  /* 0x000000ffff1b7224 */ /* 0x004fc600078e0000 */
[----:B---3--:R0:W-:Y:S04]  /*43e10*/  STL.64 [R1+0x8350], R24 ;  /* 0x0083501801007387 */ /* 0x0081e80000100a00 */
[----:B----4-:R1:W-:Y:S04]  /*43e20*/  STL.64 [R1+0x8370], R26 ;  /* 0x0083701a01007387 */ /* 0x0103e80000100a00 */
[----:B0-----:R-:W2:Y:S04]  /*43e30*/  LDL.LU.64 R24, [R1+0x1240] ;  /* 0x0012400001187983 */ /* 0x001ea80000300a00 */
[----:B-1----:R-:W2:Y:S04]  /*43e40*/  LDL.LU.64 R26, [R1+0x1248] ;  /* 0x00124800011a7983 */ /* 0x002ea80000300a00 */
        /* <DEDUP_REMOVED lines=18> */
[C---:B------:R-:W-:Y:S03]  /*43f70*/  HMMA.16816.F32 R8, R12.reuse, R10, R4 ;  /* 0x0000000a0c08723c */ /* 0x040fe60000001804 */
[----:B----4-:R-:W-:Y:S04]  /*43f80*/  STL.64 [R1+0x8368], R18 ;  /* 0x0083681201007387 */ /* 0x010fe80000100a00 */
[----:B---3--:R0:W-:Y:S04]  /*43f90*/  STL.64 [R1+0x8360], R16 ;  /* 0x0083601001007387 */ /* 0x0081e80000100a00 */
[----:B0-----:R-:W3:Y:S04]  /*43fa0*/  LDL.LU.64 R16, [R1+0x1230] ;  /* 0x0012300001107983 */ /* 0x001ee80000300a00 */
[----:B------:R-:W3:Y:S04]  /*43fb0*/  LDL.LU.64 R18, [R1+0x1238] ;  /* 0x0012380001127983 */ /* 0x000ee80000300a00 */
[----:B------:R-:W4:Y:S04]  /*43fc0*/  LDL.LU.64 R20, [R1+0x11c0] ;  /* 0x0011c00001147983 */ /* 0x000f280000300a00 */
[----:B------:R-:W4:Y:S04]  /*43fd0*/  LDL.LU.64 R22, [R1+0x11c8] ;  /* 0x0011c80001167983 */ /* 0x000f280000300a00 */
[----:B------:R-:W2:Y:S04]  /*43fe0*/  LDL.LU.64 R6, [R1+0x8378] ;  /* 0x0083780001067983 */ /* 0x000ea80000300a00 */
        /* <DEDUP_REMOVED lines=8> */
[----:B0-----:R-:W3:Y:S01]  /*44070*/  LDL.LU.64 R26, [R1+0x8370] ;  /* 0x00837000011a7983 */ /* 0x001ee20000300a00 */
[----:B------:R-:W-:-:S03]  /*44080*/  IMAD.MOV.U32 R0, RZ, RZ, R7 ;  /* 0x000000ffff007224 */ /* 0x000fc600078e0007 */
[----:B------:R-:W2:Y:S04]  /*44090*/  LDL.LU.64 R4, [R1+0x11a0] ;  /* 0x0011a00001047983 */ /* 0x000ea80000300a00 */
[----:B------:R-:W2:Y:S04]  /*440a0*/  LDL.LU.64 R6, [R1+0x11a8] ;  /* 0x0011a80001067983 */ /* 0x000ea80000300a00 */
[----:B------:R-:W-:Y:S01]  /*440b0*/  STL [R1+0x8278], R0 ;  /* 0x0082780001007387 */ /* 0x000fe20000100800 */
[----:B---3--:R-:W-:Y:S03]  /*440c0*/  HMMA.16816.F32 R24, R12, R26, R16 ;  /* 0x0000001a0c18723c */ /* 0x008fe60000001810 */
[----:B------:R-:W3:Y:S04]  /*440d0*/  LDL.LU.64 R18, [R1+0x8368] ;  /* 0x0083680001127983 */ /* 0x000ee80000300a00 */
[----:B------:R-:W3:-:S15]  /*440e0*/  LDL.LU.64 R16, [R1+0x8360] ;  /* 0x0083600001107983 */ /* 0x000ede0000300a00 */
[----:B------:R-:W-:-:S01]  /*440f0*/  NOP ;  /* 0x0000000000007918 */ /* 0x000fc20000000000 */
[----:B------:R-:W-:Y:S04]  /*44100*/  STL.64 [R1+0x1230], R24 ;  /* 0x0012301801007387 */ /* 0x000fe80000100a00 */
[----:B------:R0:W-:Y:S04]  /*44110*/  STL.64 [R1+0x1238], R26 ;  /* 0x0012381a01007387 */ /* 0x0001e80000100a00 */
[----:B0-----:R-:W4:Y:S04]  /*44120*/  LDL.LU.64 R26, [R1+0x8358] ;  /* 0x00835800011a7983 */ /* 0x001f280000300a00 */
[----:B------:R-:W3:Y:S02]  /*44130*/  LDL.LU.64 R24, [R1+0x8350] ;  /* 0x0083500001187983 */ /* 0x000ee40000300a00 */
[----:B---3--:R-:W-:-:S15]  /*44140*/  HMMA.16816.F32 R16, R12, R24, R16 ;  /* 0x000000180c10723c */ /* 0x008fde0000001810 */
[----:B------:R-:W-:-:S08]  /*44150*/  NOP ;  /* 0x0000000000007918 */ /* 0x000fd00000000000 */
[----:B------:R-:W-:Y:S04]  /*44160*/  STL.64 [R1+0x1220], R16 ;  /* 0x0012201001007387 */ /* 0x000fe80000100a00 */
[----:B------:R0:W-:Y:S04]  /*44170*/  STL.64 [R1+0x1228], R18 ;  /* 0x0012281201007387 */ /* 0x0001e80000100a00 */
[----:B0-----:R-:W4:Y:S04]  /*44180*/  LDL.LU.64 R18, [R1+0x8348] ;  /* 0x0083480001127983 */ /* 0x001f280000300a00 */
[----:B------:R-:W4:Y:S01]  /*44190*/  LDL.LU.64 R16, [R1+0x8340] ;  /* 0x0083400001107983 */ /* 0x000f220000300a00 */
[----:B------:R-:W-:-:S02]  /*441a0*/  IMAD.MOV.U32 R0, RZ, RZ, R25 ;  /* 0x000000ffff007224 */ /* 0x000fc400078e0019 */
[----:B----4-:R-:W-:Y:S01]  /*441b0*/  HMMA.16816.F32 R24, R12, R26, R16 ;  /* 0x0000001a0c18723c */ /* 0x010fe20000001810 */
[----:B------:R-:W3:Y:S04]  /*441c0*/  LDL.LU.64 R18, [R1+0x8338] ;  /* 0x0083380001127983 */ /* 0x000ee80000300a00 */
[----:B------:R-:W3:-:S15]  /*441d0*/  LDL.LU.64 R16, [R1+0x8330] ;  /* 0x0083300001107983 */ /* 0x000ede0000300a00 */
[----:B------:R-:W-:-:S03]  /*441e0*/  NOP ;  /* 0x0000000000007918 */ /* 0x000fc60000000000 */
        /* <DEDUP_REMOVED lines=29> */
[----:B0-----:R-:W3:Y:S04]  /*443c0*/  LDL.LU.64 R18, [R1+0x82d8] ;  /* 0x0082d80001127983 */ /* 0x001ee80000300a00 */
[----:B------:R-:W4:Y:S04]  /*443d0*/  LDL.LU.64 R16, [R1+0x82d0] ;  /* 0x0082d00001107983 */ /* 0x000f280000300a00 */
[----:B------:R-:W-:Y:S04]  /*443e0*/  STL.64 [R1+0x11c0], R20 ;  /* 0x0011c01401007387 */ /* 0x000fe80000100a00 */
[----:B------:R0:W-:Y:S04]  /*443f0*/  STL.64 [R1+0x11c8], R22 ;  /* 0x0011c81601007387 */ /* 0x0001e80000100a00 */
[----:B0-----:R-:W2:Y:S04]  /*44400*/  LDL.LU.64 R22, [R1+0x82c8] ;  /* 0x0082c80001167983 */ /* 0x001ea80000300a00 */
[----:B------:R-:W3:Y:S04]  /*44410*/  LDL.LU.64 R20, [R1+0x82c0] ;  /* 0x0082c00001147983 */ /* 0x000ee80000300a00 */
[----:B------:R-:W-:Y:S04]  /*44420*/  STL.64 [R1+0x8188], R26 ;  /* 0x0081881a01007387 */ /* 0x000fe80000100a00 */
[----:B------:R2:W-:Y:S02]  /*44430*/  STL.64 [R1+0x8180], R24 ;  /* 0x0081801801007387 */ /* 0x0005e40000100a00 */
[----:B--2---:R-:W-:Y:S02]  /*44440*/  HMMA.16816.F32 R24, R12, R22, R8 ;  /* 0x000000160c18723c */ /* 0x004fe40000001808 */
[----:B------:R-:W2:Y:S04]  /*44450*/  LDL.LU.64 R8, [R1+0x1190] ;  /* 0x0011900001087983 */ /* 0x000ea80000300a00 */
[----:B------:R-:W2:-:S15]  /*44460*/  LDL.LU.64 R10, [R1+0x1198] ;  /* 0x00119800010a7983 */ /* 0x000e9e0000300a00 */
[----:B------:R-:W-:-:S02]  /*44470*/  NOP ;  /* 0x0000000000007918 */ /* 0x000fc40000000000 */
        /* <DEDUP_REMOVED lines=8> */
[----:B----4-:R-:W-:Y:S04]  /*44500*/  STL.64 [R1+0x82a8], R6 ;  /* 0x0082a80601007387 */ /* 0x010fe80000100a00 */
[----:B---3--:R0:W-:Y:S04]  /*44510*/  STL.64 [R1+0x82a0], R4 ;  /* 0x0082a00401007387 */ /* 0x0081e80000100a00 */
[----:B0-----:R-:W3:Y:S04]  /*44520*/  LDL.LU.64 R4, [R1+0x1170] ;  /* 0x0011700001047983 */ /* 0x001ee80000300a00 */
[----:B------:R-:W3:Y:S04]  /*44530*/  LDL.LU.64 R6, [R1+0x1178] ;  /* 0x0011780001067983 */ /* 0x000ee80000300a00 */
[----:B------:R-:W4:Y:S04]  /*44540*/  LDL.LU.64 R24, [R1+0x1150] ;  /* 0x0011500001187983 */ /* 0x000f280000300a00 */
[----:B------:R-:W4:Y:S04]  /*44550*/  LDL.LU.64 R26, [R1+0x1158] ;  /* 0x00115800011a7983 */ /* 0x000f280000300a00 */
[----:B------:R0:W-:Y:S04]  /*44560*/  STL.64 [R1+0x8168], R22 ;  /* 0x0081681601007387 */ /* 0x0001e80000100a00 */
[----:B0-----:R-:W3:Y:S04]  /*44570*/  LDL.LU R22, [R1+0x234c] ;  /* 0x00234c0001167983 */ /* 0x001ee80000300800 */
[----:B------:R-:W3:Y:S01]  /*44580*/  LDL.LU R23, [R1+0x2348] ;  /* 0x0023480001177983 */ /* 0x000ee20000300800 */
[C---:B--2---:R-:W-:Y:S03]  /*44590*/  HMMA.16816.F32 R8, R12.reuse, R18, R8 ;  /* 0x000000120c08723c */ /* 0x044fe60000001808 */
[----:B------:R0:W-:Y:S04]  /*445a0*/  STL.64 [R1+0x8160], R20 ;  /* 0x0081601401007387 */ /* 0x0001e80000100a00 */
[----:B---3--:R1:W-:Y:S04]  /*445b0*/  STL.64 [R1+0x8280], R22 ;  /* 0x0082801601007387 */ /* 0x0083e80000100a00 */
[----:B0-----:R-:W2:Y:S04]  /*445c0*/  LDL.LU.64 R20, [R1+0x1180] ;  /* 0x0011800001147983 */ /* 0x001ea80000300a00 */
[----:B-1----:R-:W2:Y:S08]  /*445d0*/  LDL.LU.64 R22, [R1+0x1188] ;  /* 0x0011880001167983 */ /* 0x002eb00000300a00 */
[----:B------:R-:W-:Y:S04]  /*445e0*/  STL.64 [R1+0x1190], R8 ;  /* 0x0011900801007387 */ /* 0x000fe80000100a00 */
[----:B------:R0:W-:Y:S04]  /*445f0*/  STL.64 [R1+0x1198], R10 ;  /* 0x0011980a01007387 */ /* 0x0001e80000100a00 */
[----:B0-----:R-:W3:Y:S04]  /*44600*/  LDL.LU.64 R10, [R1+0x82b8] ;  /* 0x0082b800010a7983 */ /* 0x001ee80000300a00 */
[----:B------:R-:W4:Y:S01]  /*44610*/  LDL.LU.64 R8, [R1+0x82b0] ;  /* 0x0082b00001087983 */ /* 0x000f220000300a00 */
[C---:B--2---:R-:W-:Y:S06]  /*44620*/  HMMA.16816.F32 R20, R12.reuse, R16, R20 ;  /* 0x000000100c14723c */ /* 0x044fec0000001814 */
[----:B---3--:R-:W-:-:S15]  /*44630*/  HMMA.16816.F32 R4, R12, R10, R4 ;  /* 0x0000000a0c04723c */ /* 0x008fde0000001804 */
[----:B------:R-:W-:-:S02]  /*44640*/  NOP ;  /* 0x0000000000007918 */ /* 0x000fc40000000000 */
[----:B------:R0:W-:Y:S04]  /*44650*/  STL.64 [R1+0x1180], R20 ;  /* 0x0011801401007387 */ /* 0x0001e80000100a00 */
[----:B------:R1:W-:Y:S04]  /*44660*/  STL.64 [R1+0x1188], R22 ;  /* 0x0011881601007387 */ /* 0x0003e80000100a00 */
[----:B0-----:R-:W2:Y:S04]  /*44670*/  LDL.LU.64 R20, [R1+0x1140] ;  /* 0x0011400001147983 */ /* 0x001ea80000300a00 */
[----:B-1----:R-:W2:Y:S04]  /*44680*/  LDL.LU.64 R22, [R1+0x1148] ;  /* 0x0011480001167983 */ /* 0x002ea80000300a00 */
[----:B------:R-:W-:Y:S04]  /*44690*/  STL.64 [R1+0x8148], R18 ;  /* 0x0081481201007387 */ /* 0x000fe80000100a00 */
[----:B------:R0:W-:Y:S04]  /*446a0*/  STL.64 [R1+0x8140], R16 ;  /* 0x0081401001007387 */ /* 0x0001e80000100a00 */
[----:B0-----:R-:W3:Y:S04]  /*446b0*/  LDL.LU R16, [R1+0x2344] ;  /* 0x0023440001107983 */ /* 0x001ee80000300800 */
[----:B------:R-:W3:Y:S04]  /*446c0*/  LDL.LU R17, [R1+0x2340] ;  /* 0x0023400001117983 */ /* 0x000ee80000300800 */
        /* <DEDUP_REMOVED lines=8> */
[----:B0-----:R-:W4:Y:S04]  /*44750*/  LDL.LU.64 R6, [R1+0x8298] ;  /* 0x0082980001067983 */ /* 0x001f280000300a00 */
[----:B------:R-:W2:Y:S04]  /*44760*/  LDL.LU.64 R4, [R1+0x8290] ;  /* 0x0082900001047983 */ /* 0x000ea80000300a00 */
[----:B------:R-:W3:Y:S04]  /*44770*/  LDL.LU R18, [R1+0x2354] ;  /* 0x0023540001127983 */ /* 0x000ee80000300800 */
[----:B------:R-:W3:Y:S04]  /*44780*/  LDL.LU R19, [R1+0x2350] ;  /* 0x0023500001137983 */ /* 0x000ee80000300800 */
[----:B------:R0:W-:Y:S04]  /*44790*/  STL.64 [R1+0x8128], R10 ;  /* 0x0081280a01007387 */ /* 0x0001e80000100a00 */
[----:B0-----:R-:W3:Y:S04]  /*447a0*/  LDL.LU R10, [R1+0x233c] ;  /* 0x00233c00010a7983 */ /* 0x001ee80000300800 */
[----:B------:R-:W3:Y:S04]  /*447b0*/  LDL.LU R11, [R1+0x2338] ;  /* 0x00233800010b7983 */ /* 0x000ee80000300800 */
[----:B------:R-:W-:Y:S01]  /*447c0*/  STL.64 [R1+0x8120], R8 ;  /* 0x0081200801007387 */ /* 0x000fe20000100a00 */
[C---:B----4-:R-:W-:Y:S06]  /*447d0*/  HMMA.16816.F32 R24, R12.reuse, R6, R24 ;  /* 0x000000060c18723c */ /* 0x050fec0000001818 */
[----:B--2---:R-:W-:-:S15]  /*447e0*/  HMMA.16816.F32 R20, R12, R4, R20 ;  /* 0x000000040c14723c */ /* 0x004fde0000001814 */
[----:B------:R-:W-:-:S02]  /*447f0*/  NOP ;  /* 0x0000000000007918 */ /* 0x000fc40000000000 */
[----:B------:R-:W-:Y:S04]  /*44800*/  STL.64 [R1+0x1150], R24 ;  /* 0x0011501801007387 */ /* 0x000fe80000100a00 */
[----:B------:R0:W-:Y:S02]  /*44810*/  STL.64 [R1+0x1158], R26 ;  /* 0x0011581a01007387 */ /* 0x0001e40000100a00 */
[----:B0-----:R-:W-:Y:S02]  /*44820*/  IMAD.MOV.U32 R26, RZ, RZ, R2 ;  /* 0x000000ffff1a7224 */ /* 0x001fe400078e0002 */
[----:B------:R-:W-:Y:S01]  /*44830*/  IMAD.MOV.U32 R27, RZ, RZ, R3 ;  /* 0x000000ffff1b7224 */ /* 0x000fe200078e0003 */
[----:B------:R-:W2:Y:S04]  /*44840*/  LDL.LU R2, [R1+0x828c] ;  /* 0x00828c0001027983 */ /* 0x000ea80000300800 */
[----:B------:R-:W4:Y:S04]  /*44850*/  LDL.LU R3, [R1+0x8288] ;  /* 0x0082880001037983 */ /* 0x000f280000300800 */
[----:B------:R-:W3:Y:S04]  /*44860*/  LDL R24, [R1+0x98] ;  /* 0x0000980001187983 */ /* 0x000ee80000100800 */
[----:B------:R-:W3:Y:S04]  /*44870*/  LDL R25, [R1+0x9c] ;  /* 0x00009c0001197983 */ /* 0x000ee80000100800 */
[----:B------:R-:W-:Y:S04]  /*44880*/  STL [R1+0x8110], R6 ;  /* 0x0081100601007387 */ /* 0x000fe80000100800 */
[----:B------:R-:W-:Y:S04]  /*44890*/  STL [R1+0x810c], R7 ;  /* 0x00810c0701007387 */ /* 0x000fe80000100800 */
[----:B------:R-:W-:Y:S04]  /*448a0*/  STL.64 [R1+0x1140], R20 ;  /* 0x0011401401007387 */ /* 0x000fe80000100a00 */
[----:B------:R0:W-:Y:S04]  /*448b0*/  STL.64 [R1+0x1148], R22 ;  /* 0x0011481601007387 */ /* 0x0001e80000100a00 */
[----:B0-----:R-:W3:Y:S04]  /*448c0*/  LDL.LU.64 R22, [R1+0x8280] ;  /* 0x0082800001167983 */ /* 0x001ee80000300a00 */
[----:B------:R-:W-:Y:S04]  /*448d0*/  STL [R1+0x8114], R4 ;  /* 0x0081140401007387 */ /* 0x000fe80000100800 */
[----:B------:R0:W-:Y:S04]  /*448e0*/  STL [R1+0x8108], R5 ;  /* 0x0081080501007387 */ /* 0x0001e80000100800 */
[----:B0-----:R-:W4:Y:S04]  /*448f0*/  LDL.LU.64 R4, [R1+0x8f0] ;  /* 0x0008f00001047983 */ /* 0x001f280000300a00 */
[----:B------:R-:W4:Y:S04]  /*44900*/  LDL.LU.64 R6, [R1+0x8f8] ;  /* 0x0008f80001067983 */ /* 0x000f280000300a00 */
[----:B------:R-:W3:Y:S04]  /*44910*/  LDL.64 R20, [R1+0x50] ;  /* 0x0000500001147983 */ /* 0x000ee80000100a00 */
[----:B--2---:R-:W-:Y:S01]  /*44920*/  STL [R1+0x8104], R2 ;  /* 0x0081040201007387 */ /* 0x004fe20000100800 */
[----:B----4-:R-:W-:Y:S07]  /*44930*/  HMMA.16816.F32 R4, R12, R2, R4 ;  /* 0x000000020c04723c */ /* 0x010fee0000001804 */
[----:B---3--:R-:W-:-:S02]  /*44940*/  IMAD R13, R17, 0x100, R16 ;  /* 0x00000100110d7824 */ /* 0x008fc400078e0210 */
[----:B------:R-:W-:-:S14]  /*44950*/  IMAD R14, R23, 0x100, R22 ;  /* 0x00000100170e7824 */ /* 0x000fdc00078e0216 */
[----:B------:R0:W-:Y:S04]  /*44960*/  STL.64 [R1+0x8f0], R4 ;  /* 0x0008f00401007387 */ /* 0x0001e80000100a00 */
[----:B------:R1:W-:Y:S04]  /*44970*/  STL.64 [R1+0x8f8], R6 ;  /* 0x0008f80601007387 */ /* 0x0003e80000100a00 */
[----:B------:R-:W-:Y:S04]  /*44980*/  STL [R1+0x8100], R3 ;  /* 0x0081000301007387 */ /* 0x000fe80000100800 */
[----:B------:R-:W2:Y:S04]  /*44990*/  LDL R16, [R1+0x58] ;  /* 0x0000580001107983 */ /* 0x000ea80000100800 */
[----:B------:R-:W2:Y:S04]  /*449a0*/  LDL R17, [R1+0x5c] ;  /* 0x00005c0001117983 */ /* 0x000ea80000100800 */
[----:B0-----:R-:W3:Y:S04]  /*449b0*/  LDL.LU.64 R4, [R1+0x1120] ;  /* 0x0011200001047983 */ /* 0x001ee80000300a00 */
[----:B-1----:R-:W3:Y:S04]  /*449c0*/  LDL.LU.64 R6, [R1+0x1128] ;  /* 0x0011280001067983 */ /* 0x002ee80000300a00 */
[----:B------:R-:W4:Y:S04]  /*449d0*/  LDL.64 R22, [R1+0x48] ;  /* 0x0000480001167983 */ /* 0x000f280000100a00 */
[----:B------:R-:W3:Y:S04]  /*449e0*/  LDL R8, [R1+0x60] ;  /* 0x0000600001087983 */ /* 0x000ee80000100800 */
[----:B------:R-:W3:Y:S01]  /*449f0*/  LDL R9, [R1+0x64] ;  /* 0x0000640001097983 */ /* 0x000ee20000100800 */
[----:B------:R-:W-:-:S02]  /*44a00*/  IMAD R15, R19, 0x100, R18 ;  /* 0x00000100130f7824 */ /* 0x000fc400078e0212 */
[----:B------:R-:W-:Y:S01]  /*44a10*/  IMAD R12, R11, 0x100, R10 ;  /* 0x000001000b0c7824 */ /* 0x000fe200078e020a */
[----:B----4-:R-:W-:Y:S04]  /*44a20*/  STL.64 [R1+0x81f8], R22 ;  /* 0x0081f81601007387 */ /* 0x010fe80000100a00 */
[----:B------:R0:W-:Y:S04]  /*44a30*/  STL.64 [R1+0x81f0], R20 ;  /* 0x0081f01401007387 */ /* 0x0001e80000100a00 */
[----:B0-----:R-:W4:Y:S04]  /*44a40*/  LDL.LU.64 R20, [R1+0x1130] ;  /* 0x0011300001147983 */ /* 0x001f280000300a00 */
[----:B------:R-:W4:Y:S04]  /*44a50*/  LDL.LU.64 R22, [R1+0x1138] ;  /* 0x0011380001167983 */ /* 0x000f280000300a00 */
[----:B------:R-:W2:Y:S01]  /*44a60*/  LDL.64 R18, [R1+0x40] ;  /* 0x0000400001127983 */ /* 0x000ea20000100a00 */
[----:B------:R-:W-:-:S02]  /*44a70*/  F2FP.F16.E4M3.UNPACK_B R12, R12 ;  /* 0x0000000cff0c723e */ /* 0x000fc400020006ff */
[----:B------:R-:W-:Y:S02]  /*44a80*/  F2FP.F16.E4M3.UNPACK_B R13, R13 ;  /* 0x0000000dff0d723e */ /* 0x000fe400020006ff */
[----:B------:R-:W-:Y:S02]  /*44a90*/  F2FP.F16.E4M3.UNPACK_B R14, R14 ;  /* 0x0000000eff0e723e */ /* 0x000fe400020006ff */
[----:B------:R-:W-:Y:S01]  /*44aa0*/  F2FP.F16.E4M3.UNPACK_B R15, R15 ;  /* 0x0000000fff0f723e */ /* 0x000fe200020006ff */
[----:B------:R-:W3:Y:S04]  /*44ab0*/  LDL R2, [R1+0x68] ;  /* 0x0000680001027983 */ /* 0x000ee80000100800 */
[----:B------:R-:W3:Y:S02]  /*44ac0*/  LDL R3, [R1+0x6c] ;  /* 0x00006c0001037983 */ /* 0x000ee40000100800 */
[----:B----4-:R-:W-:Y:S02]  /*44ad0*/  HMMA.16816.F32 R20, R12, R24, R20 ;  /* 0x000000180c14723c */ /* 0x010fe40000001814 */
[----:B--2---:R-:W-:Y:S04]  /*44ae0*/  STL.64 [R1+0x8208], R18 ;  /* 0x0082081201007387 */ /* 0x004fe80000100a00 */
[----:B------:R0:W-:Y:S04]  /*44af0*/  STL.64 [R1+0x8200], R16 ;  /* 0x0082001001007387 */ /* 0x0001e80000100a00 */
[----:B0-----:R-:W2:-:S13]  /*44b00*/  LDL.LU.64 R16, [R1+0x10c0] ;  /* 0x0010c00001107983 */ /* 0x001e9a0000300a00 */
[----:B------:R-:W-:Y:S04]  /*44b10*/  STL.64 [R1+0x1130], R20 ;  /* 0x0011301401007387 */ /* 0x000fe80000100a00 */
[----:B------:R-:W-:Y:S04]  /*44b20*/  STL.64 [R1+0x1138], R22 ;  /* 0x0011381601007387 */ /* 0x000fe80000100a00 */
[----:B------:R-:W4:Y:S01]  /*44b30*/  LDL.LU.64 R18, [R1+0x10c8] ;  /* 0x0010c80001127983 */ /* 0x000f220000300a00 */
[----:B---3--:R-:W-:-:S15]  /*44b40*/  HMMA.16816.F32 R4, R12, R26, R4 ;  /* 0x0000001a0c04723c */ /* 0x008fde0000001804 */
[----:B------:R-:W-:-:S08]  /*44b50*/  NOP ;  /* 0x0000000000007918 */ /* 0x000fd00000000000 */
[----:B------:R-:W-:Y:S04]  /*44b60*/  STL.64 [R1+0x1120], R4 ;  /* 0x0011200401007387 */ /* 0x000fe80000100a00 */
[----:B------:R-:W-:Y:S04]  /*44b70*/  STL.64 [R1+0x1128], R6 ;  /* 0x0011280601007387 */ /* 0x000fe80000100a00 */
[----:B----4-:R-:W-:Y:S04]  /*44b80*/  STL.64 [R1+0x8218], R18 ;  /* 0x0082181201007387 */ /* 0x010fe80000100a00 */
[----:B--2---:R0:W-:Y:S04]  /*44b90*/  STL.64 [R1+0x8210], R16 ;  /* 0x0082101001007387 */ /* 0x0041e80000100a00 */
[----:B0-----:R-:W2:Y:S04]  /*44ba0*/  LDL.LU.64 R16, [R1+0x10d0] ;  /* 0x0010d00001107983 */ /* 0x001ea80000300a00 */
[----:B------:R-:W3:Y:S04]  /*44bb0*/  LDL.LU.64 R18, [R1+0x10d8] ;  /* 0x0010d80001127983 */ /* 0x000ee80000300a00 */
[----:B---3--:R0:W-:Y:S04]  /*44bc0*/  STL.64 [R1+0x8228], R18 ;  /* 0x0082281201007387 */ /* 0x0081e80000100a00 */
[----:B0-----:R-:W3:Y:S04]  /*44bd0*/  LDL R18, [R1+0x70] ;  /* 0x0000700001127983 */ /* 0x001ee80000100800 */
[----:B------:R-:W3:Y:S04]  /*44be0*/  LDL R19, [R1+0x74] ;  /* 0x0000740001137983 */ /* 0x000ee80000100800 */
[----:B--2---:R0:W-:Y:S04]  /*44bf0*/  STL.64 [R1+0x8220], R16 ;  /* 0x0082201001007387 */ /* 0x0041e80000100a00 */
[----:B0-----:R-:W2:Y:S04]  /*44c00*/  LDL R16, [R1+0x78] ;  /* 0x0000780001107983 */ /* 0x001ea80000100800 */
[----:B------:R-:W2:Y:S04]  /*44c10*/  LDL R17, [R1+0x7c] ;  /* 0x00007c0001117983 */ /* 0x000ea80000100800 */
[----:B---3--:R0:W-:Y:S04]  /*44c20*/  STL.64 [R1+0x8248], R18 ;  /* 0x0082481201007387 */ /* 0x0081e80000100a00 */
[----:B0-----:R-:W3:Y:S04]  /*44c30*/  LDL R18, [R1+0x80] ;  /* 0x0000800001127983 */ /* 0x001ee80000100800 */
[----:B------:R-:W3:Y:S04]  /*44c40*/  LDL R19, [R1+0x84] ;  /* 0x0000840001137983 */ /* 0x000ee80000100800 */
[----:B--2---:R0:W-:Y:S04]  /*44c50*/  STL.64 [R1+0x8240], R16 ;  /* 0x0082401001007387 */ /* 0x0041e80000100a00 */
[----:B0-----:R-:W2:Y:S04]  /*44c60*/  LDL R16, [R1+0x88] ;  /* 0x0000880001107983 */ /* 0x001ea80000100800 */
[----:B------:R-:W2:Y:S04]  /*44c70*/  LDL R17, [R1+0x8c] ;  /* 0x00008c0001117983 */ /* 0x000ea80000100800 */
[----:B---3--:R-:W-:Y:S04]  /*44c80*/  STL.64 [R1+0x8260], R18 ;  /* 0x0082601201007387 */ /* 0x008fe80000100a00 */
        /* <DEDUP_REMOVED lines=14> */
[----:B------:R-:W3:Y:S04]  /*44d70*/  LDL R26, [R1+0x18] ;  /* 0x00001800011a7983 */ /* 0x000ee80000100800 */
[----:B------:R-:W4:Y:S01]  /*44d80*/  LDL.64 R24, [R1+0x20] ;  /* 0x0000200001187983 */ /* 0x000f220000100a00 */
[----:B------:R-:W-:-:S03]  /*44d90*/  IMAD.MOV.U32 R27, RZ, RZ, R0 ;  /* 0x000000ffff1b7224 */ /* 0x000fc600078e0000 */
[----:B------:R-:W4:Y:S04]  /*44da0*/  LDL.64 R10, [R1+0x38] ;  /* 0x00003800010a7983 */ /* 0x000f280000100a00 */
[----:B------:R-:W4:Y:S04]  /*44db0*/  LDL.LU R0, [R1+0x8278] ;  /* 0x0082780001007983 */ /* 0x000f280000300800 */
[----:B------:R-:W4:Y:S04]  /*44dc0*/  LDL.LU.64 R4, [R1+0x1090] ;  /* 0x0010900001047983 */ /* 0x000f280000300a00 */
[----:B------:R-:W4:Y:S01]  /*44dd0*/  LDL.LU.64 R6, [R1+0x1098] ;  /* 0x0010980001067983 */ /* 0x000f220000300a00 */
[C---:B--2---:R-:W-:Y:S03]  /*44de0*/  HMMA.16816.F32 R16, R12.reuse, R16, R20 ;  /* 0x000000100c10723c */ /* 0x044fe60000001814 */
[----:B---3--:R-:W-:Y:S04]  /*44df0*/  STL.64 [R1+0x81d0], R26 ;  /* 0x0081d01a01007387 */ /* 0x008fe80000100a00 */
[----:B----4-:R0:W-:Y:S04]  /*44e00*/  STL.64 [R1+0x81c8], R24 ;  /* 0x0081c81801007387 */ /* 0x0101e80000100a00 */
[----:B0-----:R-:W2:Y:S04]  /*44e10*/  LDL.LU.64 R24, [R1+0x10f0] ;  /* 0x0010f00001187983 */ /* 0x001ea80000300a00 */
[----:B------:R-:W2:Y:S04]  /*44e20*/  LDL.LU.64 R26, [R1+0x10f8] ;  /* 0x0010f800011a7983 */ /* 0x000ea80000300a00 */
[----:B------:R-:W3:Y:S04]  /*44e30*/  LDL.LU.64 R22, [R1+0x8270] ;  /* 0x0082700001167983 */ /* 0x000ee80000300a00 */
[----:B------:R-:W3:Y:S04]  /*44e40*/  LDL.LU.64 R20, [R1+0x8268] ;  /* 0x0082680001147983 */ /* 0x000ee80000300a00 */
        /* <DEDUP_REMOVED lines=15> */
[----:B0-----:R-:W2:Y:S04]  /*44f40*/  LDL R26, [R1+0x30] ;  /* 0x00003000011a7983 */ /* 0x001ea80000100800 */
[----:B------:R-:W2:Y:S01]  /*44f50*/  LDL R27, [R1+0x34] ;  /* 0x00003400011b7983 */ /* 0x000ea20000100800 */
[C---:B---3--:R-:W-:Y:S03]  /*44f60*/  HMMA.16816.F32 R16, R12.reuse, R18, R20 ;  /* 0x000000120c10723c */ /* 0x048fe60000001814 */
[----:B--2---:R0:W-:Y:S04]  /*44f70*/  STL.64 [R1+0x81e8], R26 ;  /* 0x0081e81a01007387 */ /* 0x0041e80000100a00 */
[----:B------:R-:W2:Y:S04]  /*44f80*/  LDL.LU.64 R24, [R1+0x10a0] ;  /* 0x0010a00001187983 */ /* 0x000ea80000300a00 */
[----:B0-----:R-:W2:Y:S04]  /*44f90*/  LDL.LU.64 R26, [R1+0x10a8] ;  /* 0x0010a800011a7983 */ /* 0x001ea80000300a00 */
[----:B------:R-:W3:Y:S04]  /*44fa0*/  LDL.LU.64 R22, [R1+0x8238] ;  /* 0x0082380001167983 */ /* 0x000ee80000300a00 */
[----:B------:R-:W3:Y:S04]  /*44fb0*/  LDL.LU.64 R20, [R1+0x8230] ;  /* 0x0082300001147983 */ /* 0x000ee80000300a00 */
        /* <DEDUP_REMOVED lines=20> */
[----:B0-----:R-:W3:Y:S04]  /*45100*/  LDL.LU.64 R22, [R1+0x81f8] ;  /* 0x0081f80001167983 */ /* 0x001ee80000300a00 */
[----:B------:R-:W2:Y:S02]  /*45110*/  LDL.LU.64 R20, [R1+0x81f0] ;  /* 0x0081f00001147983 */ /* 0x000ea40000300a00 */
[C---:B--2---:R-:W-:Y:S06]  /*45120*/  HMMA.16816.F32 R24, R12.reuse, R20, R24 ;  /* 0x000000140c18723c */ /* 0x044fec0000001818 */
[----:B---3--:R-:W-:Y:S01]  /*45130*/  HMMA.16816.F32 R4, R12, R22, R4 ;  /* 0x000000160c04723c */ /* 0x008fe20000001804 */
[----:B------:R-:W-:-:S02]  /*45140*/  IMAD.MOV.U32 R2, RZ, RZ, R20 ;  /* 0x000000ffff027224 */ /* 0x000fc400078e0014 */
[----:B------:R-:W-:-:S14]  /*45150*/  IMAD.MOV.U32 R3, RZ, RZ, R21 ;  /* 0x000000ffff037224 */ /* 0x000fdc00078e0015 */
[----:B------:R0:W-:Y:S04]  /*45160*/  STL.64 [R1+0x10a0], R24 ;  /* 0x0010a01801007387 */ /* 0x0001e80000100a00 */
[----:B------:R1:W-:Y:S04]  /*45170*/  STL.64 [R1+0x10a8], R26 ;  /* 0x0010a81a01007387 */ /* 0x0003e80000100a00 */
[----:B0-----:R-:W2:Y:S04]  /*45180*/  LDL.LU.64 R24, [R1+0x1070] ;  /* 0x0010700001187983 */ /* 0x001ea80000300a00 */
[----:B-1----:R-:W2:Y:S04]  /*45190*/  LDL.LU.64 R26, [R1+0x1078] ;  /* 0x00107800011a7983 */ /* 0x002ea80000300a00 */
[----:B------:R-:W-:Y:S04]  /*451a0*/  STL [R1+0x8118], R2 ;  /* 0x0081180201007387 */ /* 0x000fe80000100800 */
[----:B------:R0:W-:Y:S04]  /*451b0*/  STL.64 [R1+0x1090], R4 ;  /* 0x0010900401007387 */ /* 0x0001e80000100a00 */
[----:B------:R-:W-:Y:S04]  /*451c0*/  STL.64 [R1+0x1098], R6 ;  /* 0x0010980601007387 */ /* 0x000fe80000100a00 */
[----:B------:R-:W3:Y:S01]  /*451d0*/  LDL.LU.64 R20, [R1+0x1040] ;  /* 0x0010400001147983 */ /* 0x000ee20000300a00 */
[----:B0-----:R-:W-:-:S03]  /*451e0*/  IMAD.MOV.U32 R5, RZ, RZ, R22 ;  /* 0x000000ffff057224 */ /* 0x001fc600078e0016 */
[----:B------:R-:W4:Y:S04]  /*451f0*/  LDL.LU.64 R22, [R1+0x1048] ;  /* 0x0010480001167983 */ /* 0x000f280000300a00 */
[----:B----4-:R-:W-:Y:S04]  /*45200*/  STL.64 [R1+0x81e0], R22 ;  /* 0x0081e01601007387 */ /* 0x010fe80000100a00 */
[----:B---3--:R0:W-:Y:S04]  /*45210*/  STL.64 [R1+0x81d8], R20 ;  /* 0x0081d81401007387 */ /* 0x0081e80000100a00 */
[----:B0-----:R-:W3:Y:S04]  /*45220*/  LDL.LU.64 R20, [R1+0x1080] ;  /* 0x0010800001147983 */ /* 0x001ee80000300a00 */
[----:B------:R-:W3:Y:S01]  /*45230*/  LDL.LU.64 R22, [R1+0x1088] ;  /* 0x0010880001167983 */ /* 0x000ee20000300a00 */
[----:B--2---:R-:W-:Y:S01]  /*45240*/  HMMA.16816.F32 R24, R12, R10, R24 ;  /* 0x0000000a0c18723c */ /* 0x004fe20000001818 */
[----:B------:R-:W-:-:S02]  /*45250*/  IMAD.MOV.U32 R6, RZ, RZ, R18 ;  /* 0x000000ffff067224 */ /* 0x000fc400078e0012 */
[----:B------:R-:W-:-:S03]  /*45260*/  IMAD.MOV.U32 R7, RZ, RZ, R19 ;  /* 0x000000ffff077224 */ /* 0x000fc600078e0013 */
[----:B------:R-:W-:Y:S02]  /*45270*/  IMAD.MOV.U32 R2, RZ, RZ, R10 ;  /* 0x000000ffff027224 */ /* 0x000fe400078e000a */
[----:B------:R-:W-:Y:S01]  /*45280*/  IMAD.MOV.U32 R4, RZ, RZ, R11 ;  /* 0x000000ffff047224 */ /* 0x000fe200078e000b */
[----:B---3--:R-:W-:-:S15]  /*45290*/  HMMA.16816.F32 R20, R12, R18, R20 ;  /* 0x000000120c14723c */ /* 0x008fde0000001814 */
[----:B------:R-:W-:-:S08]  /*452a0*/  NOP ;  /* 0x0000000000007918 */ /* 0x000fd00000000000 */
        /* <DEDUP_REMOVED lines=9> */
[----:B------:R-:W4:Y:S04]  /*45340*/  LDL.64 R10, [R1+0x8] ;  /* 0x00000800010a7983 */ /* 0x000f280000100a00 */
[----:B------:R-:W3:Y:S04]  /*45350*/  LDL R8, [R1+0x10] ;  /* 0x0000100001087983 */ /* 0x000ee80000100800 */
[----:B------:R-:W3:Y:S04]  /*45360*/  LDL R9, [R1+0x14] ;  /* 0x0000140001097983 */ /* 0x000ee80000100800 */
[----:B----4-:R0:W-:Y:S01]  /*45370*/  STL.64 [R1+0x81b0], R10 ;  /* 0x0081b00a01007387 */ /* 0x0101e20000100a00 */
[----:B--2---:R-:W-:Y:S03]  /*45380*/  HMMA.16816.F32 R24, R12, R26, R20 ;  /* 0x0000001a0c18723c */ /* 0x004fe60000001814 */
[----:B0-----:R-:W2:Y:S04]  /*45390*/  LDL R10, [R1+0x28] ;  /* 0x00002800010a7983 */ /* 0x001ea80000100800 */
[----:B------:R-:W-:Y:S04]  /*453a0*/  STL.64 [R1+0x8138], R6 ;  /* 0x0081380601007387 */ /* 0x000fe80000100a00 */
[----:B------:R0:W-:Y:S04]  /*453b0*/  STL.64 [R1+0x8130], R4 ;  /* 0x0081300401007387 */ /* 0x0001e80000100a00 */
[----:B0-----:R-:W2:Y:S04]  /*453c0*/  LDL.LU.64 R4, [R1+0x1050] ;  /* 0x0010500001047983 */ /* 0x001ea80000300a00 */
[----:B------:R-:W2:Y:S04]  /*453d0*/  LDL.LU.64 R6, [R1+0x1058] ;  /* 0x0010580001067983 */ /* 0x000ea80000300a00 */
[----:B------:R-:W4:Y:S04]  /*453e0*/  LDL.LU.64 R22, [R1+0x81e0] ;  /* 0x0081e00001167983 */ /* 0x000f280000300a00 */
[----:B------:R-:W4:Y:S04]  /*453f0*/  LDL.LU.64 R20, [R1+0x81d8] ;  /* 0x0081d80001147983 */ /* 0x000f280000300a00 */
[----:B------:R-:W-:Y:S04]  /*45400*/  STL.64 [R1+0x1060], R24 ;  /* 0x0010601801007387 */ /* 0x000fe80000100a00 */
[----:B------:R0:W-:Y:S04]  /*45410*/  STL.64 [R1+0x1068], R26 ;  /* 0x0010681a01007387 */ /* 0x0001e80000100a00 */
[----:B0-----:R-:W3:Y:S04]  /*45420*/  LDL.LU.64 R26, [R1+0x81d0] ;  /* 0x0081d000011a7983 */ /* 0x001ee80000300a00 */
[----:B------:R-:W4:Y:S01]  /*45430*/  LDL.LU.64 R24, [R1+0x81c8] ;  /* 0x0081c80001187983 */ /* 0x000f220000300a00 */
[----:B------:R-:W-:-:S07]  /*45440*/  IMAD.MOV.U32 R11, RZ, RZ, R0 ;  /* 0x000000ffff0b7224 */ /* 0x000fce00078e0000 */
[----:B--2---:R-:W-:-:S15]  /*45450*/  HMMA.16816.F32 R4, R12, R10, R4 ;  /* 0x0000000a0c04723c */ /* 0x004fde0000001804 */
[----:B------:R-:W-:-:S08]  /*45460*/  NOP ;  /* 0x0000000000007918 */ /* 0x000fd00000000000 */
[----:B------:R-:W-:Y:S04]  /*45470*/  STL.64 [R1+0x1050], R4 ;  /* 0x0010500401007387 */ /* 0x000fe80000100a00 */
[----:B------:R4:W-:Y:S02]  /*45480*/  STL.64 [R1+0x1058], R6 ;  /* 0x0010580601007387 */ /* 0x0009e40000100a00 */
[----:B----4-:R-:W-:Y:S06]  /*45490*/  HMMA.16816.F32 R4, R12, R24, R20 ;  /* 0x000000180c04723c */ /* 0x010fec0000001814 */
[----:B------:R-:W-:-:S05]  /*454a0*/  IMAD.MOV.U32 R0, RZ, RZ, R25 ;  /* 0x000000ffff007224 */ /* 0x000fca00078e0019 */
[----:B------:R-:W-:-:S12]  /*454b0*/  STL [R1+0x8010], R0 ;  /* 0x0080100001007387 */ /* 0x000fd80000100800 */
[----:B------:R-:W-:Y:S04]  /*454c0*/  STL.64 [R1+0x1040], R4 ;  /* 0x0010400401007387 */ /* 0x000fe80000100a00 */
[----:B------:R3:W-:Y:S04]  /*454d0*/  STL.64 [R1+0x1048], R6 ;  /* 0x0010480601007387 */ /* 0x0007e80000100a00 */
[----:B------:R-:W2:Y:S01]  /*454e0*/  LDL.LU.64 R24, [R1+0xff0] ;  /* 0x000ff00001187983 */ /* 0x000ea20000300a00 */
[----:B---3--:R-:W-:Y:S03]  /*454f0*/  HMMA.16816.F32 R4, R12, R26, R16 ;  /* 0x0000001a0c04723c */ /* 0x008fe60000001810 */
[----:B------:R-:W3:-:S15]  /*45500*/  LDL.LU.64 R26, [R1+0xff8] ;  /* 0x000ff800011a7983 */ /* 0x000ede0000300a00 */
[----:B------:R-:W-:-:S05]  /*45510*/  NOP ;  /* 0x0000000000007918 */ /* 0x000fca0000000000 */
[----:B------:R-:W-:Y:S04]  /*45520*/  STL.64 [R1+0x1030], R4 ;  /* 0x0010300401007387 */ /* 0x000fe80000100a00 */
[----:B------:R-:W-:Y:S04]  /*45530*/  STL.64 [R1+0x1038], R6 ;  /* 0x0010380601007387 */ /* 0x000fe80000100a00 */
[----:B---3--:R0:W-:Y:S04]  /*45540*/  STL.64 [R1+0x8198], R26 ;  /* 0x0081981a01007387 */ /* 0x0081e80000100a00 */
[----:B0-----:R-:W3:Y:S04]  /*45550*/  LDL R26, [R1] ;  /* 0x00000000011a7983 */ /* 0x001ee80000100800 */
[----:B------:R-:W3:Y:S04]  /*45560*/  LDL R27, [R1+0x4] ;  /* 0x00000400011b7983 */ /* 0x000ee80000100800 */
[----:B------:R-:W4:Y:S04]  /*45570*/  LDL.LU.64 R4, [R1+0x1010] ;  /* 0x0010100001047983 */ /* 0x000f280000300a00 */
[----:B------:R-:W2:Y:S04]  /*45580*/  LDL.LU.64 R6, [R1+0x1018] ;  /* 0x0010180001067983 */ /* 0x000ea80000300a00 */
[----:B--2---:R-:W-:Y:S04]  /*45590*/  STL.64 [R1+0x81c0], R6 ;  /* 0x0081c00601007387 */ /* 0x004fe80000100a00 */
[----:B----4-:R0:W-:Y:S04]  /*455a0*/  STL.64 [R1+0x81b8], R4 ;  /* 0x0081b80401007387 */ /* 0x0101e80000100a00 */
[----:B0-----:R-:W2:Y:S04]  /*455b0*/  LDL.LU.64 R4, [R1+0x1020] ;  /* 0x0010200001047983 */ /* 0x001ea80000300a00 */
[----:B------:R-:W2:Y:S04]  /*455c0*/  LDL.LU.64 R6, [R1+0x1028] ;  /* 0x0010280001067983 */ /* 0x000ea80000300a00 */
[----:B------:R-:W-:Y:S04]  /*455d0*/  STL.64 [R1+0x8190], R24 ;  /* 0x0081901801007387 */ /* 0x000fe80000100a00 */
[----:B------:R-:W4:Y:S04]  /*455e0*/  LDL.LU.64 R20, [R1+0xfd0] ;  /* 0x000fd00001147983 */ /* 0x000f280000300a00 */
[----:B------:R-:W3:Y:S04]  /*455f0*/  LDL.LU.64 R22, [R1+0xfd8] ;  /* 0x000fd80001167983 */ /* 0x000ee80000300a00 */
[----:B---3--:R-:W-:Y:S04]  /*45600*/  STL.64 [R1+0x8178], R22 ;  /* 0x0081781601007387 */ /* 0x008fe80000100a00 */
[----:B----4-:R0:W-:Y:S04]  /*45610*/  STL.64 [R1+0x8170], R20 ;  /* 0x0081701401007387 */ /* 0x0101e80000100a00 */
        /* <DEDUP_REMOVED lines=16> */
[----:B------:R0:W-:Y:S04]  /*45720*/  STL.64 [R1+0x1028], R10 ;  /* 0x0010280a01007387 */ /* 0x0001e80000100a00 */
[----:B0-----:R-:W4:Y:S01]  /*45730*/  LDL.LU.64 R10, [R1+0x81b0] ;  /* 0x0081b000010a7983 */ /* 0x001f220000300a00 */
[C---:B--2---:R-:W-:Y:S06]  /*45740*/  HMMA.16816.F32 R24, R12.reuse, R26, R20 ;  /* 0x0000001a0c18723c */ /* 0x044fec0000001814 */
[----:B----4-:R-:W-:Y:S06]  /*45750*/  HMMA.16816.F32 R4, R12, R10, R4 ;  /* 0x0000000a0c04723c */ /* 0x010fec0000001804 */
[----:B------:R-:W-:-:S15]  /*45760*/  IMAD.MOV.U32 R0, RZ, RZ, R11 ;  /* 0x000000ffff007224 */ /* 0x000fde00078e000b */
[----:B------:R-:W-:-:S02]  /*45770*/  NOP ;  /* 0x0000000000007918 */ /* 0x000fc40000000000 */
[----:B------:R0:W-:Y:S04]  /*45780*/  STL.64 [R1+0x1010], R4 ;  /* 0x0010100401007387 */ /* 0x0001e80000100a00 */
[----:B------:R1:W-:Y:S04]  /*45790*/  STL.64 [R1+0x1018], R6 ;  /* 0x0010180601007387 */ /* 0x0003e80000100a00 */
[----:B0-----:R-:W2:Y:S04]  /*457a0*/  LDL.LU.64 R4, [R1+0xfa0] ;  /* 0x000fa00001047983 */ /* 0x001ea80000300a00 */
[----:B-1----:R-:W2:Y:S04]  /*457b0*/  LDL.LU.64 R6, [R1+0xfa8] ;  /* 0x000fa80001067983 */ /* 0x002ea80000300a00 */
        /* <DEDUP_REMOVED lines=12> */
[----:B0-----:R-:W3:Y:S04]  /*45880*/  LDL.LU.64 R26, [R1+0x8188] ;  /* 0x00818800011a7983 */ /* 0x001ee80000300a00 */
[----:B------:R-:W2:Y:S01]  /*45890*/  LDL.LU.64 R24, [R1+0x8180] ;  /* 0x0081800001187983 */ /* 0x000ea20000300a00 */
[----:B---3--:R-:W-:-:S15]  /*458a0*/  HMMA.16816.F32 R20, R12, R26, R20 ;  /* 0x0000001a0c14723c */ /* 0x008fde0000001814 */
        /* <DEDUP_REMOVED lines=26> */
[----:B------:R-:W4:Y:S04]  /*45a50*/  LDL.LU.64 R16, [R1+0x8140] ;  /* 0x0081400001107983 */ /* 0x000f280000300a00 */
[----:B------:R-:W-:Y:S04]  /*45a60*/  STL.64 [R1+0x7f68], R22 ;  /* 0x007f681601007387 */ /* 0x000fe80000100a00 */
[----:B------:R0:W-:Y:S04]  /*45a70*/  STL.64 [R1+0x7f60], R20 ;  /* 0x007f601401007387 */ /* 0x0001e80000100a00 */
[----:B0-----:R-:W3:Y:S04]  /*45a80*/  LDL.LU.64 R20, [R1+0xf80] ;  /* 0x000f800001147983 */ /* 0x001ee80000300a00 */
[----:B------:R-:W3:Y:S01]  /*45a90*/  LDL.LU.64 R22, [R1+0xf88] ;  /* 0x000f880001167983 */ /* 0x000ee20000300a00 */
[C---:B--2---:R-:W-:Y:S06]  /*45aa0*/  HMMA.16816.F32 R4, R12.reuse, R18, R4 ;  /* 0x000000120c04723c */ /* 0x044fec0000001804 */
[----:B----4-:R-:W-:-:S15]  /*45ab0*/  HMMA.16816.F32 R8, R12, R16, R8 ;  /* 0x000000100c08723c */ /* 0x010fde0000001808 */
[----:B------:R-:W-:-:S02]  /*45ac0*/  NOP ;  /* 0x0000000000007918 */ /* 0x000fc40000000000 */
[----:B------:R-:W-:Y:S04]  /*45ad0*/  STL.64 [R1+0xfa0], R4 ;  /* 0x000fa00401007387 */ /* 0x000fe80000100a00 */
[----:B------:R0:W-:Y:S04]  /*45ae0*/  STL.64 [R1+0xfa8], R6 ;  /* 0x000fa80601007387 */ /* 0x0001e80000100a00 */
[----:B0-----:R-:W2:Y:S04]  /*45af0*/  LDL.LU.64 R6, [R1+0x8138] ;  /* 0x0081380001067983 */ /* 0x001ea80000300a00 */
[----:B------:R-:W4:Y:S04]  /*45b00*/  LDL.LU.64 R4, [R1+0x8130] ;  /* 0x0081300001047983 */ /* 0x000f280000300a00 */
[----:B------:R-:W-:Y:S04]  /*45b10*/  STL.64 [R1+0xf90], R8 ;  /* 0x000f900801007387 */ /* 0x000fe80000100a00 */
[----:B------:R0:W-:Y:S04]  /*45b20*/  STL.64 [R1+0xf98], R10 ;  /* 0x000f980a01007387 */ /* 0x0001e80000100a00 */
[----:B0-----:R-:W3:Y:S04]  /*45b30*/  LDL.LU.64 R10, [R1+0x8128] ;  /* 0x00812800010a7983 */ /* 0x001ee80000300a00 */
[----:B------:R-:W2:Y:S04]  /*45b40*/  LDL.LU.64 R8, [R1+0x8120] ;  /* 0x0081200001087983 */ /* 0x000ea80000300a00 */
[----:B------:R-:W-:Y:S04]  /*45b50*/  STL.64 [R1+0x7f48], R18 ;  /* 0x007f481201007387 */ /* 0x000fe80000100a00 */
[----:B------:R2:W-:Y:S01]  /*45b60*/  STL.64 [R1+0x7f40], R16 ;  /* 0x007f401001007387 */ /* 0x0005e20000100a00 */
[C---:B---3--:R-:W-:Y:S06]  /*45b70*/  HMMA.16816.F32 R20, R12.reuse, R10, R20 ;  /* 0x0000000a0c14723c */ /* 0x048fec0000001814 */
[----:B--2---:R-:W-:Y:S07]  /*45b80*/  HMMA.16816.F32 R16, R12, R8, R24 ;  /* 0x000000080c10723c */ /* 0x004fee0000001818 */
[----:B------:R-:W-:-:S02]  /*45b90*/  IMAD.MOV.U32 R26, RZ, RZ, R2 ;  /* 0x000000ffff1a7224 */ /* 0x000fc400078e0002 */
[----:B----4-:R-:W-:Y:S02]  /*45ba0*/  IMAD.MOV.U32 R27, RZ, RZ, R4 ;  /* 0x000000ffff1b7224 */ /* 0x010fe400078e0004 */
[----:B------:R-:W-:Y:S02]  /*45bb0*/  IMAD.MOV.U32 R24, RZ, RZ, R6 ;  /* 0x000000ffff187224 */ /* 0x000fe400078e0006 */
[----:B------:R-:W-:-:S04]  /*45bc0*/  IMAD.MOV.U32 R25, RZ, RZ, R7 ;  /* 0x000000ffff197224 */ /* 0x000fc800078e0007 */
        /* <DEDUP_REMOVED lines=10> */
[----:B------:R-:W3:Y:S04]  /*45c70*/  LDL.LU R2, [R1+0x8118] ;  /* 0x0081180001027983 */ /* 0x000ee80000300800 */
[----:B------:R-:W4:Y:S04]  /*45c80*/  LDL.LU R4, [R1+0x8114] ;  /* 0x0081140001047983 */ /* 0x000f280000300800 */
        /* <DEDUP_REMOVED lines=15> */
[----:B------:R0:W-:Y:S02]  /*45d80*/  STL.64 [R1+0xf68], R22 ;  /* 0x000f681601007387 */ /* 0x0001e40000100a00 */
[----:B0-----:R-:W-:Y:S02]  /*45d90*/  IMAD.MOV.U32 R22, RZ, RZ, R5 ;  /* 0x000000ffff167224 */ /* 0x001fe400078e0005 */
[----:B------:R-:W4:Y:S04]  /*45da0*/  LDL.LU R5, [R1+0x8108] ;  /* 0x0081080001057983 */ /* 0x000f280000300800 */
[----:B------:R-:W2:Y:S01]  /*45db0*/  LDL R23, [R1+0x4c] ;  /* 0x00004c0001177983 */ /* 0x000ea20000100800 */
[----:B---3--:R-:W-:-:S02]  /*45dc0*/  IMAD.MOV.U32 R20, RZ, RZ, R2 ;  /* 0x000000ffff147224 */ /* 0x008fc400078e0002 */
[----:B------:R-:W-:Y:S01]  /*45dd0*/  IMAD.MOV.U32 R21, RZ, RZ, R3 ;  /* 0x000000ffff157224 */ /* 0x000fe200078e0003 */
[----:B------:R-:W3:Y:S04]  /*45de0*/  LDL.LU R2, [R1+0x8104] ;  /* 0x0081040001027983 */ /* 0x000ee80000300800 */
[----:B------:R-:W3:Y:S04]  /*45df0*/  LDL.LU R3, [R1+0x8100] ;  /* 0x0081000001037983 */ /* 0x000ee80000300800 */
[----:B--2---:R-:W-:Y:S04]  /*45e00*/  STL.64 [R1+0x8030], R22 ;  /* 0x0080301601007387 */ /* 0x004fe80000100a00 */
[----:B------:R0:W-:Y:S04]  /*45e10*/  STL.64 [R1+0x8028], R20 ;  /* 0x0080281401007387 */ /* 0x0001e80000100a00 */
[----:B0-----:R-:W4:Y:S04]  /*45e20*/  LDL.LU.64 R20, [R1+0xf50] ;  /* 0x000f500001147983 */ /* 0x001f280000300a00 */
[----:B------:R-:W4:Y:S04]  /*45e30*/  LDL.LU.64 R22, [R1+0xf58] ;  /* 0x000f580001167983 */ /* 0x000f280000300a00 */
[----:B------:R-:W-:Y:S01]  /*45e40*/  STL [R1+0x7f2c], R7 ;  /* 0x007f2c0701007387 */ /* 0x000fe20000100800 */
[----:B----4-:R-:W-:-:S15]  /*45e50*/  HMMA.16816.F32 R20, R12, R4, R20 ;  /* 0x000000040c14723c */ /* 0x010fde0000001814 */
[----:B------:R-:W-:-:S08]  /*45e60*/  NOP ;  /* 0x0000000000007918 */ /* 0x000fd00000000000 */
[----:B------:R-:W-:Y:S04]  /*45e70*/  STL.64 [R1+0xf50], R20 ;  /* 0x000f501401007387 */ /* 0x000fe80000100a00 */
[----:B------:R0:W-:Y:S04]  /*45e80*/  STL.64 [R1+0xf58], R22 ;  /* 0x000f581601007387 */ /* 0x0001e80000100a00 */
[----:B0-----:R-:W2:Y:S04]  /*45e90*/  LDL R22, [R1+0x58] ;  /* 0x0000580001167983 */ /* 0x001ea80000100800 */
[----:B------:R-:W2:Y:S04]  /*45ea0*/  LDL R23, [R1+0x5c] ;  /* 0x00005c0001177983 */ /* 0x000ea80000100800 */
[----:B--2---:R-:W-:Y:S04]  /*45eb0*/  STL.64 [R1+0x8048], R22 ;  /* 0x0080481601007387 */ /* 0x004fe80000100a00 */
[----:B------:R-:W-:Y:S04]  /*45ec0*/  STL [R1+0x7f28], R5 ;  /* 0x007f280501007387 */ /* 0x000fe80000100800 */
[----:B------:R-:W-:Y:S04]  /*45ed0*/  STL [R1+0x8094], R6 ;  /* 0x0080940601007387 */ /* 0x000fe80000100800 */
[----:B------:R3:W-:Y:S04]  /*45ee0*/  STL [R1+0x8090], R4 ;  /* 0x0080900401007387 */ /* 0x0007e80000100800 */
[----:B------:R-:W2:Y:S01]  /*45ef0*/  LDL R20, [R1+0x60] ;  /* 0x0000600001147983 */ /* 0x000ea20000100800 */
[----:B---3--:R-:W-:-:S15]  /*45f00*/  HMMA.16816.F32 R4, R12, R2, R8 ;  /* 0x000000020c04723c */ /* 0x008fde0000001808 */
[----:B------:R-:W-:-:S08]  /*45f10*/  NOP ;  /* 0x0000000000007918 */ /* 0x000fd00000000000 */
[----:B------:R-:W-:Y:S04]  /*45f20*/  STL.64 [R1+0x8e0], R4 ;  /* 0x0008e00401007387 */ /* 0x000fe80000100a00 */
[----:B------:R-:W-:Y:S04]  /*45f30*/  STL.64 [R1+0x8e8], R6 ;  /* 0x0008e80601007387 */ /* 0x000fe80000100a00 */
[----:B------:R-:W2:Y:S04]  /*45f40*/  LDL R21, [R1+0x64] ;  /* 0x0000640001157983 */ /* 0x000ea80000100800 */
[----:B--2---:R0:W-:Y:S04]  /*45f50*/  STL.64 [R1+0x8060], R20 ;  /* 0x0080601401007387 */ /* 0x0041e80000100a00 */
[----:B------:R-:W2:Y:S04]  /*45f60*/  LDL R22, [R1+0x68] ;  /* 0x0000680001167983 */ /* 0x000ea80000100800 */
[----:B------:R-:W2:Y:S04]  /*45f70*/  LDL R23, [R1+0x6c] ;  /* 0x00006c0001177983 */ /* 0x000ea80000100800 */
        /* <DEDUP_REMOVED lines=17> */
[----:B------:R0:W-:Y:S04]  /*46090*/  STL.64 [R1+0x8078], R22 ;  /* 0x0080781601007387 */ /* 0x0001e80000100a00 */
[----:B0-----:R-:W2:Y:S04]  /*460a0*/  LDL.64 R22, [R1+0x78] ;  /* 0x0000780001167983 */ /* 0x001ea80000100a00 */
[----:B--2---:R-:W-:Y:S04]  /*460b0*/  STL.64 [R1+0x80b0], R22 ;  /* 0x0080b01601007387 */ /* 0x004fe80000100a00 */
[----:B---3--:R0:W-:Y:S04]  /*460c0*/  STL.64 [R1+0x80a8], R20 ;  /* 0x0080a81401007387 */ /* 0x0081e80000100a00 */
        /* <DEDUP_REMOVED lines=10> */
[----:B------:R-:W-:-:S02]  /*46170*/  IMAD R12, R25, 0x100, R24 ;  /* 0x00000100190c7824 */ /* 0x000fc400078e0218 */
[----:B------:R-:W-:Y:S01]  /*46180*/  IMAD R13, R27, 0x100, R26 ;  /* 0x000001001b0d7824 */ /* 0x000fe200078e021a */
[----:B---3--:R-:W-:Y:S04]  /*46190*/  STL.64 [R1+0x80f8], R22 ;  /* 0x0080f81601007387 */ /* 0x008fe80000100a00 */
[----:B--2---:R0:W-:Y:S04]  /*461a0*/  STL.64 [R1+0x80f0], R20 ;  /* 0x0080f01401007387 */ /* 0x0041e80000100a00 */
[----:B0-----:R-:W4:Y:S04]  /*461b0*/  LDL.LU.64 R20, [R1+0xf40] ;  /* 0x000f400001147983 */ /* 0x001f280000300a00 */
[----:B------:R-:W4:Y:S04]  /*461c0*/  LDL.LU.64 R22, [R1+0xf48] ;  /* 0x000f480001167983 */ /* 0x000f280000300a00 */
        /* <DEDUP_REMOVED lines=12> */
[----:B------:R-:W-:Y:S02]  /*46290*/  F2FP.F16.E4M3.UNPACK_B R12, R12 ;  /* 0x0000000cff0c723e */ /* 0x000fe400020006ff */
[----:B------:R-:W-:Y:S02]  /*462a0*/  F2FP.F16.E4M3.UNPACK_B R13, R13 ;  /* 0x0000000dff0d723e */ /* 0x000fe400020006ff */
[----:B------:R-:W-:Y:S02]  /*462b0*/  F2FP.F16.E4M3.UNPACK_B R14, R14 ;  /* 0x0000000eff0e723e */ /* 0x000fe400020006ff */
[----:B------:R-:W-:Y:S01]  /*462c0*/  F2FP.F16.E4M3.UNPACK_B R15, R15 ;  /* 0x0000000fff0f723e */ /* 0x000fe200020006ff */
[----:B---3--:R-:W-:Y:S04]  /*462d0*/  STL.64 [R1+0x8070], R26 ;  /* 0x0080701a01007387 */ /* 0x008fe80000100a00 */
[----:B--2---:R0:W-:Y:S04]  /*462e0*/  STL.64 [R1+0x8068], R24 ;  /* 0x0080681801007387 */ /* 0x0041e80000100a00 */
[----:B0-----:R-:W2:Y:S04]  /*462f0*/  LDL.LU.64 R24, [R1+0xee0] ;  /* 0x000ee00001187983 */ /* 0x001ea80000300a00 */
        /* <DEDUP_REMOVED lines=41> */
[----:B0-----:R-:W2:Y:S04]  /*46590*/  LDL.LU R6, [R1+0x8094] ;  /* 0x0080940001067983 */ /* 0x001ea80000300800 */
[----:B------:R-:W4:Y:S01]  /*465a0*/  LDL.LU R4, [R1+0x8090] ;  /* 0x0080900001047983 */ /* 0x000f220000300800 */
[----:B------:R-:W-:-:S02]  /*465b0*/  IMAD.MOV.U32 R7, RZ, RZ, R22 ;  /* 0x000000ffff077224 */ /* 0x000fc400078e0016 */
[----:B------:R-:W-:Y:S02]  /*465c0*/  IMAD.MOV.U32 R5, RZ, RZ, R23 ;  /* 0x000000ffff057224 */ /* 0x000fe400078e0017 */
[C---:B---3--:R-:W-:Y:S01]  /*465d0*/  HMMA.16816.F32 R20, R12.reuse, R20, R24 ;  /* 0x000000140c14723c */ /* 0x048fe20000001818 */
[----:B--2---:R-:W-:Y:S04]  /*465e0*/  STL.64 [R1+0x7f38], R6 ;  /* 0x007f380601007387 */ /* 0x004fe80000100a00 */
        /* <DEDUP_REMOVED lines=34> */
[----:B0-----:R-:W3:Y:S04]  /*46810*/  LDL.LU.64 R26, [R1+0x8020] ;  /* 0x00802000011a7983 */ /* 0x001ee80000300a00 */
[----:B------:R-:W4:Y:S01]  /*46820*/  LDL.LU.64 R24, [R1+0x8018] ;  /* 0x0080180001187983 */ /* 0x000f220000300a00 */
[----:B--2---:R-:W-:-:S15]  /*46830*/  HMMA.16816.F32 R20, R12, R22, R4 ;  /* 0x000000160c14723c */ /* 0x004fde0000001804 */
[----:B------:R-:W-:-:S08]  /*46840*/  NOP ;  /* 0x0000000000007918 */ /* 0x000fd00000000000 */
[----:B------:R-:W-:Y:S04]  /*46850*/  STL.64 [R1+0xea0], R20 ;  /* 0x000ea01401007387 */ /* 0x000fe80000100a00 */
[----:B------:R-:W-:Y:S01]  /*46860*/  STL.64 [R1+0xea8], R22 ;  /* 0x000ea81601007387 */ /* 0x000fe20000100a00 */
[C---:B----4-:R-:W-:Y:S03]  /*46870*/  HMMA.16816.F32 R16, R12.reuse, R24, R16 ;  /* 0x000000180c10723c */ /* 0x050fe60000001810 */
[----:B------:R-:W2:Y:S03]  /*46880*/  LDL.LU.64 R24, [R1+0xe00] ;  /* 0x000e000001187983 */ /* 0x000ea60000300a00 */
[----:B---3--:R-:W-:-:S15]  /*46890*/  HMMA.16816.F32 R4, R12, R26, R8 ;  /* 0x0000001a0c04723c */ /* 0x008fde0000001808 */
[----:B------:R-:W-:-:S02]  /*468a0*/  NOP ;  /* 0x0000000000007918 */ /* 0x000fc40000000000 */
[----:B------:R-:W-:Y:S04]  /*468b0*/  STL.64 [R1+0xe90], R16 ;  /* 0x000e901001007387 */ /* 0x000fe80000100a00 */
[----:B------:R-:W-:Y:S04]  /*468c0*/  STL.64 [R1+0xe98], R18 ;  /* 0x000e981201007387 */ /* 0x000fe80000100a00 */
[----:B------:R-:W3:Y:S04]  /*468d0*/  LDL.LU.64 R26, [R1+0xe08] ;  /* 0x000e0800011a7983 */ /* 0x000ee80000300a00 */
[----:B------:R-:W-:Y:S04]  /*468e0*/  STL.64 [R1+0xe80], R4 ;  /* 0x000e800401007387 */ /* 0x000fe80000100a00 */
[----:B------:R-:W-:Y:S04]  /*468f0*/  STL.64 [R1+0xe88], R6 ;  /* 0x000e880601007387 */ /* 0x000fe80000100a00 */
[----:B---3--:R0:W-:Y:S04]  /*46900*/  STL.64 [R1+0x7f98], R26 ;  /* 0x007f981a01007387 */ /* 0x0081e80000100a00 */
[----:B0-----:R-:W3:Y:S04]  /*46910*/  LDL R26, [R1] ;  /* 0x00000000011a7983 */ /* 0x001ee80000100800 */
[----:B------:R-:W3:Y:S04]  /*46920*/  LDL R27, [R1+0x4] ;  /* 0x00000400011b7983 */ /* 0x000ee80000100800 */
[----:B--2---:R0:W-:Y:S04]  /*46930*/  STL.64 [R1+0x7f90], R24 ;  /* 0x007f901801007387 */ /* 0x0041e80000100a00 */
[----:B0-----:R-:W2:Y:S01]  /*46940*/  LDL R24, [R1+0x8] ;  /* 0x0000080001187983 */ /* 0x001ea20000100800 */
[----:B------:R-:W-:-:S03]  /*46950*/  IMAD.MOV.U32 R25, RZ, RZ, R0 ;  /* 0x000000ffff197224 */ /* 0x000fc600078e0000 */
[----:B------:R-:W4:Y:S04]  /*46960*/  LDL.LU R0, [R1+0x8010] ;  /* 0x0080100001007983 */ /* 0x000f280000300800 */
[----:B---3--:R0:W-:Y:S04]  /*46970*/  STL.64 [R1+0x7fb0], R26 ;  /* 0x007fb01a01007387 */ /* 0x0081e80000100a00 */
[----:B0-----:R-:W3:Y:S04]  /*46980*/  LDL.64 R26, [R1+0x10] ;  /* 0x00001000011a7983 */ /* 0x001ee80000100a00 */
[----:B---3--:R0:W-:Y:S04]  /*46990*/  STL.64 [R1+0x7fe0], R26 ;  /* 0x007fe01a01007387 */ /* 0x0081e80000100a00 */
[----:B------:R-:W3:Y:S04]  /*469a0*/  LDL R18, [R1+0x28] ;  /* 0x0000280001127983 */ /* 0x000ee80000100800 */
[----:B------:R-:W3:Y:S04]  /*469b0*/  LDL R19, [R1+0x2c] ;  /* 0x00002c0001137983 */ /* 0x000ee80000100800 */
[----:B------:R-:W4:Y:S04]  /*469c0*/  LDL R16, [R1+0x30] ;  /* 0x0000300001107983 */ /* 0x000f280000100800 */
[----:B------:R-:W4:Y:S04]  /*469d0*/  LDL R17, [R1+0x34] ;  /* 0x0000340001117983 */ /* 0x000f280000100800 */
[----:B0-----:R-:W3:Y:S04]  /*469e0*/  LDL R26, [R1+0x18] ;  /* 0x00001800011a7983 */ /* 0x001ee80000100800 */
[----:B------:R-:W3:Y:S04]  /*469f0*/  LDL R27, [R1+0x1c] ;  /* 0x00001c00011b7983 */ /* 0x000ee80000100800 */
[----:B------:R-:W4:Y:S04]  /*46a00*/  LDL.LU.64 R8, [R1+0xe70] ;  /* 0x000e700001087983 */ /* 0x000f280000300a00 */
[----:B------:R-:W4:Y:S04]  /*46a10*/  LDL.LU.64 R10, [R1+0xe78] ;  /* 0x000e7800010a7983 */ /* 0x000f280000300a00 */
[----:B--2---:R0:W-:Y:S04]  /*46a20*/  STL.64 [R1+0x7fd8], R24 ;  /* 0x007fd81801007387 */ /* 0x0041e80000100a00 */
[----:B0-----:R-:W2:Y:S04]  /*46a30*/  LDL R24, [R1+0x20] ;  /* 0x0000200001187983 */ /* 0x001ea80000100800 */
[----:B------:R-:W2:Y:S04]  /*46a40*/  LDL.LU.64 R4, [R1+0xe60] ;  /* 0x000e600001047983 */ /* 0x000ea80000300a00 */
[----:B------:R-:W2:Y:S04]  /*46a50*/  LDL.LU.64 R6, [R1+0xe68] ;  /* 0x000e680001067983 */ /* 0x000ea80000300a00 */
        /* <DEDUP_REMOVED lines=23> */
[C---:B------:R-:W-:Y:S06]  /*46bd0*/  HMMA.16816.F32 R8, R12.reuse, R16, R8 ;  /* 0x000000100c08723c */ /* 0x040fec0000001808 */
[C---:B--2---:R-:W-:Y:S01]  /*46be0*/  HMMA.16816.F32 R4, R12.reuse, R18, R4 ;  /* 0x000000120c04723c */ /* 0x044fe20000001804 */
[----:B------:R-:W-:Y:S01]  /*46bf0*/  IMAD.MOV.U32 R25, RZ, RZ, R0 ;  /* 0x000000ffff197224 */ /* 0x000fe200078e0000 */
[----:B----4-:R-:W-:Y:S04]  /*46c00*/  STL.64 [R1+0x8008], R22 ;  /* 0x0080081601007387 */ /* 0x010fe80000100a00 */
[----:B---3--:R0:W-:Y:S04]  /*46c10*/  STL.64 [R1+0x8000], R20 ;  /* 0x0080001401007387 */ /* 0x0081e80000100a00 */
[----:B0-----:R-:W2:Y:S04]  /*46c20*/  LDL.LU.64 R20, [R1+0xe50] ;  /* 0x000e500001147983 */ /* 0x001ea80000300a00 */
[----:B------:R-:W2:Y:S04]  /*46c30*/  LDL.LU.64 R22, [R1+0xe58] ;  /* 0x000e580001167983 */ /* 0x000ea80000300a00 */
[----:B------:R0:W-:Y:S04]  /*46c40*/  STL.64 [R1+0xe70], R8 ;  /* 0x000e700801007387 */ /* 0x0001e80000100a00 */
[----:B------:R1:W-:Y:S04]  /*46c50*/  STL.64 [R1+0xe78], R10 ;  /* 0x000e780a01007387 */ /* 0x0003e80000100a00 */
[----:B0-----:R-:W3:Y:S04]  /*46c60*/  LDL.LU.64 R8, [R1+0xdd0] ;  /* 0x000dd00001087983 */ /* 0x001ee80000300a00 */
[----:B-1----:R-:W3:Y:S04]  /*46c70*/  LDL.LU.64 R10, [R1+0xdd8] ;  /* 0x000dd800010a7983 */ /* 0x002ee80000300a00 */
[----:B------:R0:W-:Y:S04]  /*46c80*/  STL.64 [R1+0xe60], R4 ;  /* 0x000e600401007387 */ /* 0x0001e80000100a00 */
[----:B------:R1:W-:Y:S04]  /*46c90*/  STL.64 [R1+0xe68], R6 ;  /* 0x000e680601007387 */ /* 0x0003e80000100a00 */
[----:B------:R-:W4:Y:S04]  /*46ca0*/  LDL.LU.64 R16, [R1+0xdc0] ;  /* 0x000dc00001107983 */ /* 0x000f280000300a00 */
[----:B------:R-:W4:Y:S04]  /*46cb0*/  LDL.LU.64 R18, [R1+0xdc8] ;  /* 0x000dc80001127983 */ /* 0x000f280000300a00 */
[----:B0-----:R-:W4:Y:S04]  /*46cc0*/  LDL.LU.64 R4, [R1+0xda0] ;  /* 0x000da00001047983 */ /* 0x001f280000300a00 */
[----:B-1----:R-:W4:Y:S01]  /*46cd0*/  LDL.LU.64 R6, [R1+0xda8] ;  /* 0x000da80001067983 */ /* 0x002f220000300a00 */
        /* <DEDUP_REMOVED lines=24> */
[----:B------:R-:W2:-:S15]  /*46e60*/  LDL.LU.64 R20, [R1+0x7fb8] ;  /* 0x007fb80001147983 */ /* 0x000e9e0000300a00 */
[----:B------:R-:W-:-:S03]  /*46e70*/  NOP ;  /* 0x0000000000007918 */ /* 0x000fc60000000000 */
        /* <DEDUP_REMOVED lines=45> */
[----:B------:R0:W-:Y:S04]  /*47150*/  STL.64 [R1+0x7d90], R20 ;  /* 0x007d901401007387 */ /* 0x0001e80000100a00 */
[----:B0-----:R-:W4:Y:S01]  /*47160*/  LDL.LU.64 R20, [R1+0xd90] ;  /* 0x000d900001147983 */ /* 0x001f220000300a00 */
[C---:B---3--:R-:W-:Y:S06]  /*47170*/  HMMA.16816.F32 R24, R12.reuse, R18, R24 ;  /* 0x000000120c18723c */ /* 0x048fec0000001818 */
[----:B--2---:R-:W-:-:S15]  /*47180*/  HMMA.16816.F32 R4, R12, R16, R4 ;  /* 0x000000100c04723c */ /* 0x004fde0000001804 */
[----:B------:R-:W-:-:S02]  /*47190*/  NOP ;  /* 0x0000000000007918 */ /* 0x000fc40000000000 */
[----:B------:R-:W-:Y:S04]  /*471a0*/  STL.64 [R1+0xdb0], R24 ;  /* 0x000db01801007387 */ /* 0x000fe80000100a00 */
[----:B------:R-:W-:Y:S04]  /*471b0*/  STL.64 [R1+0xdb8], R26 ;  /* 0x000db81a01007387 */ /* 0x000fe80000100a00 */
[----:B------:R-:W4:Y:S04]  /*471c0*/  LDL.LU.64 R22, [R1+0xd98] ;  /* 0x000d980001167983 */ /* 0x000f280000300a00 */
[----:B------:R0:W-:Y:S04]  /*471d0*/  STL.64 [R1+0xda0], R4 ;  /* 0x000da00401007387 */ /* 0x0001e80000100a00 */
[----:B------:R1:W-:Y:S04]  /*471e0*/  STL.64 [R1+0xda8], R6 ;  /* 0x000da80601007387 */ /* 0x0003e80000100a00 */
[----:B0-----:R-:W2:Y:S04]  /*471f0*/  LDL.LU.64 R4, [R1+0xd80] ;  /* 0x000d800001047983 */ /* 0x001ea80000300a00 */
[----:B-1----:R-:W2:Y:S04]  /*47200*/  LDL.LU.64 R6, [R1+0xd88] ;  /* 0x000d880001067983 */ /* 0x002ea80000300a00 */
[----:B------:R-:W3:Y:S04]  /*47210*/  LDL.LU R24, [R1+0x238c] ;  /* 0x00238c0001187983 */ /* 0x000ee80000300800 */
[----:B------:R-:W3:Y:S04]  /*47220*/  LDL.LU R25, [R1+0x2388] ;  /* 0x0023880001197983 */ /* 0x000ee80000300800 */
[----:B------:R-:W3:Y:S04]  /*47230*/  LDL.LU R26, [R1+0x2394] ;  /* 0x00239400011a7983 */ /* 0x000ee80000300800 */
[----:B------:R-:W3:Y:S01]  /*47240*/  LDL.LU R27, [R1+0x2390] ;  /* 0x00239000011b7983 */ /* 0x000ee20000300800 */
[C---:B----4-:R-:W-:Y:S06]  /*47250*/  HMMA.16816.F32 R20, R12.reuse, R10, R20 ;  /* 0x0000000a0c14723c */ /* 0x050fec0000001814 */
[----:B--2---:R-:W-:Y:S01]  /*47260*/  HMMA.16816.F32 R4, R12, R8, R4 ;  /* 0x000000080c04723c */ /* 0x004fe20000001804 */
[----:B---3--:R-:W-:Y:S04]  /*47270*/  STL.64 [R1+0x7f20], R26 ;  /* 0x007f201a01007387 */ /* 0x008fe80000100a00 */
[----:B------:R0:W-:Y:S04]  /*47280*/  STL.64 [R1+0x7f18], R24 ;  /* 0x007f181801007387 */ /* 0x0001e80000100a00 */
        /* <DEDUP_REMOVED lines=8> */
[----:B------:R-:W-:Y:S04]  /*47310*/  STL.64 [R1+0xd90], R20 ;  /* 0x000d901401007387 */ /* 0x000fe80000100a00 */
[----:B------:R0:W-:Y:S04]  /*47320*/  STL.64 [R1+0xd98], R22 ;  /* 0x000d981601007387 */ /* 0x0001e80000100a00 */
[----:B0-----:R-:W2:Y:S04]  /*47330*/  LDL.64 R22, [R1+0x70] ;  /* 0x0000700001167983 */ /* 0x001ea80000100a00 */
[----:B------:R-:W-:Y:S04]  /*47340*/  STL.64 [R1+0xd80], R4 ;  /* 0x000d800401007387 */ /* 0x000fe80000100a00 */
[----:B------:R0:W-:Y:S04]  /*47350*/  STL.64 [R1+0xd88], R6 ;  /* 0x000d880601007387 */ /* 0x0001e80000100a00 */
[----:B0-----:R-:W3:Y:S04]  /*47360*/  LDL.LU.64 R6, [R1+0x7f38] ;  /* 0x007f380001067983 */ /* 0x001ee80000300a00 */
[----:B------:R-:W4:Y:S01]  /*47370*/  LDL.LU.64 R4, [R1+0x7f30] ;  /* 0x007f300001047983 */ /* 0x000f220000300a00 */
[----:B---3--:R-:W-:-:S02]  /*47380*/  IMAD.MOV.U32 R20, RZ, RZ, R7 ;  /* 0x000000ffff147224 */ /* 0x008fc400078e0007 */
[----:B----4-:R-:W-:Y:S01]  /*47390*/  IMAD.MOV.U32 R21, RZ, RZ, R5 ;  /* 0x000000ffff157224 */ /* 0x010fe200078e0005 */
[----:B------:R-:W3:Y:S04]  /*473a0*/  LDL.LU R7, [R1+0x7f2c] ;  /* 0x007f2c0001077983 */ /* 0x000ee80000300800 */
[----:B------:R-:W4:Y:S04]  /*473b0*/  LDL.LU R5, [R1+0x7f28] ;  /* 0x007f280001057983 */ /* 0x000f280000300800 */
[----:B--2---:R-:W-:Y:S04]  /*473c0*/  STL.64 [R1+0x7ec8], R22 ;  /* 0x007ec81601007387 */ /* 0x004fe80000100a00 */
[----:B------:R0:W-:Y:S04]  /*473d0*/  STL.64 [R1+0x7ec0], R20 ;  /* 0x007ec01401007387 */ /* 0x0001e80000100a00 */
[----:B0-----:R-:W2:Y:S04]  /*473e0*/  LDL.LU.64 R20, [R1+0x8d0] ;  /* 0x0008d00001147983 */ /* 0x001ea80000300a00 */
[----:B------:R-:W2:Y:S04]  /*473f0*/  LDL.LU.64 R22, [R1+0x8d8] ;  /* 0x0008d80001167983 */ /* 0x000ea80000300a00 */
[----:B------:R-:W-:Y:S04]  /*47400*/  STL.64 [R1+0x7d58], R10 ;  /* 0x007d580a01007387 */ /* 0x000fe80000100a00 */
[----:B------:R0:W-:Y:S04]  /*47410*/  STL.64 [R1+0x7d50], R8 ;  /* 0x007d500801007387 */ /* 0x0001e80000100a00 */
[----:B0-----:R-:W4:Y:S04]  /*47420*/  LDL.LU.64 R8, [R1+0xd60] ;  /* 0x000d600001087983 */ /* 0x001f280000300a00 */
        /* <DEDUP_REMOVED lines=8> */
[----:B------:R0:W-:Y:S04]  /*474b0*/  STL [R1+0x7d4c], R7 ;  /* 0x007d4c0701007387 */ /* 0x0001e80000100800 */
[----:B------:R-:W-:Y:S04]  /*474c0*/  STL [R1+0x7d48], R5 ;  /* 0x007d480501007387 */ /* 0x000fe80000100800 */
[----:B------:R1:W-:Y:S04]  /*474d0*/  STL [R1+0x7ed4], R6 ;  /* 0x007ed40601007387 */ /* 0x0003e80000100800 */
[----:B------:R-:W-:Y:S04]  /*474e0*/  STL.64 [R1+0xd60], R8 ;  /* 0x000d600801007387 */ /* 0x000fe80000100a00 */
[----:B------:R-:W-:Y:S04]  /*474f0*/  STL.64 [R1+0xd68], R10 ;  /* 0x000d680a01007387 */ /* 0x000fe80000100a00 */
[----:B0-----:R-:W3:Y:S04]  /*47500*/  LDL R7, [R1+0x8c] ;  /* 0x00008c0001077983 */ /* 0x001ee80000100800 */
[----:B-1----:R-:W3:Y:S04]  /*47510*/  LDL R6, [R1+0x88] ;  /* 0x0000880001067983 */ /* 0x002ee80000100800 */
[----:B------:R0:W-:Y:S04]  /*47520*/  STL [R1+0x7ed0], R4 ;  /* 0x007ed00401007387 */ /* 0x0001e80000100800 */
[----:B0-----:R-:W4:Y:S01]  /*47530*/  LDL.64 R4, [R1+0x90] ;  /* 0x0000900001047983 */ /* 0x001f220000100a00 */
[----:B--2---:R-:W-:Y:S03]  /*47540*/  HMMA.16816.F32 R8, R12, R2, R20 ;  /* 0x000000020c08723c */ /* 0x004fe60000001814 */
[----:B---3--:R0:W-:Y:S04]  /*47550*/  STL.64 [R1+0x7f00], R6 ;  /* 0x007f000601007387 */ /* 0x0081e80000100a00 */
[----:B----4-:R-:W-:Y:S04]  /*47560*/  STL.64 [R1+0x7ef8], R4 ;  /* 0x007ef80401007387 */ /* 0x010fe80000100a00 */
[----:B0-----:R-:W2:-:S12]  /*47570*/  LDL R6, [R1+0x98] ;  /* 0x0000980001067983 */ /* 0x001e980000100800 */
[----:B------:R-:W-:Y:S04]  /*47580*/  STL.64 [R1+0x8d0], R8 ;  /* 0x0008d00801007387 */ /* 0x000fe80000100a00 */
[----:B------:R-:W-:Y:S04]  /*47590*/  STL.64 [R1+0x8d8], R10 ;  /* 0x0008d80a01007387 */ /* 0x000fe80000100a00 */
[----:B------:R-:W2:Y:S04]  /*475a0*/  LDL R7, [R1+0x9c] ;  /* 0x00009c0001077983 */ /* 0x000ea80000100800 */
[----:B------:R-:W-:Y:S04]  /*475b0*/  STL [R1+0x7d44], R2 ;  /* 0x007d440201007387 */ /* 0x000fe80000100800 */
[----:B------:R-:W-:Y:S04]  /*475c0*/  STL [R1+0x7d40], R3 ;  /* 0x007d400301007387 */ /* 0x000fe80000100800 */
        /* <DEDUP_REMOVED lines=10> */
[----:B------:R-:W-:-:S02]  /*47670*/  IMAD R12, R17, 0x100, R16 ;  /* 0x00000100110c7824 */ /* 0x000fc400078e0210 */
[----:B------:R-:W-:Y:S02]  /*47680*/  IMAD R13, R19, 0x100, R18 ;  /* 0x00000100130d7824 */ /* 0x000fe400078e0212 */
[----:B------:R-:W-:Y:S02]  /*47690*/  IMAD R15, R27, 0x100, R26 ;  /* 0x000001001b0f7824 */ /* 0x000fe400078e021a */
[----:B------:R-:W-:Y:S01]  /*476a0*/  IMAD R14, R25, 0x100, R24 ;  /* 0x00000100190e7824 */ /* 0x000fe200078e0218 */
        /* <DEDUP_REMOVED lines=8> */
[----:B------:R-:W3:Y:S04]  /*47730*/  LDL.64 R26, [R1+0x18] ;  /* 0x00001800011a7983 */ /* 0x000ee80000100a00 */
[----:B------:R-:W4:Y:S04]  /*47740*/  LDL R24, [R1+0x20] ;  /* 0x0000200001187983 */ /* 0x000f280000100800 */
[----:B------:R-:W4:Y:S01]  /*47750*/  LDL R25, [R1+0x24] ;  /* 0x0000240001197983 */ /* 0x000f220000100800 */
[----:B------:R-:W-:-:S02]  /*47760*/  F2FP.F16.E4M3.UNPACK_B R12, R12 ;  /* 0x0000000cff0c723e */ /* 0x000fc400020006ff */
[----:B------:R-:W-:Y:S02]  /*47770*/  F2FP.F16.E4M3.UNPACK_B R13, R13 ;  /* 0x0000000dff0d723e */ /* 0x000fe400020006ff */
[----:B------:R-:W-:Y:S02]  /*47780*/  F2FP.F16.E4M3.UNPACK_B R14, R14 ;  /* 0x0000000eff0e723e */ /* 0x000fe400020006ff */
[----:B------:R-:W-:-:S07]  /*47790*/  F2FP.F16.E4M3.UNPACK_B R15, R15 ;  /* 0x0000000fff0f723e */ /* 0x000fce00020006ff */
[C---:B--2---:R-:W-:Y:S01]  /*477a0*/  HMMA.16816.F32 R4, R12.reuse, R6, R20 ;  /* 0x000000060c04723c */ /* 0x044fe20000001814 */
[----:B---3--:R0:W-:Y:S04]  /*477b0*/  STL.64 [R1+0x7e00], R26 ;  /* 0x007e001a01007387 */ /* 0x0081e80000100a00 */
[----:B0-----:R-:W2:Y:S04]  /*477c0*/  LDL R26, [R1+0x80] ;  /* 0x00008000011a7983 */ /* 0x001ea80000100800 */
[----:B------:R-:W2:Y:S04]  /*477d0*/  LDL R27, [R1+0x84] ;  /* 0x00008400011b7983 */ /* 0x000ea80000100800 */
[----:B----4-:R-:W-:Y:S04]  /*477e0*/  STL.64 [R1+0x7df8], R24 ;  /* 0x007df81801007387 */ /* 0x010fe80000100a00 */
[----:B------:R-:W3:Y:S04]  /*477f0*/  LDL.LU.64 R22, [R1+0x7f10] ;  /* 0x007f100001167983 */ /* 0x000ee80000300a00 */
[----:B------:R-:W3:Y:S04]  /*47800*/  LDL.LU.64 R20, [R1+0x7f08] ;  /* 0x007f080001147983 */ /* 0x000ee80000300a00 */
        /* <DEDUP_REMOVED lines=11> */
[----:B------:R-:W-:Y:S02]  /*478c0*/  IMAD.MOV.U32 R3, RZ, RZ, R5 ;  /* 0x000000ffff037224 */ /* 0x000fe400078e0005 */
[----:B----4-:R-:W-:Y:S01]  /*478d0*/  HMMA.16816.F32 R4, R12, R6, R20 ;  /* 0x000000060c04723c */ /* 0x010fe20000001814 */
[----:B------:R-:W2:Y:S04]  /*478e0*/  LDL.LU.64 R22, [R1+0x7ee0] ;  /* 0x007ee00001167983 */ /* 0x000ea80000300a00 */
[----:B------:R-:W2:-:S15]  /*478f0*/  LDL.LU.64 R20, [R1+0x7ed8] ;  /* 0x007ed80001147983 */ /* 0x000e9e0000300a00 */
[----:B------:R-:W-:-:S03]  /*47900*/  NOP ;  /* 0x0000000000007918 */ /* 0x000fc60000000000 */
[----:B------:R-:W-:Y:S04]  /*47910*/  STL.64 [R1+0xd30], R4 ;  /* 0x000d300401007387 */ /* 0x000fe80000100a00 */
[----:B------:R0:W-:Y:S04]  /*47920*/  STL.64 [R1+0xd38], R6 ;  /* 0x000d380601007387 */ /* 0x0001e80000100a00 */
[----:B0-----:R-:W3:Y:S04]  /*47930*/  LDL.LU R6, [R1+0x7ed4] ;  /* 0x007ed40001067983 */ /* 0x001ee80000300800 */
[----:B------:R-:W4:Y:S01]  /*47940*/  LDL.LU R4, [R1+0x7ed0] ;  /* 0x007ed00001047983 */ /* 0x000f220000300800 */
[----:B--2---:R-:W-:Y:S03]  /*47950*/  HMMA.16816.F32 R24, R12, R26, R20 ;  /* 0x0000001a0c18723c */ /* 0x004fe60000001814 */
[----:B------:R-:W2:Y:S04]  /*47960*/  LDL.LU.64 R22, [R1+0x7ec8] ;  /* 0x007ec80001167983 */ /* 0x000ea80000300a00 */
[----:B------:R-:W3:-:S15]  /*47970*/  LDL.LU.64 R20, [R1+0x7ec0] ;  /* 0x007ec00001147983 */ /* 0x000ede0000300a00 */
[----:B------:R-:W-:-:S01]  /*47980*/  NOP ;  /* 0x0000000000007918 */ /* 0x000fc20000000000 */
[----:B------:R-:W-:Y:S04]  /*47990*/  STL.64 [R1+0xd20], R24 ;  /* 0x000d201801007387 */ /* 0x000fe80000100a00 */
[----:B------:R-:W-:Y:S01]  /*479a0*/  STL.64 [R1+0xd28], R26 ;  /* 0x000d281a01007387 */ /* 0x000fe20000100a00 */
[C---:B---3--:R-:W-:Y:S06]  /*479b0*/  HMMA.16816.F32 R16, R12.reuse, R20, R16 ;  /* 0x000000140c10723c */ /* 0x048fec0000001810 */
[----:B--2---:R-:W-:-:S15]  /*479c0*/  HMMA.16816.F32 R8, R12, R22, R8 ;  /* 0x000000160c08723c */ /* 0x004fde0000001808 */
[----:B------:R-:W-:-:S02]  /*479d0*/  NOP ;  /* 0x0000000000007918 */ /* 0x000fc40000000000 */
[----:B------:R-:W-:Y:S04]  /*479e0*/  STL.64 [R1+0xd10], R16 ;  /* 0x000d101001007387 */ /* 0x000fe80000100a00 */
[----:B------:R-:W-:Y:S04]  /*479f0*/  STL.64 [R1+0xd18], R18 ;  /* 0x000d181201007387 */ /* 0x000fe80000100a00 */
[----:B------:R0:W-:Y:S04]  /*47a00*/  STL.64 [R1+0xd00], R8 ;  /* 0x000d000801007387 */ /* 0x0001e80000100a00 */
[----:B------:R1:W-:Y:S04]  /*47a10*/  STL.64 [R1+0xd08], R10 ;  /* 0x000d080a01007387 */ /* 0x0003e80000100a00 */
[----:B0-----:R-:W2:Y:S04]  /*47a20*/  LDL R8, [R1+0x40] ;  /* 0x0000400001087983 */ /* 0x001ea80000100800 */
[----:B------:R-:W2:Y:S04]  /*47a30*/  LDL R9, [R1+0x44] ;  /* 0x0000440001097983 */ /* 0x000ea80000100800 */
[----:B-1----:R-:W3:Y:S04]  /*47a40*/  LDL R10, [R1+0x48] ;  /* 0x00004800010a7983 */ /* 0x002ee80000100800 */
[----:B------:R-:W3:Y:S04]  /*47a50*/  LDL R11, [R1+0x4c] ;  /* 0x00004c00010b7983 */ /* 0x000ee80000100800 */
[----:B--2---:R0:W-:Y:S04]  /*47a60*/  STL.64 [R1+0x7e48], R8 ;  /* 0x007e480801007387 */ /* 0x0041e80000100a00 */
[----:B---3--:R-:W-:Y:S04]  /*47a70*/  STL.64 [R1+0x7e60], R10 ;  /* 0x007e600a01007387 */ /* 0x008fe80000100a00 */
[----:B------:R-:W2:Y:S04]  /*47a80*/  LDL.LU.64 R24, [R1+0xc70] ;  /* 0x000c700001187983 */ /* 0x000ea80000300a00 */
[----:B------:R-:W3:Y:S04]  /*47a90*/  LDL.LU.64 R26, [R1+0xc78] ;  /* 0x000c7800011a7983 */ /* 0x000ee80000300a00 */
[----:B---3--:R1:W-:Y:S04]  /*47aa0*/  STL.64 [R1+0x7e10], R26 ;  /* 0x007e101a01007387 */ /* 0x0083e80000100a00 */
[----:B0-----:R-:W3:Y:S04]  /*47ab0*/  LDL R8, [R1+0x50] ;  /* 0x0000500001087983 */ /* 0x001ee80000100800 */
[----:B------:R-:W3:Y:S04]  /*47ac0*/  LDL R9, [R1+0x54] ;  /* 0x0000540001097983 */ /* 0x000ee80000100800 */
[----:B-1----:R-:W4:Y:S04]  /*47ad0*/  LDL R26, [R1+0x30] ;  /* 0x00003000011a7983 */ /* 0x002f280000100800 */
[----:B------:R-:W4:Y:S04]  /*47ae0*/  LDL R27, [R1+0x34] ;  /* 0x00003400011b7983 */ /* 0x000f280000100800 */
[----:B---3--:R0:W-:Y:S04]  /*47af0*/  STL.64 [R1+0x7e78], R8 ;  /* 0x007e780801007387 */ /* 0x0081e80000100a00 */
[----:B--2---:R1:W-:Y:S04]  /*47b00*/  STL.64 [R1+0x7e08], R24 ;  /* 0x007e081801007387 */ /* 0x0043e80000100a00 */
[----:B------:R-:W2:Y:S04]  /*47b10*/  LDL R10, [R1+0x58] ;  /* 0x00005800010a7983 */ /* 0x000ea80000100800 */
[----:B------:R-:W2:Y:S04]  /*47b20*/  LDL R11, [R1+0x5c] ;  /* 0x00005c00010b7983 */ /* 0x000ea80000100800 */
[----:B0-----:R-:W3:Y:S04]  /*47b30*/  LDL R8, [R1+0x60] ;  /* 0x0000600001087983 */ /* 0x001ee80000100800 */
[----:B------:R-:W3:Y:S04]  /*47b40*/  LDL R9, [R1+0x64] ;  /* 0x0000640001097983 */ /* 0x000ee80000100800 */
[----:B-1----:R-:W4:Y:S04]  /*47b50*/  LDL R24, [R1+0x38] ;  /* 0x0000380001187983 */ /* 0x002f280000100800 */
[----:B------:R-:W4:Y:S04]  /*47b60*/  LDL R25, [R1+0x3c] ;  /* 0x00003c0001197983 */ /* 0x000f280000100800 */
[----:B--2---:R0:W-:Y:S04]  /*47b70*/  STL.64 [R1+0x7e90], R10 ;  /* 0x007e900a01007387 */ /* 0x0041e80000100a00 */
[----:B0-----:R-:W2:Y:S04]  /*47b80*/  LDL R10, [R1+0x68] ;  /* 0x00006800010a7983 */ /* 0x001ea80000100800 */
[----:B------:R-:W2:Y:S04]  /*47b90*/  LDL R11, [R1+0x6c] ;  /* 0x00006c00010b7983 */ /* 0x000ea80000100800 */
[----:B---3--:R-:W-:Y:S04]  /*47ba0*/  STL.64 [R1+0x7ea8], R8 ;  /* 0x007ea80801007387 */ /* 0x008fe80000100a00 */
[----:B----4-:R-:W-:Y:S04]  /*47bb0*/  STL.64 [R1+0x7e28], R26 ;  /* 0x007e281a01007387 */ /* 0x010fe80000100a00 */
[----:B------:R0:W-:Y:S04]  /*47bc0*/  STL.64 [R1+0x7e40], R24 ;  /* 0x007e401801007387 */ /* 0x0001e80000100a00 */
        /* <DEDUP_REMOVED lines=37> */
[----:B------:R0:W-:Y:S04]  /*47e20*/  STL.64 [R1+0x7d68], R6 ;  /* 0x007d680601007387 */ /* 0x0001e80000100a00 */
[----:B0-----:R-:W4:Y:S04]  /*47e30*/  LDL R6, [R1+0x28] ;  /* 0x0000280001067983 */ /* 0x001f280000100800 */
[----:B------:R-:W4:Y:S04]  /*47e40*/  LDL R7, [R1+0x2c] ;  /* 0x00002c0001077983 */ /* 0x000f280000100800 */
[----:B------:R-:W-:Y:S04]  /*47e50*/  STL.64 [R1+0x7d60], R4 ;  /* 0x007d600401007387 */ /* 0x000fe80000100a00 */
        /* <DEDUP_REMOVED lines=32> */
[----:B0-----:R-:W2:Y:S04]  /*48060*/  LDL.LU.64 R8, [R1+0x7e48] ;  /* 0x007e480001087983 */ /* 0x001ea80000300a00 */
[----:B-1----:R-:W3:Y:S04]  /*48070*/  LDL R10, [R1+0x8] ;  /* 0x00000800010a7983 */ /* 0x002ee80000100800 */
[----:B------:R-:W3:Y:S04]  /*48080*/  LDL R11, [R1+0xc] ;  /* 0x00000c00010b7983 */ /* 0x000ee80000100800 */
[----:B---3--:R2:W-:Y:S02]  /*48090*/  STL.64 [R1+0x7de0], R10 ;  /* 0x007de00a01007387 */ /* 0x0085e40000100a00 */
[----:B--2---:R-:W-:Y:S02]  /*480a0*/  HMMA.16816.F32 R8, R12, R8, R24 ;  /* 0x000000080c08723c */ /* 0x004fe40000001818 */
[----:B------:R-:W2:-:S15]  /*480b0*/  LDL.LU.64 R24, [R1+0x7e40] ;  /* 0x007e400001187983 */ /* 0x000e9e0000300a00 */
[----:B------:R-:W-:-:S06]  /*480c0*/  NOP ;  /* 0x0000000000007918 */ /* 0x000fcc0000000000 */
[----:B------:R0:W-:Y:S04]  /*480d0*/  STL.64 [R1+0xca0], R8 ;  /* 0x000ca00801007387 */ /* 0x0001e80000100a00 */
[----:B------:R-:W-:Y:S04]  /*480e0*/  STL.64 [R1+0xca8], R10 ;  /* 0x000ca80a01007387 */ /* 0x000fe80000100a00 */
[----:B0-----:R-:W3:Y:S01]  /*480f0*/  LDL R8, [R1+0x10] ;  /* 0x0000100001087983 */ /* 0x001ee20000100800 */
        /* <DEDUP_REMOVED lines=14> */
[----:B------:R-:W4:Y:S02]  /*481e0*/  LDL.LU.64 R24, [R1+0x7e08] ;  /* 0x007e080001187983 */ /* 0x000f240000300a00 */
[----:B----4-:R-:W-:Y:S02]  /*481f0*/  HMMA.16816.F32 R4, R12, R6, R24 ;  /* 0x000000060c04723c */ /* 0x010fe40000001818 */
[----:B------:R-:W4:Y:S04]  /*48200*/  LDL.LU.64 R26, [R1+0x7e00] ;  /* 0x007e0000011a7983 */ /* 0x000f280000300a00 */
[----:B------:R-:W2:-:S15]  /*48210*/  LDL.LU.64 R24, [R1+0x7df8] ;  /* 0x007df80001187983 */ /* 0x000e9e0000300a00 */
[----:B------:R-:W-:-:S02]  /*48220*/  NOP ;  /* 0x0000000000007918 */ /* 0x000fc40000000000 */
[----:B------:R-:W-:Y:S04]  /*48230*/  STL.64 [R1+0xc70], R4 ;  /* 0x000c700401007387 */ /* 0x000fe80000100a00 */
[----:B------:R4:W-:Y:S01]  /*48240*/  STL.64 [R1+0xc78], R6 ;  /* 0x000c780601007387 */ /* 0x0009e20000100a00 */
[----:B------:R-:W-:Y:S01]  /*48250*/  IMAD.MOV.U32 R9, RZ, RZ, R0 ;  /* 0x000000ffff097224 */ /* 0x000fe200078e0000 */
[C---:B--2---:R-:W-:Y:S06]  /*48260*/  HMMA.16816.F32 R20, R12.reuse, R24, R20 ;  /* 0x000000180c14723c */ /* 0x044fec0000001814 */
[----:B----4-:R-:W-:Y:S06]  /*48270*/  HMMA.16816.F32 R4, R12, R26, R16 ;  /* 0x0000001a0c04723c */ /* 0x010fec0000001810 */
[----:B------:R-:W-:-:S11]  /*48280*/  IMAD.MOV.U32 R0, RZ, RZ, R27 ;  /* 0x000000ffff007224 */ /* 0x000fd600078e001b */
[----:B------:R-:W-:Y:S04]  /*48290*/  STL.64 [R1+0xc60], R20 ;  /* 0x000c601401007387 */ /* 0x000fe80000100a00 */
[----:B------:R-:W-:Y:S04]  /*482a0*/  STL.64 [R1+0xc68], R22 ;  /* 0x000c681601007387 */ /* 0x000fe80000100a00 */
[----:B------:R-:W2:Y:S04]  /*482b0*/  LDL.LU.64 R24, [R1+0xc10] ;  /* 0x000c100001187983 */ /* 0x000ea80000300a00 */
[----:B------:R-:W-:Y:S04]  /*482c0*/  STL.64 [R1+0xc50], R4 ;  /* 0x000c500401007387 */ /* 0x000fe80000100a00 */
[----:B------:R-:W-:Y:S04]  /*482d0*/  STL.64 [R1+0xc58], R6 ;  /* 0x000c580601007387 */ /* 0x000fe80000100a00 */
[----:B------:R-:W4:Y:S04]  /*482e0*/  LDL.LU.64 R26, [R1+0xc18] ;  /* 0x000c1800011a7983 */ /* 0x000f280000300a00 */
[----:B----4-:R0:W-:Y:S04]  /*482f0*/  STL.64 [R1+0x7dc8], R26 ;  /* 0x007dc81a01007387 */ /* 0x0101e80000100a00 */
[----:B0-----:R-:W4:Y:S04]  /*48300*/  LDL R26, [R1] ;  /* 0x00000000011a7983 */ /* 0x001f280000100800 */
[----:B------:R-:W4:Y:S04]  /*48310*/  LDL R27, [R1+0x4] ;  /* 0x00000400011b7983 */ /* 0x000f280000100800 */
[----:B------:R-:W3:Y:S04]  /*48320*/  LDL.LU.64 R4, [R1+0xc30] ;  /* 0x000c300001047983 */ /* 0x000ee80000300a00 */
[----:B------:R-:W2:Y:S04]  /*48330*/  LDL.LU.64 R6, [R1+0xc38] ;  /* 0x000c380001067983 */ /* 0x000ea80000300a00 */
[----:B--2---:R-:W-:Y:S04]  /*48340*/  STL.64 [R1+0x7df0], R6 ;  /* 0x007df00601007387 */ /* 0x004fe80000100a00 */
[----:B---3--:R0:W-:Y:S04]  /*48350*/  STL.64 [R1+0x7de8], R4 ;  /* 0x007de80401007387 */ /* 0x0081e80000100a00 */
[----:B0-----:R-:W2:Y:S04]  /*48360*/  LDL.LU.64 R4, [R1+0xc40] ;  /* 0x000c400001047983 */ /* 0x001ea80000300a00 */
[----:B------:R-:W2:Y:S04]  /*48370*/  LDL.LU.64 R6, [R1+0xc48] ;  /* 0x000c480001067983 */ /* 0x000ea80000300a00 */
[----:B------:R-:W-:Y:S04]  /*48380*/  STL.64 [R1+0x7dc0], R24 ;  /* 0x007dc01801007387 */ /* 0x000fe80000100a00 */
        /* <DEDUP_REMOVED lines=23> */
[----:B----4-:R-:W-:Y:S01]  /*48500*/  HMMA.16816.F32 R8, R12, R10, R4 ;  /* 0x0000000a0c08723c */ /* 0x010fe20000001804 */
[----:B------:R-:W2:Y:S04]  /*48510*/  LDL.LU.64 R4, [R1+0xbc0] ;  /* 0x000bc00001047983 */ /* 0x000ea80000300a00 */
[----:B------:R-:W2:-:S15]  /*48520*/  LDL.LU.64 R6, [R1+0xbc8] ;  /* 0x000bc80001067983 */ /* 0x000e9e0000300a00 */
[----:B------:R-:W-:-:S03]  /*48530*/  NOP ;  /* 0x0000000000007918 */ /* 0x000fc60000000000 */
[----:B------:R0:W-:Y:S04]  /*48540*/  STL.64 [R1+0xc30], R8 ;  /* 0x000c300801007387 */ /* 0x0001e80000100a00 */
[----:B------:R1:W-:Y:S04]  /*48550*/  STL.64 [R1+0xc38], R10 ;  /* 0x000c380a01007387 */ /* 0x0003e80000100a00 */
[----:B0-----:R-:W4:Y:S04]  /*48560*/  LDL.LU.64 R8, [R1+0xbb0] ;  /* 0x000bb00001087983 */ /* 0x001f280000300a00 */
[----:B-1----:R-:W4:Y:S04]  /*48570*/  LDL.LU.64 R10, [R1+0xbb8] ;  /* 0x000bb800010a7983 */ /* 0x002f280000300a00 */
        /* <DEDUP_REMOVED lines=11> */
[----:B------:R-:W2:Y:S04]  /*48630*/  LDL.LU.64 R24, [R1+0x7db0] ;  /* 0x007db00001187983 */ /* 0x000ea80000300a00 */
[----:B------:R-:W-:Y:S01]  /*48640*/  STL.64 [R1+0x7c88], R28 ;  /* 0x007c881c01007387 */ /* 0x000fe20000100a00 */
        /* <DEDUP_REMOVED lines=44> */
[----:B------:R3:W-:Y:S02]  /*48910*/  STL.64 [R1+0x7c38], R16 ;  /* 0x007c381001007387 */ /* 0x0007e40000100a00 */
[C---:B---3--:R-:W-:Y:S06]  /*48920*/  HMMA.16816.F32 R16, R12.reuse, R10, R20 ;  /* 0x0000000a0c10723c */ /* 0x048fec0000001814 */
[----:B--2---:R-:W-:Y:S01]  /*48930*/  HMMA.16816.F32 R20, R12, R8, R24 ;  /* 0x000000080c14723c */ /* 0x004fe20000001818 */
[----:B------:R-:W-:Y:S04]  /*48940*/  STL [R1+0x7c2c], R10 ;  /* 0x007c2c0a01007387 */ /* 0x000fe80000100800 */
[----:B------:R-:W-:Y:S02]  /*48950*/  STL [R1+0x7c28], R11 ;  /* 0x007c280b01007387 */ /* 0x000fe40000100800 */
[----:B------:R-:W-:-:S02]  /*48960*/  IMAD.MOV.U32 R24, RZ, RZ, R7 ;  /* 0x000000ffff187224 */ /* 0x000fc400078e0007 */
[----:B----4-:R-:W-:-:S08]  /*48970*/  IMAD.MOV.U32 R25, RZ, RZ, R5 ;  /* 0x000000ffff197224 */ /* 0x010fd000078e0005 */
[----:B------:R0:W-:Y:S04]  /*48980*/  STL.64 [R1+0xba0], R16 ;  /* 0x000ba01001007387 */ /* 0x0001e80000100a00 */
[----:B------:R1:W-:Y:S04]  /*48990*/  STL.64 [R1+0xba8], R18 ;  /* 0x000ba81201007387 */ /* 0x0003e80000100a00 */
[----:B0-----:R-:W2:Y:S04]  /*489a0*/  LDL.LU R16, [R1+0x239c] ;  /* 0x00239c0001107983 */ /* 0x001ea80000300800 */
[----:B------:R-:W2:Y:S04]  /*489b0*/  LDL.LU R17, [R1+0x2398] ;  /* 0x0023980001117983 */ /* 0x000ea80000300800 */
[----:B------:R0:W-:Y:S04]  /*489c0*/  STL.64 [R1+0xb90], R20 ;  /* 0x000b901401007387 */ /* 0x0001e80000100a00 */
[----:B------:R3:W-:Y:S04]  /*489d0*/  STL.64 [R1+0xb98], R22 ;  /* 0x000b981601007387 */ /* 0x0007e80000100a00 */
[----:B-1----:R-:W4:Y:S04]  /*489e0*/  LDL.LU R18, [R1+0x23a4] ;  /* 0x0023a40001127983 */ /* 0x002f280000300800 */
[----:B------:R-:W4:Y:S04]  /*489f0*/  LDL.LU R19, [R1+0x23a0] ;  /* 0x0023a00001137983 */ /* 0x000f280000300800 */
[----:B0-----:R-:W2:Y:S04]  /*48a00*/  LDL.LU R20, [R1+0x23ac] ;  /* 0x0023ac0001147983 */ /* 0x001ea80000300800 */
[----:B------:R-:W2:Y:S04]  /*48a10*/  LDL.LU R21, [R1+0x23a8] ;  /* 0x0023a80001157983 */ /* 0x000ea80000300800 */
[----:B---3--:R-:W3:Y:S04]  /*48a20*/  LDL.LU R22, [R1+0x23b4] ;  /* 0x0023b40001167983 */ /* 0x008ee80000300800 */
[----:B------:R-:W3:Y:S04]  /*48a30*/  LDL.LU R23, [R1+0x23b0] ;  /* 0x0023b00001177983 */ /* 0x000ee80000300800 */
[----:B------:R-:W4:Y:S04]  /*48a40*/  LDL.LU R7, [R1+0x7d4c] ;  /* 0x007d4c0001077983 */ /* 0x000f280000300800 */
[----:B------:R-:W2:Y:S04]  /*48a50*/  LDL.LU R5, [R1+0x7d48] ;  /* 0x007d480001057983 */ /* 0x000ea80000300800 */
[----:B------:R-:W3:Y:S04]  /*48a60*/  LDL.LU.64 R26, [R1+0x68] ;  /* 0x00006800011a7983 */ /* 0x000ee80000300a00 */
[----:B---3--:R-:W-:Y:S04]  /*48a70*/  STL.64 [R1+0x7cf8], R26 ;  /* 0x007cf81a01007387 */ /* 0x008fe80000100a00 */
[----:B------:R0:W-:Y:S04]  /*48a80*/  STL.64 [R1+0x7cf0], R24 ;  /* 0x007cf01801007387 */ /* 0x0001e80000100a00 */
[----:B0-----:R-:W2:Y:S04]  /*48a90*/  LDL.LU.64 R24, [R1+0xb70] ;  /* 0x000b700001187983 */ /* 0x001ea80000300a00 */
[----:B------:R-:W2:Y:S04]  /*48aa0*/  LDL.LU.64 R26, [R1+0xb78] ;  /* 0x000b7800011a7983 */ /* 0x000ea80000300a00 */
[----:B------:R-:W-:Y:S04]  /*48ab0*/  STL [R1+0x7c24], R8 ;  /* 0x007c240801007387 */ /* 0x000fe80000100800 */
[----:B------:R0:W-:Y:S04]  /*48ac0*/  STL [R1+0x7c20], R9 ;  /* 0x007c200901007387 */ /* 0x0001e80000100800 */
[----:B0-----:R-:W3:Y:S04]  /*48ad0*/  LDL.LU.64 R8, [R1+0xb80] ;  /* 0x000b800001087983 */ /* 0x001ee80000300a00 */
[----:B------:R-:W3:Y:S04]  /*48ae0*/  LDL.LU.64 R10, [R1+0xb88] ;  /* 0x000b8800010a7983 */ /* 0x000ee80000300a00 */
[----:B------:R-:W-:Y:S04]  /*48af0*/  STL [R1+0x7c0c], R6 ;  /* 0x007c0c0601007387 */ /* 0x000fe80000100800 */
[----:B----4-:R-:W-:Y:S01]  /*48b00*/  STL [R1+0x7c08], R7 ;  /* 0x007c080701007387 */ /* 0x010fe20000100800 */
[----:B---3--:R-:W-:-:S15]  /*48b10*/  HMMA.16816.F32 R8, R12, R6, R8 ;  /* 0x000000060c08723c */ /* 0x008fde0000001808 */
[----:B------:R-:W-:-:S08]  /*48b20*/  NOP ;  /* 0x0000000000007918 */ /* 0x000fd00000000000 */
[----:B------:R-:W-:Y:S04]  /*48b30*/  STL.64 [R1+0xb80], R8 ;  /* 0x000b800801007387 */ /* 0x000fe80000100a00 */
[----:B------:R2:W-:Y:S02]  /*48b40*/  STL.64 [R1+0xb88], R10 ;  /* 0x000b880a01007387 */ /* 0x0005e40000100a00 */
[----:B--2---:R-:W-:Y:S02]  /*48b50*/  HMMA.16816.F32 R8, R12, R4, R24 ;  /* 0x000000040c08723c */ /* 0x004fe40000001818 */
[----:B------:R-:W2:-:S15]  /*48b60*/  LDL R26, [R1+0x80] ;  /* 0x00008000011a7983 */ /* 0x000e9e0000100800 */
[----:B------:R-:W-:-:S06]  /*48b70*/  NOP ;  /* 0x0000000000007918 */ /* 0x000fcc0000000000 */
[----:B------:R-:W-:Y:S04]  /*48b80*/  STL.64 [R1+0xb70], R8 ;  /* 0x000b700801007387 */ /* 0x000fe80000100a00 */
[----:B------:R0:W-:Y:S04]  /*48b90*/  STL.64 [R1+0xb78], R10 ;  /* 0x000b780a01007387 */ /* 0x0001e80000100a00 */
[----:B------:R-:W2:Y:S04]  /*48ba0*/  LDL R27, [R1+0x84] ;  /* 0x00008400011b7983 */ /* 0x000ea80000100800 */
[----:B------:R-:W3:Y:S04]  /*48bb0*/  LDL R24, [R1+0x88] ;  /* 0x0000880001187983 */ /* 0x000ee80000100800 */
[----:B------:R-:W3:Y:S01]  /*48bc0*/  LDL R25, [R1+0x8c] ;  /* 0x00008c0001197983 */ /* 0x000ee20000100800 */
[----:B------:R-:W-:-:S03]  /*48bd0*/  IMAD.MOV.U32 R28, RZ, RZ, R2 ;  /* 0x000000ffff1c7224 */ /* 0x000fc600078e0002 */
[----:B------:R-:W4:Y:S01]  /*48be0*/  LDL.LU R2, [R1+0x7d44] ;  /* 0x007d440001027983 */ /* 0x000f220000300800 */
[----:B------:R-:W-:-:S03]  /*48bf0*/  IMAD.MOV.U32 R29, RZ, RZ, R3 ;  /* 0x000000ffff1d7224 */ /* 0x000fc600078e0003 */
[----:B------:R-:W4:Y:S04]  /*48c00*/  LDL.LU R3, [R1+0x7d40] ;  /* 0x007d400001037983 */ /* 0x000f280000300800 */
[----:B0-----:R-:W4:Y:S04]  /*48c10*/  LDL R10, [R1+0x98] ;  /* 0x00009800010a7983 */ /* 0x001f280000100800 */
[----:B------:R-:W4:Y:S04]  /*48c20*/  LDL R11, [R1+0x9c] ;  /* 0x00009c00010b7983 */ /* 0x000f280000100800 */
[----:B--2---:R-:W-:Y:S04]  /*48c30*/  STL.64 [R1+0x7d10], R26 ;  /* 0x007d101a01007387 */ /* 0x004fe80000100a00 */
[----:B---3--:R0:W-:Y:S04]  /*48c40*/  STL.64 [R1+0x7d28], R24 ;  /* 0x007d281801007387 */ /* 0x0081e80000100a00 */
[----:B0-----:R-:W2:Y:S04]  /*48c50*/  LDL.LU.64 R24, [R1+0x8c0] ;  /* 0x0008c00001187983 */ /* 0x001ea80000300a00 */
[----:B------:R-:W2:Y:S04]  /*48c60*/  LDL.LU.64 R26, [R1+0x8c8] ;  /* 0x0008c800011a7983 */ /* 0x000ea80000300a00 */
[----:B------:R0:W-:Y:S04]  /*48c70*/  STL [R1+0x7c04], R4 ;  /* 0x007c040401007387 */ /* 0x0001e80000100800 */
[----:B------:R1:W-:Y:S04]  /*48c80*/  STL [R1+0x7c00], R5 ;  /* 0x007c000501007387 */ /* 0x0003e80000100800 */
[----:B0-----:R-:W3:Y:S04]  /*48c90*/  LDL R4, [R1+0x78] ;  /* 0x0000780001047983 */ /* 0x001ee80000100800 */
[----:B-1----:R-:W3:Y:S04]  /*48ca0*/  LDL R5, [R1+0x7c] ;  /* 0x00007c0001057983 */ /* 0x002ee80000100800 */
[----:B----4-:R-:W-:Y:S04]  /*48cb0*/  STL [R1+0x7bfc], R2 ;  /* 0x007bfc0201007387 */ /* 0x010fe80000100800 */
[----:B------:R-:W-:Y:S01]  /*48cc0*/  STL [R1+0x7bf8], R3 ;  /* 0x007bf80301007387 */ /* 0x000fe20000100800 */
[----:B--2---:R-:W-:-:S15]  /*48cd0*/  HMMA.16816.F32 R12, R12, R2, R24 ;  /* 0x000000020c0c723c */ /* 0x004fde0000001818 */
[----:B------:R-:W-:-:S08]  /*48ce0*/  NOP ;  /* 0x0000000000007918 */ /* 0x000fd00000000000 */
[----:B------:R-:W-:Y:S04]  /*48cf0*/  STL.64 [R1+0x8c0], R12 ;  /* 0x0008c00c01007387 */ /* 0x000fe80000100a00 */
[----:B------:R0:W-:Y:S04]  /*48d00*/  STL.64 [R1+0x8c8], R14 ;  /* 0x0008c80e01007387 */ /* 0x0001e80000100a00 */
[----:B------:R-:W2:Y:S04]  /*48d10*/  LDL.LU.64 R24, [R1+0xb50] ;  /* 0x000b500001187983 */ /* 0x000ea80000300a00 */
[----:B------:R-:W4:Y:S01]  /*48d20*/  LDL.LU.64 R26, [R1+0xb58] ;  /* 0x000b5800011a7983 */ /* 0x000f220000300a00 */
[----:B0-----:R-:W-:-:S02]  /*48d30*/  IMAD R14, R21, 0x100, R20 ;  /* 0x00000100150e7824 */ /* 0x001fc400078e0214 */
[----:B------:R-:W-:Y:S01]  /*48d40*/  IMAD R15, R23, 0x100, R22 ;  /* 0x00000100170f7824 */ /* 0x000fe200078e0216 */
[----:B----4-:R-:W-:Y:S04]  /*48d50*/  STL.64 [R1+0x7d38], R26 ;  /* 0x007d381a01007387 */ /* 0x010fe80000100a00 */
[----:B--2---:R0:W-:Y:S04]  /*48d60*/  STL.64 [R1+0x7d30], R24 ;  /* 0x007d301801007387 */ /* 0x0041e80000100a00 */
[----:B0-----:R-:W2:Y:S04]  /*48d70*/  LDL.LU.64 R24, [R1+0xb60] ;  /* 0x000b600001187983 */ /* 0x001ea80000300a00 */
[----:B------:R-:W2:Y:S04]  /*48d80*/  LDL.LU.64 R26, [R1+0xb68] ;  /* 0x000b6800011a7983 */ /* 0x000ea80000300a00 */
[----:B------:R-:W4:Y:S04]  /*48d90*/  LDL.LU.64 R20, [R1+0xb10] ;  /* 0x000b100001147983 */ /* 0x000f280000300a00 */
        /* <DEDUP_REMOVED lines=19> */
[----:B------:R-:W3:Y:S04]  /*48ed0*/  LDL.LU.64 R8, [R1+0x58] ;  /* 0x0000580001087983 */ /* 0x000ee80000300a00 */
[----:B------:R-:W-:Y:S04]  /*48ee0*/  STL.64 [R1+0xb60], R24 ;  /* 0x000b601801007387 */ /* 0x000fe80000100a00 */
[----:B------:R0:W-:Y:S04]  /*48ef0*/  STL.64 [R1+0xb68], R26 ;  /* 0x000b681a01007387 */ /* 0x0001e80000100a00 */
[----:B0-----:R-:W2:Y:S04]  /*48f00*/  LDL.LU.64 R26, [R1+0x7d38] ;  /* 0x007d3800011a7983 */ /* 0x001ea80000300a00 */
[----:B------:R-:W2:Y:S02]  /*48f10*/  LDL.LU.64 R24, [R1+0x7d30] ;  /* 0x007d300001187983 */ /* 0x000ea40000300a00 */
[----:B--2---:R-:W-:-:S15]  /*48f20*/  HMMA.16816.F32 R24, R12, R28, R24 ;  /* 0x0000001c0c18723c */ /* 0x004fde0000001818 */
[----:B------:R-:W-:-:S08]  /*48f30*/  NOP ;  /* 0x0000000000007918 */ /* 0x000fd00000000000 */
[----:B------:R0:W-:Y:S04]  /*48f40*/  STL.64 [R1+0xb50], R24 ;  /* 0x000b501801007387 */ /* 0x0001e80000100a00 */
[----:B------:R1:W-:Y:S04]  /*48f50*/  STL.64 [R1+0xb58], R26 ;  /* 0x000b581a01007387 */ /* 0x0003e80000100a00 */
[----:B0-----:R-:W1:Y:S04]  /*48f60*/  LDL.LU.64 R24, [R1+0x7d28] ;  /* 0x007d280001187983 */ /* 0x001e680000300a00 */
[----:B------:R-:W2:Y:S01]  /*48f70*/  LDL.LU.64 R10, [R1+0x50] ;  /* 0x00005000010a7983 */ /* 0x000ea20000300a00 */
[C---:B-1----:R-:W-:Y:S03]  /*48f80*/  HMMA.16816.F32 R24, R12.reuse, R24, R20 ;  /* 0x000000180c18723c */ /* 0x042fe60000001814 */
[----:B--2---:R-:W-:Y:S04]  /*48f90*/  STL.64 [R1+0x7ce8], R10 ;  /* 0x007ce80a01007387 */ /* 0x004fe80000100a00 */
[----:B---3--:R0:W-:Y:S04]  /*48fa0*/  STL.64 [R1+0x7ce0], R8 ;  /* 0x007ce00801007387 */ /* 0x0081e80000100a00 */
[----:B0-----:R-:W2:Y:S04]  /*48fb0*/  LDL.LU.64 R8, [R1+0xb20] ;  /* 0x000b200001087983 */ /* 0x001ea80000300a00 */
[----:B------:R-:W2:Y:S04]  /*48fc0*/  LDL.LU.64 R10, [R1+0xb28] ;  /* 0x000b2800010a7983 */ /* 0x000ea80000300a00 */
[----:B------:R-:W3:Y:S04]  /*48fd0*/  LDL.LU.64 R28, [R1+0x48] ;  /* 0x00004800011c7983 */ /* 0x000ee80000300a00 */
        /* <DEDUP_REMOVED lines=12> */
[----:B------:R-:W4:Y:S01]  /*490a0*/  LDL.LU.64 R24, [R1+0x7cf0] ;  /* 0x007cf00001187983 */ /* 0x000f220000300a00 */
[----:B--2---:R-:W-:-:S15]  /*490b0*/  HMMA.16816.F32 R8, R12, R4, R8 ;  /* 0x000000040c08723c */ /* 0x004fde0000001808 */
[----:B------:R-:W-:-:S08]  /*490c0*/  NOP ;  /* 0x0000000000007918 */ /* 0x000fd00000000000 */
[----:B------:R-:W-:Y:S04]  /*490d0*/  STL.64 [R1+0xb20], R8 ;  /* 0x000b200801007387 */ /* 0x000fe80000100a00 */
[----:B------:R3:W-:Y:S01]  /*490e0*/  STL.64 [R1+0xb28], R10 ;  /* 0x000b280a01007387 */ /* 0x0007e20000100a00 */
[C---:B----4-:R-:W-:Y:S06]  /*490f0*/  HMMA.16816.F32 R20, R12.reuse, R24, R20 ;  /* 0x000000180c14723c */ /* 0x050fec0000001814 */
[----:B---3--:R-:W-:Y:S06]  /*49100*/  HMMA.16816.F32 R8, R12, R26, R16 ;  /* 0x0000001a0c08723c */ /* 0x008fec0000001810 */
[----:B------:R-:W-:-:S11]  /*49110*/  IMAD.MOV.U32 R2, RZ, RZ, R26 ;  /* 0x000000ffff027224 */ /* 0x000fd600078e001a */
[----:B------:R-:W-:Y:S04]  /*49120*/  STL.64 [R1+0xb10], R20 ;  /* 0x000b101401007387 */ /* 0x000fe80000100a00 */
[----:B------:R-:W-:Y:S04]  /*49130*/  STL.64 [R1+0xb18], R22 ;  /* 0x000b181601007387 */ /* 0x000fe80000100a00 */
[----:B------:R0:W-:Y:S04]  /*49140*/  STL.64 [R1+0xb00], R8 ;  /* 0x000b000801007387 */ /* 0x0001e80000100a00 */
[----:B------:R1:W-:Y:S04]  /*49150*/  STL.64 [R1+0xb08], R10 ;  /* 0x000b080a01007387 */ /* 0x0003e80000100a00 */
[----:B0-----:R-:W2:Y:S04]  /*49160*/  LDL.LU.64 R8, [R1+0xaf0] ;  /* 0x000af00001087983 */ /* 0x001ea80000300a00 */
[----:B-1----:R-:W2:Y:S01]  /*49170*/  LDL.LU.64 R10, [R1+0xaf8] ;  /* 0x000af800010a7983 */ /* 0x002ea20000300a00 */
[----:B------:R-:W-:-:S03]  /*49180*/  IMAD.MOV.U32 R3, RZ, RZ, R27 ;  /* 0x000000ffff037224 */ /* 0x000fc600078e001b */
[----:B------:R-:W3:Y:S04]  /*49190*/  LDL.LU.64 R18, [R1+0x40] ;  /* 0x0000400001127983 */ /* 0x000ee80000300a00 */
[----:B------:R-:W4:Y:S04]  /*491a0*/  LDL R26, [R1+0x28] ;  /* 0x00002800011a7983 */ /* 0x000f280000100800 */
[----:B------:R-:W4:Y:S04]  /*491b0*/  LDL R27, [R1+0x2c] ;  /* 0x00002c00011b7983 */ /* 0x000f280000100800 */
[----:B------:R-:W3:Y:S04]  /*491c0*/  LDL R24, [R1+0x30] ;  /* 0x0000300001187983 */ /* 0x000ee80000100800 */
[----:B------:R-:W3:Y:S04]  /*491d0*/  LDL R25, [R1+0x34] ;  /* 0x0000340001197983 */ /* 0x000ee80000100800 */
[----:B------:R-:W3:Y:S04]  /*491e0*/  LDL.64 R16, [R1+0x38] ;  /* 0x0000380001107983 */ /* 0x000ee80000100a00 */
[----:B------:R-:W3:Y:S04]  /*491f0*/  LDL.LU.64 R20, [R1+0xac0] ;  /* 0x000ac00001147983 */ /* 0x000ee80000300a00 */
[----:B------:R-:W3:Y:S01]  /*49200*/  LDL.LU.64 R22, [R1+0xac8] ;  /* 0x000ac80001167983 */ /* 0x000ee20000300a00 */
[----:B--2---:R-:W-:Y:S03]  /*49210*/  HMMA.16816.F32 R8, R12, R6, R8 ;  /* 0x000000060c08723c */ /* 0x004fe60000001808 */
[----:B----4-:R-:W-:Y:S04]  /*49220*/  STL.64 [R1+0x7cd8], R26 ;  /* 0x007cd81a01007387 */ /* 0x010fe80000100a00 */
[----:B---3--:R0:W-:Y:S04]  /*49230*/  STL.64 [R1+0x7cd0], R24 ;  /* 0x007cd01801007387 */ /* 0x0081e80000100a00 */
[----:B0-----:R-:W2:Y:S04]  /*49240*/  LDL.LU.64 R24, [R1+0xae0] ;  /* 0x000ae00001187983 */ /* 0x001ea80000300a00 */
[----:B------:R-:W2:Y:S04]  /*49250*/  LDL.LU.64 R26, [R1+0xae8] ;  /* 0x000ae800011a7983 */ /* 0x000ea80000300a00 */
[----:B------:R-:W-:Y:S04]  /*49260*/  STL [R1+0x7c34], R3 ;  /* 0x007c340301007387 */ /* 0x000fe80000100800 */
[----:B------:R-:W-:Y:S04]  /*49270*/  STL [R1+0x7c30], R2 ;  /* 0x007c300201007387 */ /* 0x000fe80000100800 */
[----:B------:R-:W-:Y:S04]  /*49280*/  STL.64 [R1+0xaf0], R8 ;  /* 0x000af00801007387 */ /* 0x000fe80000100a00 */
[----:B------:R0:W-:Y:S04]  /*49290*/  STL.64 [R1+0xaf8], R10 ;  /* 0x000af80a01007387 */ /* 0x0001e80000100a00 */
[----:B0-----:R-:W3:Y:S04]  /*492a0*/  LDL.LU.64 R10, [R1+0x7ce8] ;  /* 0x007ce800010a7983 */ /* 0x001ee80000300a00 */
[----:B------:R-:W2:Y:S01]  /*492b0*/  LDL.LU.64 R8, [R1+0x7ce0] ;  /* 0x007ce00001087983 */ /* 0x000ea20000300a00 */
[----:B------:R-:W-:-:S02]  /*492c0*/  IMAD.MOV.U32 R4, RZ, RZ, R6 ;  /* 0x000000ffff047224 */ /* 0x000fc400078e0006 */
[----:B------:R-:W-:Y:S01]  /*492d0*/  IMAD.MOV.U32 R5, RZ, RZ, R7 ;  /* 0x000000ffff057224 */ /* 0x000fe200078e0007 */
[----:B--2---:R-:W-:Y:S06]  /*492e0*/  HMMA.16816.F32 R24, R12, R8, R24 ;  /* 0x000000080c18723c */ /* 0x004fec0000001818 */
[----:B------:R-:W-:Y:S02]  /*492f0*/  IMAD.MOV.U32 R6, RZ, RZ, R8 ;  /* 0x000000ffff067224 */ /* 0x000fe400078e0008 */
[----:B------:R-:W-:-:S15]  /*49300*/  IMAD.MOV.U32 R7, RZ, RZ, R9 ;  /* 0x000000ffff077224 */ /* 0x000fde00078e0009 */
[----:B------:R0:W-:Y:S04]  /*49310*/  STL.64 [R1+0xae0], R24 ;  /* 0x000ae01801007387 */ /* 0x0001e80000100a00 */
[----:B------:R1:W-:Y:S04]  /*49320*/  STL.64 [R1+0xae8], R26 ;  /* 0x000ae81a01007387 */ /* 0x0003e80000100a00 */
[----:B0-----:R-:W2:Y:S04]  /*49330*/  LDL.LU.64 R24, [R1+0xab0] ;  /* 0x000ab00001187983 */ /* 0x001ea80000300a00 */
[----:B-1----:R-:W2:Y:S04]  /*49340*/  LDL.LU.64 R26, [R1+0xab8] ;  /* 0x000ab800011a7983 */ /* 0x002ea80000300a00 */
[----:B------:R-:W-:Y:S04]  /*49350*/  STL.64 [R1+0x7c18], R6 ;  /* 0x007c180601007387 */ /* 0x000fe80000100a00 */
[----:B------:R0:W-:Y:S04]  /*49360*/  STL.64 [R1+0x7c10], R4 ;  /* 0x007c100401007387 */ /* 0x0001e80000100a00 */
[----:B0-----:R-:W4:Y:S04]  /*49370*/  LDL.LU.64 R4, [R1+0xad0] ;  /* 0x000ad00001047983 */ /* 0x001f280000300a00 */
[----:B------:R-:W4:Y:S01]  /*49380*/  LDL.LU.64 R6, [R1+0xad8] ;  /* 0x000ad80001067983 */ /* 0x000f220000300a00 */
[----:B---3--:R-:W-:-:S02]  /*49390*/  IMAD.MOV.U32 R8, RZ, RZ, R10 ;  /* 0x000000ffff087224 */ /* 0x008fc400078e000a */
[----:B------:R-:W-:Y:S01]  /*493a0*/  IMAD.MOV.U32 R9, RZ, RZ, R11 ;  /* 0x000000ffff097224 */ /* 0x000fe200078e000b */
[C---:B----4-:R-:W-:Y:S06]  /*493b0*/  HMMA.16816.F32 R4, R12.reuse, R10, R4 ;  /* 0x0000000a0c04723c */ /* 0x050fec0000001804 */
[----:B--2---:R-:W-:-:S15]  /*493c0*/  HMMA.16816.F32 R24, R12, R18, R24 ;  /* 0x000000120c18723c */ /* 0x004fde0000001818 */
[----:B------:R-:W-:-:S02]  /*493d0*/  NOP ;  /* 0x0000000000007918 */ /* 0x000fc40000000000 */
[----:B------:R-:W-:Y:S04]  /*493e0*/  STL.64 [R1+0xad0], R4 ;  /* 0x000ad00401007387 */ /* 0x000fe80000100a00 */
[----:B------:R0:W-:Y:S02]  /*493f0*/  STL.64 [R1+0xad8], R6 ;  /* 0x000ad80601007387 */ /* 0x0001e40000100a00 */
[----:B0-----:R-:W-:Y:S06]  /*49400*/  HMMA.16816.F32 R4, R12, R28, R20 ;  /* 0x0000001c0c04723c */ /* 0x001fec0000001814 */
[----:B------:R-:W-:-:S02]  /*49410*/  IMAD.MOV.U32 R10, RZ, RZ, R28 ;  /* 0x000000ffff0a7224 */ /* 0x000fc400078e001c */
[----:B------:R-:W-:-:S15]  /*49420*/  IMAD.MOV.U32 R11, RZ, RZ, R29 ;  /* 0x000000ffff0b7224 */ /* 0x000fde00078e001d */
[----:B------:R0:W-:Y:S04]  /*49430*/  STL.64 [R1+0xac0], R4 ;  /* 0x000ac00401007387 */ /* 0x0001e80000100a00 */
[----:B------:R1:W-:Y:S04]  /*49440*/  STL.64 [R1+0xac8], R6 ;  /* 0x000ac80601007387 */ /* 0x0003e80000100a00 */
[----:B------:R-:W2:Y:S04]  /*49450*/  LDL.LU.64 R20, [R1+0xa90] ;  /* 0x000a900001147983 */ /* 0x000ea80000300a00 */
[----:B------:R-:W2:Y:S04]  /*49460*/  LDL.LU.64 R22, [R1+0xa98] ;  /* 0x000a980001167983 */ /* 0x000ea80000300a00 */
[----:B0-----:R-:W3:Y:S04]  /*49470*/  LDL.LU.64 R4, [R1+0xa80] ;  /* 0x000a800001047983 */ /* 0x001ee80000300a00 */
[----:B-1----:R-:W3:Y:S04]  /*49480*/  LDL.LU.64 R6, [R1+0xa88] ;  /* 0x000a880001067983 */ /* 0x002ee80000300a00 */
[----:B------:R-:W4:Y:S04]  /*49490*/  LDL.64 R28, [R1] ;  /* 0x00000000011c7983 */ /* 0x000f280000100a00 */
[----:B------:R-:W-:Y:S04]  /*494a0*/  STL.64 [R1+0x7c50], R10 ;  /* 0x007c500a01007387 */ /* 0x000fe80000100a00 */
[----:B------:R0:W-:Y:S04]  /*494b0*/  STL.64 [R1+0x7c48], R8 ;  /* 0x007c480801007387 */ /* 0x0001e80000100a00 */
[----:B0-----:R-:W2:Y:S04]  /*494c0*/  LDL.LU.64 R8, [R1+0xaa0] ;  /* 0x000aa00001087983 */ /* 0x001ea80000300a00 */
[----:B------:R-:W2:Y:S04]  /*494d0*/  LDL.LU.64 R10, [R1+0xaa8] ;  /* 0x000aa800010a7983 */ /* 0x000ea80000300a00 */
[----:B------:R-:W-:Y:S04]  /*494e0*/  STL.64 [R1+0xab0], R24 ;  /* 0x000ab01801007387 */ /* 0x000fe80000100a00 */
[----:B------:R0:W-:Y:S04]  /*494f0*/  STL.64 [R1+0xab8], R26 ;  /* 0x000ab81a01007387 */ /* 0x0001e80000100a00 */
[----:B0-----:R-:W3:Y:S04]  /*49500*/  LDL.LU.64 R26, [R1+0x7cd8] ;  /* 0x007cd800011a7983 */ /* 0x001ee80000300a00 */
[----:B------:R-:W4:Y:S01]  /*49510*/  LDL.LU.64 R24, [R1+0x7cd0] ;  /* 0x007cd00001187983 */ /* 0x000f220000300a00 */
[----:B------:R-:W-:-:S02]  /*49520*/  IMAD.MOV.U32 R2, RZ, RZ, R19 ;  /* 0x000000ffff027224 */ /* 0x000fc400078e0013 */
[----:B------:R-:W-:Y:S02]  /*49530*/  IMAD.MOV.U32 R19, RZ, RZ, R0 ;  /* 0x000000ffff137224 */ /* 0x000fe400078e0000 */
[----:B------:R-:W-:Y:S02]  /*49540*/  IMAD.MOV.U32 R3, RZ, RZ, R18 ;  /* 0x000000ffff037224 */ /* 0x000fe400078e0012 */
[----:B------:R-:W-:Y:S01]  /*49550*/  IMAD.MOV.U32 R0, RZ, RZ, R17 ;  /* 0x000000ffff007224 */ /* 0x000fe200078e0011 */
[----:B------:R-:W3:Y:S01]  /*49560*/  LDL R18, [R1+0x18] ;  /* 0x0000180001127983 */ /* 0x000ee20000100800 */
[C---:B--2---:R-:W-:Y:S03]  /*49570*/  HMMA.16816.F32 R8, R12.reuse, R16, R8 ;  /* 0x000000100c08723c */ /* 0x044fe60000001808 */
[----:B------:R-:W2:Y:S03]  /*49580*/  LDL R16, [R1+0x20] ;  /* 0x0000200001107983 */ /* 0x000ea60000100800 */
[C---:B----4-:R-:W-:Y:S06]  /*49590*/  HMMA.16816.F32 R20, R12.reuse, R24, R20 ;  /* 0x000000180c14723c */ /* 0x050fec0000001814 */
[C---:B---3--:R-:W-:Y:S11]  /*495a0*/  HMMA.16816.F32 R4, R12.reuse, R26, R4 ;  /* 0x0000001a0c04723c */ /* 0x048ff60000001804 */
[----:B------:R0:W-:Y:S04]  /*495b0*/  STL.64 [R1+0xaa0], R8 ;  /* 0x000aa00801007387 */ /* 0x0001e80000100a00 */
[----:B------:R1:W-:Y:S04]  /*495c0*/  STL.64 [R1+0xaa8], R10 ;  /* 0x000aa80a01007387 */ /* 0x0003e80000100a00 */
[----:B------:R-:W2:Y:S04]  /*495d0*/  LDL R17, [R1+0x24] ;  /* 0x0000240001117983 */ /* 0x000ea80000100800 */
[----:B------:R-:W-:Y:S04]  /*495e0*/  STL [R1+0x7b14], R0 ;  /* 0x007b140001007387 */ /* 0x000fe80000100800 */
[----:B0-----:R-:W2:Y:S04]  /*495f0*/  LDL.LU.64 R8, [R1+0xa70] ;  /* 0x000a700001087983 */ /* 0x001ea80000300a00 */
[----:B------:R-:W-:Y:S04]  /*49600*/  STL.64 [R1+0xa90], R20 ;  /* 0x000a901401007387 */ /* 0x000fe80000100a00 */
[----:B------:R-:W-:Y:S04]  /*49610*/  STL.64 [R1+0xa98], R22 ;  /* 0x000a981601007387 */ /* 0x000fe80000100a00 */
[----:B-1----:R-:W2:Y:S04]  /*49620*/  LDL.LU.64 R10, [R1+0xa78] ;  /* 0x000a7800010a7983 */ /* 0x002ea80000300a00 */
        /* <DEDUP_REMOVED lines=8> */
[----:B----4-:R0:W-:Y:S04]  /*496b0*/  STL.64 [R1+0x7ca8], R26 ;  /* 0x007ca81a01007387 */ /* 0x0101e80000100a00 */
[----:B0-----:R-:W4:Y:S04]  /*496c0*/  LDL R26, [R1+0x8] ;  /* 0x00000800011a7983 */ /* 0x001f280000100800 */
[----:B------:R-:W4:Y:S04]  /*496d0*/  LDL R27, [R1+0xc] ;  /* 0x00000c00011b7983 */ /* 0x000f280000100800 */
[----:B------:R-:W4:Y:S04]  /*496e0*/  LDL.LU.64 R4, [R1+0xa60] ;  /* 0x000a600001047983 */ /* 0x000f280000300a00 */
[----:B------:R-:W4:Y:S04]  /*496f0*/  LDL.LU.64 R6, [R1+0xa68] ;  /* 0x000a680001067983 */ /* 0x000f280000300a00 */
[----:B---3--:R0:W-:Y:S04]  /*49700*/  STL.64 [R1+0x7ca0], R24 ;  /* 0x007ca01801007387 */ /* 0x0081e80000100a00 */
[----:B0-----:R-:W3:Y:S04]  /*49710*/  LDL.64 R24, [R1+0x10] ;  /* 0x0000100001187983 */ /* 0x001ee80000100a00 */
        /* <DEDUP_REMOVED lines=10> */
[C---:B------:R-:W-:Y:S06]  /*497c0*/  HMMA.16816.F32 R8, R12.reuse, R16, R8 ;  /* 0x000000100c08723c */ /* 0x040fec0000001808 */
[C---:B------:R-:W-:Y:S01]  /*497d0*/  HMMA.16816.F32 R4, R12.reuse, R18, R4 ;  /* 0x000000120c04723c */ /* 0x040fe20000001804 */
[----:B----4-:R-:W-:Y:S04]  /*497e0*/  STL.64 [R1+0x7cc8], R22 ;  /* 0x007cc81601007387 */ /* 0x010fe80000100a00 */
[----:B--2---:R0:W-:Y:S04]  /*497f0*/  STL.64 [R1+0x7cc0], R20 ;  /* 0x007cc01401007387 */ /* 0x0041e80000100a00 */
[----:B0-----:R-:W3:Y:S04]  /*49800*/  LDL.LU.64 R20, [R1+0xa50] ;  /* 0x000a500001147983 */ /* 0x001ee80000300a00 */
[----:B------:R-:W3:Y:S04]  /*49810*/  LDL.LU.64 R22, [R1+0xa58] ;  /* 0x000a580001167983 */ /* 0x000ee80000300a00 */
[----:B------:R0:W-:Y:S04]  /*49820*/  STL.64 [R1+0xa70], R8 ;  /* 0x000a700801007387 */ /* 0x0001e80000100a00 */
[----:B------:R1:W-:Y:S04]  /*49830*/  STL.64 [R1+0xa78], R10 ;  /* 0x000a780a01007387 */ /* 0x0003e80000100a00 */
[----:B0-----:R-:W2:Y:S04]  /*49840*/  LDL.LU.64 R8, [R1+0x9f0] ;  /* 0x0009f00001087983 */ /* 0x001ea80000300a00 */
[----:B-1----:R-:W2:Y:S04]  /*49850*/  LDL.LU.64 R10, [R1+0x9f8] ;  /* 0x0009f800010a7983 */ /* 0x002ea80000300a00 */
[----:B------:R0:W-:Y:S04]  /*49860*/  STL.64 [R1+0xa60], R4 ;  /* 0x000a600401007387 */ /* 0x0001e80000100a00 */
[----:B------:R1:W-:Y:S04]  /*49870*/  STL.64 [R1+0xa68], R6 ;  /* 0x000a680601007387 */ /* 0x0003e80000100a00 */
[----:B------:R-:W4:Y:S04]  /*49880*/  LDL.LU.64 R16, [R1+0x9e0] ;  /* 0x0009e00001107983 */ /* 0x000f280000300a00 */
[----:B------:R-:W4:Y:S04]  /*49890*/  LDL.LU.64 R18, [R1+0x9e8] ;  /* 0x0009e80001127983 */ /* 0x000f280000300a00 */
[----:B0-----:R-:W4:Y:S04]  /*498a0*/  LDL.LU.64 R4, [R1+0x9c0] ;  /* 0x0009c00001047983 */ /* 0x001f280000300a00 */
[----:B-1----:R-:W4:Y:S01]  /*498b0*/  LDL.LU.64 R6, [R1+0x9c8] ;  /* 0x0009c80001067983 */ /* 0x002f220000300a00 */
[----:B---3--:R-:W-:-:S15]  /*498c0*/  HMMA.16816.F32 R20, R12, R24, R20 ;  /* 0x000000180c14723c */ /* 0x008fde0000001814 */
        /* <DEDUP_REMOVED lines=14> */
[----:B------:R-:W2:Y:S01]  /*499b0*/  LDL.LU.64 R24, [R1+0x7ca0] ;  /* 0x007ca00001187983 */ /* 0x000ea20000300a00 */
[----:B------:R-:W-:Y:S01]  /*499c0*/  IMAD.MOV.U32 R0, RZ, RZ, R29 ;  /* 0x000000ffff007224 */ /* 0x000fe200078e001d */
        /* <DEDUP_REMOVED lines=43> */
[----:B--2---:R-:W-:Y:S01]  /*49c80*/  HMMA.16816.F32 R20, R12, R16, R4 ;  /* 0x000000100c14723c */ /* 0x004fe20000001804 */
[----:B------:R-:W2:-:S15]  /*49c90*/  LDL.LU.64 R4, [R1+0x9b0] ;  /* 0x0009b00001047983 */ /* 0x000e9e0000300a00 */
[----:B------:R-:W-:-:S01]  /*49ca0*/  NOP ;  /* 0x0000000000007918 */ /* 0x000fc20000000000 */
[----:B------:R-:W-:Y:S04]  /*49cb0*/  STL.64 [R1+0x9d0], R24 ;  /* 0x0009d01801007387 */ /* 0x000fe80000100a00 */
[----:B------:R0:W-:Y:S04]  /*49cc0*/  STL.64 [R1+0x9d8], R26 ;  /* 0x0009d81a01007387 */ /* 0x0001e80000100a00 */
[----:B------:R-:W2:Y:S04]  /*49cd0*/  LDL.LU.64 R6, [R1+0x9b8] ;  /* 0x0009b80001067983 */ /* 0x000ea80000300a00 */
[----:B------:R-:W-:Y:S04]  /*49ce0*/  STL.64 [R1+0x9c0], R20 ;  /* 0x0009c01401007387 */ /* 0x000fe80000100a00 */
[----:B------:R4:W-:Y:S01]  /*49cf0*/  STL.64 [R1+0x9c8], R22 ;  /* 0x0009c81601007387 */ /* 0x0009e20000100a00 */
[----:B0-----:R-:W-:-:S02]  /*49d00*/  IMAD.MOV.U32 R26, RZ, RZ, R3 ;  /* 0x000000ffff1a7224 */ /* 0x001fc400078e0003 */
[----:B------:R-:W-:Y:S01]  /*49d10*/  IMAD.MOV.U32 R27, RZ, RZ, R2 ;  /* 0x000000ffff1b7224 */ /* 0x000fe200078e0002 */
[----:B------:R-:W3:Y:S04]  /*49d20*/  LDL.LU R3, [R1+0x7c34] ;  /* 0x007c340001037983 */ /* 0x000ee80000300800 */
[----:B------:R-:W3:Y:S01]  /*49d30*/  LDL.LU R2, [R1+0x7c30] ;  /* 0x007c300001027983 */ /* 0x000ee20000300800 */
[----:B------:R-:W-:Y:S02]  /*49d40*/  IMAD.MOV.U32 R24, RZ, RZ, R10 ;  /* 0x000000ffff187224 */ /* 0x000fe400078e000a */
[----:B------:R-:W-:Y:S01]  /*49d50*/  IMAD.MOV.U32 R25, RZ, RZ, R11 ;  /* 0x000000ffff197224 */ /* 0x000fe200078e000b */
[----:B------:R-:W2:Y:S04]  /*49d60*/  LDL.LU R10, [R1+0x7c2c] ;  /* 0x007c2c00010a7983 */ /* 0x000ea80000300800 */
[----:B------:R-:W2:Y:S04]  /*49d70*/  LDL.LU R11, [R1+0x7c28] ;  /* 0x007c2800010b7983 */ /* 0x000ea80000300800 */
[----:B------:R0:W-:Y:S01]  /*49d80*/  STL.64 [R1+0x7b28], R26 ;  /* 0x007b281a01007387 */ /* 0x0001e20000100a00 */
[----:B----4-:R-:W-:-:S02]  /*49d90*/  IMAD.MOV.U32 R22, RZ, RZ, R8 ;  /* 0x000000ffff167224 */ /* 0x010fc400078e0008 */
[----:B------:R-:W-:Y:S01]  /*49da0*/  IMAD.MOV.U32 R23, RZ, RZ, R9 ;  /* 0x000000ffff177224 */ /* 0x000fe200078e0009 */
[----:B0-----:R-:W4:Y:S04]  /*49db0*/  LDL.LU R26, [R1+0x23d0] ;  /* 0x0023d000011a7983 */ /* 0x001f280000300800 */
[----:B------:R-:W4:Y:S04]  /*49dc0*/  LDL.LU R27, [R1+0x23cc] ;  /* 0x0023cc00011b7983 */ /* 0x000f280000300800 */
[----:B------:R0:W-:Y:S04]  /*49dd0*/  STL.64 [R1+0x7b20], R24 ;  /* 0x007b201801007387 */ /* 0x0001e80000100a00 */
[----:B0-----:R-:W4:Y:S04]  /*49de0*/  LDL.LU R24, [R1+0x23c8] ;  /* 0x0023c80001187983 */ /* 0x001f280000300800 */
[----:B------:R-:W4:Y:S04]  /*49df0*/  LDL.LU R25, [R1+0x23c4] ;  /* 0x0023c40001197983 */ /* 0x000f280000300800 */
[----:B------:R-:W3:Y:S04]  /*49e00*/  LDL.LU R8, [R1+0x7c24] ;  /* 0x007c240001087983 */ /* 0x000ee80000300800 */
[----:B------:R-:W3:Y:S04]  /*49e10*/  LDL.LU R9, [R1+0x7c20] ;  /* 0x007c200001097983 */ /* 0x000ee80000300800 */
[----:B------:R0:W-:Y:S04]  /*49e20*/  STL.64 [R1+0x7a10], R18 ;  /* 0x007a101201007387 */ /* 0x0001e80000100a00 */
[----:B0-----:R-:W4:Y:S04]  /*49e30*/  LDL.LU R18, [R1+0x23c0] ;  /* 0x0023c00001127983 */ /* 0x001f280000300800 */
[----:B------:R-:W4:Y:S04]  /*49e40*/  LDL.LU R19, [R1+0x23bc] ;  /* 0x0023bc0001137983 */ /* 0x000f280000300800 */
[----:B------:R-:W-:Y:S01]  /*49e50*/  STL.64 [R1+0x7a08], R16 ;  /* 0x007a081001007387 */ /* 0x000fe20000100a00 */
[----:B--2---:R-:W-:-:S15]  /*49e60*/  HMMA.16816.F32 R4, R12, R10, R4 ;  /* 0x0000000a0c04723c */ /* 0x004fde0000001804 */
[----:B------:R-:W-:-:S08]  /*49e70*/  NOP ;  /* 0x0000000000007918 */ /* 0x000fd00000000000 */
[----:B------:R-:W-:Y:S04]  /*49e80*/  STL.64 [R1+0x9b0], R4 ;  /* 0x0009b00401007387 */ /* 0x000fe80000100a00 */
[----:B------:R0:W-:Y:S04]  /*49e90*/  STL.64 [R1+0x9b8], R6 ;  /* 0x0009b80601007387 */ /* 0x0001e80000100a00 */
[----:B0-----:R-:W2:Y:S04]  /*49ea0*/  LDL.LU.64 R6, [R1+0x7c18] ;  /* 0x007c180001067983 */ /* 0x001ea80000300a00 */
[----:B------:R-:W4:Y:S01]  /*49eb0*/  LDL.LU.64 R4, [R1+0x7c10] ;  /* 0x007c100001047983 */ /* 0x000f220000300a00 */
[----:B--2---:R-:W-:-:S02]  /*49ec0*/  IMAD.MOV.U32 R20, RZ, RZ, R6 ;  /* 0x000000ffff147224 */ /* 0x004fc400078e0006 */
[----:B------:R-:W-:Y:S01]  /*49ed0*/  IMAD.MOV.U32 R21, RZ, RZ, R7 ;  /* 0x000000ffff157224 */ /* 0x000fe200078e0007 */
[----:B------:R-:W2:Y:S04]  /*49ee0*/  LDL.LU R6, [R1+0x7c0c] ;  /* 0x007c0c0001067983 */ /* 0x000ea80000300800 */
[----:B------:R-:W2:Y:S04]  /*49ef0*/  LDL.LU R7, [R1+0x7c08] ;  /* 0x007c080001077983 */ /* 0x000ea80000300800 */
        /* <DEDUP_REMOVED lines=8> */
[----:B----4-:R-:W-:Y:S02]  /*49f80*/  IMAD.MOV.U32 R22, RZ, RZ, R4 ;  /* 0x000000ffff167224 */ /* 0x010fe400078e0004 */
[----:B------:R-:W-:Y:S01]  /*49f90*/  IMAD.MOV.U32 R23, RZ, RZ, R5 ;  /* 0x000000ffff177224 */ /* 0x000fe200078e0005 */
[----:B------:R-:W3:Y:S04]  /*49fa0*/  LDL.LU R4, [R1+0x7c04] ;  /* 0x007c040001047983 */ /* 0x000ee80000300800 */
[----:B------:R-:W3:Y:S04]  /*49fb0*/  LDL.LU R5, [R1+0x7c00] ;  /* 0x007c000001057983 */ /* 0x000ee80000300800 */
[----:B------:R0:W-:Y:S04]  /*49fc0*/  STL.64 [R1+0x7b50], R22 ;  /* 0x007b501601007387 */ /* 0x0001e80000100a00 */
[----:B------:R-:W2:Y:S04]  /*49fd0*/  LDL.LU.64 R20, [R1+0x990] ;  /* 0x0009900001147983 */ /* 0x000ea80000300a00 */
[----:B0-----:R-:W2:Y:S04]  /*49fe0*/  LDL.LU.64 R22, [R1+0x998] ;  /* 0x0009980001167983 */ /* 0x001ea80000300a00 */
[----:B------:R-:W-:Y:S04]  /*49ff0*/  STL.64 [R1+0x7a20], R10 ;  /* 0x007a200a01007387 */ /* 0x000fe80000100a00 */
[----:B------:R0:W-:Y:S04]  /*4a000*/  STL.64 [R1+0x7a18], R8 ;  /* 0x007a180801007387 */ /* 0x0001e80000100a00 */
[----:B0-----:R-:W4:Y:S04]  /*4a010*/  LDL.LU.64 R8, [R1+0x8b0] ;  /* 0x0008b00001087983 */ /* 0x001f280000300a00 */
[----:B------:R-:W4:Y:S01]  /*4a020*/  LDL.LU.64 R10, [R1+0x8b8] ;  /* 0x0008b800010a7983 */ /* 0x000f220000300a00 */
[----:B--2---:R-:W-:-:S15]  /*4a030*/  HMMA.16816.F32 R20, R12, R6, R20 ;  /* 0x000000060c14723c */ /* 0x004fde0000001814 */
[----:B------:R-:W-:-:S08]  /*4a040*/  NOP ;  /* 0x0000000000007918 */ /* 0x000fd00000000000 */
[----:B------:R0:W-:Y:S04]  /*4a050*/  STL.64 [R1+0x990], R20 ;  /* 0x0009901401007387 */ /* 0x0001e80000100a00 */
[----:B------:R-:W-:Y:S01]  /*4a060*/  STL.64 [R1+0x998], R22 ;  /* 0x0009981601007387 */ /* 0x000fe20000100a00 */
[----:B0-----:R-:W-:Y:S02]  /*4a070*/  IMAD.MOV.U32 R20, RZ, RZ, R2 ;  /* 0x000000ffff147224 */ /* 0x001fe400078e0002 */
[----:B------:R-:W-:Y:S01]  /*4a080*/  IMAD.MOV.U32 R21, RZ, RZ, R3 ;  /* 0x000000ffff157224 */ /* 0x000fe200078e0003 */
[----:B------:R-:W4:Y:S04]  /*4a090*/  LDL.LU R2, [R1+0x7bfc] ;  /* 0x007bfc0001027983 */ /* 0x000f280000300800 */
[----:B------:R-:W4:Y:S04]  /*4a0a0*/  LDL.LU R3, [R1+0x7bf8] ;  /* 0x007bf80001037983 */ /* 0x000f280000300800 */
[----:B------:R0:W-:Y:S04]  /*4a0b0*/  STL.64 [R1+0x7b68], R20 ;  /* 0x007b681401007387 */ /* 0x0001e80000100a00 */
[----:B0-----:R-:W3:Y:S04]  /*4a0c0*/  LDL.LU.64 R20, [R1+0x980] ;  /* 0x0009800001147983 */ /* 0x001ee80000300a00 */
[----:B------:R-:W3:Y:S02]  /*4a0d0*/  LDL.LU.64 R22, [R1+0x988] ;  /* 0x0009880001167983 */ /* 0x000ee40000300a00 */
[----:B---3--:R-:W-:-:S15]  /*4a0e0*/  HMMA.16816.F32 R20, R12, R4, R20 ;  /* 0x000000040c14723c */ /* 0x008fde0000001814 */
[----:B------:R-:W-:-:S08]  /*4a0f0*/  NOP ;  /* 0x0000000000007918 */ /* 0x000fd00000000000 */
[----:B------:R-:W-:Y:S04]  /*4a100*/  STL.64 [R1+0x980], R20 ;  /* 0x0009801401007387 */ /* 0x000fe80000100a00 */
[----:B------:R0:W-:Y:S04]  /*4a110*/  STL.64 [R1+0x988], R22 ;  /* 0x0009881601007387 */ /* 0x0001e80000100a00 */
[----:B0-----:R-:W2:Y:S04]  /*4a120*/  LDL.LU R22, [R1+0x70] ;  /* 0x0000700001167983 */ /* 0x001ea80000300800 */
[----:B------:R-:W2:Y:S04]  /*4a130*/  LDL.LU R23, [R1+0x74] ;  /* 0x0000740001177983 */ /* 0x000ea80000300800 */
[----:B--2---:R-:W-:Y:S04]  /*4a140*/  STL.64 [R1+0x7b80], R22 ;  /* 0x007b801601007387 */ /* 0x004fe80000100a00 */
[----:B------:R-:W-:Y:S04]  /*4a150*/  STL.64 [R1+0x7a00], R6 ;  /* 0x007a000601007387 */ /* 0x000fe80000100a00 */
[----:B------:R4:W-:Y:S02]  /*4a160*/  STL.64 [R1+0x79f8], R4 ;  /* 0x0079f80401007387 */ /* 0x0009e40000100a00 */
[----:B----4-:R-:W-:-:S15]  /*4a170*/  HMMA.16816.F32 R4, R12, R2, R8 ;  /* 0x000000020c04723c */ /* 0x010fde0000001808 */
[----:B------:R-:W-:-:S08]  /*4a180*/  NOP ;  /* 0x0000000000007918 */ /* 0x000fd00000000000 */
[----:B------:R-:W-:Y:S04]  /*4a190*/  STL.64 [R1+0x8b0], R4 ;  /* 0x0008b00401007387 */ /* 0x000fe80000100a00 */
[----:B------:R-:W-:Y:S04]  /*4a1a0*/  STL.64 [R1+0x8b8], R6 ;  /* 0x0008b80601007387 */ /* 0x000fe80000100a00 */
[----:B------:R-:W2:Y:S04]  /*4a1b0*/  LDL.LU R20, [R1+0x78] ;  /* 0x0000780001147983 */ /* 0x000ea80000300800 */
[----:B------:R-:W2:Y:S04]  /*4a1c0*/  LDL.LU R21, [R1+0x7c] ;  /* 0x00007c0001157983 */ /* 0x000ea80000300800 */
[----:B--2---:R0:W-:Y:S04]  /*4a1d0*/  STL.64 [R1+0x7b98], R20 ;  /* 0x007b981401007387 */ /* 0x0041e80000100a00 */
[----:B------:R-:W2:Y:S04]  /*4a1e0*/  LDL.LU R22, [R1+0x80] ;  /* 0x0000800001167983 */ /* 0x000ea80000300800 */
[----:B------:R-:W2:Y:S04]  /*4a1f0*/  LDL.LU R23, [R1+0x84] ;  /* 0x0000840001177983 */ /* 0x000ea80000300800 */
[----:B0-----:R-:W3:Y:S04]  /*4a200*/  LDL.LU R20, [R1+0x88] ;  /* 0x0000880001147983 */ /* 0x001ee80000300800 */
[----:B------:R-:W3:Y:S04]  /*4a210*/  LDL.LU R21, [R1+0x8c] ;  /* 0x00008c0001157983 */ /* 0x000ee80000300800 */
[----:B--2---:R0:W-:Y:S04]  /*4a220*/  STL.64 [R1+0x7bb0], R22 ;  /* 0x007bb01601007387 */ /* 0x0041e80000100a00 */
[----:B0-----:R-:W2:Y:S04]  /*4a230*/  LDL.LU R22, [R1+0x90] ;  /* 0x0000900001167983 */ /* 0x001ea80000300800 */
[----:B------:R-:W2:Y:S04]  /*4a240*/  LDL.LU R23, [R1+0x94] ;  /* 0x0000940001177983 */ /* 0x000ea80000300800 */
[----:B---3--:R0:W-:Y:S01]  /*4a250*/  STL.64 [R1+0x7bc8], R20 ;  /* 0x007bc81401007387 */ /* 0x0081e20000100a00 */
[----:B------:R-:W-:-:S02]  /*4a260*/  IMAD R13, R25, 0x100, R24 ;  /* 0x00000100190d7824 */ /* 0x000fc400078e0218 */
[----:B------:R-:W-:Y:S01]  /*4a270*/  IMAD R14, R27, 0x100, R26 ;  /* 0x000001001b0e7824 */ /* 0x000fe200078e021a */
[----:B0-----:R-:W3:Y:S04]  /*4a280*/  LDL.LU R20, [R1+0x98] ;  /* 0x0000980001147983 */ /* 0x001ee80000300800 */
[----:B------:R-:W3:Y:S04]  /*4a290*/  LDL.LU R21, [R1+0x9c] ;  /* 0x00009c0001157983 */ /* 0x000ee80000300800 */
[----:B------:R-:W4:Y:S04]  /*4a2a0*/  LDL.LU R15, [R1+0x23d4] ;  /* 0x0023d400010f7983 */ /* 0x000f280000300800 */
[----:B--2---:R0:W-:Y:S04]  /*4a2b0*/  STL.64 [R1+0x7be0], R22 ;  /* 0x007be01601007387 */ /* 0x0041e80000100a00 */
[----:B0-----:R-:W4:Y:S04]  /*4a2c0*/  LDL.LU R23, [R1+0x23d8] ;  /* 0x0023d80001177983 */ /* 0x001f280000300800 */
        /* <DEDUP_REMOVED lines=31> */
[----:B----4-:R-:W-:Y:S01]  /*4a4c0*/  IMAD R15, R15, 0x100, R23 ;  /* 0x000001000f0f7824 */ /* 0x010fe200078e0217 */
[----:B------:R-:W-:Y:S02]  /*4a4d0*/  F2FP.F16.E4M3.UNPACK_B R13, R13 ;  /* 0x0000000dff0d723e */ /* 0x000fe400020006ff */
[----:B------:R-:W-:Y:S01]  /*4a4e0*/  F2FP.F16.E4M3.UNPACK_B R14, R14 ;  /* 0x0000000eff0e723e */ /* 0x000fe200020006ff */
[----:B---3--:R-:W-:Y:S04]  /*4a4f0*/  STL.64 [R1+0x7bf0], R26 ;  /* 0x007bf01a01007387 */ /* 0x008fe80000100a00 */
[----:B--2---:R0:W-:Y:S04]  /*4a500*/  STL.64 [R1+0x7be8], R24 ;  /* 0x007be81801007387 */ /* 0x0041e80000100a00 */
[----:B0-----:R-:W2:Y:S04]  /*4a510*/  LDL.LU.64 R24, [R1+0x8a0] ;  /* 0x0008a00001187983 */ /* 0x001ea80000300a00 */
[----:B------:R-:W2:Y:S01]  /*4a520*/  LDL.LU.64 R26, [R1+0x8a8] ;  /* 0x0008a800011a7983 */ /* 0x000ea20000300a00 */
[----:B------:R-:W-:-:S02]  /*4a530*/  F2FP.F16.E4M3.UNPACK_B R12, R12 ;  /* 0x0000000cff0c723e */ /* 0x000fc400020006ff */
[----:B------:R-:W-:Y:S01]  /*4a540*/  F2FP.F16.E4M3.UNPACK_B R15, R15 ;  /* 0x0000000fff0f723e */ /* 0x000fe200020006ff */
[----:B------:R-:W3:Y:S04]  /*4a550*/  LDL.LU.64 R16, [R1+0x810] ;  /* 0x0008100001107983 */ /* 0x000ee80000300a00 */
[----:B------:R-:W3:Y:S04]  /*4a560*/  LDL.LU.64 R18, [R1+0x818] ;  /* 0x0008180001127983 */ /* 0x000ee80000300a00 */
[----:B------:R-:W4:Y:S04]  /*4a570*/  LDL.LU.64 R8, [R1+0x800] ;  /* 0x0008000001087983 */ /* 0x000f280000300a00 */
[----:B------:R-:W4:Y:S04]  /*4a580*/  LDL.LU.64 R10, [R1+0x808] ;  /* 0x00080800010a7983 */ /* 0x000f280000300a00 */
[----:B------:R-:W4:Y:S04]  /*4a590*/  LDL.LU.64 R4, [R1+0x7f0] ;  /* 0x0007f00001047983 */ /* 0x000f280000300a00 */
        /* <DEDUP_REMOVED lines=77> */
[----:B--2---:R0:W-:Y:S04]  /*4aa70*/  STL.64 [R1+0x7a60], R26 ;  /* 0x007a601a01007387 */ /* 0x0041e80000100a00 */
[----:B0-----:R-:W2:Y:S01]  /*4aa80*/  LDL.LU R26, [R1] ;  /* 0x00000000011a7983 */ /* 0x001ea20000300800 */
[----:B------:R-:W-:-:S03]  /*4aa90*/  IMAD.MOV.U32 R27, RZ, RZ, R0 ;  /* 0x000000ffff1b7224 */ /* 0x000fc600078e0000 */
[----:B------:R-:W4:Y:S04]  /*4aaa0*/  LDL.LU R0, [R1+0x7b18] ;  /* 0x007b180001007983 */ /* 0x000f280000300800 */
[----:B---3--:R0:W-:Y:S04]  /*4aab0*/  STL.64 [R1+0x7a58], R24 ;  /* 0x007a581801007387 */ /* 0x0081e80000100a00 */
[----:B0-----:R-:W3:Y:S04]  /*4aac0*/  LDL.LU R24, [R1+0x8] ;  /* 0x0000080001187983 */ /* 0x001ee80000300800 */
[----:B------:R-:W3:Y:S04]  /*4aad0*/  LDL.LU R25, [R1+0xc] ;  /* 0x00000c0001197983 */ /* 0x000ee80000300800 */
[----:B------:R-:W2:Y:S04]  /*4aae0*/  LDL.LU R6, [R1+0x18] ;  /* 0x0000180001067983 */ /* 0x000ea80000300800 */
[----:B------:R-:W2:Y:S04]  /*4aaf0*/  LDL.LU R7, [R1+0x1c] ;  /* 0x00001c0001077983 */ /* 0x000ea80000300800 */
[----:B------:R-:W4:Y:S04]  /*4ab00*/  LDL.LU R4, [R1+0x20] ;  /* 0x0000200001047983 */ /* 0x000f280000300800 */
[----:B------:R-:W4:Y:S04]  /*4ab10*/  LDL.LU R5, [R1+0x24] ;  /* 0x0000240001057983 */ /* 0x000f280000300800 */
[----:B--2---:R-:W-:Y:S04]  /*4ab20*/  STL.64 [R1+0x7ab0], R6 ;  /* 0x007ab00601007387 */ /* 0x004fe80000100a00 */
[----:B----4-:R-:W-:Y:S04]  /*4ab30*/  STL.64 [R1+0x7ac8], R4 ;  /* 0x007ac80401007387 */ /* 0x010fe80000100a00 */
[----:B------:R0:W-:Y:S04]  /*4ab40*/  STL.64 [R1+0x7a78], R26 ;  /* 0x007a781a01007387 */ /* 0x0001e80000100a00 */
[----:B0-----:R-:W2:Y:S01]  /*4ab50*/  LDL.LU R26, [R1+0x10] ;  /* 0x00001000011a7983 */ /* 0x001ea20000300800 */
[----:B------:R-:W-:-:S03]  /*4ab60*/  IMAD.MOV.U32 R27, RZ, RZ, R0 ;  /* 0x000000ffff1b7224 */ /* 0x000fc600078e0000 */
[----:B------:R-:W4:Y:S04]  /*4ab70*/  LDL.LU R0, [R1+0x7b14] ;  /* 0x007b140001007983 */ /* 0x000f280000300800 */
[----:B------:R-:W3:Y:S04]  /*4ab80*/  LDL.LU R6, [R1+0x28] ;  /* 0x0000280001067983 */ /* 0x000ee80000300800 */
[----:B------:R-:W3:Y:S04]  /*4ab90*/  LDL.LU R7, [R1+0x2c] ;  /* 0x00002c0001077983 */ /* 0x000ee80000300800 */
[----:B------:R-:W2:Y:S04]  /*4aba0*/  LDL.LU R4, [R1+0x30] ;  /* 0x0000300001047983 */ /* 0x000ea80000300800 */
[----:B------:R-:W2:Y:S04]  /*4abb0*/  LDL.LU R5, [R1+0x34] ;  /* 0x0000340001057983 */ /* 0x000ea80000300800 */
[----:B---3--:R0:W-:Y:S04]  /*4abc0*/  STL.64 [R1+0x7ae0], R6 ;  /* 0x007ae00601007387 */ /* 0x0081e80000100a00 */
[----:B0-----:R-:W3:Y:S01]  /*4abd0*/  LDL.LU R6, [R1+0x38] ;  /* 0x0000380001067983 */ /* 0x001ee20000300800 */
[----:B----4-:R-:W-:-:S03]  /*4abe0*/  IMAD.MOV.U32 R7, RZ, RZ, R0 ;  /* 0x000000ffff077224 */ /* 0x010fc600078e0000 */
[----:B------:R-:W4:Y:S04]  /*4abf0*/  LDL.LU R0, [R1+0x7b10] ;  /* 0x007b100001007983 */ /* 0x000f280000300800 */
[----:B--2---:R-:W-:Y:S04]  /*4ac00*/  STL.64 [R1+0x7af8], R4 ;  /* 0x007af80401007387 */ /* 0x004fe80000100a00 */
[----:B------:R0:W-:Y:S04]  /*4ac10*/  STL.64 [R1+0x7a90], R24 ;  /* 0x007a901801007387 */ /* 0x0001e80000100a00 */
[----:B------:R1:W-:Y:S04]  /*4ac20*/  STL.64 [R1+0x7aa8], R26 ;  /* 0x007aa81a01007387 */ /* 0x0003e80000100a00 */
[----:B0-----:R-:W2:Y:S04]  /*4ac30*/  LDL.LU.64 R24, [R1+0x490] ;  /* 0x0004900001187983 */ /* 0x001ea80000300a00 */
[----:B-1----:R-:W3:Y:S04]  /*4ac40*/  LDL.LU.64 R26, [R1+0x498] ;  /* 0x00049800011a7983 */ /* 0x002ee80000300a00 */
        /* <DEDUP_REMOVED lines=106> */
[----:B---3--:R-:W-:Y:S02]  /*4b2f0*/  HMMA.16816.F32 R24, R12, R24, R20 ;  /* 0x000000180c18723c */ /* 0x008fe40000001814 */
[----:B------:R-:W2:Y:S04]  /*4b300*/  LDL.LU.64 R22, [R1+0x7a30] ;  /* 0x007a300001167983 */ /* 0x000ea80000300a00 */
[----:B------:R-:W4:-:S15]  /*4b310*/  LDL.LU.64 R20, [R1+0x7a28] ;  /* 0x007a280001147983 */ /* 0x000f1e0000300a00 */
[----:B------:R-:W-:-:S02]  /*4b320*/  NOP ;  /* 0x0000000000007918 */ /* 0x000fc40000000000 */
[----:B------:R0:W-:Y:S04]  /*4b330*/  STL.64 [R1+0x3d0], R24 ;  /* 0x0003d01801007387 */ /* 0x0001e80000100a00 */
[----:B------:R1:W-:Y:S04]  /*4b340*/  STL.64 [R1+0x3d8], R26 ;  /* 0x0003d81a01007387 */ /* 0x0003e80000100a00 */
[----:B0-----:R-:W3:Y:S04]  /*4b350*/  LDL.LU.64 R24, [R1+0x350] ;  /* 0x0003500001187983 */ /* 0x001ee80000300a00 */
[----:B-1----:R-:W3:Y:S01]  /*4b360*/  LDL.LU.64 R26, [R1+0x358] ;  /* 0x00035800011a7983 */ /* 0x002ee20000300a00 */
[C---:B--2---:R-:W-:Y:S06]  /*4b370*/  HMMA.16816.F32 R8, R12.reuse, R22, R8 ;  /* 0x000000160c08723c */ /* 0x044fec0000001808 */
[----:B----4-:R-:W-:-:S15]  /*4b380*/  HMMA.16816.F32 R20, R12, R20, R16 ;  /* 0x000000140c14723c */ /* 0x010fde0000001810 */
[----:B------:R-:W-:-:S02]  /*4b390*/  NOP ;  /* 0x0000000000007918 */ /* 0x000fc40000000000 */
[----:B------:R-:W-:Y:S04]  /*4b3a0*/  STL.64 [R1+0x3b0], R8 ;  /* 0x0003b00801007387 */ /* 0x000fe80000100a00 */
[----:B------:R0:W-:Y:S04]  /*4b3b0*/  STL.64 [R1+0x3b8], R10 ;  /* 0x0003b80a01007387 */ /* 0x0001e80000100a00 */
[----:B0-----:R-:W2:Y:S04]  /*4b3c0*/  LDL.LU.64 R10, [R1+0x7a20] ;  /* 0x007a2000010a7983 */ /* 0x001ea80000300a00 */
[----:B------:R-:W4:Y:S04]  /*4b3d0*/  LDL.LU.64 R8, [R1+0x7a18] ;  /* 0x007a180001087983 */ /* 0x000f280000300a00 */
[----:B------:R-:W3:Y:S04]  /*4b3e0*/  LDL.LU.64 R18, [R1+0x7a10] ;  /* 0x007a100001127983 */ /* 0x000ee80000300a00 */
[----:B------:R-:W2:Y:S04]  /*4b3f0*/  LDL.LU.64 R16, [R1+0x7a08] ;  /* 0x007a080001107983 */ /* 0x000ea80000300a00 */
[----:B------:R0:W-:Y:S04]  /*4b400*/  STL.64 [R1+0x390], R20 ;  /* 0x0003901401007387 */ /* 0x0001e80000100a00 */
[----:B------:R1:W-:Y:S04]  /*4b410*/  STL.64 [R1+0x398], R22 ;  /* 0x0003981601007387 */ /* 0x0003e80000100a00 */
[----:B0-----:R-:W3:Y:S04]  /*4b420*/  LDL.LU.64 R20, [R1+0x370] ;  /* 0x0003700001147983 */ /* 0x001ee80000300a00 */
[----:B-1----:R-:W3:Y:S02]  /*4b430*/  LDL.LU.64 R22, [R1+0x378] ;  /* 0x0003780001167983 */ /* 0x002ee40000300a00 */
[----:B---3--:R-:W-:-:S15]  /*4b440*/  HMMA.16816.F32 R20, R12, R18, R20 ;  /* 0x000000120c14723c */ /* 0x008fde0000001814 */
[----:B------:R-:W-:-:S08]  /*4b450*/  NOP ;  /* 0x0000000000007918 */ /* 0x000fd00000000000 */
[----:B------:R-:W-:Y:S04]  /*4b460*/  STL.64 [R1+0x370], R20 ;  /* 0x0003701401007387 */ /* 0x000fe80000100a00 */
[----:B------:R2:W-:Y:S02]  /*4b470*/  STL.64 [R1+0x378], R22 ;  /* 0x0003781601007387 */ /* 0x0005e40000100a00 */
[----:B--2---:R-:W-:Y:S02]  /*4b480*/  HMMA.16816.F32 R20, R12, R16, R24 ;  /* 0x000000100c14723c */ /* 0x004fe40000001818 */
[----:B------:R-:W2:Y:S04]  /*4b490*/  LDL.LU R16, [R1+0x23dc] ;  /* 0x0023dc0001107983 */ /* 0x000ea80000300800 */
[----:B------:R-:W2:-:S15]  /*4b4a0*/  LDL.LU R17, [R1+0x23e4] ;  /* 0x0023e40001117983 */ /* 0x000e9e0000300800 */
[----:B------:R-:W-:-:S02]  /*4b4b0*/  NOP ;  /* 0x0000000000007918 */ /* 0x000fc40000000000 */
[----:B------:R-:W-:Y:S04]  /*4b4c0*/  STL.64 [R1+0x350], R20 ;  /* 0x0003501401007387 */ /* 0x000fe80000100a00 */
[----:B------:R-:W-:Y:S04]  /*4b4d0*/  STL.64 [R1+0x358], R22 ;  /* 0x0003581601007387 */ /* 0x000fe80000100a00 */
[----:B------:R-:W3:Y:S04]  /*4b4e0*/  LDL.LU R18, [R1+0x3008] ;  /* 0x0030080001127983 */ /* 0x000ee80000300800 */
[----:B------:R-:W3:Y:S04]  /*4b4f0*/  LDL.LU R19, [R1+0x3010] ;  /* 0x0030100001137983 */ /* 0x000ee80000300800 */
[----:B---3--:R-:W-:Y:S04]  /*4b500*/  STL.64 [R1+0x79d0], R18 ;  /* 0x0079d01201007387 */ /* 0x008fe80000100a00 */
[----:B--2---:R0:W-:Y:S02]  /*4b510*/  STL.64 [R1+0x79c8], R16 ;  /* 0x0079c81001007387 */ /* 0x0041e40000100a00 */
[----:B0-----:R-:W-:Y:S02]  /*4b520*/  HMMA.16816.F32 R16, R12, R10, R4 ;  /* 0x0000000a0c10723c */ /* 0x001fe40000001804 */
[----:B------:R-:W4:Y:S04]  /*4b530*/  LDL.LU.64 R4, [R1+0x310] ;  /* 0x0003100001047983 */ /* 0x000f280000300a00 */
[----:B------:R-:W4:-:S15]  /*4b540*/  LDL.LU.64 R6, [R1+0x318] ;  /* 0x0003180001067983 */ /* 0x000f1e0000300a00 */
[----:B------:R-:W-:-:S02]  /*4b550*/  NOP ;  /* 0x0000000000007918 */ /* 0x000fc40000000000 */
[----:B------:R-:W-:Y:S04]  /*4b560*/  STL.64 [R1+0x330], R16 ;  /* 0x0003301001007387 */ /* 0x000fe80000100a00 */
[----:B------:R-:W-:Y:S04]  /*4b570*/  STL.64 [R1+0x338], R18 ;  /* 0x0003381201007387 */ /* 0x000fe80000100a00 */
[----:B------:R-:W2:Y:S04]  /*4b580*/  LDL.LU R20, [R1+0x200] ;  /* 0x0002000001147983 */ /* 0x000ea80000300800 */
[----:B------:R-:W2:Y:S04]  /*4b590*/  LDL.LU R21, [R1+0x204] ;  /* 0x0002040001157983 */ /* 0x000ea80000300800 */
[----:B------:R-:W3:Y:S04]  /*4b5a0*/  LDL.LU R22, [R1+0x208] ;  /* 0x0002080001167983 */ /* 0x000ee80000300800 */
[----:B------:R-:W3:Y:S04]  /*4b5b0*/  LDL.LU R23, [R1+0x20c] ;  /* 0x00020c0001177983 */ /* 0x000ee80000300800 */
        /* <DEDUP_REMOVED lines=11> */
[----:B------:R-:W4:Y:S04]  /*4b670*/  LDL.LU R10, [R1+0xe0] ;  /* 0x0000e000010a7983 */ /* 0x000f280000300800 */
[----:B------:R-:W4:Y:S04]  /*4b680*/  LDL.LU R11, [R1+0xe4] ;  /* 0x0000e400010b7983 */ /* 0x000f280000300800 */
[----:B------:R-:W4:Y:S04]  /*4b690*/  LDL.LU R28, [R1+0xe8] ;  /* 0x0000e800011c7983 */ /* 0x000f280000300800 */
[----:B------:R-:W4:Y:S04]  /*4b6a0*/  LDL.LU R29, [R1+0xec] ;  /* 0x0000ec00011d7983 */ /* 0x000f280000300800 */
[----:B------:R-:W4:Y:S04]  /*4b6b0*/  LDL.LU R24, [R1+0x210] ;  /* 0x0002100001187983 */ /* 0x000f280000300800 */
[----:B------:R-:W4:Y:S04]  /*4b6c0*/  LDL.LU R25, [R1+0x214] ;  /* 0x0002140001197983 */ /* 0x000f280000300800 */
[----:B------:R-:W4:Y:S04]  /*4b6d0*/  LDL.LU R26, [R1+0x218] ;  /* 0x00021800011a7983 */ /* 0x000f280000300800 */
[----:B------:R-:W-:Y:S04]  /*4b6e0*/  STL.64 [R1+0x310], R4 ;  /* 0x0003100401007387 */ /* 0x000fe80000100a00 */
[----:B------:R0:W-:Y:S04]  /*4b6f0*/  STL.64 [R1+0x318], R6 ;  /* 0x0003180601007387 */ /* 0x0001e80000100a00 */
[----:B0-----:R-:W2:Y:S04]  /*4b700*/  LDL.LU.64 R6, [R1+0x7a00] ;  /* 0x007a000001067983 */ /* 0x001ea80000300a00 */
[----:B------:R-:W3:Y:S04]  /*4b710*/  LDL.LU.64 R4, [R1+0x79f8] ;  /* 0x0079f80001047983 */ /* 0x000ee80000300a00 */
[----:B------:R-:W4:Y:S04]  /*4b720*/  LDL.LU R8, [R1+0xd8] ;  /* 0x0000d80001087983 */ /* 0x000f280000300800 */
[----:B------:R-:W4:Y:S01]  /*4b730*/  LDL.LU R9, [R1+0xdc] ;  /* 0x0000dc0001097983 */ /* 0x000f220000300800 */
[----:B--2---:R-:W-:-:S15]  /*4b740*/  HMMA.16816.F32 R20, R12, R6, R20 ;  /* 0x000000060c14723c */ /* 0x004fde0000001814 */
[----:B------:R-:W-:-:S08]  /*4b750*/  NOP ;  /* 0x0000000000007918 */ /* 0x000fd00000000000 */
[----:B------:R-:W-:Y:S04]  /*4b760*/  STL.64 [R1+0x1e0], R20 ;  /* 0x0001e01401007387 */ /* 0x000fe80000100a00 */
[----:B------:R0:W-:Y:S04]  /*4b770*/  STL.64 [R1+0x1e8], R22 ;  /* 0x0001e81601007387 */ /* 0x0001e80000100a00 */
[----:B0-----:R-:W3:Y:S04]  /*4b780*/  LDL.LU.64 R22, [R1+0x79f0] ;  /* 0x0079f00001167983 */ /* 0x001ee80000300a00 */
[----:B------:R-:W3:Y:S04]  /*4b790*/  LDL.LU.64 R20, [R1+0x79e8] ;  /* 0x0079e80001147983 */ /* 0x000ee80000300a00 */
[----:B------:R-:W2:Y:S04]  /*4b7a0*/  LDL.LU R6, [R1+0xd0] ;  /* 0x0000d00001067983 */ /* 0x000ea80000300800 */
[----:B------:R-:W4:Y:S01]  /*4b7b0*/  LDL.LU R7, [R1+0xd4] ;  /* 0x0000d40001077983 */ /* 0x000f220000300800 */
[----:B------:R-:W-:Y:S01]  /*4b7c0*/  IMAD.MOV.U32 R27, RZ, RZ, R0 ;  /* 0x000000ffff1b7224 */ /* 0x000fe200078e0000 */
[C---:B---3--:R-:W-:Y:S06]  /*4b7d0*/  HMMA.16816.F32 R20, R12.reuse, R4, R20 ;  /* 0x000000040c14723c */ /* 0x048fec0000001814 */
[----:B------:R-:W-:-:S15]  /*4b7e0*/  HMMA.16816.F32 R12, R12, R2, R16 ;  /* 0x000000020c0c723c */ /* 0x000fde0000001810 */
[----:B------:R-:W-:-:S02]  /*4b7f0*/  NOP ;  /* 0x0000000000007918 */ /* 0x000fc40000000000 */
[----:B------:R-:W-:Y:S04]  /*4b800*/  STL.64 [R1+0x1b0], R20 ;  /* 0x0001b01401007387 */ /* 0x000fe80000100a00 */
[----:B------:R0:W-:Y:S04]  /*4b810*/  STL.64 [R1+0x1b8], R22 ;  /* 0x0001b81601007387 */ /* 0x0001e80000100a00 */
[----:B0-----:R-:W3:Y:S04]  /*4b820*/  LDL.LU.64 R22, [R1+0x79e0] ;  /* 0x0079e00001167983 */ /* 0x001ee80000300a00 */
[----:B------:R-:W3:Y:S04]  /*4b830*/  LDL.LU.64 R20, [R1+0x79d8] ;  /* 0x0079d80001147983 */ /* 0x000ee80000300a00 */
[----:B------:R-:W2:Y:S04]  /*4b840*/  LDL.LU R4, [R1+0x300c] ;  /* 0x00300c0001047983 */ /* 0x000ea80000300800 */
[----:B------:R-:W4:Y:S04]  /*4b850*/  LDL.LU R5, [R1+0x3014] ;  /* 0x0030140001057983 */ /* 0x000f280000300800 */
[----:B------:R-:W2:Y:S04]  /*4b860*/  LDL.LU.64 R18, [R1+0x79d0] ;  /* 0x0079d00001127983 */ /* 0x000ea80000300a00 */
[----:B------:R-:W3:Y:S04]  /*4b870*/  LDL.LU.64 R16, [R1+0x79c8] ;  /* 0x0079c80001107983 */ /* 0x000ee80000300a00 */
[----:B------:R0:W-:Y:S04]  /*4b880*/  STL.64 [R1+0x21c0], R12 ;  /* 0x0021c00c01007387 */ /* 0x0001e80000100a00 */
[----:B------:R1:W-:Y:S04]  /*4b890*/  STL [R1+0x21c8], R14 ;  /* 0x0021c80e01007387 */ /* 0x0003e80000100800 */
[----:B------:R-:W3:Y:S04]  /*4b8a0*/  LDL.LU R2, [R1+0x23e0] ;  /* 0x0023e00001027983 */ /* 0x000ee80000300800 */
[----:B------:R-:W3:Y:S01]  /*4b8b0*/  LDL.LU R3, [R1+0x3004] ;  /* 0x0030040001037983 */ /* 0x000ee20000300800 */
[----:B------:R-:W-:-:S03]  /*4b8c0*/  IMAD.MOV.U32 R0, RZ, RZ, R15 ;  /* 0x000000ffff007224 */ /* 0x000fc600078e000f */
[----:B0-----:R-:W3:Y:S04]  /*4b8d0*/  LDL.LU R12, [R1+0x1d0] ;  /* 0x0001d000010c7983 */ /* 0x001ee80000300800 */
[----:B------:R-:W3:Y:S04]  /*4b8e0*/  LDL.LU R13, [R1+0x1d4] ;  /* 0x0001d400010d7983 */ /* 0x000ee80000300800 */
[----:B-1----:R-:W3:Y:S04]  /*4b8f0*/  LDL.LU R14, [R1+0x1d8] ;  /* 0x0001d800010e7983 */ /* 0x002ee80000300800 */
[----:B------:R-:W3:Y:S04]  /*4b900*/  LDL.LU R15, [R1+0x1dc] ;  /* 0x0001dc00010f7983 */ /* 0x000ee80000300800 */
[----:B------:R0:W-:Y:S01]  /*4b910*/  STL [R1+0x57e8], R0 ;  /* 0x0057e80001007387 */ /* 0x0001e20000100800 */
[----:B--2---:R-:W-:-:S02]  /*4b920*/  IMAD R18, R18, 0x100, R4 ;  /* 0x0000010012127824 */ /* 0x004fc400078e0204 */
[----:B----4-:R-:W-:Y:S02]  /*4b930*/  IMAD R19, R19, 0x100, R5 ;  /* 0x0000010013137824 */ /* 0x010fe400078e0205 */
[----:B---3--:R-:W-:Y:S02]  /*4b940*/  IMAD R16, R16, 0x100, R2 ;  /* 0x0000010010107824 */ /* 0x008fe400078e0202 */
[----:B------:R-:W-:Y:S01]  /*4b950*/  IMAD R17, R17, 0x100, R3 ;  /* 0x0000010011117824 */ /* 0x000fe200078e0203 */
[----:B------:R-:W-:Y:S02]  /*4b960*/  F2FP.F16.E4M3.UNPACK_B R18, R18 ;  /* 0x00000012ff12723e */ /* 0x000fe400020006ff */
[----:B------:R-:W-:Y:S02]  /*4b970*/  F2FP.F16.E4M3.UNPACK_B R19, R19 ;  /* 0x00000013ff13723e */ /* 0x000fe400020006ff */
[----:B------:R-:W-:Y:S02]  /*4b980*/  F2FP.F16.E4M3.UNPACK_B R2, R6.H1 ;  /* 0x00000006ff02723e */ /* 0x000fe400030006ff */
[----:B------:R-:W-:-:S02]  /*4b990*/  F2FP.F16.E4M3.UNPACK_B R16, R16 ;  /* 0x00000010ff10723e */ /* 0x000fc400020006ff */
[----:B------:R-:W-:Y:S02]  /*4b9a0*/  F2FP.F16.E4M3.UNPACK_B R17, R17 ;  /* 0x00000011ff11723e */ /* 0x000fe400020006ff */
[----:B------:R-:W-:Y:S02]  /*4b9b0*/  F2FP.F16.E4M3.UNPACK_B R3, R7.H1 ;  /* 0x00000007ff03723e */ /* 0x000fe400030006ff */
[----:B------:R-:W-:Y:S02]  /*4b9c0*/  F2FP.F16.E4M3.UNPACK_B R4, R8.H1 ;  /* 0x00000008ff04723e */ /* 0x000fe400030006ff */
[----:B------:R-:W-:-:S03]  /*4b9d0*/  F2FP.F16.E4M3.UNPACK_B R5, R9.H1 ;  /* 0x00000009ff05723e */ /* 0x000fc600030006ff */
[----:B------:R-:W-:Y:S06]  /*4b9e0*/  HMMA.16816.F32 R12, R16, R2, R12 ;  /* 0x00000002100c723c */ /* 0x000fec000000180c */
[----:B------:R1:W-:Y:S01]  /*4b9f0*/  STL.64 [R1+0xa8], R2 ;  /* 0x0000a80201007387 */ /* 0x0003e20000100a00 */
[----:B0-----:R-:W-:Y:S01]  /*4ba00*/  IMAD.MOV.U32 R0, RZ, RZ, R3 ;  /* 0x000000ffff007224 */ /* 0x001fe200078e0003 */
[----:B-1----:R-:W-:Y:S02]  /*4ba10*/  F2FP.F16.E4M3.UNPACK_B R2, R10.H1 ;  /* 0x0000000aff02723e */ /* 0x002fe400030006ff */
[----:B------:R-:W-:-:S02]  /*4ba20*/  F2FP.F16.E4M3.UNPACK_B R3, R11.H1 ;  /* 0x0000000bff03723e */ /* 0x000fc400030006ff */
[C---:B------:R-:W-:Y:S06]  /*4ba30*/  HMMA.16816.F32 R8, R16.reuse, R4, R20 ;  /* 0x000000041008723c */ /* 0x040fec0000001814 */
[----:B------:R-:W-:Y:S05]  /*4ba40*/  STL [R1+0xa0], R4 ;  /* 0x0000a00401007387 */ /* 0x000fea0000100800 */
[----:B------:R-:W-:Y:S04]  /*4ba50*/  STL.64 [R1+0x1d0], R12 ;  /* 0x0001d00c01007387 */ /* 0x000fe80000100a00 */
[----:B------:R-:W-:Y:S04]  /*4ba60*/  STL.64 [R1+0x1d8], R14 ;  /* 0x0001d80e01007387 */ /* 0x000fe80000100a00 */
[----:B------:R-:W-:Y:S04]  /*4ba70*/  STL [R1+0x7818], R0 ;  /* 0x0078180001007387 */ /* 0x000fe80000100800 */
[----:B------:R-:W-:Y:S04]  /*4ba80*/  STL [R1+0xa4], R5 ;  /* 0x0000a40501007387 */ /* 0x000fe80000100800 */
[----:B------:R-:W-:Y:S04]  /*4ba90*/  STL [R1+0x98], R2 ;  /* 0x0000980201007387 */ /* 0x000fe80000100800 */
[----:B------:R-:W-:Y:S04]  /*4baa0*/  STL.64 [R1+0x200], R8 ;  /* 0x0002000801007387 */ /* 0x000fe80000100a00 */
[----:B------:R0:W-:Y:S02]  /*4bab0*/  STL.64 [R1+0x208], R10 ;  /* 0x0002080a01007387 */ /* 0x0001e40000100a00 */
[----:B0-----:R-:W-:Y:S01]  /*4bac0*/  HMMA.16816.F32 R8, R16, R2, R24 ;  /* 0x000000021008723c */ /* 0x001fe20000001818 */
[----:B------:R-:W-:Y:S01]  /*4bad0*/  IMAD.MOV.U32 R0, RZ, RZ, R5 ;  /* 0x000000ffff007224 */ /* 0x000fe200078e0005 */
[----:B------:R-:W-:-:S02]  /*4bae0*/  F2FP.F16.E4M3.UNPACK_B R7, R28.H1 ;  /* 0x0000001cff07723e */ /* 0x000fc400030006ff */
[----:B------:R-:W-:Y:S02]  /*4baf0*/  F2FP.F16.E4M3.UNPACK_B R6, R29.H1 ;  /* 0x0000001dff06723e */ /* 0x000fe400030006ff */
[----:B------:R0:W-:Y:S04]  /*4bb00*/  STL [R1+0x781c], R0 ;  /* 0x00781c0001007387 */ /* 0x0001e80000100800 */
[----:B------:R1:W-:Y:S04]  /*4bb10*/  STL [R1+0x9c], R3 ;  /* 0x00009c0301007387 */ /* 0x0003e80000100800 */
[----:B------:R-:W-:Y:S09]  /*4bb20*/  STL [R1+0x90], R7 ;  /* 0x0000900701007387 */ /* 0x000ff20000100800 */
[----:B------:R-:W-:Y:S04]  /*4bb30*/  STL.64 [R1+0x210], R8 ;  /* 0x0002100801007387 */ /* 0x000fe80000100a00 */
[----:B------:R-:W-:Y:S04]  /*4bb40*/  STL.64 [R1+0x218], R10 ;  /* 0x0002180a01007387 */ /* 0x000fe80000100a00 */
[----:B------:R-:W2:Y:S04]  /*4bb50*/  LDL.LU R24, [R1+0x280] ;  /* 0x0002800001187983 */ /* 0x000ea80000300800 */
[----:B------:R-:W-:Y:S04]  /*4bb60*/  STL [R1+0x94], R6 ;  /* 0x0000940601007387 */ /* 0x000fe80000100800 */
[----:B------:R-:W2:Y:S04]  /*4bb70*/  LDL.LU R25, [R1+0x284] ;  /* 0x0002840001197983 */ /* 0x000ea80000300800 */
[----:B------:R-:W3:Y:S04]  /*4bb80*/  LDL.LU R26, [R1+0x288] ;  /* 0x00028800011a7983 */ /* 0x000ee80000300800 */
[----:B------:R-:W3:Y:S04]  /*4bb90*/  LDL.LU R27, [R1+0x28c] ;  /* 0x00028c00011b7983 */ /* 0x000ee80000300800 */
[----:B---3--:R-:W-:Y:S04]  /*4bba0*/  STL.64 [R1+0x7970], R26 ;  /* 0x0079701a01007387 */ /* 0x008fe80000100a00 */
[----:B--2---:R2:W-:Y:S04]  /*4bbb0*/  STL.64 [R1+0x7968], R24 ;  /* 0x0079681801007387 */ /* 0x0045e80000100a00 */
[----:B------:R-:W3:Y:S04]  /*4bbc0*/  LDL.LU R12, [R1+0x260] ;  /* 0x00026000010c7983 */ /* 0x000ee80000300800 */
[----:B------:R-:W3:Y:S04]  /*4bbd0*/  LDL.LU R13, [R1+0x264] ;  /* 0x00026400010d7983 */ /* 0x000ee80000300800 */
[----:B---3--:R3:W-:Y:S04]  /*4bbe0*/  STL.64 [R1+0x7978], R12 ;  /* 0x0079780c01007387 */ /* 0x0087e80000100a00 */
[----:B------:R-:W4:Y:S04]  /*4bbf0*/  LDL.LU R14, [R1+0x268] ;  /* 0x00026800010e7983 */ /* 0x000f280000300800 */
[----:B------:R-:W4:Y:S01]  /*4bc00*/  LDL.LU R15, [R1+0x26c] ;  /* 0x00026c00010f7983 */ /* 0x000f220000300800 */
[----:B0-----:R-:W-:-:S03]  /*4bc10*/  IMAD.MOV.U32 R0, RZ, RZ, R3 ;  /* 0x000000ffff007224 */ /* 0x001fc600078e0003 */
[----:B----4-:R-:W-:Y:S04]  /*4bc20*/  STL.64 [R1+0x7990], R14 ;  /* 0x0079900e01007387 */ /* 0x010fe80000100a00 */
[----:B------:R-:W4:Y:S04]  /*4bc30*/  LDL.LU R2, [R1+0x108] ;  /* 0x0001080001027983 */ /* 0x000f280000300800 */
[----:B-1----:R-:W4:Y:S04]  /*4bc40*/  LDL.LU R3, [R1+0x10c] ;  /* 0x00010c0001037983 */ /* 0x002f280000300800 */
[----:B--2---:R-:W2:Y:S04]  /*4bc50*/  LDL.LU R24, [R1+0x250] ;  /* 0x0002500001187983 */ /* 0x004ea80000300800 */
[----:B------:R-:W2:Y:S04]  /*4bc60*/  LDL.LU R25, [R1+0x254] ;  /* 0x0002540001197983 */ /* 0x000ea80000300800 */
[----:B------:R-:W4:Y:S04]  /*4bc70*/  LDL.LU R26, [R1+0x258] ;  /* 0x00025800011a7983 */ /* 0x000f280000300800 */
[----:B------:R-:W4:Y:S04]  /*4bc80*/  LDL.LU R27, [R1+0x25c] ;  /* 0x00025c00011b7983 */ /* 0x000f280000300800 */
[----:B---3--:R-:W3:Y:S04]  /*4bc90*/  LDL.LU R12, [R1+0xf8] ;  /* 0x0000f800010c7983 */ /* 0x008ee80000300800 */
[----:B------:R-:W3:Y:S04]  /*4bca0*/  LDL.LU R13, [R1+0xfc] ;  /* 0x0000fc00010d7983 */ /* 0x000ee80000300800 */
[----:B------:R-:W3:Y:S04]  /*4bcb0*/  LDL.LU R4, [R1+0x100] ;  /* 0x0001000001047983 */ /* 0x000ee80000300800 */
[----:B------:R-:W3:Y:S04]  /*4bcc0*/  LDL.LU R5, [R1+0x104] ;  /* 0x0001040001057983 */ /* 0x000ee80000300800 */
[----:B----4-:R-:W-:Y:S04]  /*4bcd0*/  STL.64 [R1+0x7988], R26 ;  /* 0x0079881a01007387 */ /* 0x010fe80000100a00 */
[----:B--2---:R0:W-:Y:S04]  /*4bce0*/  STL.64 [R1+0x7980], R24 ;  /* 0x0079801801007387 */ /* 0x0041e80000100a00 */
[----:B0-----:R-:W2:Y:S04]  /*4bcf0*/  LDL.LU R24, [R1+0x240] ;  /* 0x0002400001187983 */ /* 0x001ea80000300800 */
[----:B------:R-:W2:Y:S04]  /*4bd00*/  LDL.LU R25, [R1+0x244] ;  /* 0x0002440001197983 */ /* 0x000ea80000300800 */
[----:B------:R-:W4:Y:S04]  /*4bd10*/  LDL.LU R26, [R1+0x248] ;  /* 0x00024800011a7983 */ /* 0x000f280000300800 */
[----:B------:R-:W4:Y:S04]  /*4bd20*/  LDL.LU R27, [R1+0x24c] ;  /* 0x00024c00011b7983 */ /* 0x000f280000300800 */
        /* <DEDUP_REMOVED lines=8> */
[----:B----4-:R0:W-:Y:S04]  /*4bdb0*/  STL.64 [R1+0x79b0], R26 ;  /* 0x0079b01a01007387 */ /* 0x0101e80000100a00 */
[----:B--2---:R-:W-:Y:S01]  /*4bdc0*/  STL.64 [R1+0x79a8], R24 ;  /* 0x0079a81801007387 */ /* 0x004fe20000100a00 */
[----:B0-----:R-:W-:-:S02]  /*4bdd0*/  IMAD.MOV.U32 R27, RZ, RZ, R6 ;  /* 0x000000ffff1b7224 */ /* 0x001fc400078e0006 */
[----:B------:R-:W-:Y:S01]  /*4bde0*/  IMAD.MOV.U32 R26, RZ, RZ, R7 ;  /* 0x000000ffff1a7224 */ /* 0x000fe200078e0007 */
[----:B------:R-:W2:Y:S04]  /*4bdf0*/  LDL.LU R6, [R1+0x110] ;  /* 0x0001100001067983 */ /* 0x000ea80000300800 */
[----:B------:R-:W2:Y:S04]  /*4be00*/  LDL.LU R7, [R1+0x114] ;  /* 0x0001140001077983 */ /* 0x000ea80000300800 */
[----:B--2---:R-:W-:Y:S04]  /*4be10*/  STL.64 [R1+0x79c0], R6 ;  /* 0x0079c00601007387 */ /* 0x004fe80000100a00 */
[----:B---3--:R0:W-:Y:S04]  /*4be20*/  STL.64 [R1+0x79b8], R4 ;  /* 0x0079b80401007387 */ /* 0x0081e80000100a00 */
[----:B0-----:R-:W2:Y:S04]  /*4be30*/  LDL.LU R4, [R1+0x220] ;  /* 0x0002200001047983 */ /* 0x001ea80000300800 */
[----:B------:R-:W2:Y:S04]  /*4be40*/  LDL.LU R5, [R1+0x224] ;  /* 0x0002240001057983 */ /* 0x000ea80000300800 */
[----:B------:R-:W2:Y:S04]  /*4be50*/  LDL.LU R6, [R1+0x228] ;  /* 0x0002280001067983 */ /* 0x000ea80000300800 */
[----:B------:R-:W2:Y:S04]  /*4be60*/  LDL.LU R7, [R1+0x22c] ;  /* 0x00022c0001077983 */ /* 0x000ea80000300800 */
[----:B------:R-:W3:Y:S04]  /*4be70*/  LDL.LU R8, [R1+0x270] ;  /* 0x0002700001087983 */ /* 0x000ee80000300800 */
[----:B------:R-:W3:Y:S04]  /*4be80*/  LDL.LU R9, [R1+0x274] ;  /* 0x0002740001097983 */ /* 0x000ee80000300800 */
[----:B------:R-:W3:Y:S04]  /*4be90*/  LDL.LU R10, [R1+0x278] ;  /* 0x00027800010a7983 */ /* 0x000ee80000300800 */
[----:B------:R-:W3:Y:S04]  /*4bea0*/  LDL.LU R11, [R1+0x27c] ;  /* 0x00027c00010b7983 */ /* 0x000ee80000300800 */
[----:B------:R-:W4:Y:S04]  /*4beb0*/  LDL.LU R20, [R1+0x118] ;  /* 0x0001180001147983 */ /* 0x000f280000300800 */
[----:B------:R-:W4:Y:S04]  /*4bec0*/  LDL.LU R21, [R1+0x11c] ;  /* 0x00011c0001157983 */ /* 0x000f280000300800 */
[----:B------:R-:W4:Y:S04]  /*4bed0*/  LDL.LU R22, [R1+0x120] ;  /* 0x0001200001167983 */ /* 0x000f280000300800 */
[----:B------:R-:W4:Y:S04]  /*4bee0*/  LDL.LU R23, [R1+0x124] ;  /* 0x0001240001177983 */ /* 0x000f280000300800 */
[----:B------:R-:W4:Y:S04]  /*4bef0*/  LDL.LU R28, [R1+0x128] ;  /* 0x00012800011c7983 */ /* 0x000f280000300800 */
[----:B------:R-:W4:Y:S04]  /*4bf00*/  LDL.LU R29, [R1+0x12c] ;  /* 0x00012c00011d7983 */ /* 0x000f280000300800 */
[----:B------:R-:W-:Y:S01]  /*4bf10*/  STL [R1+0x7820], R0 ;  /* 0x0078200001007387 */ /* 0x000fe20000100800 */
[----:B--2---:R-:W-:Y:S03]  /*4bf20*/  HMMA.16816.F32 R24, R16, R26, R4 ;  /* 0x0000001a1018723c */ /* 0x004fe60000001804 */
[----:B------:R-:W2:Y:S04]  /*4bf30*/  LDL.LU.64 R6, [R1+0x79c0] ;  /* 0x0079c00001067983 */ /* 0x000ea80000300a00 */
[----:B------:R-:W3:-:S15]  /*4bf40*/  LDL.LU.64 R4, [R1+0x79b8] ;  /* 0x0079b80001047983 */ /* 0x000ede0000300a00 */
[----:B------:R-:W-:-:S01]  /*4bf50*/  NOP ;  /* 0x0000000000007918 */ /* 0x000fc20000000000 */
[----:B------:R-:W-:Y:S04]  /*4bf60*/  STL.64 [R1+0x220], R24 ;  /* 0x0002201801007387 */ /* 0x000fe80000100a00 */
[----:B------:R0:W-:Y:S04]  /*4bf70*/  STL.64 [R1+0x228], R26 ;  /* 0x0002281a01007387 */ /* 0x0001e80000100a00 */
[----:B0-----:R-:W4:Y:S04]  /*4bf80*/  LDL.LU.64 R26, [R1+0x79b0] ;  /* 0x0079b000011a7983 */ /* 0x001f280000300a00 */
[----:B------:R-:W4:Y:S01]  /*4bf90*/  LDL.LU.64 R24, [R1+0x79a8] ;  /* 0x0079a80001187983 */ /* 0x000f220000300a00 */
[----:B------:R-:W-:-:S02]  /*4bfa0*/  F2FP.F16.E4M3.UNPACK_B R14, R14.H1 ;  /* 0x0000000eff0e723e */ /* 0x000fc400030006ff */
[----:B------:R-:W-:-:S03]  /*4bfb0*/  F2FP.F16.E4M3.UNPACK_B R15, R15.H1 ;  /* 0x0000000fff0f723e */ /* 0x000fc600030006ff */
[----:B------:R-:W-:Y:S04]  /*4bfc0*/  STL [R1+0x88], R14 ;  /* 0x0000880e01007387 */ /* 0x000fe80000100800 */
[----:B------:R-:W-:Y:S01]  /*4bfd0*/  STL [R1+0x8c], R15 ;  /* 0x00008c0f01007387 */ /* 0x000fe20000100800 */
[----:B----4-:R-:W-:-:S15]  /*4bfe0*/  HMMA.16816.F32 R24, R16, R14, R24 ;  /* 0x0000000e1018723c */ /* 0x010fde0000001818 */
[----:B------:R-:W-:-:S08]  /*4bff0*/  NOP ;  /* 0x0000000000007918 */ /* 0x000fd00000000000 */
[----:B------:R-:W-:Y:S04]  /*4c000*/  STL.64 [R1+0x230], R24 ;  /* 0x0002301801007387 */ /* 0x000fe80000100a00 */
[----:B------:R0:W-:Y:S04]  /*4c010*/  STL.64 [R1+0x238], R26 ;  /* 0x0002381a01007387 */ /* 0x0001e80000100a00 */
[----:B0-----:R-:W4:Y:S04]  /*4c020*/  LDL.LU.64 R26, [R1+0x79a0] ;  /* 0x0079a000011a7983 */ /* 0x001f280000300a00 */
[----:B------:R-:W4:Y:S01]  /*4c030*/  LDL.LU.64 R24, [R1+0x7998] ;  /* 0x0079980001187983 */ /* 0x000f220000300a00 */
[----:B------:R-:W-:-:S02]  /*4c040*/  F2FP.F16.E4M3.UNPACK_B R12, R12.H1 ;  /* 0x0000000cff0c723e */ /* 0x000fc400030006ff */
[----:B------:R-:W-:Y:S01]  /*4c050*/  F2FP.F16.E4M3.UNPACK_B R13, R13.H1 ;  /* 0x0000000dff0d723e */ /* 0x000fe200030006ff */
[----:B------:R-:W-:Y:S02]  /*4c060*/  IMAD.MOV.U32 R0, RZ, RZ, R15 ;  /* 0x000000ffff007224 */ /* 0x000fe400078e000f */
[----:B------:R-:W2:Y:S04]  /*4c070*/  LDL.LU.64 R14, [R1+0x7990] ;  /* 0x00799000010e7983 */ /* 0x000ea80000300a00 */
[----:B------:R-:W-:Y:S04]  /*4c080*/  STL [R1+0x80], R12 ;  /* 0x0000800c01007387 */ /* 0x000fe80000100800 */
        /* <DEDUP_REMOVED lines=8> */
[----:B---3--:R-:W-:-:S02]  /*4c110*/  F2FP.F16.E4M3.UNPACK_B R4, R4.H1 ;  /* 0x00000004ff04723e */ /* 0x008fc400030006ff */
        /* <DEDUP_REMOVED lines=10> */
[----:B0-----:R-:W3:Y:S04]  /*4c1c0*/  LDL.LU.64 R26, [R1+0x7970] ;  /* 0x00797000011a7983 */ /* 0x001ee80000300a00 */
[----:B------:R-:W3:Y:S01]  /*4c1d0*/  LDL.LU.64 R24, [R1+0x7968] ;  /* 0x0079680001187983 */ /* 0x000ee20000300a00 */
[----:B------:R-:W-:-:S02]  /*4c1e0*/  F2FP.F16.E4M3.UNPACK_B R2, R2.H1 ;  /* 0x00000002ff02723e */ /* 0x000fc400030006ff */
[----:B------:R-:W-:-:S07]  /*4c1f0*/  F2FP.F16.E4M3.UNPACK_B R3, R3.H1 ;  /* 0x00000003ff03723e */ /* 0x000fce00030006ff */
[C---:B--2---:R-:W-:Y:S01]  /*4c200*/  HMMA.16816.F32 R12, R16.reuse, R2, R12 ;  /* 0x00000002100c723c */ /* 0x044fe2000000180c */
[----:B------:R-:W-:Y:S01]  /*4c210*/  IMAD.MOV.U32 R0, RZ, RZ, R5 ;  /* 0x000000ffff007224 */ /* 0x000fe200078e0005 */
[----:B------:R-:W-:Y:S02]  /*4c220*/  F2FP.F16.E4M3.UNPACK_B R4, R6.H1 ;  /* 0x00000006ff04723e */ /* 0x000fe400030006ff */
[----:B------:R-:W-:Y:S02]  /*4c230*/  F2FP.F16.E4M3.UNPACK_B R5, R7.H1 ;  /* 0x00000007ff05723e */ /* 0x000fe400030006ff */
[----:B------:R0:W-:Y:S04]  /*4c240*/  STL [R1+0x70], R2 ;  /* 0x0000700201007387 */ /* 0x0001e80000100800 */
[----:B------:R1:W-:Y:S04]  /*4c250*/  STL [R1+0x782c], R0 ;  /* 0x00782c0001007387 */ /* 0x0003e80000100800 */
[----:B------:R2:W-:Y:S01]  /*4c260*/  STL [R1+0x74], R3 ;  /* 0x0000740301007387 */ /* 0x0005e20000100800 */
[----:B------:R-:W-:Y:S06]  /*4c270*/  HMMA.16816.F32 R8, R16, R4, R8 ;  /* 0x000000041008723c */ /* 0x000fec0000001808 */
[----:B------:R-:W-:Y:S01]  /*4c280*/  STL [R1+0x68], R4 ;  /* 0x0000680401007387 */ /* 0x000fe20000100800 */
[----:B0-----:R-:W-:Y:S01]  /*4c290*/  F2FP.F16.E4M3.UNPACK_B R2, R20.H1 ;  /* 0x00000014ff02723e */ /* 0x001fe200030006ff */
[----:B-1----:R-:W-:Y:S01]  /*4c2a0*/  IMAD.MOV.U32 R0, RZ, RZ, R3 ;  /* 0x000000ffff007224 */ /* 0x002fe200078e0003 */
[----:B--2---:R-:W-:Y:S01]  /*4c2b0*/  F2FP.F16.E4M3.UNPACK_B R3, R21.H1 ;  /* 0x00000015ff03723e */ /* 0x004fe200030006ff */
[----:B------:R-:W-:Y:S04]  /*4c2c0*/  STL.64 [R1+0x260], R12 ;  /* 0x0002600c01007387 */ /* 0x000fe80000100a00 */
[----:B------:R-:W-:Y:S04]  /*4c2d0*/  STL.64 [R1+0x268], R14 ;  /* 0x0002680e01007387 */ /* 0x000fe80000100a00 */
[----:B------:R0:W-:Y:S04]  /*4c2e0*/  STL [R1+0x7830], R0 ;  /* 0x0078300001007387 */ /* 0x0001e80000100800 */
[----:B------:R-:W-:Y:S01]  /*4c2f0*/  STL [R1+0x6c], R5 ;  /* 0x00006c0501007387 */ /* 0x000fe20000100800 */
[----:B0-----:R-:W-:-:S03]  /*4c300*/  IMAD.MOV.U32 R0, RZ, RZ, R5 ;  /* 0x000000ffff007224 */ /* 0x001fc600078e0005 */
[----:B------:R-:W-:Y:S04]  /*4c310*/  STL [R1+0x60], R2 ;  /* 0x0000600201007387 */ /* 0x000fe80000100800 */
[----:B------:R0:W-:Y:S04]  /*4c320*/  STL.64 [R1+0x270], R8 ;  /* 0x0002700801007387 */ /* 0x0001e80000100a00 */
[----:B------:R-:W-:Y:S04]  /*4c330*/  STL.64 [R1+0x278], R10 ;  /* 0x0002780a01007387 */ /* 0x000fe80000100a00 */
[----:B------:R1:W-:Y:S04]  /*4c340*/  STL [R1+0x7834], R0 ;  /* 0x0078340001007387 */ /* 0x0003e80000100800 */
[----:B------:R-:W-:Y:S01]  /*4c350*/  STL [R1+0x64], R3 ;  /* 0x0000640301007387 */ /* 0x000fe20000100800 */
[----:B0-----:R-:W-:-:S02]  /*4c360*/  F2FP.F16.E4M3.UNPACK_B R8, R22.H1 ;  /* 0x00000016ff08723e */ /* 0x001fc400030006ff */
[----:B-1----:R-:W-:-:S03]  /*4c370*/  F2FP.F16.E4M3.UNPACK_B R0, R23.H1 ;  /* 0x00000017ff00723e */ /* 0x002fc600030006ff */
[----:B------:R-:W-:Y:S04]  /*4c380*/  STL [R1+0x58], R8 ;  /* 0x0000580801007387 */ /* 0x000fe80000100800 */
[----:B------:R0:W-:Y:S02]  /*4c390*/  STL [R1+0x5c], R0 ;  /* 0x00005c0001007387 */ /* 0x0001e40000100800 */
[----:B0-----:R-:W-:Y:S01]  /*4c3a0*/  F2FP.F16.E4M3.UNPACK_B R0, R29.H1 ;  /* 0x0000001dff00723e */ /* 0x001fe200030006ff */
[----:B---3--:R-:W-:Y:S07]  /*4c3b0*/  HMMA.16816.F32 R4, R16, R2, R24 ;  /* 0x000000021004723c */ /* 0x008fee0000001818 */
[----:B------:R-:W-:-:S15]  /*4c3c0*/  F2FP.F16.E4M3.UNPACK_B R2, R28.H1 ;  /* 0x0000001cff02723e */ /* 0x000fde00030006ff */
[----:B------:R-:W-:-:S01]  /*4c3d0*/  NOP ;  /* 0x0000000000007918 */ /* 0x000fc20000000000 */
[----:B------:R-:W-:Y:S04]  /*4c3e0*/  STL.64 [R1+0x280], R4 ;  /* 0x0002800401007387 */ /* 0x000fe80000100a00 */
[----:B------:R-:W-:Y:S04]  /*4c3f0*/  STL.64 [R1+0x288], R6 ;  /* 0x0002880601007387 */ /* 0x000fe80000100a00 */
[----:B------:R-:W2:Y:S04]  /*4c400*/  LDL.LU R20, [R1+0x2e0] ;  /* 0x0002e00001147983 */ /* 0x000ea80000300800 */
[----:B------:R-:W-:Y:S04]  /*4c410*/  STL [R1+0x50], R2 ;  /* 0x0000500201007387 */ /* 0x000fe80000100800 */
[----:B------:R-:W-:Y:S04]  /*4c420*/  STL [R1+0x54], R0 ;  /* 0x0000540001007387 */ /* 0x000fe80000100800 */
[----:B------:R-:W2:Y:S04]  /*4c430*/  LDL.LU R21, [R1+0x2e4] ;  /* 0x0002e40001157983 */ /* 0x000ea80000300800 */
[----:B------:R-:W3:Y:S04]  /*4c440*/  LDL.LU R22, [R1+0x2e8] ;  /* 0x0002e80001167983 */ /* 0x000ee80000300800 */
[----:B------:R-:W3:Y:S04]  /*4c450*/  LDL.LU R23, [R1+0x2ec] ;  /* 0x0002ec0001177983 */ /* 0x000ee80000300800 */
[----:B---3--:R-:W-:Y:S04]  /*4c460*/  STL.64 [R1+0x7920], R22 ;  /* 0x0079201601007387 */ /* 0x008fe80000100a00 */
[----:B--2---:R0:W-:Y:S04]  /*4c470*/  STL.64 [R1+0x7918], R20 ;  /* 0x0079181401007387 */ /* 0x0041e80000100a00 */
[----:B0-----:R-:W2:Y:S04]  /*4c480*/  LDL.LU R20, [R1+0x2c0] ;  /* 0x0002c00001147983 */ /* 0x001ea80000300800 */
[----:B------:R-:W2:Y:S04]  /*4c490*/  LDL.LU R21, [R1+0x2c4] ;  /* 0x0002c40001157983 */ /* 0x000ea80000300800 */
[----:B------:R-:W3:Y:S04]  /*4c4a0*/  LDL.LU R22, [R1+0x2c8] ;  /* 0x0002c80001167983 */ /* 0x000ee80000300800 */
[----:B------:R-:W3:Y:S04]  /*4c4b0*/  LDL.LU R23, [R1+0x2cc] ;  /* 0x0002cc0001177983 */ /* 0x000ee80000300800 */
[----:B------:R-:W4:Y:S04]  /*4c4c0*/  LDL.LU R2, [R1+0x130] ;  /* 0x0001300001027983 */ /* 0x000f280000300800 */
[----:B------:R-:W4:Y:S04]  /*4c4d0*/  LDL.LU R3, [R1+0x134] ;  /* 0x0001340001037983 */ /* 0x000f280000300800 */
[----:B----4-:R0:W-:Y:S04]  /*4c4e0*/  STL.64 [R1+0x7950], R2 ;  /* 0x0079500201007387 */ /* 0x0101e80000100a00 */
[----:B0-----:R-:W4:Y:S04]  /*4c4f0*/  LDL.64 R2, [R1+0x58] ;  /* 0x0000580001027983 */ /* 0x001f280000100a00 */
[----:B------:R-:W2:Y:S04]  /*4c500*/  LDL.LU R4, [R1+0x138] ;  /* 0x0001380001047983 */ /* 0x000ea80000300800 */
[----:B------:R-:W2:Y:S04]  /*4c510*/  LDL.LU R5, [R1+0x13c] ;  /* 0x00013c0001057983 */ /* 0x000ea80000300800 */
[----:B--2---:R0:W-:Y:S04]  /*4c520*/  STL.64 [R1+0x7938], R4 ;  /* 0x0079380401007387 */ /* 0x0041e80000100a00 */
[----:B0-----:R-:W2:Y:S04]  /*4c530*/  LDL.64 R4, [R1+0x50] ;  /* 0x0000500001047983 */ /* 0x001ea80000100a00 */
[----:B---3--:R-:W-:Y:S04]  /*4c540*/  STL.64 [R1+0x7930], R22 ;  /* 0x0079301601007387 */ /* 0x008fe80000100a00 */
[----:B------:R0:W-:Y:S04]  /*4c550*/  STL.64 [R1+0x7928], R20 ;  /* 0x0079281401007387 */ /* 0x0001e80000100a00 */
[----:B0-----:R-:W3:Y:S04]  /*4c560*/  LDL.LU R20, [R1+0x2b0] ;  /* 0x0002b00001147983 */ /* 0x001ee80000300800 */
[----:B------:R-:W3:Y:S04]  /*4c570*/  LDL.LU R21, [R1+0x2b4] ;  /* 0x0002b40001157983 */ /* 0x000ee80000300800 */
[----:B------:R-:W4:Y:S04]  /*4c580*/  LDL.LU R22, [R1+0x2b8] ;  /* 0x0002b80001167983 */ /* 0x000f280000300800 */
[----:B------:R-:W4:Y:S04]  /*4c590*/  LDL.LU R23, [R1+0x2bc] ;  /* 0x0002bc0001177983 */ /* 0x000f280000300800 */
[----:B----4-:R-:W-:Y:S04]  /*4c5a0*/  STL.64 [R1+0x7948], R22 ;  /* 0x0079481601007387 */ /* 0x010fe80000100a00 */
[----:B---3--:R0:W-:Y:S04]  /*4c5b0*/  STL.64 [R1+0x7940], R20 ;  /* 0x0079401401007387 */ /* 0x0081e80000100a00 */
        /* <DEDUP_REMOVED lines=31> */
[----:B------:R-:W2:Y:S01]  /*4c7b0*/  LDL.LU.64 R20, [R1+0x7958] ;  /* 0x0079580001147983 */ /* 0x000ea20000300a00 */
[----:B------:R-:W-:-:S03]  /*4c7c0*/  IMAD.MOV.U32 R0, RZ, RZ, R3 ;  /* 0x000000ffff007224 */ /* 0x000fc600078e0003 */
[----:B------:R-:W3:Y:S04]  /*4c7d0*/  LDL.LU.64 R2, [R1+0x7950] ;  /* 0x0079500001027983 */ /* 0x000ee80000300a00 */
[----:B------:R-:W-:Y:S01]  /*4c7e0*/  STL [R1+0x7838], R0 ;  /* 0x0078380001007387 */ /* 0x000fe20000100800 */
[----:B--2---:R-:W-:-:S15]  /*4c7f0*/  HMMA.16816.F32 R20, R16, R4, R20 ;  /* 0x000000041014723c */ /* 0x004fde0000001814 */
[----:B------:R-:W-:-:S08]  /*4c800*/  NOP ;  /* 0x0000000000007918 */ /* 0x000fd00000000000 */
[----:B------:R-:W-:Y:S04]  /*4c810*/  STL.64 [R1+0x2a0], R20 ;  /* 0x0002a01401007387 */ /* 0x000fe80000100a00 */
[----:B------:R0:W-:Y:S04]  /*4c820*/  STL.64 [R1+0x2a8], R22 ;  /* 0x0002a81601007387 */ /* 0x0001e80000100a00 */
[----:B0-----:R-:W2:Y:S04]  /*4c830*/  LDL.LU.64 R22, [R1+0x7948] ;  /* 0x0079480001167983 */ /* 0x001ea80000300a00 */
[----:B------:R-:W2:Y:S01]  /*4c840*/  LDL.LU.64 R20, [R1+0x7940] ;  /* 0x0079400001147983 */ /* 0x000ea20000300a00 */
[----:B---3--:R-:W-:-:S02]  /*4c850*/  F2FP.F16.E4M3.UNPACK_B R2, R2.H1 ;  /* 0x00000002ff02723e */ /* 0x008fc400030006ff */
[----:B------:R-:W-:Y:S01]  /*4c860*/  F2FP.F16.E4M3.UNPACK_B R3, R3.H1 ;  /* 0x00000003ff03723e */ /* 0x000fe200030006ff */
[----:B------:R-:W-:Y:S02]  /*4c870*/  IMAD.MOV.U32 R0, RZ, RZ, R5 ;  /* 0x000000ffff007224 */ /* 0x000fe400078e0005 */
[----:B------:R-:W3:Y:S04]  /*4c880*/  LDL.LU.64 R4, [R1+0x7938] ;  /* 0x0079380001047983 */ /* 0x000ee80000300a00 */
[----:B------:R-:W-:Y:S04]  /*4c890*/  STL [R1+0x48], R2 ;  /* 0x0000480201007387 */ /* 0x000fe80000100800 */
[----:B------:R-:W-:Y:S04]  /*4c8a0*/  STL [R1+0x783c], R0 ;  /* 0x00783c0001007387 */ /* 0x000fe80000100800 */
        /* <DEDUP_REMOVED lines=19> */
[----:B----4-:R-:W-:-:S02]  /*4c9e0*/  F2FP.F16.E4M3.UNPACK_B R2, R6.H1 ;  /* 0x00000006ff02723e */ /* 0x010fc400030006ff */
[----:B------:R-:W-:Y:S01]  /*4c9f0*/  F2FP.F16.E4M3.UNPACK_B R3, R7.H1 ;  /* 0x00000007ff03723e */ /* 0x000fe200030006ff */
[----:B------:R-:W-:Y:S01]  /*4ca00*/  IMAD.MOV.U32 R0, RZ, RZ, R5 ;  /* 0x000000ffff007224 */ /* 0x000fe200078e0005 */
[----:B------:R-:W-:Y:S02]  /*4ca10*/  F2FP.F16.E4M3.UNPACK_B R4, R8.H1 ;  /* 0x00000008ff04723e */ /* 0x000fe400030006ff */
[----:B------:R-:W-:Y:S01]  /*4ca20*/  F2FP.F16.E4M3.UNPACK_B R5, R9.H1 ;  /* 0x00000009ff05723e */ /* 0x000fe200030006ff */
[----:B------:R0:W-:Y:S04]  /*4ca30*/  STL [R1+0x38], R2 ;  /* 0x0000380201007387 */ /* 0x0001e80000100800 */
[----:B------:R1:W-:Y:S01]  /*4ca40*/  STL [R1+0x7844], R0 ;  /* 0x0078440001007387 */ /* 0x0003e20000100800 */
[----:B------:R-:W-:Y:S06]  /*4ca50*/  HMMA.16816.F32 R12, R16, R2, R12 ;  /* 0x00000002100c723c */ /* 0x000fec000000180c */
[----:B------:R3:W-:Y:S01]  /*4ca60*/  STL [R1+0x3c], R3 ;  /* 0x00003c0301007387 */ /* 0x0007e20000100800 */
[----:B0-----:R-:W-:Y:S01]  /*4ca70*/  F2FP.F16.E4M3.UNPACK_B R2, R10.H1 ;  /* 0x0000000aff02723e */ /* 0x001fe200030006ff */
[----:B-1----:R-:W-:Y:S01]  /*4ca80*/  IMAD.MOV.U32 R0, RZ, RZ, R3 ;  /* 0x000000ffff007224 */ /* 0x002fe200078e0003 */
[----:B---3--:R-:W-:Y:S01]  /*4ca90*/  F2FP.F16.E4M3.UNPACK_B R3, R11.H1 ;  /* 0x0000000bff03723e */ /* 0x008fe200030006ff */
[----:B------:R-:W-:-:S13]  /*4caa0*/  STL [R1+0x30], R4 ;  /* 0x0000300401007387 */ /* 0x000fda0000100800 */
[----:B------:R-:W-:Y:S04]  /*4cab0*/  STL.64 [R1+0x2d0], R12 ;  /* 0x0002d00c01007387 */ /* 0x000fe80000100a00 */
[----:B------:R-:W-:Y:S04]  /*4cac0*/  STL.64 [R1+0x2d8], R14 ;  /* 0x0002d80e01007387 */ /* 0x000fe80000100a00 */
[----:B------:R0:W-:Y:S04]  /*4cad0*/  STL [R1+0x7848], R0 ;  /* 0x0078480001007387 */ /* 0x0001e80000100800 */
[----:B------:R-:W-:Y:S04]  /*4cae0*/  STL [R1+0x34], R5 ;  /* 0x0000340501007387 */ /* 0x000fe80000100800 */
[----:B------:R-:W-:Y:S01]  /*4caf0*/  STL [R1+0x28], R2 ;  /* 0x0000280201007387 */ /* 0x000fe20000100800 */
[----:B0-----:R-:W-:Y:S01]  /*4cb00*/  F2FP.F16.E4M3.UNPACK_B R0, R29.H1 ;  /* 0x0000001dff00723e */ /* 0x001fe200030006ff */
[----:B--2---:R-:W-:Y:S07]  /*4cb10*/  HMMA.16816.F32 R8, R16, R4, R20 ;  /* 0x000000041008723c */ /* 0x004fee0000001814 */
[----:B------:R-:W-:-:S15]  /*4cb20*/  F2FP.F16.E4M3.UNPACK_B R4, R28.H1 ;  /* 0x0000001cff04723e */ /* 0x000fde00030006ff */
[----:B------:R-:W-:-:S01]  /*4cb30*/  NOP ;  /* 0x0000000000007918 */ /* 0x000fc20000000000 */
[----:B------:R-:W-:Y:S04]  /*4cb40*/  STL.64 [R1+0x2e0], R8 ;  /* 0x0002e00801007387 */ /* 0x000fe80000100a00 */
[----:B------:R-:W-:Y:S04]  /*4cb50*/  STL.64 [R1+0x2e8], R10 ;  /* 0x0002e80a01007387 */ /* 0x000fe80000100a00 */
[----:B------:R0:W-:Y:S02]  /*4cb60*/  STL [R1+0x20], R4 ;  /* 0x0000200401007387 */ /* 0x0001e40000100800 */
[----:B0-----:R-:W-:Y:S06]  /*4cb70*/  HMMA.16816.F32 R4, R16, R2, R24 ;  /* 0x000000021004723c */ /* 0x001fec0000001818 */
[----:B------:R-:W-:Y:S04]  /*4cb80*/  STL [R1+0x2c], R3 ;  /* 0x00002c0301007387 */ /* 0x000fe80000100800 */
[----:B------:R-:W-:Y:S04]  /*4cb90*/  STL [R1+0x24], R0 ;  /* 0x0000240001007387 */ /* 0x000fe80000100800 */
[----:B------:R-:W2:Y:S09]  /*4cba0*/  LDL.LU R8, [R1+0x3e0] ;  /* 0x0003e00001087983 */ /* 0x000eb20000300800 */
[----:B------:R-:W-:Y:S04]  /*4cbb0*/  STL.64 [R1+0x2f0], R4 ;  /* 0x0002f00401007387 */ /* 0x000fe80000100a00 */
[----:B------:R-:W-:Y:S04]  /*4cbc0*/  STL.64 [R1+0x2f8], R6 ;  /* 0x0002f80601007387 */ /* 0x000fe80000100a00 */
[----:B------:R-:W2:Y:S04]  /*4cbd0*/  LDL.LU R9, [R1+0x3e4] ;  /* 0x0003e40001097983 */ /* 0x000ea80000300800 */
[----:B------:R-:W3:Y:S04]  /*4cbe0*/  LDL.LU R10, [R1+0x3e8] ;  /* 0x0003e800010a7983 */ /* 0x000ee80000300800 */
[----:B------:R-:W3:Y:S04]  /*4cbf0*/  LDL.LU R11, [R1+0x3ec] ;  /* 0x0003ec00010b7983 */ /* 0x000ee80000300800 */
[----:B---3--:R-:W-:Y:S04]  /*4cc00*/  STL.64 [R1+0x78b8], R10 ;  /* 0x0078b80a01007387 */ /* 0x008fe80000100a00 */
[----:B--2---:R0:W-:Y:S04]  /*4cc10*/  STL.64 [R1+0x78b0], R8 ;  /* 0x0078b00801007387 */ /* 0x0041e80000100a00 */
[----:B------:R-:W2:Y:S04]  /*4cc20*/  LDL.LU R12, [R1+0x3a0] ;  /* 0x0003a000010c7983 */ /* 0x000ea80000300800 */
        /* <DEDUP_REMOVED lines=8> */
[----:B------:R-:W3:Y:S01]  /*4ccb0*/  LDL.LU R11, [R1+0x38c] ;  /* 0x00038c00010b7983 */ /* 0x000ee20000300800 */
[----:B------:R-:W-:-:S03]  /*4ccc0*/  IMAD.MOV.U32 R0, RZ, RZ, R3 ;  /* 0x000000ffff007224 */ /* 0x000fc600078e0003 */
[----:B---3--:R0:W-:Y:S04]  /*4ccd0*/  STL.64 [R1+0x78d8], R10 ;  /* 0x0078d80a01007387 */ /* 0x0081e80000100a00 */
[----:B--2---:R-:W-:Y:S04]  /*4cce0*/  STL.64 [R1+0x78d0], R8 ;  /* 0x0078d00801007387 */ /* 0x004fe80000100a00 */
[----:B------:R-:W2:Y:S04]  /*4ccf0*/  LDL.LU R2, [R1+0x178] ;  /* 0x0001780001027983 */ /* 0x000ea80000300800 */
[----:B------:R-:W2:Y:S04]  /*4cd00*/  LDL.LU R3, [R1+0x17c] ;  /* 0x00017c0001037983 */ /* 0x000ea80000300800 */
[----:B--2---:R2:W-:Y:S04]  /*4cd10*/  STL.64 [R1+0x7900], R2 ;  /* 0x0079000201007387 */ /* 0x0045e80000100a00 */
[----:B-1----:R-:W3:Y:S04]  /*4cd20*/  LDL.LU R12, [R1+0x360] ;  /* 0x00036000010c7983 */ /* 0x002ee80000300800 */
[----:B------:R-:W3:Y:S04]  /*4cd30*/  LDL.LU R13, [R1+0x364] ;  /* 0x00036400010d7983 */ /* 0x000ee80000300800 */
[----:B------:R-:W4:Y:S04]  /*4cd40*/  LDL.LU R14, [R1+0x368] ;  /* 0x00036800010e7983 */ /* 0x000f280000300800 */
[----:B------:R-:W4:Y:S04]  /*4cd50*/  LDL.LU R15, [R1+0x36c] ;  /* 0x00036c00010f7983 */ /* 0x000f280000300800 */
[----:B0-----:R-:W3:Y:S04]  /*4cd60*/  LDL.LU R10, [R1+0x160] ;  /* 0x00016000010a7983 */ /* 0x001ee80000300800 */
[----:B------:R-:W3:Y:S04]  /*4cd70*/  LDL.LU R11, [R1+0x164] ;  /* 0x00016400010b7983 */ /* 0x000ee80000300800 */
[----:B--2---:R-:W2:Y:S04]  /*4cd80*/  LDL.64 R2, [R1+0x20] ;  /* 0x0000200001027983 */ /* 0x004ea80000100a00 */
[----:B------:R-:W2:Y:S04]  /*4cd90*/  LDL.LU R8, [R1+0x168] ;  /* 0x0001680001087983 */ /* 0x000ea80000300800 */
[----:B------:R-:W2:Y:S04]  /*4cda0*/  LDL.LU R9, [R1+0x16c] ;  /* 0x00016c0001097983 */ /* 0x000ea80000300800 */
[----:B------:R-:W2:Y:S04]  /*4cdb0*/  LDL.LU R20, [R1+0x170] ;  /* 0x0001700001147983 */ /* 0x000ea80000300800 */
[----:B------:R-:W2:Y:S04]  /*4cdc0*/  LDL.LU R21, [R1+0x174] ;  /* 0x0001740001157983 */ /* 0x000ea80000300800 */
        /* <DEDUP_REMOVED lines=14> */
[----:B0-----:R-:W2:Y:S04]  /*4ceb0*/  LDL.LU R12, [R1+0x300] ;  /* 0x00030000010c7983 */ /* 0x001ea80000300800 */
[----:B------:R-:W2:Y:S04]  /*4cec0*/  LDL.LU R13, [R1+0x304] ;  /* 0x00030400010d7983 */ /* 0x000ea80000300800 */
[----:B------:R-:W2:Y:S04]  /*4ced0*/  LDL.LU R14, [R1+0x308] ;  /* 0x00030800010e7983 */ /* 0x000ea80000300800 */
[----:B------:R-:W2:Y:S04]  /*4cee0*/  LDL.LU R15, [R1+0x30c] ;  /* 0x00030c00010f7983 */ /* 0x000ea80000300800 */
        /* <DEDUP_REMOVED lines=12> */
[----:B------:R-:W-:Y:S01]  /*4cfb0*/  STL [R1+0x784c], R0 ;  /* 0x00784c0001007387 */ /* 0x000fe20000100800 */
[----:B--2---:R-:W-:-:S15]  /*4cfc0*/  HMMA.16816.F32 R12, R16, R2, R12 ;  /* 0x00000002100c723c */ /* 0x004fde000000180c */
[----:B------:R-:W-:-:S08]  /*4cfd0*/  NOP ;  /* 0x0000000000007918 */ /* 0x000fd00000000000 */
[----:B------:R-:W-:Y:S04]  /*4cfe0*/  STL.64 [R1+0x300], R12 ;  /* 0x0003000c01007387 */ /* 0x000fe80000100a00 */
[----:B------:R0:W-:Y:S04]  /*4cff0*/  STL.64 [R1+0x308], R14 ;  /* 0x0003080e01007387 */ /* 0x0001e80000100a00 */
[----:B0-----:R-:W2:Y:S04]  /*4d000*/  LDL.LU.64 R14, [R1+0x7910] ;  /* 0x00791000010e7983 */ /* 0x001ea80000300a00 */
[----:B------:R-:W2:Y:S01]  /*4d010*/  LDL.LU.64 R12, [R1+0x7908] ;  /* 0x00790800010c7983 */ /* 0x000ea20000300a00 */
[----:B------:R-:W-:-:S02]  /*4d020*/  F2FP.F16.E4M3.UNPACK_B R10, R10.H1 ;  /* 0x0000000aff0a723e */ /* 0x000fc400030006ff */
        /* <DEDUP_REMOVED lines=15> */
[----:B------:R-:W-:Y:S04]  /*4d120*/  STL [R1+0x10], R8 ;  /* 0x0000100801007387 */ /* 0x000fe80000100800 */
[----:B------:R-:W-:Y:S04]  /*4d130*/  STL [R1+0x7854], R0 ;  /* 0x0078540001007387 */ /* 0x000fe80000100800 */
[----:B------:R2:W-:Y:S02]  /*4d140*/  STL [R1+0x14], R9 ;  /* 0x0000140901007387 */ /* 0x0005e40000100800 */
[----:B--2---:R-:W-:Y:S02]  /*4d150*/  HMMA.16816.F32 R8, R16, R8, R12 ;  /* 0x000000081008723c */ /* 0x004fe4000000180c */
[----:B------:R-:W2:Y:S04]  /*4d160*/  LDL.LU.64 R14, [R1+0x78e8] ;  /* 0x0078e800010e7983 */ /* 0x000ea80000300a00 */
[----:B------:R-:W2:Y:S01]  /*4d170*/  LDL.LU.64 R12, [R1+0x78e0] ;  /* 0x0078e000010c7983 */ /* 0x000ea20000300a00 */
[----:B------:R-:W-:-:S02]  /*4d180*/  F2FP.F16.E4M3.UNPACK_B R20, R20.H1 ;  /* 0x00000014ff14723e */ /* 0x000fc400030006ff */
[----:B------:R-:W-:-:S14]  /*4d190*/  F2FP.F16.E4M3.UNPACK_B R21, R21.H1 ;  /* 0x00000015ff15723e */ /* 0x000fdc00030006ff */
[----:B------:R-:W-:Y:S04]  /*4d1a0*/  STL.64 [R1+0x340], R8 ;  /* 0x0003400801007387 */ /* 0x000fe80000100a00 */
[----:B------:R0:W-:Y:S04]  /*4d1b0*/  STL.64 [R1+0x348], R10 ;  /* 0x0003480a01007387 */ /* 0x0001e80000100a00 */
[----:B0-----:R-:W4:Y:S04]  /*4d1c0*/  LDL.LU.64 R10, [R1+0x78d8] ;  /* 0x0078d800010a7983 */ /* 0x001f280000300a00 */
[----:B------:R-:W4:Y:S04]  /*4d1d0*/  LDL.LU.64 R8, [R1+0x78d0] ;  /* 0x0078d00001087983 */ /* 0x000f280000300a00 */
        /* <DEDUP_REMOVED lines=9> */
[----:B------:R-:W-:-:S07]  /*4d270*/  F2FP.F16.E4M3.UNPACK_B R3, R3.H1 ;  /* 0x00000003ff03723e */ /* 0x000fce00030006ff */
[C---:B----4-:R-:W-:Y:S01]  /*4d280*/  HMMA.16816.F32 R8, R16.reuse, R2, R8 ;  /* 0x000000021008723c */ /* 0x050fe20000001808 */
[----:B------:R-:W-:Y:S02]  /*4d290*/  F2FP.F16.E4M3.UNPACK_B R28, R28.H1 ;  /* 0x0000001cff1c723e */ /* 0x000fe400030006ff */
[----:B------:R-:W-:Y:S01]  /*4d2a0*/  F2FP.F16.E4M3.UNPACK_B R29, R29.H1 ;  /* 0x0000001dff1d723e */ /* 0x000fe200030006ff */
[----:B------:R-:W-:Y:S01]  /*4d2b0*/  IMAD.MOV.U32 R0, RZ, RZ, R21 ;  /* 0x000000ffff007224 */ /* 0x000fe200078e0015 */
[----:B------:R-:W-:Y:S02]  /*4d2c0*/  F2FP.F16.E4M3.UNPACK_B R26, R26.H1 ;  /* 0x0000001aff1a723e */ /* 0x000fe400030006ff */
[----:B------:R-:W-:Y:S01]  /*4d2d0*/  F2FP.F16.E4M3.UNPACK_B R27, R27.H1 ;  /* 0x0000001bff1b723e */ /* 0x000fe200030006ff */
[----:B------:R-:W-:Y:S04]  /*4d2e0*/  STL [R1], R2 ;  /* 0x0000000201007387 */ /* 0x000fe80000100800 */
[----:B------:R-:W-:Y:S04]  /*4d2f0*/  STL [R1+0x7868], R0 ;  /* 0x0078680001007387 */ /* 0x000fe80000100800 */
[----:B------:R-:W-:Y:S01]  /*4d300*/  STL [R1+0x4], R3 ;  /* 0x0000040301007387 */ /* 0x000fe20000100800 */
[C---:B------:R-:W-:Y:S06]  /*4d310*/  HMMA.16816.F32 R4, R16.reuse, R26, R4 ;  /* 0x0000001a1004723c */ /* 0x040fec0000001804 */
[----:B------:R-:W-:Y:S04]  /*4d320*/  STL.64 [R1+0x380], R8 ;  /* 0x0003800801007387 */ /* 0x000fe80000100a00 */
[----:B------:R0:W-:Y:S04]  /*4d330*/  STL.64 [R1+0x388], R10 ;  /* 0x0003880a01007387 */ /* 0x0001e80000100a00 */
[----:B0-----:R-:W3:Y:S04]  /*4d340*/  LDL.LU.64 R10, [R1+0x78b8] ;  /* 0x0078b800010a7983 */ /* 0x001ee80000300a00 */
[----:B------:R-:W3:Y:S04]  /*4d350*/  LDL.LU.64 R8, [R1+0x78b0] ;  /* 0x0078b00001087983 */ /* 0x000ee80000300a00 */
[----:B------:R-:W-:Y:S04]  /*4d360*/  STL [R1+0x7884], R28 ;  /* 0x0078841c01007387 */ /* 0x000fe80000100800 */
[----:B------:R-:W-:Y:S01]  /*4d370*/  STL [R1+0x7880], R29 ;  /* 0x0078801d01007387 */ /* 0x000fe20000100800 */
[----:B--2---:R-:W-:-:S15]  /*4d380*/  HMMA.16816.F32 R12, R16, R28, R12 ;  /* 0x0000001c100c723c */ /* 0x004fde000000180c */
[----:B------:R-:W-:-:S08]  /*4d390*/  NOP ;  /* 0x0000000000007918 */ /* 0x000fd00000000000 */
[----:B------:R-:W-:Y:S04]  /*4d3a0*/  STL.64 [R1+0x3a0], R12 ;  /* 0x0003a00c01007387 */ /* 0x000fe80000100a00 */
[----:B------:R-:W-:Y:S04]  /*4d3b0*/  STL.64 [R1+0x3a8], R14 ;  /* 0x0003a80e01007387 */ /* 0x000fe80000100a00 */
[----:B------:R-:W-:Y:S04]  /*4d3c0*/  STL.64 [R1+0x3c0], R4 ;  /* 0x0003c00401007387 */ /* 0x000fe80000100a00 */
[----:B------:R3:W-:Y:S04]  /*4d3d0*/  STL.64 [R1+0x3c8], R6 ;  /* 0x0003c80601007387 */ /* 0x0007e80000100a00 */
[----:B------:R-:W2:Y:S01]  /*4d3e0*/  LDL.LU R0, [R1+0x3034] ;  /* 0x0030340001007983 */ /* 0x000ea20000300800 */
[----:B------:R-:W-:-:S02]  /*4d3f0*/  F2FP.F16.E4M3.UNPACK_B R24, R24.H1 ;  /* 0x00000018ff18723e */ /* 0x000fc400030006ff */
[----:B------:R-:W-:-:S07]  /*4d400*/  F2FP.F16.E4M3.UNPACK_B R25, R25.H1 ;  /* 0x00000019ff19723e */ /* 0x000fce00030006ff */
[----:B---3--:R-:W-:Y:S01]  /*4d410*/  HMMA.16816.F32 R4, R16, R24, R8 ;  /* 0x000000181004723c */ /* 0x008fe20000001808 */
[----:B--2---:R-:W-:-:S15]  /*4d420*/  STL [R1+0x7888], R0 ;  /* 0x0078880001007387 */ /* 0x004fde0000100800 */
[----:B------:R-:W-:-:S07]  /*4d430*/  NOP ;  /* 0x0000000000007918 */ /* 0x000fce0000000000 */
[----:B------:R-:W-:Y:S04]  /*4d440*/  STL.64 [R1+0x3e0], R4 ;  /* 0x0003e00401007387 */ /* 0x000fe80000100a00 */
[----:B------:R0:W-:Y:S04]  /*4d450*/  STL.64 [R1+0x3e8], R6 ;  /* 0x0003e80601007387 */ /* 0x0001e80000100a00 */
[----:B------:R-:W2:Y:S04]  /*4d460*/  LDL.LU R15, [R1+0x3030] ;  /* 0x00303000010f7983 */ /* 0x000ea80000300800 */
[----:B0-----:R-:W3:Y:S04]  /*4d470*/  LDL.LU R6, [R1+0x1c8] ;  /* 0x0001c80001067983 */ /* 0x001ee80000300800 */
[----:B------:R-:W3:Y:S04]  /*4d480*/  LDL.LU R7, [R1+0x1cc] ;  /* 0x0001cc0001077983 */ /* 0x000ee80000300800 */
[----:B------:R-:W4:Y:S04]  /*4d490*/  LDL.LU R4, [R1+0x1f0] ;  /* 0x0001f00001047983 */ /* 0x000f280000300800 */
[----:B------:R-:W4:Y:S04]  /*4d4a0*/  LDL.LU R5, [R1+0x1f4] ;  /* 0x0001f40001057983 */ /* 0x000f280000300800 */
[----:B---3--:R-:W-:Y:S04]  /*4d4b0*/  STL.64 [R1+0x7878], R6 ;  /* 0x0078780601007387 */ /* 0x008fe80000100a00 */
[----:B----4-:R0:W-:Y:S04]  /*4d4c0*/  STL.64 [R1+0x7870], R4 ;  /* 0x0078700401007387 */ /* 0x0101e80000100a00 */
[----:B0-----:R-:W3:Y:S04]  /*4d4d0*/  LDL.LU R4, [R1+0x440] ;  /* 0x0004400001047983 */ /* 0x001ee80000300800 */
[----:B------:R-:W3:Y:S04]  /*4d4e0*/  LDL.LU R5, [R1+0x444] ;  /* 0x0004440001057983 */ /* 0x000ee80000300800 */
[----:B------:R-:W4:Y:S04]  /*4d4f0*/  LDL.LU R6, [R1+0x448] ;  /* 0x0004480001067983 */ /* 0x000f280000300800 */
[----:B------:R-:W4:Y:S04]  /*4d500*/  LDL.LU R7, [R1+0x44c] ;  /* 0x00044c0001077983 */ /* 0x000f280000300800 */
        /* <DEDUP_REMOVED lines=9> */
[----:B------:R-:W4:Y:S01]  /*4d5a0*/  LDL.LU R7, [R1+0x42c] ;  /* 0x00042c0001077983 */ /* 0x000f220000300800 */
[----:B------:R-:W-:-:S02]  /*4d5b0*/  F2FP.F16.E4M3.UNPACK_B R22, R22.H1 ;  /* 0x00000016ff16723e */ /* 0x000fc400030006ff */
[----:B------:R-:W-:Y:S01]  /*4d5c0*/  F2FP.F16.E4M3.UNPACK_B R23, R23.H1 ;  /* 0x00000017ff17723e */ /* 0x000fe200030006ff */
        /* <DEDUP_REMOVED lines=18> */
[----:B0-----:R-:W2:Y:S04]  /*4d6f0*/  LDL.LU R24, [R1+0x4c0] ;  /* 0x0004c00001187983 */ /* 0x001ea80000300800 */
[----:B------:R-:W2:Y:S04]  /*4d700*/  LDL.LU R25, [R1+0x4c4] ;  /* 0x0004c40001197983 */ /* 0x000ea80000300800 */
[----:B------:R-:W4:Y:S04]  /*4d710*/  LDL.LU R26, [R1+0x4c8] ;  /* 0x0004c800011a7983 */ /* 0x000f280000300800 */
[----:B------:R-:W4:Y:S01]  /*4d720*/  LDL.LU R27, [R1+0x4cc] ;  /* 0x0004cc00011b7983 */ /* 0x000f220000300800 */
[----:B---3--:R-:W-:Y:S03]  /*4d730*/  HMMA.16816.F32 R4, R16, R22, R4 ;  /* 0x000000161004723c */ /* 0x008fe60000001804 */
[----:B----4-:R-:W-:Y:S04]  /*4d740*/  STL.64 [R1+0x7860], R26 ;  /* 0x0078601a01007387 */ /* 0x010fe80000100a00 */
[----:B--2---:R0:W-:Y:S04]  /*4d750*/  STL.64 [R1+0x7858], R24 ;  /* 0x0078581801007387 */ /* 0x0041e80000100a00 */
[----:B0-----:R-:W2:Y:S04]  /*4d760*/  LDL.LU R24, [R1+0x460] ;  /* 0x0004600001187983 */ /* 0x001ea80000300800 */
[----:B------:R-:W2:Y:S04]  /*4d770*/  LDL.LU R25, [R1+0x464] ;  /* 0x0004640001197983 */ /* 0x000ea80000300800 */
[----:B------:R-:W2:Y:S04]  /*4d780*/  LDL.LU R26, [R1+0x468] ;  /* 0x00046800011a7983 */ /* 0x000ea80000300800 */
[----:B------:R-:W2:Y:S04]  /*4d790*/  LDL.LU R27, [R1+0x46c] ;  /* 0x00046c00011b7983 */ /* 0x000ea80000300800 */
[----:B------:R-:W-:Y:S04]  /*4d7a0*/  STL.64 [R1+0x400], R4 ;  /* 0x0004000401007387 */ /* 0x000fe80000100a00 */
[----:B------:R0:W-:Y:S04]  /*4d7b0*/  STL.64 [R1+0x408], R6 ;  /* 0x0004080601007387 */ /* 0x0001e80000100a00 */
[----:B0-----:R-:W3:Y:S04]  /*4d7c0*/  LDL.LU.64 R6, [R1+0x78a8] ;  /* 0x0078a80001067983 */ /* 0x001ee80000300a00 */
[----:B------:R-:W3:Y:S01]  /*4d7d0*/  LDL.LU.64 R4, [R1+0x78a0] ;  /* 0x0078a00001047983 */ /* 0x000ee20000300a00 */
[----:B------:R-:W-:-:S02]  /*4d7e0*/  F2FP.F16.E4M3.UNPACK_B R20, R20.H1 ;  /* 0x00000014ff14723e */ /* 0x000fc400030006ff */
[----:B------:R-:W-:Y:S01]  /*4d7f0*/  F2FP.F16.E4M3.UNPACK_B R21, R21.H1 ;  /* 0x00000015ff15723e */ /* 0x000fe200030006ff */
[----:B------:R-:W-:-:S06]  /*4d800*/  IMAD R12, R12, 0x100, R0 ;  /* 0x000001000c0c7824 */ /* 0x000fcc00078e0200 */
[----:B---3--:R-:W-:-:S15]  /*4d810*/  HMMA.16816.F32 R4, R16, R20, R4 ;  /* 0x000000141004723c */ /* 0x008fde0000001804 */
[----:B------:R-:W-:-:S08]  /*4d820*/  NOP ;  /* 0x0000000000007918 */ /* 0x000fd00000000000 */
[----:B------:R-:W-:Y:S04]  /*4d830*/  STL.64 [R1+0x420], R4 ;  /* 0x0004200401007387 */ /* 0x000fe80000100a00 */
[----:B------:R0:W-:Y:S04]  /*4d840*/  STL.64 [R1+0x428], R6 ;  /* 0x0004280601007387 */ /* 0x0001e80000100a00 */
[----:B0-----:R-:W3:Y:S04]  /*4d850*/  LDL.LU.64 R6, [R1+0x7898] ;  /* 0x0078980001067983 */ /* 0x001ee80000300a00 */
[----:B------:R-:W3:Y:S04]  /*4d860*/  LDL.LU.64 R4, [R1+0x7890] ;  /* 0x0078900001047983 */ /* 0x000ee80000300a00 */
[----:B------:R-:W-:Y:S04]  /*4d870*/  STL.64 [R1+0x75e0], R22 ;  /* 0x0075e01601007387 */ /* 0x000fe80000100a00 */
[----:B------:R0:W-:Y:S04]  /*4d880*/  STL.64 [R1+0x75d8], R20 ;  /* 0x0075d81401007387 */ /* 0x0001e80000100a00 */
[----:B0-----:R-:W4:Y:S04]  /*4d890*/  LDL.LU R20, [R1+0x480] ;  /* 0x0004800001147983 */ /* 0x001f280000300800 */
[----:B------:R-:W4:Y:S04]  /*4d8a0*/  LDL.LU R21, [R1+0x484] ;  /* 0x0004840001157983 */ /* 0x000f280000300800 */
[----:B------:R-:W4:Y:S04]  /*4d8b0*/  LDL.LU R22, [R1+0x488] ;  /* 0x0004880001167983 */ /* 0x000f280000300800 */
[----:B------:R-:W4:Y:S04]  /*4d8c0*/  LDL.LU R23, [R1+0x48c] ;  /* 0x00048c0001177983 */ /* 0x000f280000300800 */
[----:B------:R-:W4:Y:S01]  /*4d8d0*/  LDL.LU R0, [R1+0x7888] ;  /* 0x0078880001007983 */ /* 0x000f220000300800 */
[----:B------:R-:W-:-:S02]  /*4d8e0*/  F2FP.F16.E4M3.UNPACK_B R10, R10.H1 ;  /* 0x0000000aff0a723e */ /* 0x000fc400030006ff */
[----:B------:R-:W-:Y:S01]  /*4d8f0*/  F2FP.F16.E4M3.UNPACK_B R11, R11.H1 ;  /* 0x0000000bff0b723e */ /* 0x000fe200030006ff */
[----:B------:R-:W-:Y:S02]  /*4d900*/  IMAD R13, R13, 0x100, R28 ;  /* 0x000001000d0d7824 */ /* 0x000fe400078e021c */
[----:B------:R-:W-:Y:S01]  /*4d910*/  IMAD R14, R14, 0x100, R29 ;  /* 0x000001000e0e7824 */ /* 0x000fe200078e021d */
[----:B------:R-:W4:Y:S04]  /*4d920*/  LDL.LU R28, [R1+0x7884] ;  /* 0x00788400011c7983 */ /* 0x000f280000300800 */
[----:B------:R-:W4:Y:S01]  /*4d930*/  LDL.LU R29, [R1+0x7880] ;  /* 0x00788000011d7983 */ /* 0x000f220000300800 */
[----:B------:R-:W-:Y:S02]  /*4d940*/  F2FP.F16.E4M3.UNPACK_B R8, R8.H1 ;  /* 0x00000008ff08723e */ /* 0x000fe400030006ff */
[----:B------:R-:W-:-:S07]  /*4d950*/  F2FP.F16.E4M3.UNPACK_B R9, R9.H1 ;  /* 0x00000009ff09723e */ /* 0x000fce00030006ff */
[C---:B--2---:R-:W-:Y:S06]  /*4d960*/  HMMA.16816.F32 R24, R16.reuse, R8, R24 ;  /* 0x000000081018723c */ /* 0x044fec0000001818 */
[----:B---3--:R-:W-:-:S15]  /*4d970*/  HMMA.16816.F32 R4, R16, R10, R4 ;  /* 0x0000000a1004723c */ /* 0x008fde0000001804 */
[----:B------:R-:W-:-:S08]  /*4d980*/  NOP ;  /* 0x0000000000007918 */ /* 0x000fd00000000000 */
[----:B------:R-:W-:Y:S04]  /*4d990*/  STL.64 [R1+0x440], R4 ;  /* 0x0004400401007387 */ /* 0x000fe80000100a00 */
[----:B------:R0:W-:Y:S04]  /*4d9a0*/  STL.64 [R1+0x448], R6 ;  /* 0x0004480601007387 */ /* 0x0001e80000100a00 */
[----:B0-----:R-:W2:Y:S04]  /*4d9b0*/  LDL.LU.64 R6, [R1+0x7878] ;  /* 0x0078780001067983 */ /* 0x001ea80000300a00 */
[----:B------:R-:W3:Y:S01]  /*4d9c0*/  LDL.LU.64 R4, [R1+0x7870] ;  /* 0x0078700001047983 */ /* 0x000ee20000300a00 */
[----:B----4-:R-:W-:-:S03]  /*4d9d0*/  IMAD R15, R15, 0x100, R0 ;  /* 0x000001000f0f7824 */ /* 0x010fc600078e0200 */
[----:B------:R-:W4:Y:S04]  /*4d9e0*/  LDL.LU R0, [R1+0x7868] ;  /* 0x0078680001007983 */ /* 0x000f280000300800 */
[----:B------:R-:W-:Y:S04]  /*4d9f0*/  STL.64 [R1+0x460], R24 ;  /* 0x0004601801007387 */ /* 0x000fe80000100a00 */
[----:B------:R0:W-:Y:S04]  /*4da00*/  STL.64 [R1+0x468], R26 ;  /* 0x0004681a01007387 */ /* 0x0001e80000100a00 */
[----:B0-----:R-:W4:Y:S04]  /*4da10*/  LDL.LU.64 R26, [R1+0x7860] ;  /* 0x00786000011a7983 */ /* 0x001f280000300a00 */
[----:B------:R-:W4:Y:S04]  /*4da20*/  LDL.LU.64 R24, [R1+0x7858] ;  /* 0x0078580001187983 */ /* 0x000f280000300a00 */
[----:B------:R-:W-:Y:S04]  /*4da30*/  STL [R1+0x75b4], R8 ;  /* 0x0075b40801007387 */ /* 0x000fe80000100800 */
[----:B------:R-:W-:Y:S04]  /*4da40*/  STL [R1+0x75b0], R9 ;  /* 0x0075b00901007387 */ /* 0x000fe80000100800 */
[----:B------:R0:W-:Y:S01]  /*4da50*/  STL.64 [R1+0x75f8], R10 ;  /* 0x0075f80a01007387 */ /* 0x0001e20000100a00 */
[----:B------:R-:W-:-:S02]  /*4da60*/  F2FP.F16.E4M3.UNPACK_B R14, R14 ;  /* 0x0000000eff0e723e */ /* 0x000fc400020006ff */
[----:B------:R-:W-:-:S05]  /*4da70*/  F2FP.F16.E4M3.UNPACK_B R15, R15 ;  /* 0x0000000fff0f723e */ /* 0x000fca00020006ff */
[----:B------:R-:W-:Y:S01]  /*4da80*/  STL.64 [R1+0x7810], R14 ;  /* 0x0078100e01007387 */ /* 0x000fe20000100a00 */
[----:B------:R-:W-:Y:S02]  /*4da90*/  F2FP.F16.E4M3.UNPACK_B R12, R12 ;  /* 0x0000000cff0c723e */ /* 0x000fe400020006ff */
[----:B------:R-:W-:Y:S02]  /*4daa0*/  F2FP.F16.E4M3.UNPACK_B R13, R13 ;  /* 0x0000000dff0d723e */ /* 0x000fe400020006ff */
[----:B--2---:R-:W-:Y:S02]  /*4dab0*/  F2FP.F16.E4M3.UNPACK_B R6, R6.H1 ;  /* 0x00000006ff06723e */ /* 0x004fe400030006ff */
[----:B------:R-:W-:-:S07]  /*4dac0*/  F2FP.F16.E4M3.UNPACK_B R7, R7.H1 ;  /* 0x00000007ff07723e */ /* 0x000fce00030006ff */
[----:B0-----:R-:W-:Y:S01]  /*4dad0*/  HMMA.16816.F32 R8, R16, R6, R20 ;  /* 0x000000061008723c */ /* 0x001fe20000001814 */
[----:B---3--:R-:W-:Y:S02]  /*4dae0*/  F2FP.F16.E4M3.UNPACK_B R4, R4.H1 ;  /* 0x00000004ff04723e */ /* 0x008fe400030006ff */
[----:B------:R-:W-:-:S15]  /*4daf0*/  F2FP.F16.E4M3.UNPACK_B R5, R5.H1 ;  /* 0x00000005ff05723e */ /* 0x000fde00030006ff */
[----:B------:R-:W-:-:S05]  /*4db00*/  NOP ;  /* 0x0000000000007918 */ /* 0x000fca0000000000 */
[----:B------:R-:W-:Y:S04]  /*4db10*/  STL.64 [R1+0x480], R8 ;  /* 0x0004800801007387 */ /* 0x000fe80000100a00 */
[----:B------:R4:W-:Y:S02]  /*4db20*/  STL.64 [R1+0x488], R10 ;  /* 0x0004880a01007387 */ /* 0x0009e40000100a00 */
[----:B----4-:R-:W-:Y:S02]  /*4db30*/  HMMA.16816.F32 R8, R16, R4, R24 ;  /* 0x000000041008723c */ /* 0x010fe40000001818 */
[----:B------:R-:W-:Y:S04]  /*4db40*/  STL.64 [R1+0x7808], R12 ;  /* 0x0078080c01007387 */ /* 0x000fe80000100a00 */
[----:B------:R-:W2:-:S15]  /*4db50*/  LDL.LU R20, [R1+0x640] ;  /* 0x0006400001147983 */ /* 0x000e9e0000300800 */
[----:B------:R-:W-:-:S02]  /*4db60*/  NOP ;  /* 0x0000000000007918 */ /* 0x000fc40000000000 */
[----:B------:R0:W-:Y:S04]  /*4db70*/  STL.64 [R1+0x4c0], R8 ;  /* 0x0004c00801007387 */ /* 0x0001e80000100a00 */
        /* <DEDUP_REMOVED lines=12> */
[----:B0-----:R-:W3:Y:S04]  /*4dc40*/  LDL R8, [R1] ;  /* 0x0000000001087983 */ /* 0x001ee80000100800 */
[----:B------:R-:W3:Y:S04]  /*4dc50*/  LDL R9, [R1+0x4] ;  /* 0x0000040001097983 */ /* 0x000ee80000100800 */
[----:B-1----:R-:W4:Y:S04]  /*4dc60*/  LDL.LU R20, [R1+0x660] ;  /* 0x0006600001147983 */ /* 0x002f280000300800 */
[----:B------:R-:W4:Y:S04]  /*4dc70*/  LDL.LU R21, [R1+0x664] ;  /* 0x0006640001157983 */ /* 0x000f280000300800 */
[----:B------:R-:W2:Y:S04]  /*4dc80*/  LDL.LU R22, [R1+0x668] ;  /* 0x0006680001167983 */ /* 0x000ea80000300800 */
[----:B------:R-:W2:Y:S01]  /*4dc90*/  LDL.LU R23, [R1+0x66c] ;  /* 0x00066c0001177983 */ /* 0x000ea20000300800 */
[----:B------:R-:W-:-:S03]  /*4dca0*/  IMAD.MOV.U32 R11, RZ, RZ, R0 ;  /* 0x000000ffff0b7224 */ /* 0x000fc600078e0000 */
[----:B--2---:R-:W-:Y:S04]  /*4dcb0*/  STL.64 [R1+0x7628], R22 ;  /* 0x0076281601007387 */ /* 0x004fe80000100a00 */
[----:B----4-:R0:W-:Y:S04]  /*4dcc0*/  STL.64 [R1+0x7620], R20 ;  /* 0x0076201401007387 */ /* 0x0101e80000100a00 */
[----:B------:R-:W2:Y:S04]  /*4dcd0*/  LDL R10, [R1+0x8] ;  /* 0x00000800010a7983 */ /* 0x000ea80000100800 */
[----:B------:R-:W0:Y:S04]  /*4dce0*/  LDL.LU R0, [R1+0x7854] ;  /* 0x0078540001007983 */ /* 0x000e280000300800 */
[----:B--2---:R-:W-:Y:S04]  /*4dcf0*/  STL.64 [R1+0x7638], R10 ;  /* 0x0076380a01007387 */ /* 0x004fe80000100a00 */
[----:B---3--:R-:W-:Y:S04]  /*4dd00*/  STL.64 [R1+0x7630], R8 ;  /* 0x0076300801007387 */ /* 0x008fe80000100a00 */
[----:B------:R-:W2:Y:S04]  /*4dd10*/  LDL.LU R24, [R1+0x670] ;  /* 0x0006700001187983 */ /* 0x000ea80000300800 */
[----:B------:R-:W2:Y:S04]  /*4dd20*/  LDL.LU R25, [R1+0x674] ;  /* 0x0006740001197983 */ /* 0x000ea80000300800 */
[----:B------:R-:W3:Y:S04]  /*4dd30*/  LDL.LU R26, [R1+0x678] ;  /* 0x00067800011a7983 */ /* 0x000ee80000300800 */
[----:B------:R-:W3:Y:S01]  /*4dd40*/  LDL.LU R27, [R1+0x67c] ;  /* 0x00067c00011b7983 */ /* 0x000ee20000300800 */
[----:B0-----:R-:W-:-:S03]  /*4dd50*/  IMAD.MOV.U32 R21, RZ, RZ, R0 ;  /* 0x000000ffff157224 */ /* 0x001fc600078e0000 */
[----:B---3--:R-:W-:Y:S04]  /*4dd60*/  STL.64 [R1+0x7648], R26 ;  /* 0x0076481a01007387 */ /* 0x008fe80000100a00 */
[----:B--2---:R0:W-:Y:S04]  /*4dd70*/  STL.64 [R1+0x7640], R24 ;  /* 0x0076401801007387 */ /* 0x0041e80000100a00 */
[----:B------:R-:W2:Y:S04]  /*4dd80*/  LDL R22, [R1+0x10] ;  /* 0x0000100001167983 */ /* 0x000ea80000100800 */
[----:B------:R-:W2:Y:S04]  /*4dd90*/  LDL R23, [R1+0x14] ;  /* 0x0000140001177983 */ /* 0x000ea80000100800 */
[----:B------:R-:W3:Y:S04]  /*4dda0*/  LDL R20, [R1+0x18] ;  /* 0x0000180001147983 */ /* 0x000ee80000100800 */
[----:B------:R-:W4:Y:S04]  /*4ddb0*/  LDL.LU R0, [R1+0x7850] ;  /* 0x0078500001007983 */ /* 0x000f280000300800 */
[----:B--2---:R1:W-:Y:S04]  /*4ddc0*/  STL.64 [R1+0x7658], R22 ;  /* 0x0076581601007387 */ /* 0x0043e80000100a00 */
[----:B---3--:R-:W-:Y:S04]  /*4ddd0*/  STL.64 [R1+0x7650], R20 ;  /* 0x0076501401007387 */ /* 0x008fe80000100a00 */
[----:B0-----:R-:W2:Y:S04]  /*4dde0*/  LDL.LU R24, [R1+0x690] ;  /* 0x0006900001187983 */ /* 0x001ea80000300800 */
[----:B------:R-:W2:Y:S04]  /*4ddf0*/  LDL.LU R25, [R1+0x694] ;  /* 0x0006940001197983 */ /* 0x000ea80000300800 */
[----:B------:R-:W3:Y:S04]  /*4de00*/  LDL.LU R26, [R1+0x698] ;  /* 0x00069800011a7983 */ /* 0x000ee80000300800 */
[----:B------:R-:W3:Y:S04]  /*4de10*/  LDL.LU R27, [R1+0x69c] ;  /* 0x00069c00011b7983 */ /* 0x000ee80000300800 */
[----:B---3--:R-:W-:Y:S04]  /*4de20*/  STL.64 [R1+0x7668], R26 ;  /* 0x0076681a01007387 */ /* 0x008fe80000100a00 */
[----:B--2---:R0:W-:Y:S04]  /*4de30*/  STL.64 [R1+0x7660], R24 ;  /* 0x0076601801007387 */ /* 0x0041e80000100a00 */
[----:B-1----:R-:W2:Y:S01]  /*4de40*/  LDL R22, [R1+0x20] ;  /* 0x0000200001167983 */ /* 0x002ea20000100800 */
[----:B----4-:R-:W-:-:S03]  /*4de50*/  IMAD.MOV.U32 R23, RZ, RZ, R0 ;  /* 0x000000ffff177224 */ /* 0x010fc600078e0000 */
[----:B------:R-:W3:Y:S04]  /*4de60*/  LDL.LU R0, [R1+0x784c] ;  /* 0x00784c0001007983 */ /* 0x000ee80000300800 */
[----:B--2---:R-:W-:Y:S04]  /*4de70*/  STL.64 [R1+0x7670], R22 ;  /* 0x0076701601007387 */ /* 0x004fe80000100a00 */
[----:B0-----:R-:W2:Y:S04]  /*4de80*/  LDL.LU R24, [R1+0x6a0] ;  /* 0x0006a00001187983 */ /* 0x001ea80000300800 */
[----:B------:R-:W2:Y:S04]  /*4de90*/  LDL.LU R25, [R1+0x6a4] ;  /* 0x0006a40001197983 */ /* 0x000ea80000300800 */
[----:B------:R-:W4:Y:S04]  /*4dea0*/  LDL.LU R26, [R1+0x6a8] ;  /* 0x0006a800011a7983 */ /* 0x000f280000300800 */
[----:B------:R-:W4:Y:S01]  /*4deb0*/  LDL.LU R27, [R1+0x6ac] ;  /* 0x0006ac00011b7983 */ /* 0x000f220000300800 */
[----:B---3--:R-:W-:-:S03]  /*4dec0*/  IMAD.MOV.U32 R21, RZ, RZ, R0 ;  /* 0x000000ffff157224 */ /* 0x008fc600078e0000 */
[----:B----4-:R-:W-:Y:S04]  /*4ded0*/  STL.64 [R1+0x7680], R26 ;  /* 0x0076801a01007387 */ /* 0x010fe80000100a00 */
[----:B--2---:R0:W-:Y:S04]  /*4dee0*/  STL.64 [R1+0x7678], R24 ;  /* 0x0076781801007387 */ /* 0x0041e80000100a00 */
[----:B------:R-:W2:Y:S04]  /*4def0*/  LDL R20, [R1+0x28] ;  /* 0x0000280001147983 */ /* 0x000ea80000100800 */
[----:B------:R-:W3:Y:S04]  /*4df00*/  LDL.LU R0, [R1+0x7848] ;  /* 0x0078480001007983 */ /* 0x000ee80000300800 */
[----:B--2---:R1:W-:Y:S04]  /*4df10*/  STL.64 [R1+0x7688], R20 ;  /* 0x0076881401007387 */ /* 0x0043e80000100a00 */
[----:B0-----:R-:W2:Y:S04]  /*4df20*/  LDL.LU R24, [R1+0x6b0] ;  /* 0x0006b00001187983 */ /* 0x001ea80000300800 */
[----:B------:R-:W2:Y:S04]  /*4df30*/  LDL.LU R25, [R1+0x6b4] ;  /* 0x0006b40001197983 */ /* 0x000ea80000300800 */
[----:B------:R-:W4:Y:S04]  /*4df40*/  LDL.LU R26, [R1+0x6b8] ;  /* 0x0006b800011a7983 */ /* 0x000f280000300800 */
[----:B------:R-:W4:Y:S04]  /*4df50*/  LDL.LU R27, [R1+0x6bc] ;  /* 0x0006bc00011b7983 */ /* 0x000f280000300800 */
[----:B----4-:R-:W-:Y:S04]  /*4df60*/  STL.64 [R1+0x7698], R26 ;  /* 0x0076981a01007387 */ /* 0x010fe80000100a00 */
[----:B--2---:R0:W-:Y:S04]  /*4df70*/  STL.64 [R1+0x7690], R24 ;  /* 0x0076901801007387 */ /* 0x0041e80000100a00 */
[----:B------:R-:W2:Y:S04]  /*4df80*/  LDL R22, [R1+0x30] ;  /* 0x0000300001167983 */ /* 0x000ea80000100800 */
[----:B------:R-:W2:Y:S04]  /*4df90*/  LDL R23, [R1+0x34] ;  /* 0x0000340001177983 */ /* 0x000ea80000100800 */
[----:B-1----:R-:W4:Y:S01]  /*4dfa0*/  LDL R20, [R1+0x38] ;  /* 0x0000380001147983 */ /* 0x002f220000100800 */
[----:B---3--:R-:W-:-:S03]  /*4dfb0*/  IMAD.MOV.U32 R21, RZ, RZ, R0 ;  /* 0x000000ffff157224 */ /* 0x008fc600078e0000 */
[----:B------:R-:W3:Y:S04]  /*4dfc0*/  LDL.LU R0, [R1+0x7844] ;  /* 0x0078440001007983 */ /* 0x000ee80000300800 */
[----:B--2---:R1:W-:Y:S04]  /*4dfd0*/  STL.64 [R1+0x76a0], R22 ;  /* 0x0076a01601007387 */ /* 0x0043e80000100a00 */
[----:B----4-:R-:W-:Y:S04]  /*4dfe0*/  STL.64 [R1+0x76b8], R20 ;  /* 0x0076b81401007387 */ /* 0x010fe80000100a00 */
[----:B0-----:R-:W2:Y:S04]  /*4dff0*/  LDL.LU R24, [R1+0x6c0] ;  /* 0x0006c00001187983 */ /* 0x001ea80000300800 */
[----:B------:R-:W2:Y:S04]  /*4e000*/  LDL.LU R25, [R1+0x6c4] ;  /* 0x0006c40001197983 */ /* 0x000ea80000300800 */
[----:B------:R-:W4:Y:S04]  /*4e010*/  LDL.LU R26, [R1+0x6c8] ;  /* 0x0006c800011a7983 */ /* 0x000f280000300800 */
[----:B------:R-:W4:Y:S04]  /*4e020*/  LDL.LU R27, [R1+0x6cc] ;  /* 0x0006cc00011b7983 */ /* 0x000f280000300800 */
[----:B-1----:R-:W2:Y:S01]  /*4e030*/  LDL R22, [R1+0x40] ;  /* 0x0000400001167983 */ /* 0x002ea20000100800 */
[----:B---3--:R-:W-:-:S03]  /*4e040*/  IMAD.MOV.U32 R23, RZ, RZ, R0 ;  /* 0x000000ffff177224 */ /* 0x008fc600078e0000 */
[----:B------:R-:W3:Y:S04]  /*4e050*/  LDL.LU R0, [R1+0x7840] ;  /* 0x0078400001007983 */ /* 0x000ee80000300800 */
[----:B--2---:R-:W-:Y:S04]  /*4e060*/  STL.64 [R1+0x76d0], R22 ;  /* 0x0076d01601007387 */ /* 0x004fe80000100a00 */
[----:B----4-:R-:W-:Y:S04]  /*4e070*/  STL.64 [R1+0x76b0], R26 ;  /* 0x0076b01a01007387 */ /* 0x010fe80000100a00 */
[----:B------:R0:W-:Y:S04]  /*4e080*/  STL.64 [R1+0x76a8], R24 ;  /* 0x0076a81801007387 */ /* 0x0001e80000100a00 */
[----:B0-----:R-:W2:Y:S04]  /*4e090*/  LDL.LU R24, [R1+0x6d0] ;  /* 0x0006d00001187983 */ /* 0x001ea80000300800 */
[----:B------:R-:W2:Y:S04]  /*4e0a0*/  LDL.LU R25, [R1+0x6d4] ;  /* 0x0006d40001197983 */ /* 0x000ea80000300800 */
[----:B------:R-:W4:Y:S04]  /*4e0b0*/  LDL.LU R26, [R1+0x6d8] ;  /* 0x0006d800011a7983 */ /* 0x000f280000300800 */
[----:B------:R-:W4:Y:S04]  /*4e0c0*/  LDL.LU R27, [R1+0x6dc] ;  /* 0x0006dc00011b7983 */ /* 0x000f280000300800 */
[----:B------:R-:W2:Y:S01]  /*4e0d0*/  LDL R20, [R1+0x48] ;  /* 0x0000480001147983 */ /* 0x000ea20000100800 */
        /* <DEDUP_REMOVED lines=29> */
[----:B------:R-:W2:Y:S04]  /*4e2b0*/  LDL R22, [R1+0x60] ;  /* 0x0000600001167983 */ /* 0x000ea80000100800 */
[----:B------:R-:W2:Y:S04]  /*4e2c0*/  LDL R23, [R1+0x64] ;  /* 0x0000640001177983 */ /* 0x000ea80000100800 */
[----:B------:R-:W4:Y:S01]  /*4e2d0*/  LDL R20, [R1+0x68] ;  /* 0x0000680001147983 */ /* 0x000f220000100800 */
[----:B---3--:R-:W-:-:S03]  /*4e2e0*/  IMAD.MOV.U32 R21, RZ, RZ, R0 ;  /* 0x000000ffff157224 */ /* 0x008fc600078e0000 */
[----:B------:R-:W3:Y:S04]  /*4e2f0*/  LDL.LU R0, [R1+0x7830] ;  /* 0x0078300001007983 */ /* 0x000ee80000300800 */
[----:B--2---:R-:W-:Y:S04]  /*4e300*/  STL.64 [R1+0x7730], R22 ;  /* 0x0077301601007387 */ /* 0x004fe80000100a00 */
[----:B----4-:R-:W-:Y:S04]  /*4e310*/  STL.64 [R1+0x7748], R20 ;  /* 0x0077481401007387 */ /* 0x010fe80000100a00 */
[----:B------:R-:W-:Y:S04]  /*4e320*/  STL.64 [R1+0x7710], R26 ;  /* 0x0077101a01007387 */ /* 0x000fe80000100a00 */
        /* <DEDUP_REMOVED lines=68> */
[----:B------:R-:W3:Y:S04]  /*4e770*/  LDL R20, [R1+0xa8] ;  /* 0x0000a80001147983 */ /* 0x000ee80000100800 */
[----:B------:R-:W3:Y:S04]  /*4e780*/  LDL.LU R12, [R1+0x4b0] ;  /* 0x0004b000010c7983 */ /* 0x000ee80000300800 */
        /* <DEDUP_REMOVED lines=20> */
[----:B------:R-:W4:Y:S01]  /*4e8d0*/  LDL.LU R27, [R1+0x7ac] ;  /* 0x0007ac00011b7983 */ /* 0x000f220000300800 */
[----:B------:R-:W-:-:S02]  /*4e8e0*/  F2FP.F16.E4M3.UNPACK_B R2, R2.H1 ;  /* 0x00000002ff02723e */ /* 0x000fc400030006ff */
[----:B------:R-:W-:-:S07]  /*4e8f0*/  F2FP.F16.E4M3.UNPACK_B R3, R3.H1 ;  /* 0x00000003ff03723e */ /* 0x000fce00030006ff */
[----:B---3--:R-:W-:Y:S01]  /*4e900*/  HMMA.16816.F32 R16, R16, R2, R12 ;  /* 0x000000021010723c */ /* 0x008fe2000000180c */
[----:B----4-:R-:W-:Y:S04]  /*4e910*/  STL.64 [R1+0x7800], R26 ;  /* 0x0078001a01007387 */ /* 0x010fe80000100a00 */
[----:B--2---:R0:W-:Y:S04]  /*4e920*/  STL.64 [R1+0x77f8], R24 ;  /* 0x0077f81801007387 */ /* 0x0041e80000100a00 */
        /* <DEDUP_REMOVED lines=8> */
[----:B------:R-:W-:Y:S04]  /*4e9b0*/  STL.64 [R1+0x75a8], R6 ;  /* 0x0075a80601007387 */ /* 0x000fe80000100a00 */
[----:B------:R0:W-:Y:S04]  /*4e9c0*/  STL.64 [R1+0x75a0], R4 ;  /* 0x0075a00401007387 */ /* 0x0001e80000100a00 */
[----:B0-----:R-:W4:Y:S04]  /*4e9d0*/  LDL.LU R4, [R1+0x620] ;  /* 0x0006200001047983 */ /* 0x001f280000300800 */
[----:B------:R-:W4:Y:S04]  /*4e9e0*/  LDL.LU R5, [R1+0x624] ;  /* 0x0006240001057983 */ /* 0x000f280000300800 */
[----:B------:R-:W4:Y:S04]  /*4e9f0*/  LDL.LU R6, [R1+0x628] ;  /* 0x0006280001067983 */ /* 0x000f280000300800 */
[----:B------:R-:W4:Y:S04]  /*4ea00*/  LDL.LU R7, [R1+0x62c] ;  /* 0x00062c0001077983 */ /* 0x000f280000300800 */
[----:B------:R-:W2:Y:S04]  /*4ea10*/  LDL.LU.64 R14, [R1+0x7810] ;  /* 0x00781000010e7983 */ /* 0x000ea80000300a00 */
[----:B------:R-:W2:Y:S01]  /*4ea20*/  LDL.LU.64 R12, [R1+0x7808] ;  /* 0x00780800010c7983 */ /* 0x000ea20000300a00 */
[----:B------:R-:W-:-:S03]  /*4ea30*/  IMAD.MOV.U32 R21, RZ, RZ, R0 ;  /* 0x000000ffff157224 */ /* 0x000fc600078e0000 */
[----:B------:R0:W-:Y:S04]  /*4ea40*/  STL.64 [R1+0x4b0], R16 ;  /* 0x0004b01001007387 */ /* 0x0001e80000100a00 */
[----:B------:R1:W-:Y:S04]  /*4ea50*/  STL.64 [R1+0x4b8], R18 ;  /* 0x0004b81201007387 */ /* 0x0003e80000100a00 */
[----:B0-----:R-:W4:Y:S04]  /*4ea60*/  LDL.LU R16, [R1+0x630] ;  /* 0x0006300001107983 */ /* 0x001f280000300800 */
[----:B------:R-:W4:Y:S04]  /*4ea70*/  LDL.LU R17, [R1+0x634] ;  /* 0x0006340001117983 */ /* 0x000f280000300800 */
[----:B-1----:R-:W4:Y:S04]  /*4ea80*/  LDL.LU R18, [R1+0x638] ;  /* 0x0006380001127983 */ /* 0x002f280000300800 */
[----:B------:R-:W4:Y:S01]  /*4ea90*/  LDL.LU R19, [R1+0x63c] ;  /* 0x00063c0001137983 */ /* 0x000f220000300800 */
        /* <DEDUP_REMOVED lines=127> */
[C---:B--2---:R-:W-:Y:S06]  /*4f290*/  HMMA.16816.F32 R24, R12.reuse, R20, R24 ;  /* 0x000000140c18723c */ /* 0x044fec0000001818 */
[----:B---3--:R-:W-:-:S15]  /*4f2a0*/  HMMA.16816.F32 R20, R12, R22, R8 ;  /* 0x000000160c14723c */ /* 0x008fde0000001808 */
[----:B------:R-:W-:-:S02]  /*4f2b0*/  NOP ;  /* 0x0000000000007918 */ /* 0x000fc40000000000 */
[----:B------:R-:W-:Y:S04]  /*4f2c0*/  STL.64 [R1+0x690], R24 ;  /* 0x0006901801007387 */ /* 0x000fe80000100a00 */
[----:B------:R0:W-:Y:S04]  /*4f2d0*/  STL.64 [R1+0x698], R26 ;  /* 0x0006981a01007387 */ /* 0x0001e80000100a00 */
[----:B0-----:R-:W2:Y:S04]  /*4f2e0*/  LDL.LU.64 R26, [R1+0x7648] ;  /* 0x00764800011a7983 */ /* 0x001ea80000300a00 */
[----:B------:R-:W2:Y:S04]  /*4f2f0*/  LDL.LU.64 R24, [R1+0x7640] ;  /* 0x0076400001187983 */ /* 0x000ea80000300a00 */
[----:B------:R-:W2:Y:S04]  /*4f300*/  LDL.LU.64 R10, [R1+0x7638] ;  /* 0x00763800010a7983 */ /* 0x000ea80000300a00 */
        /* <DEDUP_REMOVED lines=11> */
[----:B---3--:R-:W-:Y:S03]  /*4f3c0*/  HMMA.16816.F32 R8, R12, R8, R20 ;  /* 0x000000080c08723c */ /* 0x008fe60000001814 */
[----:B------:R-:W3:Y:S04]  /*4f3d0*/  LDL.LU.64 R22, [R1+0x7608] ;  /* 0x0076080001167983 */ /* 0x000ee80000300a00 */
[----:B------:R-:W3:-:S15]  /*4f3e0*/  LDL.LU.64 R20, [R1+0x7600] ;  /* 0x0076000001147983 */ /* 0x000ede0000300a00 */
[----:B------:R-:W-:-:S01]  /*4f3f0*/  NOP ;  /* 0x0000000000007918 */ /* 0x000fc20000000000 */
[----:B------:R-:W-:Y:S04]  /*4f400*/  STL.64 [R1+0x660], R8 ;  /* 0x0006600801007387 */ /* 0x000fe80000100a00 */
[----:B------:R0:W-:Y:S04]  /*4f410*/  STL.64 [R1+0x668], R10 ;  /* 0x0006680a01007387 */ /* 0x0001e80000100a00 */
[----:B0-----:R-:W4:Y:S01]  /*4f420*/  LDL.LU.64 R10, [R1+0x75f8] ;  /* 0x0075f800010a7983 */ /* 0x001f220000300a00 */
[----:B--2---:R-:W-:-:S15]  /*4f430*/  HMMA.16816.F32 R24, R12, R28, R24 ;  /* 0x0000001c0c18723c */ /* 0x004fde0000001818 */
[----:B------:R-:W-:-:S08]  /*4f440*/  NOP ;  /* 0x0000000000007918 */ /* 0x000fd00000000000 */
[----:B------:R-:W-:Y:S04]  /*4f450*/  STL.64 [R1+0x650], R24 ;  /* 0x0006501801007387 */ /* 0x000fe80000100a00 */
[----:B------:R0:W-:Y:S04]  /*4f460*/  STL.64 [R1+0x658], R26 ;  /* 0x0006581a01007387 */ /* 0x0001e80000100a00 */
[----:B0-----:R-:W3:Y:S04]  /*4f470*/  LDL.LU.64 R26, [R1+0x75f0] ;  /* 0x0075f000011a7983 */ /* 0x001ee80000300a00 */
[----:B------:R-:W4:Y:S04]  /*4f480*/  LDL.LU.64 R24, [R1+0x75e8] ;  /* 0x0075e80001187983 */ /* 0x000f280000300a00 */
[----:B------:R-:W-:Y:S01]  /*4f490*/  STL.64 [R1+0x7478], R28 ;  /* 0x0074781c01007387 */ /* 0x000fe20000100a00 */
[----:B---3--:R-:W-:-:S15]  /*4f4a0*/  HMMA.16816.F32 R20, R12, R26, R20 ;  /* 0x0000001a0c14723c */ /* 0x008fde0000001814 */
[----:B------:R-:W-:-:S08]  /*4f4b0*/  NOP ;  /* 0x0000000000007918 */ /* 0x000fd00000000000 */
[----:B------:R-:W-:Y:S04]  /*4f4c0*/  STL.64 [R1+0x640], R20 ;  /* 0x0006401401007387 */ /* 0x000fe80000100a00 */
[----:B------:R0:W-:Y:S04]  /*4f4d0*/  STL.64 [R1+0x648], R22 ;  /* 0x0006481601007387 */ /* 0x0001e80000100a00 */
[----:B0-----:R-:W2:Y:S01]  /*4f4e0*/  LDL.LU.64 R22, [R1+0x75e0] ;  /* 0x0075e00001167983 */ /* 0x001ea20000300a00 */
[----:B----4-:R-:W-:Y:S03]  /*4f4f0*/  HMMA.16816.F32 R16, R12, R24, R16 ;  /* 0x000000180c10723c */ /* 0x010fe60000001810 */
[----:B------:R-:W3:Y:S04]  /*4f500*/  LDL.LU.64 R20, [R1+0x75d8] ;  /* 0x0075d80001147983 */ /* 0x000ee80000300a00 */
[----:B------:R-:W-:Y:S04]  /*4f510*/  STL.64 [R1+0x7470], R26 ;  /* 0x0074701a01007387 */ /* 0x000fe80000100a00 */
[----:B------:R0:W-:-:S12]  /*4f520*/  STL.64 [R1+0x7468], R24 ;  /* 0x0074681801007387 */ /* 0x0001d80000100a00 */
[----:B------:R1:W-:Y:S04]  /*4f530*/  STL.64 [R1+0x630], R16 ;  /* 0x0006301001007387 */ /* 0x0003e80000100a00 */
[----:B------:R-:W-:Y:S04]  /*4f540*/  STL.64 [R1+0x638], R18 ;  /* 0x0006381201007387 */ /* 0x000fe80000100a00 */
[----:B0-----:R-:W4:Y:S01]  /*4f550*/  LDL.LU R24, [R1+0x5a0] ;  /* 0x0005a00001187983 */ /* 0x001f220000300800 */
[----:B--2---:R-:W-:-:S15]  /*4f560*/  HMMA.16816.F32 R4, R12, R22, R4 ;  /* 0x000000160c04723c */ /* 0x004fde0000001804 */
[----:B------:R-:W-:-:S08]  /*4f570*/  NOP ;  /* 0x0000000000007918 */ /* 0x000fd00000000000 */
[----:B------:R-:W-:Y:S04]  /*4f580*/  STL.64 [R1+0x620], R4 ;  /* 0x0006200401007387 */ /* 0x000fe80000100a00 */
[----:B------:R-:W-:Y:S04]  /*4f590*/  STL.64 [R1+0x628], R6 ;  /* 0x0006280601007387 */ /* 0x000fe80000100a00 */
[----:B------:R-:W4:Y:S04]  /*4f5a0*/  LDL.LU R25, [R1+0x5a4] ;  /* 0x0005a40001197983 */ /* 0x000f280000300800 */
[----:B------:R-:W2:Y:S04]  /*4f5b0*/  LDL.LU R26, [R1+0x5a8] ;  /* 0x0005a800011a7983 */ /* 0x000ea80000300800 */
[----:B------:R-:W2:Y:S04]  /*4f5c0*/  LDL.LU R27, [R1+0x5ac] ;  /* 0x0005ac00011b7983 */ /* 0x000ea80000300800 */
[----:B------:R-:W3:Y:S04]  /*4f5d0*/  LDL.LU R8, [R1+0x303c] ;  /* 0x00303c0001087983 */ /* 0x000ee80000300800 */
[----:B-1----:R-:W4:Y:S04]  /*4f5e0*/  LDL.LU R16, [R1+0x3038] ;  /* 0x0030380001107983 */ /* 0x002f280000300800 */
[----:B------:R-:W3:Y:S04]  /*4f5f0*/  LDL.LU R9, [R1+0x3044] ;  /* 0x0030440001097983 */ /* 0x000ee80000300800 */
[----:B------:R-:W-:Y:S04]  /*4f600*/  STL.64 [R1+0x75d0], R10 ;  /* 0x0075d00a01007387 */ /* 0x000fe80000100a00 */
[----:B---3--:R0:W-:Y:S04]  /*4f610*/  STL.64 [R1+0x75c8], R8 ;  /* 0x0075c80801007387 */ /* 0x0081e80000100a00 */
[----:B0-----:R-:W3:Y:S04]  /*4f620*/  LDL.LU R8, [R1+0x610] ;  /* 0x0006100001087983 */ /* 0x001ee80000300800 */
[----:B------:R-:W3:Y:S04]  /*4f630*/  LDL.LU R9, [R1+0x614] ;  /* 0x0006140001097983 */ /* 0x000ee80000300800 */
[----:B------:R-:W3:Y:S04]  /*4f640*/  LDL.LU R10, [R1+0x618] ;  /* 0x00061800010a7983 */ /* 0x000ee80000300800 */
[----:B------:R-:W3:Y:S04]  /*4f650*/  LDL.LU R11, [R1+0x61c] ;  /* 0x00061c00010b7983 */ /* 0x000ee80000300800 */
[----:B------:R-:W3:Y:S04]  /*4f660*/  LDL.LU R17, [R1+0x3040] ;  /* 0x0030400001117983 */ /* 0x000ee80000300800 */
[----:B------:R-:W2:Y:S04]  /*4f670*/  LDL.LU R4, [R1+0x5f0] ;  /* 0x0005f00001047983 */ /* 0x000ea80000300800 */
[----:B------:R-:W2:Y:S04]  /*4f680*/  LDL.LU R5, [R1+0x5f4] ;  /* 0x0005f40001057983 */ /* 0x000ea80000300800 */
[----:B------:R-:W4:Y:S04]  /*4f690*/  LDL.LU R6, [R1+0x5f8] ;  /* 0x0005f80001067983 */ /* 0x000f280000300800 */
[----:B------:R-:W4:Y:S04]  /*4f6a0*/  LDL.LU R7, [R1+0x5fc] ;  /* 0x0005fc0001077983 */ /* 0x000f280000300800 */
[----:B----4-:R-:W-:Y:S04]  /*4f6b0*/  STL.64 [R1+0x75c0], R6 ;  /* 0x0075c00601007387 */ /* 0x010fe80000100a00 */
[----:B--2---:R0:W-:Y:S04]  /*4f6c0*/  STL.64 [R1+0x75b8], R4 ;  /* 0x0075b80401007387 */ /* 0x0041e80000100a00 */
[----:B0-----:R-:W2:Y:S04]  /*4f6d0*/  LDL.LU R4, [R1+0x600] ;  /* 0x0006000001047983 */ /* 0x001ea80000300800 */
[----:B------:R-:W2:Y:S04]  /*4f6e0*/  LDL.LU R5, [R1+0x604] ;  /* 0x0006040001057983 */ /* 0x000ea80000300800 */
[----:B------:R-:W2:Y:S04]  /*4f6f0*/  LDL.LU R6, [R1+0x608] ;  /* 0x0006080001067983 */ /* 0x000ea80000300800 */
[----:B------:R-:W2:Y:S04]  /*4f700*/  LDL.LU R7, [R1+0x60c] ;  /* 0x00060c0001077983 */ /* 0x000ea80000300800 */
        /* <DEDUP_REMOVED lines=9> */
[C---:B---3--:R-:W-:Y:S03]  /*4f7a0*/  HMMA.16816.F32 R8, R12.reuse, R20, R8 ;  /* 0x000000140c08723c */ /* 0x048fe60000001808 */
[----:B----4-:R-:W-:Y:S04]  /*4f7b0*/  STL.64 [R1+0x7588], R26 ;  /* 0x0075881a01007387 */ /* 0x010fe80000100a00 */
[----:B--2---:R0:W-:Y:S04]  /*4f7c0*/  STL.64 [R1+0x7580], R24 ;  /* 0x0075801801007387 */ /* 0x0041e80000100a00 */
[----:B0-----:R-:W2:Y:S04]  /*4f7d0*/  LDL.LU R24, [R1+0x5d0] ;  /* 0x0005d00001187983 */ /* 0x001ea80000300800 */
[----:B------:R-:W2:Y:S04]  /*4f7e0*/  LDL.LU R25, [R1+0x5d4] ;  /* 0x0005d40001197983 */ /* 0x000ea80000300800 */
[----:B------:R-:W3:Y:S04]  /*4f7f0*/  LDL.LU R26, [R1+0x5d8] ;  /* 0x0005d800011a7983 */ /* 0x000ee80000300800 */
[----:B------:R-:W3:Y:S04]  /*4f800*/  LDL.LU R27, [R1+0x5dc] ;  /* 0x0005dc00011b7983 */ /* 0x000ee80000300800 */
[----:B---3--:R-:W-:Y:S04]  /*4f810*/  STL.64 [R1+0x7598], R26 ;  /* 0x0075981a01007387 */ /* 0x008fe80000100a00 */
[----:B--2---:R0:W-:Y:S04]  /*4f820*/  STL.64 [R1+0x7590], R24 ;  /* 0x0075901801007387 */ /* 0x0041e80000100a00 */
[----:B0-----:R-:W2:Y:S04]  /*4f830*/  LDL.LU R24, [R1+0x5e0] ;  /* 0x0005e00001187983 */ /* 0x001ea80000300800 */
[----:B------:R-:W2:Y:S04]  /*4f840*/  LDL.LU R25, [R1+0x5e4] ;  /* 0x0005e40001197983 */ /* 0x000ea80000300800 */
[----:B------:R-:W2:Y:S04]  /*4f850*/  LDL.LU R26, [R1+0x5e8] ;  /* 0x0005e800011a7983 */ /* 0x000ea80000300800 */
[----:B------:R-:W2:Y:S04]  /*4f860*/  LDL.LU R27, [R1+0x5ec] ;  /* 0x0005ec00011b7983 */ /* 0x000ea80000300800 */
[----:B------:R-:W3:Y:S04]  /*4f870*/  LDL.64 R28, [R1+0x98] ;  /* 0x00009800011c7983 */ /* 0x000ee80000100a00 */
[----:B------:R-:W-:Y:S04]  /*4f880*/  STL.64 [R1+0x610], R8 ;  /* 0x0006100801007387 */ /* 0x000fe80000100a00 */
[----:B------:R0:W-:Y:S04]  /*4f890*/  STL.64 [R1+0x618], R10 ;  /* 0x0006180a01007387 */ /* 0x0001e80000100a00 */
[----:B0-----:R-:W4:Y:S04]  /*4f8a0*/  LDL.LU.64 R10, [R1+0x75d0] ;  /* 0x0075d000010a7983 */ /* 0x001f280000300a00 */
[----:B------:R-:W2:Y:S04]  /*4f8b0*/  LDL.LU.64 R8, [R1+0x75c8] ;  /* 0x0075c80001087983 */ /* 0x000ea80000300a00 */
[----:B------:R0:W-:Y:S04]  /*4f8c0*/  STL.64 [R1+0x7450], R22 ;  /* 0x0074501601007387 */ /* 0x0001e80000100a00 */
[----:B0-----:R-:W3:Y:S04]  /*4f8d0*/  LDL.64 R22, [R1+0xa0] ;  /* 0x0000a00001167983 */ /* 0x001ee80000100a00 */
[----:B------:R0:W-:Y:S04]  /*4f8e0*/  STL.64 [R1+0x7448], R20 ;  /* 0x0074481401007387 */ /* 0x0001e80000100a00 */
[----:B0-----:R-:W3:Y:S01]  /*4f8f0*/  LDL.64 R20, [R1+0xa8] ;  /* 0x0000a80001147983 */ /* 0x001ee20000100a00 */
[----:B----4-:R-:W-:Y:S01]  /*4f900*/  HMMA.16816.F32 R4, R12, R10, R4 ;  /* 0x0000000a0c04723c */ /* 0x010fe20000001804 */
[----:B--2---:R-:W-:-:S02]  /*4f910*/  IMAD R16, R16, 0x100, R8 ;  /* 0x0000010010107824 */ /* 0x004fc400078e0208 */
[----:B------:R-:W-:-:S15]  /*4f920*/  IMAD R17, R17, 0x100, R9 ;  /* 0x0000010011117824 */ /* 0x000fde00078e0209 */
[----:B------:R-:W-:-:S05]  /*4f930*/  NOP ;  /* 0x0000000000007918 */ /* 0x000fca0000000000 */
[----:B------:R-:W-:Y:S04]  /*4f940*/  STL.64 [R1+0x600], R4 ;  /* 0x0006000401007387 */ /* 0x000fe80000100a00 */
[----:B------:R0:W-:Y:S04]  /*4f950*/  STL.64 [R1+0x608], R6 ;  /* 0x0006080601007387 */ /* 0x0001e80000100a00 */
[----:B0-----:R-:W2:Y:S04]  /*4f960*/  LDL.LU.64 R6, [R1+0x75c0] ;  /* 0x0075c00001067983 */ /* 0x001ea80000300a00 */
[----:B------:R-:W2:Y:S04]  /*4f970*/  LDL.LU.64 R4, [R1+0x75b8] ;  /* 0x0075b80001047983 */ /* 0x000ea80000300a00 */
[----:B------:R-:W2:Y:S04]  /*4f980*/  LDL.LU R8, [R1+0x75b4] ;  /* 0x0075b40001087983 */ /* 0x000ea80000300800 */
[----:B------:R-:W2:Y:S02]  /*4f990*/  LDL.LU R9, [R1+0x75b0] ;  /* 0x0075b00001097983 */ /* 0x000ea40000300800 */
[----:B--2---:R-:W-:-:S15]  /*4f9a0*/  HMMA.16816.F32 R4, R12, R8, R4 ;  /* 0x000000080c04723c */ /* 0x004fde0000001804 */
[----:B------:R-:W-:-:S08]  /*4f9b0*/  NOP ;  /* 0x0000000000007918 */ /* 0x000fd00000000000 */
[----:B------:R-:W-:Y:S04]  /*4f9c0*/  STL.64 [R1+0x5f0], R4 ;  /* 0x0005f00401007387 */ /* 0x000fe80000100a00 */
[----:B------:R0:W-:Y:S04]  /*4f9d0*/  STL.64 [R1+0x5f8], R6 ;  /* 0x0005f80601007387 */ /* 0x0001e80000100a00 */
[----:B0-----:R-:W2:Y:S04]  /*4f9e0*/  LDL.LU.64 R6, [R1+0x75a8] ;  /* 0x0075a80001067983 */ /* 0x001ea80000300a00 */
[----:B------:R-:W4:Y:S04]  /*4f9f0*/  LDL.LU.64 R4, [R1+0x75a0] ;  /* 0x0075a00001047983 */ /* 0x000f280000300a00 */
[----:B------:R0:W-:Y:S04]  /*4fa00*/  STL [R1+0x7414], R8 ;  /* 0x0074140801007387 */ /* 0x0001e80000100800 */
[----:B0-----:R-:W3:Y:S04]  /*4fa10*/  LDL.LU R8, [R1+0x304c] ;  /* 0x00304c0001087983 */ /* 0x001ee80000300800 */
[----:B------:R-:W-:Y:S01]  /*4fa20*/  STL [R1+0x7410], R9 ;  /* 0x0074100901007387 */ /* 0x000fe20000100800 */
[----:B--2---:R-:W-:-:S15]  /*4fa30*/  HMMA.16816.F32 R24, R12, R6, R24 ;  /* 0x000000060c18723c */ /* 0x004fde0000001818 */
        /* <DEDUP_REMOVED lines=9> */
[----:B0-----:R-:W2:Y:S04]  /*4fad0*/  LDL.LU.64 R26, [R1+0x7588] ;  /* 0x00758800011a7983 */ /* 0x001ea80000300a00 */
[----:B------:R-:W2:Y:S04]  /*4fae0*/  LDL.LU.64 R24, [R1+0x7580] ;  /* 0x0075800001187983 */ /* 0x000ea80000300a00 */
[----:B------:R-:W-:Y:S04]  /*4faf0*/  STL.64 [R1+0x7408], R6 ;  /* 0x0074080601007387 */ /* 0x000fe80000100a00 */
[----:B------:R0:W-:Y:S04]  /*4fb00*/  STL.64 [R1+0x7400], R4 ;  /* 0x0074000401007387 */ /* 0x0001e80000100a00 */
[----:B0-----:R-:W4:Y:S04]  /*4fb10*/  LDL.LU R4, [R1+0x5b0] ;  /* 0x0005b00001047983 */ /* 0x001f280000300800 */
[----:B------:R-:W4:Y:S04]  /*4fb20*/  LDL.LU R5, [R1+0x5b4] ;  /* 0x0005b40001057983 */ /* 0x000f280000300800 */
[----:B------:R-:W4:Y:S04]  /*4fb30*/  LDL.LU R6, [R1+0x5b8] ;  /* 0x0005b80001067983 */ /* 0x000f280000300800 */
[----:B------:R-:W4:Y:S01]  /*4fb40*/  LDL.LU R7, [R1+0x5bc] ;  /* 0x0005bc0001077983 */ /* 0x000f220000300800 */
[----:B--2---:R-:W-:Y:S03]  /*4fb50*/  HMMA.16816.F32 R12, R12, R2, R24 ;  /* 0x000000020c0c723c */ /* 0x004fe60000001818 */
[----:B------:R-:W2:Y:S04]  /*4fb60*/  LDL.LU.64 R26, [R1+0x7578] ;  /* 0x00757800011a7983 */ /* 0x000ea80000300a00 */
[----:B------:R-:W2:-:S15]  /*4fb70*/  LDL.LU.64 R24, [R1+0x7570] ;  /* 0x0075700001187983 */ /* 0x000e9e0000300a00 */
[----:B------:R-:W-:-:S01]  /*4fb80*/  NOP ;  /* 0x0000000000007918 */ /* 0x000fc20000000000 */
[----:B------:R0:W-:Y:S04]  /*4fb90*/  STL.64 [R1+0x4a0], R12 ;  /* 0x0004a00c01007387 */ /* 0x0001e80000100a00 */
[----:B------:R1:W-:Y:S04]  /*4fba0*/  STL.64 [R1+0x4a8], R14 ;  /* 0x0004a80e01007387 */ /* 0x0003e80000100a00 */
[----:B0-----:R-:W2:Y:S04]  /*4fbb0*/  LDL.LU R12, [R1+0x5c0] ;  /* 0x0005c000010c7983 */ /* 0x001ea80000300800 */
[----:B------:R-:W2:Y:S04]  /*4fbc0*/  LDL.LU R13, [R1+0x5c4] ;  /* 0x0005c400010d7983 */ /* 0x000ea80000300800 */
[----:B-1----:R-:W2:Y:S04]  /*4fbd0*/  LDL.LU R14, [R1+0x5c8] ;  /* 0x0005c800010e7983 */ /* 0x002ea80000300800 */
[----:B------:R-:W2:Y:S01]  /*4fbe0*/  LDL.LU R15, [R1+0x5cc] ;  /* 0x0005cc00010f7983 */ /* 0x000ea20000300800 */
[----:B---3--:R-:W-:-:S02]  /*4fbf0*/  IMAD R18, R18, 0x100, R8 ;  /* 0x0000010012127824 */ /* 0x008fc400078e0208 */
[----:B------:R-:W-:Y:S01]  /*4fc00*/  IMAD R19, R0, 0x100, R19 ;  /* 0x0000010000137824 */ /* 0x000fe200078e0213 */
[----:B------:R-:W-:Y:S02]  /*4fc10*/  F2FP.F16.E4M3.UNPACK_B R16, R16 ;  /* 0x00000010ff10723e */ /* 0x000fe400020006ff */
[----:B------:R-:W-:Y:S02]  /*4fc20*/  F2FP.F16.E4M3.UNPACK_B R17, R17 ;  /* 0x00000011ff11723e */ /* 0x000fe400020006ff */
[----:B------:R-:W-:Y:S02]  /*4fc30*/  F2FP.F16.E4M3.UNPACK_B R18, R18 ;  /* 0x00000012ff12723e */ /* 0x000fe400020006ff */
[----:B------:R-:W-:-:S07]  /*4fc40*/  F2FP.F16.E4M3.UNPACK_B R19, R19 ;  /* 0x00000013ff13723e */ /* 0x000fce00020006ff */
[----:B----4-:R-:W-:Y:S01]  /*4fc50*/  HMMA.16816.F32 R4, R16, R22, R4 ;  /* 0x000000161004723c */ /* 0x010fe20000001804 */
[----:B------:R-:W-:Y:S01]  /*4fc60*/  IMAD.MOV.U32 R0, RZ, RZ, R21 ;  /* 0x000000ffff007224 */ /* 0x000fe200078e0015 */
[----:B------:R0:W-:Y:S04]  /*4fc70*/  STL [R1+0x7384], R2 ;  /* 0x0073840201007387 */ /* 0x0001e80000100800 */
[----:B------:R1:W-:Y:S04]  /*4fc80*/  STL [R1+0x7380], R3 ;  /* 0x0073800301007387 */ /* 0x0003e80000100800 */
[----:B------:R-:W-:Y:S01]  /*4fc90*/  STL [R1+0x7388], R0 ;  /* 0x0073880001007387 */ /* 0x000fe20000100800 */
[----:B0-----:R-:W-:-:S02]  /*4fca0*/  IMAD.MOV.U32 R2, RZ, RZ, R22 ;  /* 0x000000ffff027224 */ /* 0x001fc400078e0016 */
[----:B-1----:R-:W-:Y:S01]  /*4fcb0*/  IMAD.MOV.U32 R3, RZ, RZ, R23 ;  /* 0x000000ffff037224 */ /* 0x002fe200078e0017 */
[----:B--2---:R-:W-:-:S15]  /*4fcc0*/  HMMA.16816.F32 R12, R16, R20, R12 ;  /* 0x00000014100c723c */ /* 0x004fde000000180c */
[----:B------:R-:W-:-:S08]  /*4fcd0*/  NOP ;  /* 0x0000000000007918 */ /* 0x000fd00000000000 */
[----:B------:R-:W-:Y:S04]  /*4fce0*/  STL.64 [R1+0x5c0], R12 ;  /* 0x0005c00c01007387 */ /* 0x000fe80000100a00 */
[----:B------:R-:W-:Y:S04]  /*4fcf0*/  STL.64 [R1+0x5c8], R14 ;  /* 0x0005c80e01007387 */ /* 0x000fe80000100a00 */
[----:B------:R-:W-:Y:S04]  /*4fd00*/  STL.64 [R1+0x5b0], R4 ;  /* 0x0005b00401007387 */ /* 0x000fe80000100a00 */
[----:B------:R0:W-:Y:S04]  /*4fd10*/  STL.64 [R1+0x5b8], R6 ;  /* 0x0005b80601007387 */ /* 0x0001e80000100a00 */
[----:B------:R-:W-:Y:S04]  /*4fd20*/  STL [R1+0x7390], R3 ;  /* 0x0073900301007387 */ /* 0x000fe80000100800 */
[----:B------:R-:W-:Y:S04]  /*4fd30*/  STL [R1+0x738c], R2 ;  /* 0x00738c0201007387 */ /* 0x000fe80000100800 */
[----:B------:R-:W2:Y:S01]  /*4fd40*/  LDL.64 R8, [R1+0x70] ;  /* 0x0000700001087983 */ /* 0x000ea20000100a00 */
[----:B0-----:R-:W-:-:S15]  /*4fd50*/  HMMA.16816.F32 R4, R16, R28, R24 ;  /* 0x0000001c1004723c */ /* 0x001fde0000001818 */
[----:B------:R-:W-:-:S08]  /*4fd60*/  NOP ;  /* 0x0000000000007918 */ /* 0x000fd00000000000 */
[----:B------:R-:W-:Y:S04]  /*4fd70*/  STL.64 [R1+0x5a0], R4 ;  /* 0x0005a00401007387 */ /* 0x000fe80000100a00 */
[----:B------:R-:W-:Y:S04]  /*4fd80*/  STL.64 [R1+0x5a8], R6 ;  /* 0x0005a80601007387 */ /* 0x000fe80000100a00 */
[----:B------:R-:W-:Y:S04]  /*4fd90*/  STL.64 [R1+0x7528], R10 ;  /* 0x0075280a01007387 */ /* 0x000fe80000100a00 */
[----:B--2---:R0:W-:Y:S04]  /*4fda0*/  STL.64 [R1+0x7520], R8 ;  /* 0x0075200801007387 */ /* 0x0041e80000100a00 */
[----:B------:R-:W2:Y:S04]  /*4fdb0*/  LDL.LU R12, [R1+0x540] ;  /* 0x00054000010c7983 */ /* 0x000ea80000300800 */
[----:B------:R-:W2:Y:S04]  /*4fdc0*/  LDL.LU R13, [R1+0x544] ;  /* 0x00054400010d7983 */ /* 0x000ea80000300800 */
[----:B------:R-:W3:Y:S04]  /*4fdd0*/  LDL.LU R14, [R1+0x548] ;  /* 0x00054800010e7983 */ /* 0x000ee80000300800 */
[----:B------:R-:W3:Y:S04]  /*4fde0*/  LDL.LU R15, [R1+0x54c] ;  /* 0x00054c00010f7983 */ /* 0x000ee80000300800 */
[----:B0-----:R-:W4:Y:S04]  /*4fdf0*/  LDL.LU R8, [R1+0x560] ;  /* 0x0005600001087983 */ /* 0x001f280000300800 */
[----:B------:R-:W4:Y:S04]  /*4fe00*/  LDL.LU R9, [R1+0x564] ;  /* 0x0005640001097983 */ /* 0x000f280000300800 */
[----:B----4-:R0:W-:Y:S04]  /*4fe10*/  STL.64 [R1+0x7530], R8 ;  /* 0x0075300801007387 */ /* 0x0101e80000100a00 */
[----:B0-----:R-:W4:Y:S04]  /*4fe20*/  LDL.64 R8, [R1+0x80] ;  /* 0x0000800001087983 */ /* 0x001f280000100a00 */
[----:B------:R-:W2:Y:S04]  /*4fe30*/  LDL.LU R10, [R1+0x568] ;  /* 0x00056800010a7983 */ /* 0x000ea80000300800 */
[----:B------:R-:W2:Y:S04]  /*4fe40*/  LDL.LU R11, [R1+0x56c] ;  /* 0x00056c00010b7983 */ /* 0x000ea80000300800 */
[----:B--2---:R-:W-:Y:S04]  /*4fe50*/  STL.64 [R1+0x7550], R10 ;  /* 0x0075500a01007387 */ /* 0x004fe80000100a00 */
[----:B----4-:R0:W-:Y:S04]  /*4fe60*/  STL.64 [R1+0x7548], R8 ;  /* 0x0075480801007387 */ /* 0x0101e80000100a00 */
[----:B0-----:R-:W2:Y:S04]  /*4fe70*/  LDL.LU R8, [R1+0x580] ;  /* 0x0005800001087983 */ /* 0x001ea80000300800 */
[----:B------:R-:W2:Y:S04]  /*4fe80*/  LDL.LU R9, [R1+0x584] ;  /* 0x0005840001097983 */ /* 0x000ea80000300800 */
[----:B--2---:R0:W-:Y:S04]  /*4fe90*/  STL.64 [R1+0x7558], R8 ;  /* 0x0075580801007387 */ /* 0x0041e80000100a00 */
[----:B0-----:R-:W2:Y:S04]  /*4fea0*/  LDL.64 R8, [R1+0x90] ;  /* 0x0000900001087983 */ /* 0x001ea80000100a00 */
[----:B------:R-:W4:Y:S04]  /*4feb0*/  LDL.LU R10, [R1+0x588] ;  /* 0x00058800010a7983 */ /* 0x000f280000300800 */
[----:B------:R-:W4:Y:S04]  /*4fec0*/  LDL.LU R11, [R1+0x58c] ;  /* 0x00058c00010b7983 */ /* 0x000f280000300800 */
[----:B---3--:R-:W-:Y:S04]  /*4fed0*/  STL.64 [R1+0x7518], R14 ;  /* 0x0075180e01007387 */ /* 0x008fe80000100a00 */
[----:B------:R0:W-:Y:S04]  /*4fee0*/  STL.64 [R1+0x7510], R12 ;  /* 0x0075100c01007387 */ /* 0x0001e80000100a00 */
[----:B0-----:R-:W3:Y:S04]  /*4fef0*/  LDL.LU R12, [R1+0x550] ;  /* 0x00055000010c7983 */ /* 0x001ee80000300800 */
[----:B------:R-:W3:Y:S04]  /*4ff00*/  LDL.LU R13, [R1+0x554] ;  /* 0x00055400010d7983 */ /* 0x000ee80000300800 */
[----:B------:R-:W2:Y:S04]  /*4ff10*/  LDL.LU R14, [R1+0x558] ;  /* 0x00055800010e7983 */ /* 0x000ea80000300800 */
[----:B------:R-:W2:Y:S04]  /*4ff20*/  LDL.LU R15, [R1+0x55c] ;  /* 0x00055c00010f7983 */ /* 0x000ea80000300800 */
[----:B--2---:R-:W-:Y:S04]  /*4ff30*/  STL.64 [R1+0x7540], R14 ;  /* 0x0075400e01007387 */ /* 0x004fe80000100a00 */
[----:B---3--:R0:W-:Y:S04]  /*4ff40*/  STL.64 [R1+0x7538], R12 ;  /* 0x0075380c01007387 */ /* 0x0081e80000100a00 */
        /* <DEDUP_REMOVED lines=11> */
[----:B------:R-:W3:Y:S04]  /*50000*/  LDL.LU R4, [R1+0x530] ;  /* 0x0005300001047983 */ /* 0x000ee80000300800 */
[----:B------:R-:W3:Y:S04]  /*50010*/  LDL.LU R5, [R1+0x534] ;  /* 0x0005340001057983 */ /* 0x000ee80000300800 */
[----:B------:R-:W3:Y:S04]  /*50020*/  LDL.LU R6, [R1+0x538] ;  /* 0x0005380001067983 */ /* 0x000ee80000300800 */
[----:B------:R-:W3:Y:S04]  /*50030*/  LDL.LU R7, [R1+0x53c] ;  /* 0x00053c0001077983 */ /* 0x000ee80000300800 */
[----:B------:R-:W3:Y:S01]  /*50040*/  LDL.64 R22, [R1+0x60] ;  /* 0x0000600001167983 */ /* 0x000ee20000100a00 */
[----:B------:R-:W-:-:S03]  /*50050*/  IMAD.MOV.U32 R0, RZ, RZ, R29 ;  /* 0x000000ffff007224 */ /* 0x000fc600078e001d */
[----:B------:R-:W3:Y:S04]  /*50060*/  LDL.LU R24, [R1+0x520] ;  /* 0x0005200001187983 */ /* 0x000ee80000300800 */
[----:B------:R-:W3:Y:S04]  /*50070*/  LDL.LU R25, [R1+0x524] ;  /* 0x0005240001197983 */ /* 0x000ee80000300800 */
[----:B------:R-:W3:Y:S04]  /*50080*/  LDL.LU R26, [R1+0x528] ;  /* 0x00052800011a7983 */ /* 0x000ee80000300800 */
[----:B------:R-:W3:Y:S04]  /*50090*/  LDL.LU R27, [R1+0x52c] ;  /* 0x00052c00011b7983 */ /* 0x000ee80000300800 */
[----:B------:R-:W3:Y:S04]  /*500a0*/  LDL.64 R28, [R1+0x58] ;  /* 0x00005800011c7983 */ /* 0x000ee80000100a00 */
[----:B------:R-:W-:Y:S01]  /*500b0*/  STL [R1+0x7394], R0 ;  /* 0x0073940001007387 */ /* 0x000fe20000100800 */
[----:B------:R-:W-:-:S02]  /*500c0*/  IMAD.MOV.U32 R2, RZ, RZ, R9 ;  /* 0x000000ffff027224 */ /* 0x000fc400078e0009 */
[----:B------:R-:W-:Y:S01]  /*500d0*/  IMAD.MOV.U32 R3, RZ, RZ, R8 ;  /* 0x000000ffff037224 */ /* 0x000fe200078e0008 */
[----:B--2---:R-:W-:-:S15]  /*500e0*/  HMMA.16816.F32 R12, R16, R8, R12 ;  /* 0x00000008100c723c */ /* 0x004fde000000180c */
[----:B------:R-:W-:-:S08]  /*500f0*/  NOP ;  /* 0x0000000000007918 */ /* 0x000fd00000000000 */
[----:B------:R-:W-:Y:S04]  /*50100*/  STL.64 [R1+0x590], R12 ;  /* 0x0005900c01007387 */ /* 0x000fe80000100a00 */
[----:B------:R0:W-:Y:S04]  /*50110*/  STL.64 [R1+0x598], R14 ;  /* 0x0005980e01007387 */ /* 0x0001e80000100a00 */
[----:B0-----:R-:W2:Y:S04]  /*50120*/  LDL.LU.64 R14, [R1+0x7568] ;  /* 0x00756800010e7983 */ /* 0x001ea80000300a00 */
[----:B------:R-:W2:Y:S04]  /*50130*/  LDL.LU.64 R12, [R1+0x7560] ;  /* 0x00756000010c7983 */ /* 0x000ea80000300a00 */
[----:B------:R-:W4:Y:S04]  /*50140*/  LDL.LU.64 R8, [R1+0x7558] ;  /* 0x0075580001087983 */ /* 0x000f280000300a00 */
[----:B------:R-:W-:Y:S04]  /*50150*/  STL [R1+0x739c], R2 ;  /* 0x00739c0201007387 */ /* 0x000fe80000100800 */
[----:B------:R0:W-:Y:S04]  /*50160*/  STL [R1+0x7398], R3 ;  /* 0x0073980301007387 */ /* 0x0001e80000100800 */
[----:B0-----:R-:W4:Y:S02]  /*50170*/  LDL.64 R2, [R1+0x88] ;  /* 0x0000880001027983 */ /* 0x001f240000100a00 */
[----:B----4-:R-:W-:-:S15]  /*50180*/  HMMA.16816.F32 R8, R16, R2, R8 ;  /* 0x000000021008723c */ /* 0x010fde0000001808 */
[----:B------:R-:W-:-:S08]  /*50190*/  NOP ;  /* 0x0000000000007918 */ /* 0x000fd00000000000 */
[----:B------:R-:W-:Y:S04]  /*501a0*/  STL.64 [R1+0x580], R8 ;  /* 0x0005800801007387 */ /* 0x000fe80000100a00 */
[----:B------:R0:W-:Y:S04]  /*501b0*/  STL.64 [R1+0x588], R10 ;  /* 0x0005880a01007387 */ /* 0x0001e80000100a00 */
[----:B0-----:R-:W4:Y:S04]  /*501c0*/  LDL.LU.64 R10, [R1+0x7550] ;  /* 0x00755000010a7983 */ /* 0x001f280000300a00 */
[----:B------:R-:W2:Y:S01]  /*501d0*/  LDL.LU.64 R8, [R1+0x7548] ;  /* 0x0075480001087983 */ /* 0x000ea20000300a00 */
[----:B------:R-:W-:-:S05]  /*501e0*/  IMAD.MOV.U32 R0, RZ, RZ, R3 ;  /* 0x000000ffff007224 */ /* 0x000fca00078e0003 */
[----:B------:R-:W-:Y:S01]  /*501f0*/  STL [R1+0x73a0], R0 ;  /* 0x0073a00001007387 */ /* 0x000fe20000100800 */
[----:B--2---:R-:W-:Y:S06]  /*50200*/  HMMA.16816.F32 R12, R16, R8, R12 ;  /* 0x00000008100c723c */ /* 0x004fec000000180c */
[----:B------:R-:W-:Y:S02]  /*50210*/  IMAD.MOV.U32 R3, RZ, RZ, R9 ;  /* 0x000000ffff037224 */ /* 0x000fe400078e0009 */
[----:B------:R-:W-:-:S15]  /*50220*/  IMAD.MOV.U32 R2, RZ, RZ, R8 ;  /* 0x000000ffff027224 */ /* 0x000fde00078e0008 */
        /* <DEDUP_REMOVED lines=16> */
[----:B--2---:R-:W-:-:S15]  /*50330*/  HMMA.16816.F32 R12, R16, R8, R12 ;  /* 0x00000008100c723c */ /* 0x004fde000000180c */
[----:B------:R-:W-:-:S08]  /*50340*/  NOP ;  /* 0x0000000000007918 */ /* 0x000fd00000000000 */
[----:B------:R-:W-:Y:S04]  /*50350*/  STL.64 [R1+0x550], R12 ;  /* 0x0005500c01007387 */ /* 0x000fe80000100a00 */
[----:B------:R0:W-:Y:S04]  /*50360*/  STL.64 [R1+0x558], R14 ;  /* 0x0005580e01007387 */ /* 0x0001e80000100a00 */
[----:B0-----:R-:W2:Y:S04]  /*50370*/  LDL.LU.64 R14, [R1+0x7518] ;  /* 0x00751800010e7983 */ /* 0x001ea80000300a00 */
[----:B------:R-:W2:Y:S01]  /*50380*/  LDL.LU.64 R12, [R1+0x7510] ;  /* 0x00751000010c7983 */ /* 0x000ea20000300a00 */
[----:B---3--:R-:W-:Y:S01]  /*50390*/  HMMA.16816.F32 R4, R16, R22, R4 ;  /* 0x000000161004723c */ /* 0x008fe20000001804 */
[----:B------:R-:W-:-:S02]  /*503a0*/  IMAD.MOV.U32 R2, RZ, RZ, R9 ;  /* 0x000000ffff027224 */ /* 0x000fc400078e0009 */
[----:B------:R-:W-:Y:S02]  /*503b0*/  IMAD.MOV.U32 R3, RZ, RZ, R8 ;  /* 0x000000ffff037224 */ /* 0x000fe400078e0008 */
        /* <DEDUP_REMOVED lines=19> */
[----:B----4-:R-:W-:Y:S04]  /*504f0*/  STL.64 [R1+0x74c8], R10 ;  /* 0x0074c80a01007387 */ /* 0x010fe80000100a00 */
        /* <DEDUP_REMOVED lines=95> */
[----:B------:R-:W-:-:S02]  /*50af0*/  IMAD.MOV.U32 R2, RZ, RZ, R9 ;  /* 0x000000ffff027224 */ /* 0x000fc400078e0009 */
[----:B------:R-:W-:Y:S02]  /*50b00*/  IMAD.MOV.U32 R3, RZ, RZ, R8 ;  /* 0x000000ffff037224 */ /* 0x000fe400078e0008 */
[----:B---3--:R-:W-:Y:S01]  /*50b10*/  IMAD.MOV.U32 R0, RZ, RZ, R21 ;  /* 0x000000ffff007224 */ /* 0x008fe200078e0015 */
[----:B------:R-:W-:Y:S01]  /*50b20*/  HMMA.16816.F32 R4, R16, R22, R4 ;  /* 0x000000161004723c */ /* 0x000fe20000001804 */
        /* <DEDUP_REMOVED lines=8> */
[----:B------:R0:W-:Y:S02]  /*50bb0*/  STL.64 [R1+0x21a8], R14 ;  /* 0x0021a80e01007387 */ /* 0x0001e40000100a00 */
[----:B0-----:R-:W-:Y:S02]  /*50bc0*/  HMMA.16816.F32 R12, R16, R28, R24 ;  /* 0x0000001c100c723c */ /* 0x001fe40000001818 */
[----:B------:R0:W-:Y:S04]  /*50bd0*/  STL.64 [R1+0x2190], R4 ;  /* 0x0021900401007387 */ /* 0x0001e80000100a00 */
[----:B------:R1:W-:Y:S04]  /*50be0*/  STL.64 [R1+0x2198], R6 ;  /* 0x0021980601007387 */ /* 0x0003e80000100a00 */
[----:B------:R-:W-:Y:S04]  /*50bf0*/  STL [R1+0x73f0], R3 ;  /* 0x0073f00301007387 */ /* 0x000fe80000100800 */
[----:B------:R-:W-:Y:S04]  /*50c00*/  STL [R1+0x73ec], R2 ;  /* 0x0073ec0201007387 */ /* 0x000fe80000100800 */
[----:B0-----:R-:W2:Y:S05]  /*50c10*/  LDL.LU R4, [R1+0x20e0] ;  /* 0x0020e00001047983 */ /* 0x001eaa0000300800 */
[----:B------:R-:W-:Y:S04]  /*50c20*/  STL.64 [R1+0x2180], R12 ;  /* 0x0021800c01007387 */ /* 0x000fe80000100a00 */
[----:B------:R-:W-:Y:S04]  /*50c30*/  STL.64 [R1+0x2188], R14 ;  /* 0x0021880e01007387 */ /* 0x000fe80000100a00 */
[----:B------:R-:W2:Y:S04]  /*50c40*/  LDL.LU R5, [R1+0x20e4] ;  /* 0x0020e40001057983 */ /* 0x000ea80000300800 */
[----:B-1----:R-:W3:Y:S04]  /*50c50*/  LDL.LU R6, [R1+0x20e8] ;  /* 0x0020e80001067983 */ /* 0x002ee80000300800 */
        /* <DEDUP_REMOVED lines=9> */
[----:B------:R-:W2:Y:S04]  /*50cf0*/  LDL.LU R22, [R1+0x2128] ;  /* 0x0021280001167983 */ /* 0x000ea80000300800 */
[----:B------:R-:W2:Y:S04]  /*50d00*/  LDL.LU R23, [R1+0x212c] ;  /* 0x00212c0001177983 */ /* 0x000ea80000300800 */
[----:B------:R-:W3:Y:S04]  /*50d10*/  LDL.LU R24, [R1+0x2140] ;  /* 0x0021400001187983 */ /* 0x000ee80000300800 */
        /* <DEDUP_REMOVED lines=9> */
[----:B------:R-:W2:Y:S04]  /*50db0*/  LDL.64 R14, [R1+0x10] ;  /* 0x00001000010e7983 */ /* 0x000ea80000100a00 */
[----:B----4-:R-:W-:Y:S04]  /*50dc0*/  STL.64 [R1+0x7498], R26 ;  /* 0x0074981a01007387 */ /* 0x010fe80000100a00 */
[----:B---3--:R0:W-:Y:S04]  /*50dd0*/  STL.64 [R1+0x7490], R24 ;  /* 0x0074901801007387 */ /* 0x0081e80000100a00 */
[----:B0-----:R-:W3:Y:S04]  /*50de0*/  LDL.LU R24, [R1+0x2160] ;  /* 0x0021600001187983 */ /* 0x001ee80000300800 */
[----:B------:R-:W3:Y:S04]  /*50df0*/  LDL.LU R25, [R1+0x2164] ;  /* 0x0021640001197983 */ /* 0x000ee80000300800 */
[----:B------:R-:W4:Y:S04]  /*50e00*/  LDL.LU R26, [R1+0x2168] ;  /* 0x00216800011a7983 */ /* 0x000f280000300800 */
[----:B------:R-:W4:Y:S01]  /*50e10*/  LDL.LU R27, [R1+0x216c] ;  /* 0x00216c00011b7983 */ /* 0x000f220000300800 */
[----:B------:R-:W-:-:S03]  /*50e20*/  IMAD.MOV.U32 R0, RZ, RZ, R29 ;  /* 0x000000ffff007224 */ /* 0x000fc600078e001d */
[----:B----4-:R-:W-:Y:S04]  /*50e30*/  STL.64 [R1+0x74a8], R26 ;  /* 0x0074a81a01007387 */ /* 0x010fe80000100a00 */
[----:B---3--:R0:W-:Y:S04]  /*50e40*/  STL.64 [R1+0x74a0], R24 ;  /* 0x0074a01801007387 */ /* 0x0081e80000100a00 */
[----:B0-----:R-:W3:Y:S04]  /*50e50*/  LDL.LU R24, [R1+0x2170] ;  /* 0x0021700001187983 */ /* 0x001ee80000300800 */
[----:B------:R-:W3:Y:S04]  /*50e60*/  LDL.LU R25, [R1+0x2174] ;  /* 0x0021740001197983 */ /* 0x000ee80000300800 */
[----:B------:R-:W3:Y:S04]  /*50e70*/  LDL.LU R26, [R1+0x2178] ;  /* 0x00217800011a7983 */ /* 0x000ee80000300800 */
[----:B------:R-:W3:Y:S04]  /*50e80*/  LDL.LU R27, [R1+0x217c] ;  /* 0x00217c00011b7983 */ /* 0x000ee80000300800 */
[----:B------:R-:W4:Y:S04]  /*50e90*/  LDL.64 R28, [R1] ;  /* 0x00000000011c7983 */ /* 0x000f280000100a00 */
[----:B--2---:R-:W-:Y:S04]  /*50ea0*/  STL.64 [R1+0x7460], R22 ;  /* 0x0074601601007387 */ /* 0x004fe80000100a00 */
[----:B------:R0:W-:Y:S04]  /*50eb0*/  STL.64 [R1+0x7458], R20 ;  /* 0x0074581401007387 */ /* 0x0001e80000100a00 */
[----:B0-----:R-:W2:Y:S04]  /*50ec0*/  LDL.LU R20, [R1+0x2130] ;  /* 0x0021300001147983 */ /* 0x001ea80000300800 */
[----:B------:R-:W2:Y:S04]  /*50ed0*/  LDL.LU R21, [R1+0x2134] ;  /* 0x0021340001157983 */ /* 0x000ea80000300800 */
[----:B------:R-:W2:Y:S04]  /*50ee0*/  LDL.LU R22, [R1+0x2138] ;  /* 0x0021380001167983 */ /* 0x000ea80000300800 */
[----:B------:R-:W2:Y:S04]  /*50ef0*/  LDL.LU R23, [R1+0x213c] ;  /* 0x00213c0001177983 */ /* 0x000ea80000300800 */
[----:B------:R-:W-:Y:S04]  /*50f00*/  STL.64 [R1+0x7430], R6 ;  /* 0x0074300601007387 */ /* 0x000fe80000100a00 */
[----:B------:R0:W-:Y:S04]  /*50f10*/  STL.64 [R1+0x7428], R4 ;  /* 0x0074280401007387 */ /* 0x0001e80000100a00 */
[----:B0-----:R-:W4:Y:S04]  /*50f20*/  LDL.LU R4, [R1+0x2100] ;  /* 0x0021000001047983 */ /* 0x001f280000300800 */
[----:B------:R-:W4:Y:S04]  /*50f30*/  LDL.LU R5, [R1+0x2104] ;  /* 0x0021040001057983 */ /* 0x000f280000300800 */
[----:B------:R-:W2:Y:S04]  /*50f40*/  LDL.LU R6, [R1+0x2108] ;  /* 0x0021080001067983 */ /* 0x000ea80000300800 */
[----:B------:R-:W2:Y:S01]  /*50f50*/  LDL.LU R7, [R1+0x210c] ;  /* 0x00210c0001077983 */ /* 0x000ea20000300800 */
[----:B------:R-:W-:-:S02]  /*50f60*/  IMAD.MOV.U32 R2, RZ, RZ, R15 ;  /* 0x000000ffff027224 */ /* 0x000fc400078e000f */
[----:B------:R-:W-:Y:S01]  /*50f70*/  IMAD.MOV.U32 R3, RZ, RZ, R14 ;  /* 0x000000ffff037224 */ /* 0x000fe200078e000e */
[C---:B---3--:R-:W-:Y:S01]  /*50f80*/  HMMA.16816.F32 R24, R16.reuse, R14, R24 ;  /* 0x0000000e1018723c */ /* 0x048fe20000001818 */
[----:B--2---:R-:W-:Y:S04]  /*50f90*/  STL.64 [R1+0x7440], R6 ;  /* 0x0074400601007387 */ /* 0x004fe80000100a00 */
[----:B----4-:R0:W-:Y:S04]  /*50fa0*/  STL.64 [R1+0x7438], R4 ;  /* 0x0074380401007387 */ /* 0x0101e80000100a00 */
[----:B0-----:R-:W2:Y:S04]  /*50fb0*/  LDL.LU R4, [R1+0x2110] ;  /* 0x0021100001047983 */ /* 0x001ea80000300800 */
[----:B------:R-:W2:Y:S04]  /*50fc0*/  LDL.LU R5, [R1+0x2114] ;  /* 0x0021140001057983 */ /* 0x000ea80000300800 */
[----:B------:R-:W2:Y:S04]  /*50fd0*/  LDL.LU R6, [R1+0x2118] ;  /* 0x0021180001067983 */ /* 0x000ea80000300800 */
[----:B------:R-:W2:Y:S04]  /*50fe0*/  LDL.LU R7, [R1+0x211c] ;  /* 0x00211c0001077983 */ /* 0x000ea80000300800 */
[----:B------:R-:W3:Y:S04]  /*50ff0*/  LDL.LU R8, [R1+0x305c] ;  /* 0x00305c0001087983 */ /* 0x000ee80000300800 */
[----:B------:R-:W3:Y:S04]  /*51000*/  LDL.LU R12, [R1+0x3058] ;  /* 0x00305800010c7983 */ /* 0x000ee80000300800 */
[----:B------:R-:W4:Y:S04]  /*51010*/  LDL.LU R9, [R1+0x3064] ;  /* 0x0030640001097983 */ /* 0x000f280000300800 */
[----:B------:R-:W4:Y:S04]  /*51020*/  LDL.LU R13, [R1+0x3060] ;  /* 0x00306000010d7983 */ /* 0x000f280000300800 */
[----:B------:R-:W-:Y:S04]  /*51030*/  STL [R1+0x73f4], R0 ;  /* 0x0073f40001007387 */ /* 0x000fe80000100800 */
[----:B------:R-:W-:Y:S04]  /*51040*/  STL.64 [R1+0x2170], R24 ;  /* 0x0021701801007387 */ /* 0x000fe80000100a00 */
[----:B------:R0:W-:Y:S04]  /*51050*/  STL.64 [R1+0x2178], R26 ;  /* 0x0021781a01007387 */ /* 0x0001e80000100a00 */
[----:B0-----:R-:W2:Y:S04]  /*51060*/  LDL.LU.64 R26, [R1+0x74a8] ;  /* 0x0074a800011a7983 */ /* 0x001ea80000300a00 */
[----:B------:R-:W2:Y:S04]  /*51070*/  LDL.LU.64 R24, [R1+0x74a0] ;  /* 0x0074a00001187983 */ /* 0x000ea80000300a00 */
[----:B------:R-:W4:Y:S04]  /*51080*/  LDL.LU R14, [R1+0x3068] ;  /* 0x00306800010e7983 */ /* 0x000f280000300800 */
[----:B------:R-:W4:Y:S04]  /*51090*/  LDL.LU R15, [R1+0x3070] ;  /* 0x00307000010f7983 */ /* 0x000f280000300800 */
[----:B------:R-:W-:Y:S04]  /*510a0*/  STL [R1+0x73fc], R2 ;  /* 0x0073fc0201007387 */ /* 0x000fe80000100800 */
[----:B------:R0:W-:Y:S04]  /*510b0*/  STL [R1+0x73f8], R3 ;  /* 0x0073f80301007387 */ /* 0x0001e80000100800 */
[----:B0-----:R-:W2:Y:S02]  /*510c0*/  LDL.64 R2, [R1+0x8] ;  /* 0x0000080001027983 */ /* 0x001ea40000100a00 */
        /* <DEDUP_REMOVED lines=36> */
[----:B0-----:R-:W4:Y:S04]  /*51310*/  LDL.LU R24, [R1+0x20c0] ;  /* 0x0020c00001187983 */ /* 0x001f280000300800 */
[----:B------:R-:W4:Y:S04]  /*51320*/  LDL.LU R25, [R1+0x20c4] ;  /* 0x0020c40001197983 */ /* 0x000f280000300800 */
[----:B------:R-:W4:Y:S04]  /*51330*/  LDL.LU R26, [R1+0x20c8] ;  /* 0x0020c800011a7983 */ /* 0x000f280000300800 */
[----:B------:R-:W4:Y:S01]  /*51340*/  LDL.LU R27, [R1+0x20cc] ;  /* 0x0020cc00011b7983 */ /* 0x000f220000300800 */
        /* <DEDUP_REMOVED lines=11> */
[----:B------:R-:W2:Y:S04]  /*51400*/  LDL.LU.64 R4, [R1+0x7428] ;  /* 0x0074280001047983 */ /* 0x000ea80000300a00 */
[----:B------:R-:W-:Y:S04]  /*51410*/  STL.64 [R1+0x7148], R22 ;  /* 0x0071481601007387 */ /* 0x000fe80000100a00 */
[----:B------:R0:W-:Y:S01]  /*51420*/  STL.64 [R1+0x7140], R20 ;  /* 0x0071401401007387 */ /* 0x0001e20000100a00 */
[----:B------:R-:W-:-:S02]  /*51430*/  IMAD R12, R12, 0x100, R8 ;  /* 0x000001000c0c7824 */ /* 0x000fc400078e0208 */
[----:B----4-:R-:W-:Y:S01]  /*51440*/  IMAD R13, R13, 0x100, R9 ;  /* 0x000001000d0d7824 */ /* 0x010fe200078e0209 */
[----:B0-----:R-:W3:Y:S04]  /*51450*/  LDL.LU R20, [R1+0x20d0] ;  /* 0x0020d00001147983 */ /* 0x001ee80000300800 */
[----:B------:R-:W3:Y:S04]  /*51460*/  LDL.LU R21, [R1+0x20d4] ;  /* 0x0020d40001157983 */ /* 0x000ee80000300800 */
[----:B------:R-:W3:Y:S04]  /*51470*/  LDL.LU R22, [R1+0x20d8] ;  /* 0x0020d80001167983 */ /* 0x000ee80000300800 */
[----:B------:R-:W3:Y:S01]  /*51480*/  LDL.LU R23, [R1+0x20dc] ;  /* 0x0020dc0001177983 */ /* 0x000ee20000300800 */
[----:B--2---:R-:W-:-:S15]  /*51490*/  HMMA.16816.F32 R4, R16, R10, R4 ;  /* 0x0000000a1004723c */ /* 0x004fde0000001804 */
[----:B------:R-:W-:-:S08]  /*514a0*/  NOP ;  /* 0x0000000000007918 */ /* 0x000fd00000000000 */
        /* <DEDUP_REMOVED lines=10> */
[----:B0-----:R-:W3:Y:S04]  /*51550*/  LDL.LU.64 R6, [R1+0x7408] ;  /* 0x0074080001067983 */ /* 0x001ee80000300a00 */
[----:B------:R-:W2:Y:S04]  /*51560*/  LDL.LU.64 R4, [R1+0x7400] ;  /* 0x0074000001047983 */ /* 0x000ea80000300a00 */
[----:B------:R0:W-:Y:S04]  /*51570*/  STL [R1+0x711c], R8 ;  /* 0x00711c0801007387 */ /* 0x0001e80000100800 */
[----:B0-----:R-:W4:Y:S04]  /*51580*/  LDL.LU R8, [R1+0x3074] ;  /* 0x0030740001087983 */ /* 0x001f280000300800 */
[----:B------:R0:W-:Y:S04]  /*51590*/  STL [R1+0x7118], R9 ;  /* 0x0071180901007387 */ /* 0x0001e80000100800 */
[----:B0-----:R-:W3:Y:S04]  /*515a0*/  LDL.LU R9, [R1+0x306c] ;  /* 0x00306c0001097983 */ /* 0x001ee80000300800 */
[----:B------:R0:W-:Y:S01]  /*515b0*/  STL.64 [R1+0x7160], R10 ;  /* 0x0071600a01007387 */ /* 0x0001e20000100a00 */
[----:B------:R-:W-:-:S02]  /*515c0*/  F2FP.F16.E4M3.UNPACK_B R12, R12 ;  /* 0x0000000cff0c723e */ /* 0x000fc400020006ff */
[----:B------:R-:W-:Y:S01]  /*515d0*/  F2FP.F16.E4M3.UNPACK_B R13, R13 ;  /* 0x0000000dff0d723e */ /* 0x000fe200020006ff */
[----:B----4-:R-:W-:Y:S02]  /*515e0*/  IMAD R15, R15, 0x100, R8 ;  /* 0x000001000f0f7824 */ /* 0x010fe400078e0208 */
[----:B---3--:R-:W-:Y:S02]  /*515f0*/  IMAD R14, R14, 0x100, R9 ;  /* 0x000001000e0e7824 */ /* 0x008fe400078e0209 */
[----:B0-----:R-:W-:Y:S01]  /*51600*/  HMMA.16816.F32 R8, R16, R6, R20 ;  /* 0x000000061008723c */ /* 0x001fe20000001814 */
[----:B------:R-:W-:Y:S02]  /*51610*/  F2FP.F16.E4M3.UNPACK_B R15, R15 ;  /* 0x0000000fff0f723e */ /* 0x000fe400020006ff */
[----:B------:R-:W-:-:S05]  /*51620*/  F2FP.F16.E4M3.UNPACK_B R14, R14 ;  /* 0x0000000eff0e723e */ /* 0x000fca00020006ff */
[----:B------:R-:W-:-:S15]  /*51630*/  STL.64 [R1+0x7378], R14 ;  /* 0x0073780e01007387 */ /* 0x000fde0000100a00 */
[----:B------:R-:W-:Y:S04]  /*51640*/  STL.64 [R1+0x20d0], R8 ;  /* 0x0020d00801007387 */ /* 0x000fe80000100a00 */
[----:B------:R2:W-:Y:S02]  /*51650*/  STL.64 [R1+0x20d8], R10 ;  /* 0x0020d80a01007387 */ /* 0x0005e40000100a00 */
[----:B--2---:R-:W-:Y:S02]  /*51660*/  HMMA.16816.F32 R8, R16, R4, R24 ;  /* 0x000000041008723c */ /* 0x004fe40000001818 */
        /* <DEDUP_REMOVED lines=13> */
[----:B------:R-:W3:Y:S01]  /*51740*/  LDL.LU R27, [R1+0x1f5c] ;  /* 0x001f5c00011b7983 */ /* 0x000ee20000300800 */
[----:B0-----:R-:W-:-:S02]  /*51750*/  IMAD.MOV.U32 R8, RZ, RZ, R2 ;  /* 0x000000ffff087224 */ /* 0x001fc400078e0002 */
[----:B------:R-:W-:Y:S01]  /*51760*/  IMAD.MOV.U32 R9, RZ, RZ, R3 ;  /* 0x000000ffff097224 */ /* 0x000fe200078e0003 */
[----:B---3--:R-:W-:Y:S04]  /*51770*/  STL.64 [R1+0x7180], R26 ;  /* 0x0071801a01007387 */ /* 0x008fe80000100a00 */
[----:B--2---:R0:W-:Y:S04]  /*51780*/  STL.64 [R1+0x7178], R24 ;  /* 0x0071781801007387 */ /* 0x0041e80000100a00 */
[----:B------:R-:W2:Y:S04]  /*51790*/  LDL.LU R2, [R1+0x73fc] ;  /* 0x0073fc0001027983 */ /* 0x000ea80000300800 */
[----:B------:R-:W3:Y:S04]  /*517a0*/  LDL.LU R3, [R1+0x73f8] ;  /* 0x0073f80001037983 */ /* 0x000ee80000300800 */
[----:B-1----:R-:W4:Y:S04]  /*517b0*/  LDL.LU R20, [R1+0x1f60] ;  /* 0x001f600001147983 */ /* 0x002f280000300800 */
[----:B------:R-:W4:Y:S04]  /*517c0*/  LDL.LU R21, [R1+0x1f64] ;  /* 0x001f640001157983 */ /* 0x000f280000300800 */
[----:B------:R-:W2:Y:S04]  /*517d0*/  LDL.LU R22, [R1+0x1f68] ;  /* 0x001f680001167983 */ /* 0x000ea80000300800 */
[----:B------:R-:W2:Y:S01]  /*517e0*/  LDL.LU R23, [R1+0x1f6c] ;  /* 0x001f6c0001177983 */ /* 0x000ea20000300800 */
[----:B------:R-:W-:-:S03]  /*517f0*/  IMAD.MOV.U32 R11, RZ, RZ, R0 ;  /* 0x000000ffff0b7224 */ /* 0x000fc600078e0000 */
[----:B--2---:R3:W-:Y:S04]  /*51800*/  STL.64 [R1+0x7190], R22 ;  /* 0x0071901601007387 */ /* 0x0047e80000100a00 */
[----:B----4-:R1:W-:Y:S04]  /*51810*/  STL.64 [R1+0x7188], R20 ;  /* 0x0071881401007387 */ /* 0x0103e80000100a00 */
[----:B------:R-:W2:Y:S04]  /*51820*/  LDL R10, [R1+0x8] ;  /* 0x00000800010a7983 */ /* 0x000ea80000100800 */
[----:B------:R-:W4:Y:S04]  /*51830*/  LDL.LU R0, [R1+0x73f4] ;  /* 0x0073f40001007983 */ /* 0x000f280000300800 */
[----:B--2---:R-:W-:Y:S04]  /*51840*/  STL.64 [R1+0x71a0], R10 ;  /* 0x0071a00a01007387 */ /* 0x004fe80000100a00 */
[----:B------:R-:W-:Y:S04]  /*51850*/  STL.64 [R1+0x7198], R8 ;  /* 0x0071980801007387 */ /* 0x000fe80000100a00 */
[----:B0-----:R-:W2:Y:S04]  /*51860*/  LDL.LU R24, [R1+0x1f70] ;  /* 0x001f700001187983 */ /* 0x001ea80000300800 */
[----:B------:R-:W2:Y:S04]  /*51870*/  LDL.LU R25, [R1+0x1f74] ;  /* 0x001f740001197983 */ /* 0x000ea80000300800 */
[----:B------:R-:W4:Y:S04]  /*51880*/  LDL.LU R26, [R1+0x1f78] ;  /* 0x001f7800011a7983 */ /* 0x000f280000300800 */
[----:B------:R-:W4:Y:S01]  /*51890*/  LDL.LU R27, [R1+0x1f7c] ;  /* 0x001f7c00011b7983 */ /* 0x000f220000300800 */
[----:B---3--:R-:W-:-:S02]  /*518a0*/  IMAD.MOV.U32 R22, RZ, RZ, R3 ;  /* 0x000000ffff167224 */ /* 0x008fc400078e0003 */
[----:B------:R-:W-:Y:S01]  /*518b0*/  IMAD.MOV.U32 R23, RZ, RZ, R2 ;  /* 0x000000ffff177224 */ /* 0x000fe200078e0002 */
[----:B----4-:R-:W-:Y:S04]  /*518c0*/  STL.64 [R1+0x71b0], R26 ;  /* 0x0071b01a01007387 */ /* 0x010fe80000100a00 */
[----:B--2---:R0:W-:Y:S04]  /*518d0*/  STL.64 [R1+0x71a8], R24 ;  /* 0x0071a81801007387 */ /* 0x0041e80000100a00 */
[----:B------:R-:W2:Y:S04]  /*518e0*/  LDL.LU R3, [R1+0x73f0] ;  /* 0x0073f00001037983 */ /* 0x000ea80000300800 */
[----:B------:R-:W3:Y:S04]  /*518f0*/  LDL.LU R2, [R1+0x73ec] ;  /* 0x0073ec0001027983 */ /* 0x000ee80000300800 */
[----:B-1----:R-:W4:Y:S01]  /*51900*/  LDL R20, [R1+0x18] ;  /* 0x0000180001147983 */ /* 0x002f220000100800 */
[----:B------:R-:W-:-:S03]  /*51910*/  IMAD.MOV.U32 R21, RZ, RZ, R0 ;  /* 0x000000ffff157224 */ /* 0x000fc600078e0000 */
[----:B------:R-:W2:Y:S04]  /*51920*/  LDL.LU R0, [R1+0x73e8] ;  /* 0x0073e80001007983 */ /* 0x000ea80000300800 */
[----:B------:R3:W-:Y:S04]  /*51930*/  STL.64 [R1+0x71c0], R22 ;  /* 0x0071c01601007387 */ /* 0x0007e80000100a00 */
[----:B----4-:R-:W-:Y:S04]  /*51940*/  STL.64 [R1+0x71b8], R20 ;  /* 0x0071b81401007387 */ /* 0x010fe80000100a00 */
[----:B0-----:R-:W4:Y:S04]  /*51950*/  LDL.LU R24, [R1+0x1f90] ;  /* 0x001f900001187983 */ /* 0x001f280000300800 */
[----:B------:R-:W4:Y:S04]  /*51960*/  LDL.LU R25, [R1+0x1f94] ;  /* 0x001f940001197983 */ /* 0x000f280000300800 */
[----:B------:R-:W4:Y:S04]  /*51970*/  LDL.LU R26, [R1+0x1f98] ;  /* 0x001f9800011a7983 */ /* 0x000f280000300800 */
[----:B------:R-:W4:Y:S01]  /*51980*/  LDL.LU R27, [R1+0x1f9c] ;  /* 0x001f9c00011b7983 */ /* 0x000f220000300800 */
[----:B---3--:R-:W-:-:S02]  /*51990*/  IMAD.MOV.U32 R22, RZ, RZ, R2 ;  /* 0x000000ffff167224 */ /* 0x008fc400078e0002 */
[----:B--2---:R-:W-:Y:S01]  /*519a0*/  IMAD.MOV.U32 R23, RZ, RZ, R3 ;  /* 0x000000ffff177224 */ /* 0x004fe200078e0003 */
[----:B----4-:R-:W-:Y:S04]  /*519b0*/  STL.64 [R1+0x71d0], R26 ;  /* 0x0071d01a01007387 */ /* 0x010fe80000100a00 */
[----:B------:R0:W-:Y:S04]  /*519c0*/  STL.64 [R1+0x71c8], R24 ;  /* 0x0071c81801007387 */ /* 0x0001e80000100a00 */
[----:B------:R-:W2:Y:S04]  /*519d0*/  LDL.LU R2, [R1+0x73e4] ;  /* 0x0073e40001027983 */ /* 0x000ea80000300800 */
[----:B------:R-:W3:Y:S04]  /*519e0*/  LDL.LU R3, [R1+0x73e0] ;  /* 0x0073e00001037983 */ /* 0x000ee80000300800 */
[----:B------:R-:W-:Y:S04]  /*519f0*/  STL.64 [R1+0x71d8], R22 ;  /* 0x0071d81601007387 */ /* 0x000fe80000100a00 */
[----:B0-----:R-:W4:Y:S04]  /*51a00*/  LDL.LU R24, [R1+0x1fa0] ;  /* 0x001fa00001187983 */ /* 0x001f280000300800 */
[----:B------:R-:W4:Y:S04]  /*51a10*/  LDL.LU R25, [R1+0x1fa4] ;  /* 0x001fa40001197983 */ /* 0x000f280000300800 */
[----:B------:R-:W2:Y:S04]  /*51a20*/  LDL.LU R26, [R1+0x1fa8] ;  /* 0x001fa800011a7983 */ /* 0x000ea80000300800 */
[----:B------:R-:W2:Y:S01]  /*51a30*/  LDL.LU R27, [R1+0x1fac] ;  /* 0x001fac00011b7983 */ /* 0x000ea20000300800 */
[----:B------:R-:W-:-:S03]  /*51a40*/  IMAD.MOV.U32 R21, RZ, RZ, R0 ;  /* 0x000000ffff157224 */ /* 0x000fc600078e0000 */
[----:B--2---:R-:W-:Y:S04]  /*51a50*/  STL.64 [R1+0x71e8], R26 ;  /* 0x0071e81a01007387 */ /* 0x004fe80000100a00 */
[----:B----4-:R0:W-:Y:S04]  /*51a60*/  STL.64 [R1+0x71e0], R24 ;  /* 0x0071e01801007387 */ /* 0x0101e80000100a00 */
[----:B------:R-:W2:Y:S04]  /*51a70*/  LDL R20, [R1+0x28] ;  /* 0x0000280001147983 */ /* 0x000ea80000100800 */
[----:B------:R-:W4:Y:S04]  /*51a80*/  LDL.LU R0, [R1+0x73dc] ;  /* 0x0073dc0001007983 */ /* 0x000f280000300800 */
[----:B--2---:R1:W-:Y:S04]  /*51a90*/  STL.64 [R1+0x71f0], R20 ;  /* 0x0071f01401007387 */ /* 0x0043e80000100a00 */
        /* <DEDUP_REMOVED lines=21> */
[----:B------:R-:W2:Y:S04]  /*51bf0*/  LDL.LU R2, [R1+0x73cc] ;  /* 0x0073cc0001027983 */ /* 0x000ea80000300800 */
[----:B------:R-:W3:Y:S04]  /*51c00*/  LDL.LU R3, [R1+0x73c8] ;  /* 0x0073c80001037983 */ /* 0x000ee80000300800 */
[----:B------:R-:W-:Y:S04]  /*51c10*/  STL.64 [R1+0x7238], R22 ;  /* 0x0072381601007387 */ /* 0x000fe80000100a00 */
[----:B----4-:R-:W-:Y:S04]  /*51c20*/  STL.64 [R1+0x7218], R26 ;  /* 0x0072181a01007387 */ /* 0x010fe80000100a00 */
[----:B------:R0:W-:Y:S04]  /*51c30*/  STL.64 [R1+0x7210], R24 ;  /* 0x0072101801007387 */ /* 0x0001e80000100a00 */
[----:B0-----:R-:W4:Y:S04]  /*51c40*/  LDL.LU R24, [R1+0x1fd0] ;  /* 0x001fd00001187983 */ /* 0x001f280000300800 */
[----:B------:R-:W4:Y:S04]  /*51c50*/  LDL.LU R25, [R1+0x1fd4] ;  /* 0x001fd40001197983 */ /* 0x000f280000300800 */
[----:B------:R-:W2:Y:S04]  /*51c60*/  LDL.LU R26, [R1+0x1fd8] ;  /* 0x001fd800011a7983 */ /* 0x000ea80000300800 */
[----:B------:R-:W2:Y:S04]  /*51c70*/  LDL.LU R27, [R1+0x1fdc] ;  /* 0x001fdc00011b7983 */ /* 0x000ea80000300800 */
[----:B------:R-:W3:Y:S01]  /*51c80*/  LDL R20, [R1+0x48] ;  /* 0x0000480001147983 */ /* 0x000ee20000100800 */
[----:B------:R-:W-:-:S03]  /*51c90*/  IMAD.MOV.U32 R21, RZ, RZ, R0 ;  /* 0x000000ffff157224 */ /* 0x000fc600078e0000 */
[----:B------:R-:W4:Y:S04]  /*51ca0*/  LDL.LU R0, [R1+0x73c4] ;  /* 0x0073c40001007983 */ /* 0x000f280000300800 */
[----:B---3--:R-:W-:Y:S04]  /*51cb0*/  STL.64 [R1+0x7250], R20 ;  /* 0x0072501401007387 */ /* 0x008fe80000100a00 */
[----:B--2---:R-:W-:Y:S04]  /*51cc0*/  STL.64 [R1+0x7230], R26 ;  /* 0x0072301a01007387 */ /* 0x004fe80000100a00 */
[----:B----4-:R0:W-:Y:S04]  /*51cd0*/  STL.64 [R1+0x7228], R24 ;  /* 0x0072281801007387 */ /* 0x0101e80000100a00 */
[----:B0-----:R-:W2:Y:S04]  /*51ce0*/  LDL.LU R24, [R1+0x1fe0] ;  /* 0x001fe00001187983 */ /* 0x001ea80000300800 */
[----:B------:R-:W2:Y:S04]  /*51cf0*/  LDL.LU R25, [R1+0x1fe4] ;  /* 0x001fe40001197983 */ /* 0x000ea80000300800 */
[----:B------:R-:W3:Y:S04]  /*51d00*/  LDL.LU R26, [R1+0x1fe8] ;  /* 0x001fe800011a7983 */ /* 0x000ee80000300800 */
[----:B------:R-:W3:Y:S01]  /*51d10*/  LDL.LU R27, [R1+0x1fec] ;  /* 0x001fec00011b7983 */ /* 0x000ee20000300800 */
[----:B------:R-:W-:-:S02]  /*51d20*/  IMAD.MOV.U32 R22, RZ, RZ, R3 ;  /* 0x000000ffff167224 */ /* 0x000fc400078e0003 */
[----:B------:R-:W-:Y:S01]  /*51d30*/  IMAD.MOV.U32 R23, RZ, RZ, R2 ;  /* 0x000000ffff177224 */ /* 0x000fe200078e0002 */
[----:B------:R-:W4:Y:S04]  /*51d40*/  LDL.LU R3, [R1+0x73c0] ;  /* 0x0073c00001037983 */ /* 0x000f280000300800 */
[----:B------:R-:W4:Y:S04]  /*51d50*/  LDL.LU R2, [R1+0x73bc] ;  /* 0x0073bc0001027983 */ /* 0x000f280000300800 */
[----:B------:R-:W-:Y:S04]  /*51d60*/  STL.64 [R1+0x7268], R22 ;  /* 0x0072681601007387 */ /* 0x000fe80000100a00 */
[----:B---3--:R-:W-:Y:S04]  /*51d70*/  STL.64 [R1+0x7248], R26 ;  /* 0x0072481a01007387 */ /* 0x008fe80000100a00 */
[----:B--2---:R0:W-:Y:S04]  /*51d80*/  STL.64 [R1+0x7240], R24 ;  /* 0x0072401801007387 */ /* 0x0041e80000100a00 */
[----:B0-----:R-:W2:Y:S04]  /*51d90*/  LDL.LU R24, [R1+0x1ff0] ;  /* 0x001ff00001187983 */ /* 0x001ea80000300800 */
[----:B------:R-:W2:Y:S04]  /*51da0*/  LDL.LU R25, [R1+0x1ff4] ;  /* 0x001ff40001197983 */ /* 0x000ea80000300800 */
[----:B------:R-:W3:Y:S04]  /*51db0*/  LDL.LU R26, [R1+0x1ff8] ;  /* 0x001ff800011a7983 */ /* 0x000ee80000300800 */
[----:B------:R-:W3:Y:S04]  /*51dc0*/  LDL.LU R27, [R1+0x1ffc] ;  /* 0x001ffc00011b7983 */ /* 0x000ee80000300800 */
[----:B------:R-:W2:Y:S01]  /*51dd0*/  LDL R20, [R1+0x58] ;  /* 0x0000580001147983 */ /* 0x000ea20000100800 */
[----:B------:R-:W-:-:S03]  /*51de0*/  IMAD.MOV.U32 R21, RZ, RZ, R0 ;  /* 0x000000ffff157224 */ /* 0x000fc600078e0000 */
[----:B------:R-:W3:Y:S01]  /*51df0*/  LDL.LU R0, [R1+0x73b8] ;  /* 0x0073b80001007983 */ /* 0x000ee20000300800 */
[----:B----4-:R-:W-:Y:S02]  /*51e00*/  IMAD.MOV.U32 R22, RZ, RZ, R2 ;  /* 0x000000ffff167224 */ /* 0x010fe400078e0002 */
[----:B------:R-:W-:Y:S01]  /*51e10*/  IMAD.MOV.U32 R23, RZ, RZ, R3 ;  /* 0x000000ffff177224 */ /* 0x000fe200078e0003 */
[----:B--2---:R-:W-:Y:S04]  /*51e20*/  STL.64 [R1+0x7280], R20 ;  /* 0x0072801401007387 */ /* 0x004fe80000100a00 */
[----:B---3--:R-:W-:Y:S04]  /*51e30*/  STL.64 [R1+0x7260], R26 ;  /* 0x0072601a01007387 */ /* 0x008fe80000100a00 */
[----:B------:R0:W-:Y:S04]  /*51e40*/  STL.64 [R1+0x7258], R24 ;  /* 0x0072581801007387 */ /* 0x0001e80000100a00 */
[----:B0-----:R-:W2:Y:S04]  /*51e50*/  LDL.LU R24, [R1+0x2000] ;  /* 0x0020000001187983 */ /* 0x001ea80000300800 */
[----:B------:R-:W2:Y:S04]  /*51e60*/  LDL.LU R25, [R1+0x2004] ;  /* 0x0020040001197983 */ /* 0x000ea80000300800 */
[----:B------:R-:W3:Y:S04]  /*51e70*/  LDL.LU R26, [R1+0x2008] ;  /* 0x00200800011a7983 */ /* 0x000ee80000300800 */
[----:B------:R-:W3:Y:S04]  /*51e80*/  LDL.LU R27, [R1+0x200c] ;  /* 0x00200c00011b7983 */ /* 0x000ee80000300800 */
[----:B------:R-:W4:Y:S04]  /*51e90*/  LDL.LU R2, [R1+0x73b4] ;  /* 0x0073b40001027983 */ /* 0x000f280000300800 */
[----:B------:R-:W4:Y:S04]  /*51ea0*/  LDL.LU R3, [R1+0x73b0] ;  /* 0x0073b00001037983 */ /* 0x000f280000300800 */
[----:B------:R-:W2:Y:S01]  /*51eb0*/  LDL R20, [R1+0x68] ;  /* 0x0000680001147983 */ /* 0x000ea20000100800 */
[----:B------:R-:W-:-:S03]  /*51ec0*/  IMAD.MOV.U32 R21, RZ, RZ, R0 ;  /* 0x000000ffff157224 */ /* 0x000fc600078e0000 */
[----:B------:R-:W4:Y:S04]  /*51ed0*/  LDL.LU R0, [R1+0x73ac] ;  /* 0x0073ac0001007983 */ /* 0x000f280000300800 */
[----:B------:R-:W-:Y:S04]  /*51ee0*/  STL.64 [R1+0x7298], R22 ;  /* 0x0072981601007387 */ /* 0x000fe80000100a00 */
[----:B--2---:R-:W-:Y:S04]  /*51ef0*/  STL.64 [R1+0x72b0], R20 ;  /* 0x0072b01401007387 */ /* 0x004fe80000100a00 */
[----:B---3--:R-:W-:Y:S04]  /*51f00*/  STL.64 [R1+0x7278], R26 ;  /* 0x0072781a01007387 */ /* 0x008fe80000100a00 */
[----:B------:R0:W-:Y:S04]  /*51f10*/  STL.64 [R1+0x7270], R24 ;  /* 0x0072701801007387 */ /* 0x0001e80000100a00 */
[----:B0-----:R-:W2:Y:S04]  /*51f20*/  LDL.LU R24, [R1+0x2010] ;  /* 0x0020100001187983 */ /* 0x001ea80000300800 */
[----:B------:R-:W2:Y:S04]  /*51f30*/  LDL.LU R25, [R1+0x2014] ;  /* 0x0020140001197983 */ /* 0x000ea80000300800 */
[----:B------:R-:W3:Y:S04]  /*51f40*/  LDL.LU R26, [R1+0x2018] ;  /* 0x00201800011a7983 */ /* 0x000ee80000300800 */
[----:B------:R-:W3:Y:S01]  /*51f50*/  LDL.LU R27, [R1+0x201c] ;  /* 0x00201c00011b7983 */ /* 0x000ee20000300800 */
[----:B----4-:R-:W-:-:S02]  /*51f60*/  IMAD.MOV.U32 R22, RZ, RZ, R3 ;  /* 0x000000ffff167224 */ /* 0x010fc400078e0003 */
        /* <DEDUP_REMOVED lines=10> */
[----:B------:R-:W4:Y:S01]  /*52010*/  LDL R20, [R1+0x78] ;  /* 0x0000780001147983 */ /* 0x000f220000100800 */
[----:B------:R-:W-:-:S03]  /*52020*/  IMAD.MOV.U32 R21, RZ, RZ, R0 ;  /* 0x000000ffff157224 */ /* 0x000fc600078e0000 */
[----:B------:R-:W2:Y:S04]  /*52030*/  LDL.LU R0, [R1+0x73a0] ;  /* 0x0073a00001007983 */ /* 0x000ea80000300800 */
[----:B----4-:R-:W-:Y:S04]  /*52040*/  STL.64 [R1+0x72e0], R20 ;  /* 0x0072e01401007387 */ /* 0x010fe80000100a00 */
[----:B---3--:R-:W-:Y:S04]  /*52050*/  STL.64 [R1+0x72a8], R26 ;  /* 0x0072a81a01007387 */ /* 0x008fe80000100a00 */
[----:B--2---:R0:W-:Y:S04]  /*52060*/  STL.64 [R1+0x72a0], R24 ;  /* 0x0072a01801007387 */ /* 0x0041e80000100a00 */
        /* <DEDUP_REMOVED lines=51> */
[----:B------:R-:W4:Y:S04]  /*523a0*/  LDL R20, [R1+0xa8] ;  /* 0x0000a80001147983 */ /* 0x000f280000100800 */
[----:B------:R-:W4:Y:S04]  /*523b0*/  LDL.LU R12, [R1+0x970] ;  /* 0x00097000010c7983 */ /* 0x000f280000300800 */
[----:B------:R-:W4:Y:S04]  /*523c0*/  LDL.LU R13, [R1+0x974] ;  /* 0x00097400010d7983 */ /* 0x000f280000300800 */
[----:B------:R-:W4:Y:S04]  /*523d0*/  LDL.LU R14, [R1+0x978] ;  /* 0x00097800010e7983 */ /* 0x000f280000300800 */
[----:B------:R-:W4:Y:S04]  /*523e0*/  LDL.LU R15, [R1+0x97c] ;  /* 0x00097c00010f7983 */ /* 0x000f280000300800 */
[----:B---3--:R-:W-:Y:S04]  /*523f0*/  STL.64 [R1+0x7320], R26 ;  /* 0x0073201a01007387 */ /* 0x008fe80000100a00 */
        /* <DEDUP_REMOVED lines=17> */
[----:B----4-:R-:W-:Y:S03]  /*52510*/  HMMA.16816.F32 R16, R16, R2, R12 ;  /* 0x000000021010723c */ /* 0x010fe6000000180c */
[----:B---3--:R-:W-:Y:S04]  /*52520*/  STL.64 [R1+0x7368], R26 ;  /* 0x0073681a01007387 */ /* 0x008fe80000100a00 */
        /* <DEDUP_REMOVED lines=5056> */
[----:B0-----:R-:W3:Y:S04]  /*66130*/  LDL.LU.64 R22, [R1+0xa0] ;  /* 0x0000a00001167983 */ /* 0x001ee80000300a00 */
        /* <DEDUP_REMOVED lines=70> */
[----:B------:R-:W2:Y:S01]  /*665a0*/  LDL.LU.64 R8, [R1+0x70] ;  /* 0x0000700001087983 */ /* 0x000ea20000300a00 */
        /* <DEDUP_REMOVED lines=13> */
[----:B0-----:R-:W4:Y:S04]  /*66680*/  LDL.LU.64 R8, [R1+0x80] ;  /* 0x0000800001087983 */ /* 0x001f280000300a00 */
[----:B------:R-:W2:Y:S04]  /*66690*/  LDL.LU R10, [R1+0xb08] ;  /* 0x000b0800010a7983 */ /* 0x000ea80000300800 */
[----:B------:R-:W2:Y:S04]  /*666a0*/  LDL.LU R11, [R1+0xb0c] ;  /* 0x000b0c00010b7983 */ /* 0x000ea80000300800 */
[----:B--2---:R-:W-:Y:S04]  /*666b0*/  STL.64 [R1+0x59c0], R10 ;  /* 0x0059c00a01007387 */ /* 0x004fe80000100a00 */
[----:B----4-:R0:W-:Y:S04]  /*666c0*/  STL.64 [R1+0x59b8], R8 ;  /* 0x0059b80801007387 */ /* 0x0101e80000100a00 */
[----:B0-----:R-:W2:Y:S04]  /*666d0*/  LDL.LU R8, [R1+0xb20] ;  /* 0x000b200001087983 */ /* 0x001ea80000300800 */
[----:B------:R-:W2:Y:S04]  /*666e0*/  LDL.LU R9, [R1+0xb24] ;  /* 0x000b240001097983 */ /* 0x000ea80000300800 */
[----:B--2---:R0:W-:Y:S04]  /*666f0*/  STL.64 [R1+0x59c8], R8 ;  /* 0x0059c80801007387 */ /* 0x0041e80000100a00 */
[----:B0-----:R-:W2:Y:S04]  /*66700*/  LDL.LU.64 R8, [R1+0x90] ;  /* 0x0000900001087983 */ /* 0x001ea80000300a00 */
        /* <DEDUP_REMOVED lines=25> */
[----:B------:R-:W3:Y:S01]  /*668a0*/  LDL.LU.64 R22, [R1+0x60] ;  /* 0x0000600001167983 */ /* 0x000ee20000300a00 */
        /* <DEDUP_REMOVED lines=214> */
[----:B------:R-:W2:Y:S04]  /*67610*/  LDL.LU.64 R14, [R1+0x10] ;  /* 0x00001000010e7983 */ /* 0x000ea80000300a00 */
        /* <DEDUP_REMOVED lines=13> */
[----:B------:R-:W4:Y:S04]  /*676f0*/  LDL.LU.64 R28, [R1] ;  /* 0x00000000011c7983 */ /* 0x000f280000300a00 */
        /* <DEDUP_REMOVED lines=109> */
[----:B------:R0:W-:Y:S04]  /*67dd0*/  STL.64 [R1+0x55a8], R10 ;  /* 0x0055a80a01007387 */ /* 0x0001e80000100a00 */
[----:B0-----:R-:W4:Y:S04]  /*67de0*/  LDL.LU R10, [R1+0x31ec] ;  /* 0x0031ec00010a7983 */ /* 0x001f280000300800 */
[----:B------:R-:W3:Y:S04]  /*67df0*/  LDL.LU R11, [R1+0x31f4] ;  /* 0x0031f400010b7983 */ /* 0x000ee80000300800 */
        /* <DEDUP_REMOVED lines=16> */
[----:B------:R1:W-:Y:S04]  /*67f00*/  STL.64 [R1+0x988], R10 ;  /* 0x0009880a01007387 */ /* 0x0003e80000100a00 */
[----:B------:R-:W2:Y:S04]  /*67f10*/  LDL.LU R21, [R1+0x394] ;  /* 0x0003940001157983 */ /* 0x000ea80000300800 */
[----:B------:R-:W3:Y:S04]  /*67f20*/  LDL.LU R22, [R1+0x398] ;  /* 0x0003980001167983 */ /* 0x000ee80000300800 */
[----:B------:R-:W3:Y:S04]  /*67f30*/  LDL.LU R23, [R1+0x39c] ;  /* 0x00039c0001177983 */ /* 0x000ee80000300800 */
[----:B---3--:R3:W-:Y:S04]  /*67f40*/  STL.64 [R1+0x55c8], R22 ;  /* 0x0055c81601007387 */ /* 0x0087e80000100a00 */
[----:B--2---:R-:W-:Y:S04]  /*67f50*/  STL.64 [R1+0x55c0], R20 ;  /* 0x0055c01401007387 */ /* 0x004fe80000100a00 */
[----:B0-----:R-:W2:Y:S04]  /*67f60*/  LDL.LU R8, [R1+0x3b0] ;  /* 0x0003b00001087983 */ /* 0x001ea80000300800 */
[----:B------:R-:W2:Y:S04]  /*67f70*/  LDL.LU R9, [R1+0x3b4] ;  /* 0x0003b40001097983 */ /* 0x000ea80000300800 */
[----:B-1----:R-:W4:Y:S04]  /*67f80*/  LDL.LU R10, [R1+0x3b8] ;  /* 0x0003b800010a7983 */ /* 0x002f280000300800 */
[----:B------:R-:W4:Y:S04]  /*67f90*/  LDL.LU R11, [R1+0x3bc] ;  /* 0x0003bc00010b7983 */ /* 0x000f280000300800 */
[----:B----4-:R-:W-:Y:S04]  /*67fa0*/  STL.64 [R1+0x55d8], R10 ;  /* 0x0055d80a01007387 */ /* 0x010fe80000100a00 */
[----:B--2---:R0:W-:Y:S04]  /*67fb0*/  STL.64 [R1+0x55d0], R8 ;  /* 0x0055d00801007387 */ /* 0x0041e80000100a00 */
[----:B------:R-:W2:Y:S04]  /*67fc0*/  LDL.LU R24, [R1+0x3d0] ;  /* 0x0003d00001187983 */ /* 0x000ea80000300800 */
        /* <DEDUP_REMOVED lines=9> */
[----:B0-----:R-:W4:Y:S04]  /*68060*/  LDL.LU R8, [R1+0x3f0] ;  /* 0x0003f00001087983 */ /* 0x001f280000300800 */
[----:B------:R-:W4:Y:S04]  /*68070*/  LDL.LU R9, [R1+0x3f4] ;  /* 0x0003f40001097983 */ /* 0x000f280000300800 */
[----:B------:R-:W2:Y:S04]  /*68080*/  LDL.LU R10, [R1+0x3f8] ;  /* 0x0003f800010a7983 */ /* 0x000ea80000300800 */
[----:B------:R-:W2:Y:S01]  /*68090*/  LDL.LU R11, [R1+0x3fc] ;  /* 0x0003fc00010b7983 */ /* 0x000ea20000300800 */
[----:B------:R-:W-:-:S03]  /*680a0*/  IMAD.MOV.U32 R21, RZ, RZ, R0 ;  /* 0x000000ffff157224 */ /* 0x000fc600078e0000 */
[----:B--2---:R3:W-:Y:S04]  /*680b0*/  STL.64 [R1+0x55f8], R10 ;  /* 0x0055f80a01007387 */ /* 0x0047e80000100a00 */
[----:B----4-:R0:W-:Y:S04]  /*680c0*/  STL.64 [R1+0x55f0], R8 ;  /* 0x0055f00801007387 */ /* 0x0101e80000100a00 */
[----:B------:R-:W2:Y:S04]  /*680d0*/  LDL.LU R20, [R1+0x8] ;  /* 0x0000080001147983 */ /* 0x000ea80000300800 */
[----:B------:R-:W4:Y:S04]  /*680e0*/  LDL.LU R0, [R1+0x5860] ;  /* 0x0058600001007983 */ /* 0x000f280000300800 */
[----:B------:R-:W-:Y:S04]  /*680f0*/  STL.64 [R1+0x5608], R22 ;  /* 0x0056081601007387 */ /* 0x000fe80000100a00 */
[----:B--2---:R-:W-:Y:S04]  /*68100*/  STL.64 [R1+0x5600], R20 ;  /* 0x0056001401007387 */ /* 0x004fe80000100a00 */
[----:B-1----:R-:W2:Y:S04]  /*68110*/  LDL.LU R24, [R1+0x410] ;  /* 0x0004100001187983 */ /* 0x002ea80000300800 */
        /* <DEDUP_REMOVED lines=9> */
[----:B0-----:R-:W4:Y:S01]  /*681b0*/  LDL.LU R8, [R1+0x18] ;  /* 0x0000180001087983 */ /* 0x001f220000300800 */
[----:B------:R-:W-:-:S03]  /*681c0*/  IMAD.MOV.U32 R9, RZ, RZ, R0 ;  /* 0x000000ffff097224 */ /* 0x000fc600078e0000 */
[----:B------:R-:W2:Y:S04]  /*681d0*/  LDL.LU R0, [R1+0x5854] ;  /* 0x0058540001007983 */ /* 0x000ea80000300800 */
[----:B------:R3:W-:Y:S04]  /*681e0*/  STL.64 [R1+0x5628], R10 ;  /* 0x0056280a01007387 */ /* 0x0007e80000100a00 */
[----:B----4-:R-:W-:Y:S04]  /*681f0*/  STL.64 [R1+0x5620], R8 ;  /* 0x0056200801007387 */ /* 0x010fe80000100a00 */
[----:B-1----:R-:W4:Y:S04]  /*68200*/  LDL.LU R24, [R1+0x450] ;  /* 0x0004500001187983 */ /* 0x002f280000300800 */
        /* <DEDUP_REMOVED lines=17> */
[----:B------:R-:W2:Y:S04]  /*68320*/  LDL.LU R8, [R1+0x28] ;  /* 0x0000280001087983 */ /* 0x000ea80000300800 */
        /* <DEDUP_REMOVED lines=12> */
[----:B-1----:R-:W4:Y:S01]  /*683f0*/  LDL.LU R8, [R1+0x38] ;  /* 0x0000380001087983 */ /* 0x002f220000300800 */
        /* <DEDUP_REMOVED lines=19> */
[----:B------:R-:W3:Y:S01]  /*68530*/  LDL.LU R8, [R1+0x48] ;  /* 0x0000480001087983 */ /* 0x000ee20000300800 */
        /* <DEDUP_REMOVED lines=20> */
[----:B------:R-:W2:Y:S01]  /*68680*/  LDL.LU R8, [R1+0x58] ;  /* 0x0000580001087983 */ /* 0x000ea20000300800 */
        /* <DEDUP_REMOVED lines=13> */
[----:B------:R-:W2:Y:S01]  /*68760*/  LDL.LU R8, [R1+0x68] ;  /* 0x0000680001087983 */ /* 0x000ea20000300800 */
        /* <DEDUP_REMOVED lines=21> */
[----:B------:R-:W4:Y:S01]  /*688c0*/  LDL.LU R8, [R1+0x78] ;  /* 0x0000780001087983 */ /* 0x000f220000300800 */
        /* <DEDUP_REMOVED lines=58> */
[----:B------:R-:W4:Y:S04]  /*68c70*/  LDL.LU R0, [R1+0x57e8] ;  /* 0x0057e80001007983 */ /* 0x000f280000300800 */
        /* <DEDUP_REMOVED lines=40> */
[----:B------:R-:W2:Y:S04]  /*68f00*/  LDL.LU.64 R12, [R1+0x57d8] ;  /* 0x0057d800010c7983 */ /* 0x000ea80000300a00 */
        /* <DEDUP_REMOVED lines=140> */
[----:B------:R-:W3:Y:S04]  /*697d0*/  LDL.LU.64 R22, [R1+0x5608] ;  /* 0x0056080001167983 */ /* 0x000ee80000300a00 */
[----:B------:R-:W2:Y:S04]  /*697e0*/  LDL.LU.64 R20, [R1+0x5600] ;  /* 0x0056000001147983 */ /* 0x000ea80000300a00 */
        /* <DEDUP_REMOVED lines=31> */
[----:B------:R-:W4:Y:S04]  /*699e0*/  LDL.LU.64 R22, [R1+0x5598] ;  /* 0x0055980001167983 */ /* 0x000f280000300a00 */
[----:B------:R-:W2:Y:S04]  /*699f0*/  LDL.LU.64 R20, [R1+0x5590] ;  /* 0x0055900001147983 */ /* 0x000ea80000300a00 */
[----:B------:R-:W-:Y:S04]  /*69a00*/  STL.64 [R1+0x390], R24 ;  /* 0x0003901801007387 */ /* 0x000fe80000100a00 */
[----:B------:R4:W-:Y:S02]  /*69a10*/  STL.64 [R1+0x398], R26 ;  /* 0x0003981a01007387 */ /* 0x0009e40000100a00 */
[C---:B----4-:R-:W-:Y:S06]  /*69a20*/  HMMA.16816.F32 R24, R12.reuse, R22, R16 ;  /* 0x000000160c18723c */ /* 0x050fec0000001810 */
[----:B--2---:R-:W-:Y:S01]  /*69a30*/  HMMA.16816.F32 R16, R12, R20, R4 ;  /* 0x000000140c10723c */ /* 0x004fe20000001804 */
[----:B------:R-:W2:-:S15]  /*69a40*/  LDL.LU R4, [R1+0x310] ;  /* 0x0003100001047983 */ /* 0x000e9e0000300800 */
[----:B------:R-:W-:-:S01]  /*69a50*/  NOP ;  /* 0x0000000000007918 */ /* 0x000fc20000000000 */
[----:B------:R-:W-:Y:S04]  /*69a60*/  STL.64 [R1+0x370], R24 ;  /* 0x0003701801007387 */ /* 0x000fe80000100a00 */
[----:B------:R-:W-:Y:S04]  /*69a70*/  STL.64 [R1+0x378], R26 ;  /* 0x0003781a01007387 */ /* 0x000fe80000100a00 */
[----:B------:R-:W-:Y:S04]  /*69a80*/  STL.64 [R1+0x350], R16 ;  /* 0x0003501001007387 */ /* 0x000fe80000100a00 */
[----:B------:R-:W-:Y:S04]  /*69a90*/  STL.64 [R1+0x358], R18 ;  /* 0x0003581201007387 */ /* 0x000fe80000100a00 */
        /* <DEDUP_REMOVED lines=10> */
[----:B----4-:R0:W-:Y:S04]  /*69b40*/  STL [R1+0x5538], R20 ;  /* 0x0055381401007387 */ /* 0x0101e80000100800 */
[----:B0-----:R-:W4:Y:S04]  /*69b50*/  LDL.LU R20, [R1+0x2428] ;  /* 0x0024280001147983 */ /* 0x001f280000300800 */
[----:B------:R-:W4:Y:S04]  /*69b60*/  LDL.LU R21, [R1+0x2410] ;  /* 0x0024100001157983 */ /* 0x000f280000300800 */
[----:B------:R-:W3:Y:S04]  /*69b70*/  LDL.LU R22, [R1+0x2c04] ;  /* 0x002c040001167983 */ /* 0x000ee80000300800 */
[----:B------:R-:W3:Y:S04]  /*69b80*/  LDL.LU R23, [R1+0x2408] ;  /* 0x0024080001177983 */ /* 0x000ee80000300800 */
[----:B---3--:R-:W-:Y:S04]  /*69b90*/  STL.64 [R1+0x5558], R22 ;  /* 0x0055581601007387 */ /* 0x008fe80000100a00 */
[----:B----4-:R0:W-:Y:S04]  /*69ba0*/  STL.64 [R1+0x5550], R20 ;  /* 0x0055501401007387 */ /* 0x0101e80000100a00 */
[----:B0-----:R-:W3:Y:S04]  /*69bb0*/  LDL.LU R20, [R1+0x1b0] ;  /* 0x0001b00001147983 */ /* 0x001ee80000300800 */
[----:B------:R-:W3:Y:S04]  /*69bc0*/  LDL.LU R21, [R1+0x1b4] ;  /* 0x0001b40001157983 */ /* 0x000ee80000300800 */
[----:B------:R-:W4:Y:S04]  /*69bd0*/  LDL.LU R22, [R1+0x1b8] ;  /* 0x0001b80001167983 */ /* 0x000f280000300800 */
[----:B------:R-:W4:Y:S01]  /*69be0*/  LDL.LU R23, [R1+0x1bc] ;  /* 0x0001bc0001177983 */ /* 0x000f220000300800 */
[----:B--2---:R-:W-:Y:S03]  /*69bf0*/  HMMA.16816.F32 R4, R12, R10, R4 ;  /* 0x0000000a0c04723c */ /* 0x004fe60000001804 */
[----:B----4-:R-:W-:Y:S04]  /*69c00*/  STL.64 [R1+0x5568], R22 ;  /* 0x0055681601007387 */ /* 0x010fe80000100a00 */
[----:B---3--:R0:W-:Y:S04]  /*69c10*/  STL.64 [R1+0x5560], R20 ;  /* 0x0055601401007387 */ /* 0x0081e80000100a00 */
        /* <DEDUP_REMOVED lines=13> */
[----:B------:R-:W4:Y:S04]  /*69cf0*/  LDL.LU R28, [R1+0x2bec] ;  /* 0x002bec00011c7983 */ /* 0x000f280000300800 */
[----:B------:R-:W4:Y:S04]  /*69d00*/  LDL.LU R29, [R1+0x23f0] ;  /* 0x0023f000011d7983 */ /* 0x000f280000300800 */
[----:B------:R-:W4:Y:S04]  /*69d10*/  LDL.LU R16, [R1+0x2be4] ;  /* 0x002be40001107983 */ /* 0x000f280000300800 */
[----:B------:R-:W4:Y:S04]  /*69d20*/  LDL.LU R17, [R1+0x23e8] ;  /* 0x0023e80001117983 */ /* 0x000f280000300800 */
[----:B------:R-:W4:Y:S01]  /*69d30*/  LDL.LU R18, [R1+0x2bdc] ;  /* 0x002bdc0001127983 */ /* 0x000f220000300800 */
[----:B------:R-:W-:-:S03]  /*69d40*/  IMAD.MOV.U32 R27, RZ, RZ, R0 ;  /* 0x000000ffff1b7224 */ /* 0x000fc600078e0000 */
[----:B------:R-:W4:Y:S04]  /*69d50*/  LDL.LU R19, [R1+0x2c00] ;  /* 0x002c000001137983 */ /* 0x000f280000300800 */
[----:B------:R-:W4:Y:S04]  /*69d60*/  LDL.LU R0, [R1+0x2bd4] ;  /* 0x002bd40001007983 */ /* 0x000f280000300800 */
[----:B------:R-:W-:Y:S04]  /*69d70*/  STL.64 [R1+0x330], R4 ;  /* 0x0003300401007387 */ /* 0x000fe80000100a00 */
[----:B------:R0:W-:Y:S04]  /*69d80*/  STL.64 [R1+0x338], R6 ;  /* 0x0003380601007387 */ /* 0x0001e80000100a00 */
[----:B0-----:R-:W2:Y:S04]  /*69d90*/  LDL.LU.64 R6, [R1+0x5588] ;  /* 0x0055880001067983 */ /* 0x001ea80000300a00 */
[----:B------:R-:W2:Y:S04]  /*69da0*/  LDL.LU.64 R4, [R1+0x5580] ;  /* 0x0055800001047983 */ /* 0x000ea80000300a00 */
[----:B------:R-:W4:Y:S04]  /*69db0*/  LDL.LU R10, [R1+0x23f4] ;  /* 0x0023f400010a7983 */ /* 0x000f280000300800 */
[----:B------:R-:W4:Y:S01]  /*69dc0*/  LDL.LU R11, [R1+0x2418] ;  /* 0x00241800010b7983 */ /* 0x000f220000300800 */
[----:B--2---:R-:W-:-:S15]  /*69dd0*/  HMMA.16816.F32 R4, R12, R8, R4 ;  /* 0x000000080c04723c */ /* 0x004fde0000001804 */
[----:B------:R-:W-:-:S08]  /*69de0*/  NOP ;  /* 0x0000000000007918 */ /* 0x000fd00000000000 */
        /* <DEDUP_REMOVED lines=14> */
[C---:B---3--:R-:W-:Y:S06]  /*69ed0*/  HMMA.16816.F32 R20, R12.reuse, R4, R20 ;  /* 0x000000040c14723c */ /* 0x048fec0000001814 */
[----:B------:R-:W-:-:S15]  /*69ee0*/  HMMA.16816.F32 R12, R12, R2, R24 ;  /* 0x000000020c0c723c */ /* 0x000fde0000001818 */
[----:B------:R-:W-:-:S02]  /*69ef0*/  NOP ;  /* 0x0000000000007918 */ /* 0x000fc40000000000 */
[----:B------:R-:W-:Y:S04]  /*69f00*/  STL.64 [R1+0x1b0], R20 ;  /* 0x0001b01401007387 */ /* 0x000fe80000100a00 */
[----:B------:R0:W-:Y:S04]  /*69f10*/  STL.64 [R1+0x1b8], R22 ;  /* 0x0001b81601007387 */ /* 0x0001e80000100a00 */
[----:B0-----:R-:W3:Y:S04]  /*69f20*/  LDL.LU.64 R22, [R1+0x5558] ;  /* 0x0055580001167983 */ /* 0x001ee80000300a00 */
[----:B------:R-:W2:Y:S04]  /*69f30*/  LDL.LU.64 R20, [R1+0x5550] ;  /* 0x0055500001147983 */ /* 0x000ea80000300a00 */
[----:B------:R-:W4:Y:S04]  /*69f40*/  LDL.LU R4, [R1+0x241c] ;  /* 0x00241c0001047983 */ /* 0x000f280000300800 */
[----:B------:R-:W3:Y:S04]  /*69f50*/  LDL.LU R5, [R1+0x2414] ;  /* 0x0024140001057983 */ /* 0x000ee80000300800 */
[----:B------:R-:W3:Y:S04]  /*69f60*/  LDL.LU.64 R26, [R1+0x5548] ;  /* 0x00554800011a7983 */ /* 0x000ee80000300a00 */
[----:B------:R-:W3:Y:S04]  /*69f70*/  LDL.LU.64 R24, [R1+0x5540] ;  /* 0x0055400001187983 */ /* 0x000ee80000300a00 */
[----:B------:R-:W4:Y:S04]  /*69f80*/  LDL R2, [R1+0x31f8] ;  /* 0x0031f80001027983 */ /* 0x000f280000100800 */
[----:B------:R-:W3:Y:S04]  /*69f90*/  LDL.LU R3, [R1+0x2424] ;  /* 0x0024240001037983 */ /* 0x000ee80000300800 */
[----:B------:R-:W-:Y:S04]  /*69fa0*/  STL.64 [R1+0xa0], R12 ;  /* 0x0000a00c01007387 */ /* 0x000fe80000100a00 */
[----:B------:R-:W-:Y:S01]  /*69fb0*/  STL.64 [R1+0xa8], R14 ;  /* 0x0000a80e01007387 */ /* 0x000fe20000100a00 */
[----:B--2---:R-:W-:-:S05]  /*69fc0*/  VIADD R20, R20, 0x1 ;  /* 0x0000000114147836 */ /* 0x004fca0000000000 */
[----:B------:R0:W-:Y:S01]  /*69fd0*/  STL [R1+0x2428], R20 ;  /* 0x0024281401007387 */ /* 0x0001e20000100800 */
[----:B----4-:R-:W-:-:S03]  /*69fe0*/  ISETP.NE.U32.AND P0, PT, R20, R2, PT ;  /* 0x000000021400720c */ /* 0x010fc60003f05070 */
[----:B0-----:R-:W2:Y:S01]  /*69ff0*/  LDL.LU R20, [R1+0x5538] ;  /* 0x0055380001147983 */ /* 0x001ea20000300800 */
[----:B---3--:R-:W-:Y:S02]  /*6a000*/  IADD3 R3, P4, R3, UR30, RZ ;  /* 0x0000001e03037c10 */ /* 0x008fe4000ff9e0ff */
[----:B------:R-:W-:Y:S02]  /*6a010*/  IADD3 R4, P5, R4, UR30, RZ ;  /* 0x0000001e04047c10 */ /* 0x000fe4000ffbe0ff */
[----:B------:R-:W-:Y:S02]  /*6a020*/  IADD3 R5, P6, R5, UR30, RZ ;  /* 0x0000001e05057c10 */ /* 0x000fe4000ffde0ff */
[----:B------:R-:W-:Y:S02]  /*6a030*/  IADD3 R6, P1, R6, UR30, RZ ;  /* 0x0000001e06067c10 */ /* 0x000fe4000ff3e0ff */
[----:B------:R-:W-:Y:S01]  /*6a040*/  IADD3 R7, P2, R7, UR30, RZ ;  /* 0x0000001e07077c10 */ /* 0x000fe2000ff5e0ff */
[----:B------:R-:W-:Y:S01]  /*6a050*/  STL [R1+0x2424], R3 ;  /* 0x0024240301007387 */ /* 0x000fe20000100800 */
[----:B------:R-:W-:-:S03]  /*6a060*/  IADD3 R8, P3, R8, UR30, RZ ;  /* 0x0000001e08087c10 */ /* 0x000fc6000ff7e0ff */
[----:B------:R-:W-:Y:S01]  /*6a070*/  STL [R1+0x241c], R4 ;  /* 0x00241c0401007387 */ /* 0x000fe20000100800 */
[----:B------:R-:W-:-:S03]  /*6a080*/  IADD3.X R9, R9, UR39, RZ, P4, !PT ;  /* 0x0000002709097c10 */ /* 0x000fc6000a7fe4ff */
[----:B------:R-:W-:Y:S01]  /*6a090*/  STL [R1+0x2414], R5 ;  /* 0x0024140501007387 */ /* 0x000fe20000100800 */
[----:B------:R-:W-:-:S03]  /*6a0a0*/  IADD3 R10, P4, R10, UR30, RZ ;  /* 0x0000001e0a0a7c10 */ /* 0x000fc6000ff9e0ff */
[----:B------:R-:W-:Y:S01]  /*6a0b0*/  STL [R1+0x240c], R6 ;  /* 0x00240c0601007387 */ /* 0x000fe20000100800 */
[----:B------:R-:W-:-:S03]  /*6a0c0*/  IADD3.X R11, R11, UR39, RZ, P5, !PT ;  /* 0x000000270b0b7c10 */ /* 0x000fc6000affe4ff */
[----:B------:R-:W-:Y:S04]  /*6a0d0*/  STL [R1+0x2404], R7 ;  /* 0x0024040701007387 */ /* 0x000fe80000100800 */
[----:B------:R-:W-:Y:S01]  /*6a0e0*/  STL [R1+0x23fc], R8 ;  /* 0x0023fc0801007387 */ /* 0x000fe20000100800 */
[----:B------:R-:W-:-:S03]  /*6a0f0*/  IADD3.X R21, R21, UR39, RZ, P6, !PT ;  /* 0x0000002715157c10 */ /* 0x000fc6000b7fe4ff */
[----:B------:R-:W-:Y:S01]  /*6a100*/  STL [R1+0x2420], R9 ;  /* 0x0024200901007387 */ /* 0x000fe20000100800 */
[----:B------:R-:W-:-:S03]  /*6a110*/  IADD3 R22, P6, R22, UR30, RZ ;  /* 0x0000001e16167c10 */ /* 0x000fc6000ffde0ff */
[----:B------:R-:W-:Y:S01]  /*6a120*/  STL [R1+0x23f4], R10 ;  /* 0x0023f40a01007387 */ /* 0x000fe20000100800 */
[----:B------:R-:W-:-:S03]  /*6a130*/  IADD3.X R23, R23, UR39, RZ, P1, !PT ;  /* 0x0000002717177c10 */ /* 0x000fc60008ffe4ff */
[----:B------:R-:W-:Y:S01]  /*6a140*/  STL [R1+0x2418], R11 ;  /* 0x0024180b01007387 */ /* 0x000fe20000100800 */
[----:B------:R-:W-:Y:S02]  /*6a150*/  IADD3 R24, P1, R24, UR30, RZ ;  /* 0x0000001e18187c10 */ /* 0x000fe4000ff3e0ff */
[----:B------:R-:W-:Y:S02]  /*6a160*/  IADD3.X R25, R25, UR39, RZ, P2, !PT ;  /* 0x0000002719197c10 */ /* 0x000fe400097fe4ff */
[----:B------:R-:W-:Y:S02]  /*6a170*/  IADD3 R26, P2, R26, UR30, RZ ;  /* 0x0000001e1a1a7c10 */ /* 0x000fe4000ff5e0ff */
[----:B------:R-:W-:Y:S02]  /*6a180*/  IADD3.X R27, R27, UR39, RZ, P3, !PT ;  /* 0x000000271b1b7c10 */ /* 0x000fe40009ffe4ff */
[----:B------:R-:W-:Y:S02]  /*6a190*/  IADD3 R28, P3, R28, UR30, RZ ;  /* 0x0000001e1c1c7c10 */ /* 0x000fe4000ff7e0ff */
[----:B------:R-:W-:-:S02]  /*6a1a0*/  IADD3.X R29, R29, UR39, RZ, P4, !PT ;  /* 0x000000271d1d7c10 */ /* 0x000fc4000a7fe4ff */
[----:B------:R-:W-:Y:S02]  /*6a1b0*/  IADD3 R16, P4, R16, UR30, RZ ;  /* 0x0000001e10107c10 */ /* 0x000fe4000ff9e0ff */
[----:B--2---:R-:W-:-:S05]  /*6a1c0*/  IADD3 R20, P5, R20, UR30, RZ ;  /* 0x0000001e14147c10 */ /* 0x004fca000ffbe0ff */
[----:B------:R-:W-:Y:S04]  /*6a1d0*/  STL [R1+0x23ec], R20 ;  /* 0x0023ec1401007387 */ /* 0x000fe80000100800 */
[----:B------:R-:W-:Y:S04]  /*6a1e0*/  STL [R1+0x2410], R21 ;  /* 0x0024101501007387 */ /* 0x000fe80000100800 */
[----:B------:R-:W-:Y:S04]  /*6a1f0*/  STL [R1+0x2c04], R22 ;  /* 0x002c041601007387 */ /* 0x000fe80000100800 */
[----:B------:R-:W-:Y:S04]  /*6a200*/  STL [R1+0x2408], R23 ;  /* 0x0024081701007387 */ /* 0x000fe80000100800 */
[----:B------:R-:W-:Y:S04]  /*6a210*/  STL [R1+0x2bfc], R24 ;  /* 0x002bfc1801007387 */ /* 0x000fe80000100800 */
[----:B------:R-:W-:Y:S04]  /*6a220*/  STL [R1+0x2400], R25 ;  /* 0x0024001901007387 */ /* 0x000fe80000100800 */
[----:B------:R-:W-:Y:S01]  /*6a230*/  STL [R1+0x2bf4], R26 ;  /* 0x002bf41a01007387 */ /* 0x000fe20000100800 */
[----:B------:R-:W-:-:S03]  /*6a240*/  IADD3.X R17, R17, UR39, RZ, P5, !PT ;  /* 0x0000002711117c10 */ /* 0x000fc6000affe4ff */
[----:B------:R-:W-:Y:S04]  /*6a250*/  STL [R1+0x23f8], R27 ;  /* 0x0023f81b01007387 */ /* 0x000fe80000100800 */
[----:B------:R-:W-:Y:S04]  /*6a260*/  STL [R1+0x2bec], R28 ;  /* 0x002bec1c01007387 */ /* 0x000fe80000100800 */
[----:B------:R-:W-:Y:S04]  /*6a270*/  STL [R1+0x23f0], R29 ;  /* 0x0023f01d01007387 */ /* 0x000fe80000100800 */
[----:B------:R-:W-:Y:S04]  /*6a280*/  STL [R1+0x2be4], R16 ;  /* 0x002be41001007387 */ /* 0x000fe80000100800 */
[----:B------:R-:W-:Y:S04]  /*6a290*/  STL [R1+0x23e8], R17 ;  /* 0x0023e81101007387 */ /* 0x000fe80000100800 */
[----:B------:R-:W2:Y:S01]  /*6a2a0*/  LDL.LU R12, [R1+0x2bf0] ;  /* 0x002bf000010c7983 */ /* 0x000ea20000300800 */
[----:B------:R-:W-:-:S02]  /*6a2b0*/  IADD3 R18, P5, R18, UR30, RZ ;  /* 0x0000001e12127c10 */ /* 0x000fc4000ffbe0ff */
[----:B------:R-:W-:-:S03]  /*6a2c0*/  IADD3.X R19, R19, UR39, RZ, P6, !PT ;  /* 0x0000002713137c10 */ /* 0x000fc6000b7fe4ff */
[----:B------:R-:W-:Y:S04]  /*6a2d0*/  STL [R1+0x2bdc], R18 ;  /* 0x002bdc1201007387 */ /* 0x000fe80000100800 */
[----:B--2---:R0:W-:Y:S04]  /*6a2e0*/  STL [R1+0x5530], R12 ;  /* 0x0055300c01007387 */ /* 0x0041e80000100800 */
[----:B------:R-:W-:Y:S04]  /*6a2f0*/  STL [R1+0x2c00], R19 ;  /* 0x002c001301007387 */ /* 0x000fe80000100800 */
[----:B0-----:R-:W2:Y:S01]  /*6a300*/  LDL.LU R12, [R1+0x2bcc] ;  /* 0x002bcc00010c7983 */ /* 0x001ea20000300800 */
[----:B------:R-:W-:-:S05]  /*6a310*/  IADD3 R0, P6, R0, UR30, RZ ;  /* 0x0000001e00007c10 */ /* 0x000fca000ffde0ff */
[----:B------:R-:W-:Y:S04]  /*6a320*/  STL [R1+0x2bd4], R0 ;  /* 0x002bd40001007387 */ /* 0x000fe80000100800 */
[----:B--2---:R0:W-:Y:S04]  /*6a330*/  STL [R1+0x5534], R12 ;  /* 0x0055340c01007387 */ /* 0x0041e80000100800 */
[----:B0-----:R-:W2:Y:S04]  /*6a340*/  LDL.LU R12, [R1+0x2bf8] ;  /* 0x002bf800010c7983 */ /* 0x001ea80000300800 */
[----:B------:R-:W3:Y:S04]  /*6a350*/  LDL.LU R13, [R1+0x2bc4] ;  /* 0x002bc400010d7983 */ /* 0x000ee80000300800 */
[----:B------:R-:W4:Y:S04]  /*6a360*/  LDL.LU R14, [R1+0x2be8] ;  /* 0x002be800010e7983 */ /* 0x000f280000300800 */
        /* <DEDUP_REMOVED lines=25> */
[----:B------:R-:W3:Y:S01]  /*6a500*/  LDL.LU R0, [R1+0x2b80] ;  /* 0x002b800001007983 */ /* 0x000ee20000300800 */
[----:B--2---:R-:W-:-:S05]  /*6a510*/  IADD3.X R12, R12, UR39, RZ, P1, !PT ;  /* 0x000000270c0c7c10 */ /* 0x004fca0008ffe4ff */
[----:B------:R0:W-:Y:S04]  /*6a520*/  STL [R1+0x2bf8], R12 ;  /* 0x002bf80c01007387 */ /* 0x0001e80000100800 */
[----:B0-----:R-:W2:Y:S02]  /*6a530*/  LDL.LU R12, [R1+0x5534] ;  /* 0x00553400010c7983 */ /* 0x001ea40000300800 */
[----:B--2---:R-:W-:-:S05]  /*6a540*/  IADD3 R12, P1, R12, UR30, RZ ;  /* 0x0000001e0c0c7c10 */ /* 0x004fca000ff3e0ff */
[----:B------:R0:W-:Y:S04]  /*6a550*/  STL [R1+0x2bcc], R12 ;  /* 0x002bcc0c01007387 */ /* 0x0001e80000100800 */
[----:B0-----:R-:W2:Y:S01]  /*6a560*/  LDL.LU R12, [R1+0x5530] ;  /* 0x00553000010c7983 */ /* 0x001ea20000300800 */
[----:B----4-:R-:W-:Y:S02]  /*6a570*/  IADD3.X R14, R14, UR39, RZ, P3, !PT ;  /* 0x000000270e0e7c10 */ /* 0x010fe40009ffe4ff */
[----:B---3--:R-:W-:Y:S02]  /*6a580*/  IADD3 R15, P3, R15, UR30, RZ ;  /* 0x0000001e0f0f7c10 */ /* 0x008fe4000ff7e0ff */
[----:B------:R-:W-:Y:S02]  /*6a590*/  IADD3.X R2, R2, UR39, RZ, P4, !PT ;  /* 0x0000002702027c10 */ /* 0x000fe4000a7fe4ff */
[----:B------:R-:W-:-:S02]  /*6a5a0*/  IADD3 R3, P4, R3, UR30, RZ ;  /* 0x0000001e03037c10 */ /* 0x000fc4000ff9e0ff */
[----:B------:R-:W-:Y:S02]  /*6a5b0*/  IADD3.X R4, R4, UR39, RZ, P5, !PT ;  /* 0x0000002704047c10 */ /* 0x000fe4000affe4ff */
[----:B------:R-:W-:Y:S02]  /*6a5c0*/  IADD3 R5, P5, R5, UR30, RZ ;  /* 0x0000001e05057c10 */ /* 0x000fe4000ffbe0ff */
[----:B------:R-:W-:Y:S02]  /*6a5d0*/  IADD3.X R6, R6, UR39, RZ, P6, !PT ;  /* 0x0000002706067c10 */ /* 0x000fe4000b7fe4ff */
[----:B------:R-:W-:Y:S02]  /*6a5e0*/  IADD3 R7, P6, R7, UR30, RZ ;  /* 0x0000001e07077c10 */ /* 0x000fe4000ffde0ff */
        /* <DEDUP_REMOVED lines=12> */
[----:B--2---:R-:W-:Y:S02]  /*6a6b0*/  IADD3.X R12, R12, UR39, RZ, P2, !PT ;  /* 0x000000270c0c7c10 */ /* 0x004fe400097fe4ff */
[----:B------:R-:W-:-:S03]  /*6a6c0*/  IADD3 R13, P2, R13, UR30, RZ ;  /* 0x0000001e0d0d7c10 */ /* 0x000fc6000ff5e0ff */
[----:B------:R0:W-:Y:S04]  /*6a6d0*/  STL [R1+0x2bf0], R12 ;  /* 0x002bf00c01007387 */ /* 0x0001e80000100800 */
        /* <DEDUP_REMOVED lines=8> */
[----:B------:R-:W-:Y:S01]  /*6a760*/  STL [R1+0x2bd0], R6 ;  /* 0x002bd00601007387 */ /* 0x000fe20000100800 */
[----:B------:R-:W-:-:S03]  /*6a770*/  IADD3 R11, P2, R11, UR30, RZ ;  /* 0x0000001e0b0b7c10 */ /* 0x000fc6000ff5e0ff */
        /* <DEDUP_REMOVED lines=19> */
[----:B0-----:R-:W2:Y:S01]  /*6a8b0*/  LDL.LU R12, [R1+0x2b4c] ;  /* 0x002b4c00010c7983 */ /* 0x001ea20000300800 */
[----:B------:R-:W-:-:S02]  /*6a8c0*/  IADD3.X R18, R18, UR39, RZ, P3, !PT ;  /* 0x0000002712127c10 */ /* 0x000fc40009ffe4ff */
[----:B------:R-:W-:-:S03]  /*6a8d0*/  IADD3 R19, P3, R19, UR30, RZ ;  /* 0x0000001e13137c10 */ /* 0x000fc6000ff7e0ff */
[----:B------:R-:W-:Y:S04]  /*6a8e0*/  STL [R1+0x2b88], R18 ;  /* 0x002b881201007387 */ /* 0x000fe80000100800 */
[----:B--2---:R0:W-:Y:S04]  /*6a8f0*/  STL [R1+0x5528], R12 ;  /* 0x0055280c01007387 */ /* 0x0041e80000100800 */
[----:B------:R-:W-:Y:S04]  /*6a900*/  STL [R1+0x2b5c], R19 ;  /* 0x002b5c1301007387 */ /* 0x000fe80000100800 */
[----:B0-----:R-:W2:Y:S01]  /*6a910*/  LDL.LU R12, [R1+0x2b78] ;  /* 0x002b7800010c7983 */ /* 0x001ea20000300800 */
[----:B------:R-:W-:-:S05]  /*6a920*/  IADD3.X R0, R0, UR39, RZ, P4, !PT ;  /* 0x0000002700007c10 */ /* 0x000fca000a7fe4ff */
[----:B------:R-:W-:Y:S04]  /*6a930*/  STL [R1+0x2b80], R0 ;  /* 0x002b800001007387 */ /* 0x000fe80000100800 */
        /* <DEDUP_REMOVED lines=30> */
[----:B--2---:R-:W-:-:S05]  /*6ab20*/  IADD3 R12, P4, R12, UR30, RZ ;  /* 0x0000001e0c0c7c10 */ /* 0x004fca000ff9e0ff */
[----:B------:R0:W-:Y:S04]  /*6ab30*/  STL [R1+0x2b54], R12 ;  /* 0x002b540c01007387 */ /* 0x0001e80000100800 */
[----:B0-----:R-:W2:Y:S02]  /*6ab40*/  LDL.LU R12, [R1+0x552c] ;  /* 0x00552c00010c7983 */ /* 0x001ea40000300800 */
[----:B--2---:R-:W-:-:S05]  /*6ab50*/  IADD3.X R12, R12, UR39, RZ, P5, !PT ;  /* 0x000000270c0c7c10 */ /* 0x004fca000affe4ff */
[----:B------:R0:W-:Y:S04]  /*6ab60*/  STL [R1+0x2b78], R12 ;  /* 0x002b780c01007387 */ /* 0x0001e80000100800 */
[----:B0-----:R-:W2:Y:S01]  /*6ab70*/  LDL.LU R12, [R1+0x5528] ;  /* 0x00552800010c7983 */ /* 0x001ea20000300800 */
[----:B---3--:R-:W-:Y:S02]  /*6ab80*/  IADD3.X R13, R13, UR39, RZ, P6, !PT ;  /* 0x000000270d0d7c10 */ /* 0x008fe4000b7fe4ff */
[----:B----4-:R-:W-:Y:S02]  /*6ab90*/  IADD3 R14, P6, R14, UR30, RZ ;  /* 0x0000001e0e0e7c10 */ /* 0x010fe4000ffde0ff */
        /* <DEDUP_REMOVED lines=19> */
[----:B--2---:R-:W-:-:S05]  /*6acd0*/  IADD3 R12, P5, R12, UR30, RZ ;  /* 0x0000001e0c0c7c10 */ /* 0x004fca000ffbe0ff */
[----:B------:R0:W-:Y:S04]  /*6ace0*/  STL [R1+0x2b4c], R12 ;  /* 0x002b4c0c01007387 */ /* 0x0001e80000100800 */
        /* <DEDUP_REMOVED lines=29> */
[----:B0-----:R-:W2:Y:S01]  /*6aec0*/  LDL.LU R12, [R1+0x2af8] ;  /* 0x002af800010c7983 */ /* 0x001ea20000300800 */
        /* <DEDUP_REMOVED lines=2005> */
[----:B------:R-:W-:-:S02]  /*72c20*/  IADD3.X R18, R18, UR48, RZ, P2, !PT ;  /* 0x0000003012127c10 */ /* 0x000fc400097fe4ff */
[----:B--2---:R-:W-:Y:S02]  /*72c30*/  IADD3.X R12, R12, UR48, RZ, P1, !PT ;  /* 0x000000300c0c7c10 */ /* 0x004fe40008ffe4ff */
        /* <DEDUP_REMOVED lines=31> */
[----:B------:R0:W-:Y:S04]  /*72e30*/  STL [R1+0x2f48], R0 ;  /* 0x002f480001007387 */ /* 0x0001e80000100800 */
[----:B------:R-:W-:Y:S04]  /*72e40*/  STL [R1+0x2f40], R18 ;  /* 0x002f401201007387 */ /* 0x000fe80000100800 */
[----:B0-----:R-:W2:Y:S01]  /*72e50*/  LDL.LU R0, [R1+0x2fbc] ;  /* 0x002fbc0001007983 */ /* 0x001ea20000300800 */
[----:B------:R-:W-:-:S05]  /*72e60*/  IADD3 R19, P2, R19, UR5, RZ ;  /* 0x0000000513137c10 */ /* 0x000fca000ff5e0ff */
[----:B------:R-:W-:Y:S04]  /*72e70*/  STL [R1+0x2fac], R19 ;  /* 0x002fac1301007387 */ /* 0x000fe80000100800 */
[----:B--2---:R0:W-:Y:S04]  /*72e80*/  STL [R1+0x5478], R0 ;  /* 0x0054780001007387 */ /* 0x0041e80000100800 */
[----:B0-----:R-:W2:Y:S04]  /*72e90*/  LDL.LU R0, [R1+0x2f50] ;  /* 0x002f500001007983 */ /* 0x001ea80000300800 */
        /* <DEDUP_REMOVED lines=58> */
[----:B------:R-:W-:Y:S02]  /*73240*/  IADD3.X R17, R17, UR48, RZ, P1, !PT ;  /* 0x0000003011117c10 */ /* 0x000fe40008ffe4ff */
[----:B------:R-:W-:Y:S02]  /*73250*/  IADD3.X R19, R19, UR48, RZ, P3, !PT ;  /* 0x0000003013137c10 */ /* 0x000fe40009ffe4ff */
[----:B------:R-:W-:Y:S02]  /*73260*/  IADD3.X R18, R18, UR48, RZ, P2, !PT ;  /* 0x0000003012127c10 */ /* 0x000fe400097fe4ff */
[----:B--2---:R-:W-:-:S05]  /*73270*/  IADD3 R0, P4, R0, UR5, RZ ;  /* 0x0000000500007c10 */ /* 0x004fca000ff9e0ff */
[----:B------:R0:W-:Y:S01]  /*73280*/  STL [R1+0x2fbc], R0 ;  /* 0x002fbc0001007387 */ /* 0x0001e20000100800 */
[----:B------:R-:W-:Y:S02]  /*73290*/  IADD3.X R8, R8, UR48, RZ, P4, !PT ;  /* 0x0000003008087c10 */ /* 0x000fe4000a7fe4ff */
[----:B------:R-:W-:Y:S01]  /*732a0*/  IADD3 R9, P4, R9, UR5, RZ ;  /* 0x0000000509097c10 */ /* 0x000fe2000ff9e0ff */
[----:B0-----:R1:W5:Y:S04]  /*732b0*/  LDL.LU R0, [R1+0x5474] ;  /* 0x0054740001007983 */ /* 0x0013680000300800 */
[----:B------:R1:W-:Y:S04]  /*732c0*/  STL [R1+0x2f58], R12 ;  /* 0x002f580c01007387 */ /* 0x0003e80000100800 */
        /* <DEDUP_REMOVED lines=16> */
[----:B------:R1:W-:Y:S01]  /*733d0*/  STL [R1+0x2ff0], R23 ;  /* 0x002ff01701007387 */ /* 0x0003e20000100800 */
[----:B------:R-:W-:-:S03]  /*733e0*/  IADD3.X R28, R28, UR48, RZ, P4, !PT ;  /* 0x000000301c1c7c10 */ /* 0x000fc6000a7fe4ff */
        /* <DEDUP_REMOVED lines=10> */
[----:B------:R-:W-:Y:S05]  /*73490*/  @P0 BRA `(.L_x_2) ;  /* 0xfffffae0005c0947 */ /* 0x000fea000383ffff */
.L_x_1:
[----:B-1----:R-:W3:Y:S01]  /*734a0*/  LDL R5, [R1+0x21d0] ;  /* 0x0021d00001057983 */ /* 0x002ee20000100800 */
[----:B------:R-:W-:Y:S01]  /*734b0*/  ULDC UR5, c[0x0][0x248] ;  /* 0x0000920000057ab9 */ /* 0x000fe20000000800 */
[----:B------:R-:W-:Y:S01]  /*734c0*/  ULDC UR6, c[0x0][0x248] ;  /* 0x0000920000067ab9 */ /* 0x000fe20000000800 */
[----:B------:R-:W-:Y:S01]  /*734d0*/  ULDC.64 UR26, c[0x0][0x228] ;  /* 0x00008a00001a7ab9 */ /* 0x000fe20000000a00 */
[----:B------:R-:W-:Y:S01]  /*734e0*/  ULDC.64 UR8, c[0x0][0x220] ;  /* 0x0000880000087ab9 */ /* 0x000fe20000000a00 */
[----:B------:R-:W-:Y:S01]  /*734f0*/  ULDC.64 UR10, c[0x0][0x220] ;  /* 0x00008800000a7ab9 */ /* 0x000fe20000000a00 */
[----:B------:R-:W-:Y:S01]  /*73500*/  ULDC UR44, c[0x0][0x248] ;  /* 0x00009200002c7ab9 */ /* 0x000fe20000000800 */
        /* <DEDUP_REMOVED lines=45> */
[----:B---3--:R-:W-:Y:S01]  /*737e0*/  IMAD R18, R5, UR5, RZ ;  /* 0x0000000505127c24 */ /* 0x008fe2000f8e02ff */
[----:B------:R-:W-:Y:S01]  /*737f0*/  ULDC UR5, c[0x0][0x248] ;  /* 0x0000920000057ab9 */ /* 0x000fe20000000800 */
[----:B------:R-:W-:Y:S02]  /*73800*/  STL [R1+0x7c64], R5 ;  /* 0x007c640501007387 */ /* 0x000fe40000100800 */
[----:B--2--5:R-:W-:Y:S01]  /*73810*/  VIADD R0, R18, UR5 ;  /* 0x0000000512007c36 */ /* 0x024fe20008000000 */
[----:B------:R-:W-:Y:S01]  /*73820*/  ULDC UR5, c[0x0][0x248] ;  /* 0x0000920000057ab9 */ /* 0x000fe20000000800 */
[----:B------:R-:W-:Y:S04]  /*73830*/  STL [R1+0x7c68], R18 ;  /* 0x007c681201007387 */ /* 0x000fe80000100800 */
[----:B------:R1:W-:Y:S02]  /*73840*/  STL [R1+0x3b28], R0 ;  /* 0x003b280001007387 */ /* 0x0003e40000100800 */
[----:B-1----:R-:W-:Y:S01]  /*73850*/  VIADD R0, R0, UR5 ;  /* 0x0000000500007c36 */ /* 0x002fe20008000000 */
[----:B------:R-:W-:-:S03]  /*73860*/  ULDC UR5, c[0x0][0x248] ;  /* 0x0000920000057ab9 */ /* 0x000fc60000000800 */
[----:B------:R-:W-:Y:S01]  /*73870*/  VIADD R19, R0, UR5 ;  /* 0x0000000500137c36 */ /* 0x000fe20008000000 */
[----:B------:R-:W-:Y:S01]  /*73880*/  ULDC UR5, c[0x0][0x248] ;  /* 0x0000920000057ab9 */ /* 0x000fe20000000800 */
[----:B------:R1:W-:Y:S02]  /*73890*/  STL [R1+0x2284], R0 ;  /* 0x0022840001007387 */ /* 0x0003e40000100800 */
[----:B------:R-:W-:Y:S01]  /*738a0*/  VIADD R17, R19, UR5 ;  /* 0x0000000513117c36 */ /* 0x000fe20008000000 */
[----:B------:R-:W-:Y:S01]  /*738b0*/  ULDC UR5, c[0x0][0x248] ;  /* 0x0000920000057ab9 */ /* 0x000fe20000000800 */
[----:B------:R-:W-:Y:S04]  /*738c0*/  STL [R1+0x7c6c], R19 ;  /* 0x007c6c1301007387 */ /* 0x000fe80000100800 */
[----:B------:R-:W-:Y:S01]  /*738d0*/  STL [R1+0x7c70], R17 ;  /* 0x007c701101007387 */ /* 0x000fe20000100800 */
[----:B-1----:R-:W-:Y:S01]  /*738e0*/  VIADD R0, R17, UR5 ;  /* 0x0000000511007c36 */ /* 0x002fe20008000000 */
[----:B------:R-:W-:-:S04]  /*738f0*/  ULDC UR5, c[0x0][0x248] ;  /* 0x0000920000057ab9 */ /* 0x000fc80000000800 */
[----:B------:R1:W-:Y:S02]  /*73900*/  STL [R1+0x2278], R0 ;  /* 0x0022780001007387 */ /* 0x0003e40000100800 */
        /* <DEDUP_REMOVED lines=55> */
[----:B------:R-:W-:-:S03]  /*73c80*/  ULDC UR5, c[0x0][0x248] ;  /* 0x0000920000057ab9 */ /* 0x000fc60000000800 */
[----:B------:R-:W-:Y:S01]  /*73c90*/  VIADD R20, R0, UR5 ;  /* 0x0000000500147c36 */ /* 0x000fe20008000000 */
[----:B------:R-:W-:Y:S01]  /*73ca0*/  ULDC UR5, c[0x0][0x248] ;  /* 0x0000920000057ab9 */ /* 0x000fe20000000800 */
[----:B------:R1:W-:Y:S04]  /*73cb0*/  STL [R1+0x222c], R0 ;  /* 0x00222c0001007387 */ /* 0x0003e80000100800 */
        /* <DEDUP_REMOVED lines=36> */
[----:B------:R1:W-:Y:S04]  /*73f00*/  STL [R1+0x21f8], R0 ;  /* 0x0021f80001007387 */ /* 0x0003e80000100800 */
[----:B------:R-:W2:Y:S04]  /*73f10*/  LDL.LU R8, [R1+0x1d0] ;  /* 0x0001d00001087983 */ /* 0x000ea80000300800 */
[----:B------:R-:W2:Y:S01]  /*73f20*/  LDL.LU R2, [R1+0x1d4] ;  /* 0x0001d40001027983 */ /* 0x000ea20000300800 */
[----:B-1----:R-:W-:Y:S01]  /*73f30*/  VIADD R0, R0, UR5 ;  /* 0x0000000500007c36 */ /* 0x002fe20008000000 */
[----:B------:R-:W-:-:S04]  /*73f40*/  ULDC UR5, c[0x0][0x248] ;  /* 0x0000920000057ab9 */ /* 0x000fc80000000800 */
[----:B------:R1:W-:Y:S02]  /*73f50*/  STL [R1+0x21f4], R0 ;  /* 0x0021f40001007387 */ /* 0x0003e40000100800 */
[----:B-1----:R-:W-:Y:S01]  /*73f60*/  VIADD R0, R0, UR5 ;  /* 0x0000000500007c36 */ /* 0x002fe20008000000 */
[----:B------:R-:W-:-:S04]  /*73f70*/  ULDC UR5, c[0x0][0x248] ;  /* 0x0000920000057ab9 */ /* 0x000fc80000000800 */
[----:B------:R1:W-:Y:S04]  /*73f80*/  STL [R1+0x21cc], R0 ;  /* 0x0021cc0001007387 */ /* 0x0003e80000100800 */
[----:B------:R-:W3:Y:S04]  /*73f90*/  LDL.LU R20, [R1+0x1d8] ;  /* 0x0001d80001147983 */ /* 0x000ee80000300800 */
[----:B------:R-:W3:Y:S01]  /*73fa0*/  LDL.LU R17, [R1+0x1dc] ;  /* 0x0001dc0001117983 */ /* 0x000ee20000300800 */
[----:B-1----:R-:W-:Y:S01]  /*73fb0*/  VIADD R0, R0, UR5 ;  /* 0x0000000500007c36 */ /* 0x002fe20008000000 */
[----:B------:R-:W-:-:S02]  /*73fc0*/  ULDC UR5, c[0x0][0x248] ;  /* 0x0000920000057ab9 */ /* 0x000fc40000000800 */
[----:B------:R-:W4:Y:S04]  /*73fd0*/  LDL.LU R19, [R1+0x200] ;  /* 0x0002000001137983 */ /* 0x000f280000300800 */
[----:B------:R1:W-:Y:S04]  /*73fe0*/  STL [R1+0x21c8], R0 ;  /* 0x0021c80001007387 */ /* 0x0003e80000100800 */
[----:B------:R-:W4:Y:S04]  /*73ff0*/  LDL.LU R18, [R1+0x204] ;  /* 0x0002040001127983 */ /* 0x000f280000300800 */
[----:B------:R-:W4:Y:S04]  /*74000*/  LDL.LU R5, [R1+0x208] ;  /* 0x0002080001057983 */ /* 0x000f280000300800 */
        /* <DEDUP_REMOVED lines=16> */
[----:B-1----:R-:W-:Y:S01]  /*74110*/  VIADD R0, R0, UR5 ;  /* 0x0000000500007c36 */ /* 0x002fe20008000000 */
[----:B------:R-:W-:-:S02]  /*74120*/  ULDC UR5, c[0x0][0x248] ;  /* 0x0000920000057ab9 */ /* 0x000fc40000000800 */
[----:B------:R-:W4:Y:S04]  /*74130*/  LDL.LU R6, [R1+0x24c] ;  /* 0x00024c0001067983 */ /* 0x000f280000300800 */
[----:B------:R-:W4:Y:S04]  /*74140*/  LDL.LU R4, [R1+0x250] ;  /* 0x0002500001047983 */ /* 0x000f280000300800 */
[----:B------:R-:W4:Y:S04]  /*74150*/  LDL.LU R3, [R1+0x254] ;  /* 0x0002540001037983 */ /* 0x000f280000300800 */
[----:B------:R-:W4:Y:S04]  /*74160*/  LDL.LU R10, [R1+0x258] ;  /* 0x00025800010a7983 */ /* 0x000f280000300800 */
[----:B------:R-:W4:Y:S01]  /*74170*/  LDL.LU R9, [R1+0x25c] ;  /* 0x00025c0001097983 */ /* 0x000f220000300800 */
[----:B--2---:R-:W-:-:S05]  /*74180*/  F2FP.SATFINITE.E4M3.F32.PACK_AB_MERGE_C R2, R2, R8, RZ ;  /* 0x000000080202723e */ /* 0x004fca00048070ff */
[----:B------:R0:W-:Y:S04]  /*74190*/  STL [R1+0x51c8], R2 ;  /* 0x0051c80201007387 */ /* 0x0001e80000100800 */
[----:B------:R1:W-:Y:S04]  /*741a0*/  STL [R1+0x21c4], R0 ;  /* 0x0021c40001007387 */ /* 0x0003e80000100800 */
[----:B------:R-:W2:Y:S04]  /*741b0*/  LDL.LU R8, [R1+0x260] ;  /* 0x0002600001087983 */ /* 0x000ea80000300800 */
[----:B0-----:R-:W2:Y:S01]  /*741c0*/  LDL.LU R2, [R1+0x264] ;  /* 0x0002640001027983 */ /* 0x001ea20000300800 */
[----:B-1----:R-:W-:Y:S01]  /*741d0*/  VIADD R0, R0, UR5 ;  /* 0x0000000500007c36 */ /* 0x002fe20008000000 */
[----:B------:R-:W-:Y:S01]  /*741e0*/  ULDC UR5, c[0x0][0x248] ;  /* 0x0000920000057ab9 */ /* 0x000fe20000000800 */
[----:B---3--:R-:W-:-:S05]  /*741f0*/  F2FP.SATFINITE.E4M3.F32.PACK_AB_MERGE_C R20, R17, R20, RZ ;  /* 0x000000141114723e */ /* 0x008fca00048070ff */
[----:B------:R-:W-:Y:S01]  /*74200*/  STL [R1+0x51dc], R20 ;  /* 0x0051dc1401007387 */ /* 0x000fe20000100800 */
[----:B----4-:R-:W-:-:S05]  /*74210*/  F2FP.SATFINITE.E4M3.F32.PACK_AB_MERGE_C R17, R18, R19, RZ ;  /* 0x000000131211723e */ /* 0x010fca00048070ff */
[----:B------:R0:W-:Y:S01]  /*74220*/  STL [R1+0x5180], R17 ;  /* 0x0051801101007387 */ /* 0x0001e20000100800 */
[----:B------:R-:W-:-:S03]  /*74230*/  F2FP.SATFINITE.E4M3.F32.PACK_AB_MERGE_C R5, R29, R5, RZ ;  /* 0x000000051d05723e */ /* 0x000fc600048070ff */
[----:B------:R1:W-:Y:S04]  /*74240*/  STL [R1+0x21c0], R0 ;  /* 0x0021c00001007387 */ /* 0x0003e80000100800 */
[----:B------:R3:W-:Y:S01]  /*74250*/  STL [R1+0x5190], R5 ;  /* 0x0051900501007387 */ /* 0x0007e20000100800 */
[----:B0-----:R-:W-:Y:S01]  /*74260*/  F2FP.SATFINITE.E4M3.F32.PACK_AB_MERGE_C R17, R27, R28, RZ ;  /* 0x0000001c1b11723e */ /* 0x001fe200048070ff */
[----:B-1----:R-:W-:Y:S01]  /*74270*/  VIADD R0, R0, UR5 ;  /* 0x0000000500007c36 */ /* 0x002fe20008000000 */
[----:B------:R-:W-:-:S03]  /*74280*/  ULDC UR5, c[0x0][0x248] ;  /* 0x0000920000057ab9 */ /* 0x000fc60000000800 */
[----:B------:R0:W-:Y:S01]  /*74290*/  STL [R1+0x5128], R17 ;  /* 0x0051281101007387 */ /* 0x0001e20000100800 */
[----:B---3--:R-:W-:-:S03]  /*742a0*/  F2FP.SATFINITE.E4M3.F32.PACK_AB_MERGE_C R5, R25, R26, RZ ;  /* 0x0000001a1905723e */ /* 0x008fc600048070ff */
[----:B------:R1:W-:Y:S04]  /*742b0*/  STL [R1+0x1fc], R0 ;  /* 0x0001fc0001007387 */ /* 0x0003e80000100800 */
[----:B------:R3:W-:Y:S01]  /*742c0*/  STL [R1+0x5134], R5 ;  /* 0x0051340501007387 */ /* 0x0007e20000100800 */
[----:B0-----:R-:W-:Y:S01]  /*742d0*/  F2FP.SATFINITE.E4M3.F32.PACK_AB_MERGE_C R17, R23, R24, RZ ;  /* 0x000000181711723e */ /* 0x001fe200048070ff */
[----:B-1----:R-:W-:Y:S01]  /*742e0*/  VIADD R0, R0, UR5 ;  /* 0x0000000500007c36 */ /* 0x002fe20008000000 */
[----:B------:R-:W-:-:S03]  /*742f0*/  ULDC UR5, c[0x0][0x248] ;  /* 0x0000920000057ab9 */ /* 0x000fc60000000800 */
[----:B------:R-:W-:Y:S01]  /*74300*/  STL [R1+0x50b4], R17 ;  /* 0x0050b41101007387 */ /* 0x000fe20000100800 */
[----:B---3--:R-:W-:-:S03]  /*74310*/  F2FP.SATFINITE.E4M3.F32.PACK_AB_MERGE_C R5, R21, R22, RZ ;  /* 0x000000161505723e */ /* 0x008fc600048070ff */
[----:B------:R0:W-:Y:S04]  /*74320*/  STL [R1+0x1f8], R0 ;  /* 0x0001f80001007387 */ /* 0x0001e80000100800 */
[----:B------:R1:W-:Y:S01]  /*74330*/  STL [R1+0x50d8], R5 ;  /* 0x0050d80501007387 */ /* 0x0003e20000100800 */
[----:B------:R-:W-:Y:S01]  /*74340*/  F2FP.SATFINITE.E4M3.F32.PACK_AB_MERGE_C R15, R15, R16, RZ ;  /* 0x000000100f0f723e */ /* 0x000fe200048070ff */
[----:B0-----:R-:W-:Y:S01]  /*74350*/  VIADD R0, R0, UR5 ;  /* 0x0000000500007c36 */ /* 0x001fe20008000000 */
[----:B------:R-:W-:-:S03]  /*74360*/  ULDC UR5, c[0x0][0x248] ;  /* 0x0000920000057ab9 */ /* 0x000fc60000000800 */
[----:B------:R-:W-:Y:S01]  /*74370*/  STL [R1+0x5044], R15 ;  /* 0x0050440f01007387 */ /* 0x000fe20000100800 */
[----:B-1----:R-:W-:-:S03]  /*74380*/  F2FP.SATFINITE.E4M3.F32.PACK_AB_MERGE_C R5, R13, R14, RZ ;  /* 0x0000000e0d05723e */ /* 0x002fc600048070ff */
        /* <DEDUP_REMOVED lines=9> */
[----:B------:R-:W-:-:S03]  /*74420*/  F2FP.SATFINITE.E4M3.F32.PACK_AB_MERGE_C R3, R3, R4, RZ ;  /* 0x000000040303723e */ /* 0x000fc600048070ff */
[----:B------:R-:W3:Y:S01]  /*74430*/  LDL.LU R7, [R1+0x268] ;  /* 0x0002680001077983 */ /* 0x000ee20000300800 */
[----:B0-----:R-:W-:Y:S01]  /*74440*/  VIADD R0, R0, UR5 ;  /* 0x0000000500007c36 */ /* 0x001fe20008000000 */
[----:B------:R-:W-:Y:S02]  /*74450*/  ULDC UR5, c[0x0][0x248] ;  /* 0x0000920000057ab9 */ /* 0x000fe40000000800 */
[----:B------:R-:W3:Y:S01]  /*74460*/  LDL.LU R6, [R1+0x26c] ;  /* 0x00026c0001067983 */ /* 0x000ee20000300800 */
[----:B-1----:R-:W-:-:S03]  /*74470*/  F2FP.SATFINITE.E4M3.F32.PACK_AB_MERGE_C R5, R9, R10, RZ ;  /* 0x0000000a0905723e */ /* 0x002fc600048070ff */
[----:B------:R0:W-:Y:S04]  /*74480*/  STL [R1+0x4f6c], R3 ;  /* 0x004f6c0301007387 */ /* 0x0001e80000100800 */
[----:B------:R1:W-:Y:S04]  /*74490*/  STL [R1+0x1dc], R0 ;  /* 0x0001dc0001007387 */ /* 0x0003e80000100800 */
[----:B------:R-:W4:Y:S04]  /*744a0*/  LDL.LU R4, [R1+0x270] ;  /* 0x0002700001047983 */ /* 0x000f280000300800 */
[----:B0-----:R-:W4:Y:S01]  /*744b0*/  LDL.LU R3, [R1+0x274] ;  /* 0x0002740001037983 */ /* 0x001f220000300800 */
[----:B-1----:R-:W-:Y:S01]  /*744c0*/  VIADD R0, R0, UR5 ;  /* 0x0000000500007c36 */ /* 0x002fe20008000000 */
[----:B------:R-:W-:-:S02]  /*744d0*/  ULDC UR5, c[0x0][0x248] ;  /* 0x0000920000057ab9 */ /* 0x000fc40000000800 */
[----:B------:R0:W-:Y:S04]  /*744e0*/  STL [R1+0x4f74], R5 ;  /* 0x004f740501007387 */ /* 0x0001e80000100800 */
[----:B------:R-:W4:Y:S04]  /*744f0*/  LDL.LU R20, [R1+0x278] ;  /* 0x0002780001147983 */ /* 0x000f280000300800 */
[----:B------:R-:W4:Y:S01]  /*74500*/  LDL.LU R17, [R1+0x27c] ;  /* 0x00027c0001117983 */ /* 0x000f220000300800 */
[----:B--2---:R-:W-:-:S05]  /*74510*/  F2FP.SATFINITE.E4M3.F32.PACK_AB_MERGE_C R2, R2, R8, RZ ;  /* 0x000000080202723e */ /* 0x004fca00048070ff */
[----:B------:R1:W-:Y:S04]  /*74520*/  STL [R1+0x4ee4], R2 ;  /* 0x004ee40201007387 */ /* 0x0003e80000100800 */
        /* <DEDUP_REMOVED lines=22> */
[----:B-1----:R-:W4:Y:S01]  /*74690*/  LDL.LU R2, [R1+0x2d4] ;  /* 0x0002d40001027983 */ /* 0x002f220000300800 */
[----:B--2---:R-:W-:Y:S01]  /*746a0*/  VIADD R0, R0, UR5 ;  /* 0x0000000500007c36 */ /* 0x004fe20008000000 */
[----:B------:R-:W-:Y:S01]  /*746b0*/  ULDC UR5, c[0x0][0x248] ;  /* 0x0000920000057ab9 */ /* 0x000fe20000000800 */
[----:B---3--:R-:W-:-:S05]  /*746c0*/  F2FP.SATFINITE.E4M3.F32.PACK_AB_MERGE_C R6, R6, R7, RZ ;  /* 0x000000070606723e */ /* 0x008fca00048070ff */
[----:B------:R0:W-:Y:S04]  /*746d0*/  STL [R1+0x4ee8], R6 ;  /* 0x004ee80601007387 */ /* 0x0001e80000100800 */
[----:B------:R-:W2:Y:S04]  /*746e0*/  LDL.LU R7, [R1+0x2d8] ;  /* 0x0002d80001077983 */ /* 0x000ea80000300800 */
[----:B0-----:R-:W2:Y:S01]  /*746f0*/  LDL.LU R6, [R1+0x2dc] ;  /* 0x0002dc0001067983 */ /* 0x001ea20000300800 */
[----:B----4-:R-:W-:-:S05]  /*74700*/  F2FP.SATFINITE.E4M3.F32.PACK_AB_MERGE_C R3, R3, R4, RZ ;  /* 0x000000040303723e */ /* 0x010fca00048070ff */
[----:B------:R0:W-:Y:S04]  /*74710*/  STL [R1+0x4e8c], R3 ;  /* 0x004e8c0301007387 */ /* 0x0001e80000100800 */
[----:B------:R1:W-:Y:S01]  /*74720*/  STL [R1+0x1d4], R0 ;  /* 0x0001d40001007387 */ /* 0x0003e20000100800 */
[----:B------:R-:W-:-:S03]  /*74730*/  F2FP.SATFINITE.E4M3.F32.PACK_AB_MERGE_C R20, R17, R20, RZ ;  /* 0x000000141114723e */ /* 0x000fc600048070ff */
[----:B------:R-:W3:Y:S04]  /*74740*/  LDL.LU R4, [R1+0x2e0] ;  /* 0x0002e00001047983 */ /* 0x000ee80000300800 */
[----:B0-----:R-:W3:Y:S01]  /*74750*/  LDL.LU R3, [R1+0x2e4] ;  /* 0x0002e40001037983 */ /* 0x001ee20000300800 */
[----:B-1----:R-:W-:Y:S01]  /*74760*/  VIADD R0, R0, UR5 ;  /* 0x0000000500007c36 */ /* 0x002fe20008000000 */
[----:B------:R-:W-:Y:S02]  /*74770*/  ULDC UR5, c[0x0][0x248] ;  /* 0x0000920000057ab9 */ /* 0x000fe40000000800 */
[----:B------:R-:W-:Y:S01]  /*74780*/  STL [R1+0x4ea8], R20 ;  /* 0x004ea81401007387 */ /* 0x000fe20000100800 */
[----:B------:R-:W-:-:S05]  /*74790*/  F2FP.SATFINITE.E4M3.F32.PACK_AB_MERGE_C R17, R18, R19, RZ ;  /* 0x000000131211723e */ /* 0x000fca00048070ff */
        /* <DEDUP_REMOVED lines=8> */
[----:B----4-:R-:W-:-:S03]  /*74820*/  F2FP.SATFINITE.E4M3.F32.PACK_AB_MERGE_C R5, R25, R26, RZ ;  /* 0x0000001a1905723e */ /* 0x010fc600048070ff */
[----:B------:R1:W-:Y:S04]  /*74830*/  STL [R1+0x1cc], R0 ;  /* 0x0001cc0001007387 */ /* 0x0003e80000100800 */
[----:B------:R4:W-:Y:S01]  /*74840*/  STL [R1+0x4e64], R5 ;  /* 0x004e640501007387 */ /* 0x0009e20000100800 */
[----:B0-----:R-:W-:Y:S01]  /*74850*/  F2FP.SATFINITE.E4M3.F32.PACK_AB_MERGE_C R17, R23, R24, RZ ;  /* 0x000000181711723e */ /* 0x001fe200048070ff */
[----:B-1----:R-:W-:Y:S01]  /*74860*/  VIADD R0, R0, UR5 ;  /* 0x0000000500007c36 */ /* 0x002fe20008000000 */
[----:B------:R-:W-:-:S03]  /*74870*/  ULDC UR5, c[0x0][0x248] ;  /* 0x0000920000057ab9 */ /* 0x000fc60000000800 */
[----:B------:R-:W-:Y:S01]  /*74880*/  STL [R1+0x4e50], R17 ;  /* 0x004e501101007387 */ /* 0x000fe20000100800 */
[----:B----4-:R-:W-:-:S03]  /*74890*/  F2FP.SATFINITE.E4M3.F32.PACK_AB_MERGE_C R5, R21, R22, RZ ;  /* 0x000000161505723e */ /* 0x010fc600048070ff */
        /* <DEDUP_REMOVED lines=15> */
[----:B------:R-:W-:Y:S01]  /*74990*/  STL [R1+0x4e28], R5 ;  /* 0x004e280501007387 */ /* 0x000fe20000100800 */
[----:B------:R-:W-:-:S03]  /*749a0*/  F2FP.SATFINITE.E4M3.F32.PACK_AB_MERGE_C R2, R2, R8, RZ ;  /* 0x000000080202723e */ /* 0x000fc600048070ff */
[----:B------:R-:W4:Y:S01]  /*749b0*/  LDL.LU R10, [R1+0x2e8] ;  /* 0x0002e800010a7983 */ /* 0x000f220000300800 */
[----:B0-----:R-:W-:Y:S01]  /*749c0*/  VIADD R0, R0, UR5 ;  /* 0x0000000500007c36 */ /* 0x001fe20008000000 */
[----:B------:R-:W-:Y:S02]  /*749d0*/  ULDC UR5, c[0x0][0x248] ;  /* 0x0000920000057ab9 */ /* 0x000fe40000000800 */
[----:B------:R-:W4:Y:S04]  /*749e0*/  LDL.LU R9, [R1+0x2ec] ;  /* 0x0002ec0001097983 */ /* 0x000f280000300800 */
[----:B------:R0:W-:Y:S04]  /*749f0*/  STL [R1+0x4e04], R2 ;  /* 0x004e040201007387 */ /* 0x0001e80000100800 */
[----:B------:R1:W-:Y:S04]  /*74a00*/  STL [R1+0x1ac], R0 ;  /* 0x0001ac0001007387 */ /* 0x0003e80000100800 */
[----:B------:R-:W4:Y:S04]  /*74a10*/  LDL.LU R8, [R1+0x2f0] ;  /* 0x0002f00001087983 */ /* 0x000f280000300800 */
[----:B0-----:R-:W4:Y:S01]  /*74a20*/  LDL.LU R2, [R1+0x2f4] ;  /* 0x0002f40001027983 */ /* 0x001f220000300800 */
[----:B-1----:R-:W-:Y:S01]  /*74a30*/  VIADD R0, R0, UR5 ;  /* 0x0000000500007c36 */ /* 0x002fe20008000000 */
[----:B------:R-:W-:Y:S01]  /*74a40*/  ULDC UR5, c[0x0][0x248] ;  /* 0x0000920000057ab9 */ /* 0x000fe20000000800 */
[----:B--2---:R-:W-:-:S05]  /*74a50*/  F2FP.SATFINITE.E4M3.F32.PACK_AB_MERGE_C R5, R6, R7, RZ ;  /* 0x000000070605723e */ /* 0x004fca00048070ff */
[----:B------:R0:W-:Y:S04]  /*74a60*/  STL [R1+0x4e10], R5 ;  /* 0x004e100501007387 */ /* 0x0001e80000100800 */
[----:B------:R-:W2:Y:S04]  /*74a70*/  LDL.LU R20, [R1+0x2f8] ;  /* 0x0002f80001147983 */ /* 0x000ea80000300800 */
[----:B------:R-:W2:Y:S01]  /*74a80*/  LDL.LU R17, [R1+0x2fc] ;  /* 0x0002fc0001117983 */ /* 0x000ea20000300800 */
[----:B---3--:R-:W-:-:S05]  /*74a90*/  F2FP.SATFINITE.E4M3.F32.PACK_AB_MERGE_C R3, R3, R4, RZ ;  /* 0x000000040303723e */ /* 0x008fca00048070ff */
[----:B------:R-:W-:Y:S04]  /*74aa0*/  STL [R1+0x4df0], R3 ;  /* 0x004df00301007387 */ /* 0x000fe80000100800 */
[----:B------:R1:W-:Y:S04]  /*74ab0*/  STL [R1+0x1a8], R0 ;  /* 0x0001a80001007387 */ /* 0x0003e80000100800 */
[----:B------:R-:W3:Y:S04]  /*74ac0*/  LDL.LU R19, [R1+0x300] ;  /* 0x0003000001137983 */ /* 0x000ee80000300800 */
        /* <DEDUP_REMOVED lines=18> */
[----:B-1----:R-:W-:Y:S01]  /*74bf0*/  VIADD R0, R0, UR5 ;  /* 0x0000000500007c36 */ /* 0x002fe20008000000 */
[----:B------:R-:W-:-:S02]  /*74c00*/  ULDC UR5, c[0x0][0x248] ;  /* 0x0000920000057ab9 */ /* 0x000fc40000000800 */
[----:B------:R-:W3:Y:S04]  /*74c10*/  LDL.LU R6, [R1+0x38c] ;  /* 0x00038c0001067983 */ /* 0x000ee80000300800 */
[----:B------:R-:W3:Y:S04]  /*74c20*/  LDL.LU R4, [R1+0x3a0] ;  /* 0x0003a00001047983 */ /* 0x000ee80000300800 */
[----:B------:R-:W3:Y:S01]  /*74c30*/  LDL.LU R3, [R1+0x3a4] ;  /* 0x0003a40001037983 */ /* 0x000ee20000300800 */
[----:B----4-:R-:W-:-:S05]  /*74c40*/  F2FP.SATFINITE.E4M3.F32.PACK_AB_MERGE_C R9, R9, R10, RZ ;  /* 0x0000000a0909723e */ /* 0x010fca00048070ff */
[----:B------:R0:W-:Y:S04]  /*74c50*/  STL [R1+0x4df4], R9 ;  /* 0x004df40901007387 */ /* 0x0001e80000100800 */
[----:B------:R-:W4:Y:S04]  /*74c60*/  LDL.LU R10, [R1+0x3a8] ;  /* 0x0003a800010a7983 */ /* 0x000f280000300800 */
[----:B0-----:R-:W4:Y:S01]  /*74c70*/  LDL.LU R9, [R1+0x3ac] ;  /* 0x0003ac0001097983 */ /* 0x001f220000300800 */
[----:B------:R-:W-:-:S05]  /*74c80*/  F2FP.SATFINITE.E4M3.F32.PACK_AB_MERGE_C R2, R2, R8, RZ ;  /* 0x000000080202723e */ /* 0x000fca00048070ff */
[----:B------:R0:W-:Y:S04]  /*74c90*/  STL [R1+0x4dd8], R2 ;  /* 0x004dd80201007387 */ /* 0x0001e80000100800 */
[----:B------:R1:W-:Y:S04]  /*74ca0*/  STL [R1+0x1a4], R0 ;  /* 0x0001a40001007387 */ /* 0x0003e80000100800 */
[----:B------:R-:W4:Y:S04]  /*74cb0*/  LDL.LU R8, [R1+0x3c0] ;  /* 0x0003c00001087983 */ /* 0x000f280000300800 */
[----:B0-----:R-:W4:Y:S01]  /*74cc0*/  LDL.LU R2, [R1+0x3c4] ;  /* 0x0003c40001027983 */ /* 0x001f220000300800 */
[----:B--2---:R-:W-:Y:S01]  /*74cd0*/  F2FP.SATFINITE.E4M3.F32.PACK_AB_MERGE_C R20, R17, R20, RZ ;  /* 0x000000141114723e */ /* 0x004fe200048070ff */
[----:B-1----:R-:W-:Y:S01]  /*74ce0*/  VIADD R0, R0, UR5 ;  /* 0x0000000500007c36 */ /* 0x002fe20008000000 */
[----:B------:R-:W-:-:S03]  /*74cf0*/  ULDC UR5, c[0x0][0x248] ;  /* 0x0000920000057ab9 */ /* 0x000fc60000000800 */
[----:B------:R-:W-:Y:S01]  /*74d00*/  STL [R1+0x4de4], R20 ;  /* 0x004de41401007387 */ /* 0x000fe20000100800 */
[----:B---3--:R-:W-:-:S05]  /*74d10*/  F2FP.SATFINITE.E4M3.F32.PACK_AB_MERGE_C R17, R18, R19, RZ ;  /* 0x000000131211723e */ /* 0x008fca00048070ff */
        /* <DEDUP_REMOVED lines=8> */
[----:B--2---:R-:W-:-:S03]  /*74da0*/  F2FP.SATFINITE.E4M3.F32.PACK_AB_MERGE_C R5, R25, R26, RZ ;  /* 0x0000001a1905723e */ /* 0x004fc600048070ff */
[----:B------:R1:W-:Y:S04]  /*74db0*/  STL [R1+0x19c], R0 ;  /* 0x00019c0001007387 */ /* 0x0003e80000100800 */
[----:B------:R2:W-:Y:S01]  /*74dc0*/  STL [R1+0x4db8], R5 ;  /* 0x004db80501007387 */ /* 0x0005e20000100800 */
[----:B0-----:R-:W-:Y:S01]  /*74dd0*/  F2FP.SATFINITE.E4M3.F32.PACK_AB_MERGE_C R17, R23, R24, RZ ;  /* 0x000000181711723e */ /* 0x001fe200048070ff */
[----:B-1----:R-:W-:Y:S01]  /*74de0*/  VIADD R0, R0, UR5 ;  /* 0x0000000500007c36 */ /* 0x002fe20008000000 */
[----:B------:R-:W-:-:S03]  /*74df0*/  ULDC UR5, c[0x0][0x248] ;  /* 0x0000920000057ab9 */ /* 0x000fc60000000800 */
[----:B------:R-:W-:Y:S01]  /*74e00*/  STL [R1+0x4da4], R17 ;  /* 0x004da41101007387 */ /* 0x000fe20000100800 */
[----:B--2---:R-:W-:-:S03]  /*74e10*/  F2FP.SATFINITE.E4M3.F32.PACK_AB_MERGE_C R5, R21, R22, RZ ;  /* 0x000000161505723e */ /* 0x004fc600048070ff */
        /* <DEDUP_REMOVED lines=17> */
[----:B------:R-:W2:Y:S01]  /*74f30*/  LDL.LU R7, [R1+0x3c8] ;  /* 0x0003c80001077983 */ /* 0x000ea20000300800 */
[----:B0-----:R-:W-:Y:S01]  /*74f40*/  VIADD R0, R0, UR5 ;  /* 0x0000000500007c36 */ /* 0x001fe20008000000 */
[----:B------:R-:W-:Y:S02]  /*74f50*/  ULDC UR5, c[0x0][0x248] ;  /* 0x0000920000057ab9 */ /* 0x000fe40000000800 */
[----:B------:R-:W2:Y:S04]  /*74f60*/  LDL.LU R6, [R1+0x3cc] ;  /* 0x0003cc0001067983 */ /* 0x000ea80000300800 */
[----:B------:R0:W-:Y:S04]  /*74f70*/  STL [R1+0x4d74], R3 ;  /* 0x004d740301007387 */ /* 0x0001e80000100800 */
[----:B------:R1:W-:Y:S04]  /*74f80*/  STL [R1+0x18c], R0 ;  /* 0x00018c0001007387 */ /* 0x0003e80000100800 */
[----:B------:R-:W3:Y:S04]  /*74f90*/  LDL.LU R4, [R1+0x3e0] ;  /* 0x0003e00001047983 */ /* 0x000ee80000300800 */
[----:B0-----:R-:W3:Y:S01]  /*74fa0*/  LDL.LU R3, [R1+0x3e4] ;  /* 0x0003e40001037983 */ /* 0x001ee20000300800 */
[----:B-1----:R-:W-:Y:S01]  /*74fb0*/  VIADD R0, R0, UR5 ;  /* 0x0000000500007c36 */ /* 0x002fe20008000000 */
[----:B------:R-:W-:Y:S01]  /*74fc0*/  ULDC UR5, c[0x0][0x248] ;  /* 0x0000920000057ab9 */ /* 0x000fe20000000800 */
[----:B----4-:R-:W-:-:S05]  /*74fd0*/  F2FP.SATFINITE.E4M3.F32.PACK_AB_MERGE_C R5, R9, R10, RZ ;  /* 0x0000000a0905723e */ /* 0x010fca00048070ff */
[----:B------:R0:W-:Y:S04]  /*74fe0*/  STL [R1+0x4d78], R5 ;  /* 0x004d780501007387 */ /* 0x0001e80000100800 */
[----:B------:R-:W4:Y:S04]  /*74ff0*/  LDL.LU R20, [R1+0x3e8] ;  /* 0x0003e80001147983 */ /* 0x000f280000300800 */
[----:B------:R-:W4:Y:S01]  /*75000*/  LDL.LU R17, [R1+0x3ec] ;  /* 0x0003ec0001117983 */ /* 0x000f220000300800 */
[----:B------:R-:W-:-:S05]  /*75010*/  F2FP.SATFINITE.E4M3.F32.PACK_AB_MERGE_C R2, R2, R8, RZ ;  /* 0x000000080202723e */ /* 0x000fca00048070ff */
        /* <DEDUP_REMOVED lines=18> */
[----:B------:R-:W4:Y:S04]  /*75140*/  LDL R12, [R1+0x480] ;  /* 0x00048000010c7983 */ /* 0x000f280000100800 */
[----:B------:R-:W4:Y:S04]  /*75150*/  LDL R11, [R1+0x484] ;  /* 0x00048400010b7983 */ /* 0x000f280000100800 */
[----:B------:R-:W4:Y:S04]  /*75160*/  LDL R10, [R1+0x488] ;  /* 0x00048800010a7983 */ /* 0x000f280000100800 */
[----:B------:R-:W4:Y:S04]  /*75170*/  LDL R9, [R1+0x48c] ;  /* 0x00048c0001097983 */ /* 0x000f280000100800 */
[----:B------:R-:W4:Y:S04]  /*75180*/  LDL R8, [R1+0x4c0] ;  /* 0x0004c00001087983 */ /* 0x000f280000100800 */
[----:B-1----:R-:W4:Y:S01]  /*75190*/  LDL R2, [R1+0x4c4] ;  /* 0x0004c40001027983 */ /* 0x002f220000100800 */
[----:B------:R-:W-:Y:S01]  /*751a0*/  VIADD R0, R0, UR5 ;  /* 0x0000000500007c36 */ /* 0x000fe20008000000 */
[----:B------:R-:W-:Y:S01]  /*751b0*/  ULDC UR5, c[0x0][0x248] ;  /* 0x0000920000057ab9 */ /* 0x000fe20000000800 */
[----:B--2---:R-:W-:-:S05]  /*751c0*/  F2FP.SATFINITE.E4M3.F32.PACK_AB_MERGE_C R6, R6, R7, RZ ;  /* 0x000000070606723e */ /* 0x004fca00048070ff */
[----:B------:R0:W-:Y:S04]  /*751d0*/  STL [R1+0x4d68], R6 ;  /* 0x004d680601007387 */ /* 0x0001e80000100800 */
[----:B------:R-:W2:Y:S04]  /*751e0*/  LDL R7, [R1+0x4c8] ;  /* 0x0004c80001077983 */ /* 0x000ea80000100800 */
[----:B0-----:R-:W2:Y:S01]  /*751f0*/  LDL.LU R6, [R1+0x4cc] ;  /* 0x0004cc0001067983 */ /* 0x001ea20000300800 */
[----:B---3--:R-:W-:-:S05]  /*75200*/  F2FP.SATFINITE.E4M3.F32.PACK_AB_MERGE_C R3, R3, R4, RZ ;  /* 0x000000040303723e */ /* 0x008fca00048070ff */
[----:B------:R0:W-:Y:S04]  /*75210*/  STL [R1+0x4d58], R3 ;  /* 0x004d580301007387 */ /* 0x0001e80000100800 */
[----:B------:R1:W-:Y:S04]  /*75220*/  STL [R1+0x184], R0 ;  /* 0x0001840001007387 */ /* 0x0003e80000100800 */
[----:B------:R-:W3:Y:S04]  /*75230*/  LDL R4, [R1+0x4b0] ;  /* 0x0004b00001047983 */ /* 0x000ee80000100800 */
[----:B0-----:R-:W3:Y:S01]  /*75240*/  LDL R3, [R1+0x4b4] ;  /* 0x0004b40001037983 */ /* 0x001ee20000100800 */
[----:B-1----:R-:W-:Y:S01]  /*75250*/  VIADD R0, R0, UR5 ;  /* 0x0000000500007c36 */ /* 0x002fe20008000000 */
[----:B------:R-:W-:Y:S01]  /*75260*/  ULDC UR5, c[0x0][0x248] ;  /* 0x0000920000057ab9 */ /* 0x000fe20000000800 */
[----:B----4-:R-:W-:-:S05]  /*75270*/  F2FP.SATFINITE.E4M3.F32.PACK_AB_MERGE_C R20, R17, R20, RZ ;  /* 0x000000141114723e */ /* 0x010fca00048070ff */
        /* <DEDUP_REMOVED lines=35> */
[----:B------:R-:W4:Y:S01]  /*754b0*/  LDL R10, [R1+0x4b8] ;  /* 0x0004b800010a7983 */ /* 0x000f220000100800 */
[----:B0-----:R-:W-:Y:S01]  /*754c0*/  VIADD R0, R0, UR5 ;  /* 0x0000000500007c36 */ /* 0x001fe20008000000 */
[----:B------:R-:W-:Y:S02]  /*754d0*/  ULDC UR5, c[0x0][0x248] ;  /* 0x0000920000057ab9 */ /* 0x000fe40000000800 */
[----:B------:R-:W4:Y:S04]  /*754e0*/  LDL R9, [R1+0x4bc] ;  /* 0x0004bc0001097983 */ /* 0x000f280000100800 */
        /* <DEDUP_REMOVED lines=123> */
[----:B------:R-:W-:Y:S01]  /*75ca0*/  VIADD R0, R0, UR5 ;  /* 0x0000000500007c36 */ /* 0x000fe20008000000 */
[----:B------:R-:W-:Y:S01]  /*75cb0*/  ULDC UR5, c[0x0][0x248] ;  /* 0x0000920000057ab9 */ /* 0x000fe20000000800 */
[----:B--2---:R-:W-:-:S05]  /*75cc0*/  F2FP.SATFINITE.E4M3.F32.PACK_AB_MERGE_C R6, R6, R7, RZ ;  /* 0x000000070606723e */ /* 0x004fca00048070ff */
[----:B------:R0:W-:Y:S04]  /*75cd0*/  STL [R1+0x4eac], R6 ;  /* 0x004eac0601007387 */ /* 0x0001e80000100800 */
[----:B------:R-:W2:Y:S04]  /*75ce0*/  LDL.LU R7, [R1+0x6d8] ;  /* 0x0006d80001077983 */ /* 0x000ea80000300800 */
[----:B0-----:R-:W2:Y:S01]  /*75cf0*/  LDL.LU R6, [R1+0x6dc] ;  /* 0x0006dc0001067983 */ /* 0x001ea20000300800 */
[----:B---3--:R-:W-:-:S05]  /*75d00*/  F2FP.SATFINITE.E4M3.F32.PACK_AB_MERGE_C R3, R3, R4, RZ ;  /* 0x000000040303723e */ /* 0x008fca00048070ff */
[----:B------:R0:W-:Y:S04]  /*75d10*/  STL [R1+0x4e80], R3 ;  /* 0x004e800301007387 */ /* 0x0001e80000100800 */
[----:B------:R1:W-:Y:S04]  /*75d20*/  STL [R1+0x144], R0 ;  /* 0x0001440001007387 */ /* 0x0003e80000100800 */
[----:B------:R-:W3:Y:S04]  /*75d30*/  LDL.LU R4, [R1+0x6c0] ;  /* 0x0006c00001047983 */ /* 0x000ee80000300800 */
[----:B0-----:R-:W3:Y:S01]  /*75d40*/  LDL.LU R3, [R1+0x6c4] ;  /* 0x0006c40001037983 */ /* 0x001ee20000300800 */
        /* <DEDUP_REMOVED lines=340> */
[----:B------:R-:W-:-:S02]  /*77290*/  ULDC UR5, c[0x0][0x248] ;  /* 0x0000920000057ab9 */ /* 0x000fc40000000800 */
[----:B------:R-:W4:Y:S01]  /*772a0*/  LDL.LU R9, [R1+0x4e0] ;  /* 0x0004e00001097983 */ /* 0x000f220000300800 */
[----:B--2---:R-:W-:-:S03]  /*772b0*/  F2FP.SATFINITE.E4M3.F32.PACK_AB_MERGE_C R7, R4, R7, RZ ;  /* 0x000000070407723e */ /* 0x004fc600048070ff */
[----:B------:R-:W2:Y:S04]  /*772c0*/  LDL.LU R4, [R1+0x4e4] ;  /* 0x0004e40001047983 */ /* 0x000ea80000300800 */
[----:B------:R0:W-:Y:S04]  /*772d0*/  STL [R1+0x4e78], R7 ;  /* 0x004e780701007387 */ /* 0x0001e80000100800 */
[----:B------:R-:W2:Y:S01]  /*772e0*/  LDL.LU R8, [R1+0x4e8] ;  /* 0x0004e80001087983 */ /* 0x000ea20000300800 */
[----:B---3--:R-:W-:-:S03]  /*772f0*/  F2FP.SATFINITE.E4M3.F32.PACK_AB_MERGE_C R3, R3, R6, RZ ;  /* 0x000000060303723e */ /* 0x008fc600048070ff */
[----:B0-----:R-:W3:Y:S04]  /*77300*/  LDL.LU R7, [R1+0x4ec] ;  /* 0x0004ec0001077983 */ /* 0x001ee80000300800 */
[----:B------:R0:W-:Y:S04]  /*77310*/  STL [R1+0x4e60], R3 ;  /* 0x004e600301007387 */ /* 0x0001e80000100800 */
[----:B------:R1:W-:Y:S04]  /*77320*/  STL [R1+0xc4], R0 ;  /* 0x0000c40001007387 */ /* 0x0003e80000100800 */
[----:B------:R-:W3:Y:S04]  /*77330*/  LDL.LU R6, [R1+0x21b0] ;  /* 0x0021b00001067983 */ /* 0x000ee80000300800 */
[----:B0-----:R-:W3:Y:S01]  /*77340*/  LDL.LU R3, [R1+0x21b4] ;  /* 0x0021b40001037983 */ /* 0x001ee20000300800 */
[----:B-1----:R-:W-:Y:S01]  /*77350*/  VIADD R0, R0, UR5 ;  /* 0x0000000500007c36 */ /* 0x002fe20008000000 */
[----:B------:R-:W-:Y:S01]  /*77360*/  ULDC UR5, c[0x0][0x248] ;  /* 0x0000920000057ab9 */ /* 0x000fe20000000800 */
[----:B----4-:R-:W-:-:S02]  /*77370*/  F2FP.SATFINITE.E4M3.F32.PACK_AB_MERGE_C R17, R17, R20, RZ ;  /* 0x000000141111723e */ /* 0x010fc400048070ff */
[----:B------:R-:W4:Y:S04]  /*77380*/  LDL.LU R20, [R1+0x7c74] ;  /* 0x007c740001147983 */ /* 0x000f280000300800 */
[----:B------:R0:W-:Y:S04]  /*77390*/  STL [R1+0x4e68], R17 ;  /* 0x004e681101007387 */ /* 0x0001e80000100800 */
[----:B0-----:R-:W4:Y:S01]  /*773a0*/  LDL.LU R17, [R1+0x7c70] ;  /* 0x007c700001117983 */ /* 0x001f220000300800 */
[----:B------:R-:W-:-:S03]  /*773b0*/  F2FP.SATFINITE.E4M3.F32.PACK_AB_MERGE_C R18, R18, R19, RZ ;  /* 0x000000131212723e */ /* 0x000fc600048070ff */
[----:B------:R-:W4:Y:S04]  /*773c0*/  LDL.LU R19, [R1+0x7c6c] ;  /* 0x007c6c0001137983 */ /* 0x000f280000300800 */
[----:B------:R0:W-:Y:S01]  /*773d0*/  STL [R1+0x4e44], R18 ;  /* 0x004e441201007387 */ /* 0x0001e20000100800 */
[----:B------:R-:W-:-:S03]  /*773e0*/  F2FP.SATFINITE.E4M3.F32.PACK_AB_MERGE_C R29, R29, R5, RZ ;  /* 0x000000051d1d723e */ /* 0x000fc600048070ff */
[----:B0-----:R-:W4:Y:S01]  /*773f0*/  LDL.LU R18, [R1+0x7c68] ;  /* 0x007c680001127983 */ /* 0x001f220000300800 */
[----:B------:R-:W-:-:S03]  /*77400*/  F2FP.SATFINITE.E4M3.F32.PACK_AB_MERGE_C R27, R27, R28, RZ ;  /* 0x0000001c1b1b723e */ /* 0x000fc600048070ff */
[----:B------:R-:W4:Y:S04]  /*77410*/  LDL.LU R5, [R1+0x7c64] ;  /* 0x007c640001057983 */ /* 0x000f280000300800 */
[----:B------:R0:W-:Y:S01]  /*77420*/  STL [R1+0xc0], R0 ;  /* 0x0000c00001007387 */ /* 0x0001e20000100800 */
[----:B------:R-:W-:-:S03]  /*77430*/  F2FP.SATFINITE.E4M3.F32.PACK_AB_MERGE_C R25, R25, R26, RZ ;  /* 0x0000001a1919723e */ /* 0x000fc600048070ff */
[----:B------:R-:W-:Y:S01]  /*77440*/  STL [R1+0x4e4c], R29 ;  /* 0x004e4c1d01007387 */ /* 0x000fe20000100800 */
[----:B0-----:R-:W-:Y:S01]  /*77450*/  VIADD R0, R0, UR5 ;  /* 0x0000000500007c36 */ /* 0x001fe20008000000 */
[----:B------:R-:W-:Y:S02]  /*77460*/  ULDC UR5, c[0x0][0x248] ;  /* 0x0000920000057ab9 */ /* 0x000fe40000000800 */
[----:B------:R-:W-:Y:S01]  /*77470*/  STL [R1+0x4e2c], R27 ;  /* 0x004e2c1b01007387 */ /* 0x000fe20000100800 */
[----:B------:R-:W-:-:S03]  /*77480*/  F2FP.SATFINITE.E4M3.F32.PACK_AB_MERGE_C R23, R23, R24, RZ ;  /* 0x000000181717723e */ /* 0x000fc600048070ff */
[----:B------:R0:W-:Y:S01]  /*77490*/  STL [R1+0xbc], R0 ;  /* 0x0000bc0001007387 */ /* 0x0001e20000100800 */
[----:B------:R-:W-:-:S03]  /*774a0*/  F2FP.SATFINITE.E4M3.F32.PACK_AB_MERGE_C R21, R21, R22, RZ ;  /* 0x000000161515723e */ /* 0x000fc600048070ff */
[----:B------:R-:W-:Y:S01]  /*774b0*/  STL [R1+0x4e30], R25 ;  /* 0x004e301901007387 */ /* 0x000fe20000100800 */
[----:B0-----:R-:W-:Y:S01]  /*774c0*/  VIADD R0, R0, UR5 ;  /* 0x0000000500007c36 */ /* 0x001fe20008000000 */
[----:B------:R-:W-:Y:S02]  /*774d0*/  ULDC UR5, c[0x0][0x248] ;  /* 0x0000920000057ab9 */ /* 0x000fe40000000800 */
[----:B------:R-:W-:Y:S01]  /*774e0*/  STL [R1+0x4e1c], R23 ;  /* 0x004e1c1701007387 */ /* 0x000fe20000100800 */
[----:B------:R-:W-:Y:S02]  /*774f0*/  F2FP.SATFINITE.E4M3.F32.PACK_AB_MERGE_C R15, R15, R16, RZ ;  /* 0x000000100f0f723e */ /* 0x000fe400048070ff */
[----:B------:R-:W0:Y:S01]  /*77500*/  LDC R16, c[0x0][0x244] ;  /* 0x00009100ff107b82 */ /* 0x000e220000000800 */
[----:B------:R1:W-:Y:S01]  /*77510*/  STL [R1+0xb8], R0 ;  /* 0x0000b80001007387 */ /* 0x0003e20000100800 */
[----:B------:R-:W-:-:S03]  /*77520*/  F2FP.SATFINITE.E4M3.F32.PACK_AB_MERGE_C R13, R13, R14, RZ ;  /* 0x0000000e0d0d723e */ /* 0x000fc600048070ff */
[----:B------:R-:W-:Y:S01]  /*77530*/  STL [R1+0x4e18], R21 ;  /* 0x004e181501007387 */ /* 0x000fe20000100800 */
[----:B-1----:R-:W-:Y:S01]  /*77540*/  VIADD R0, R0, UR5 ;  /* 0x0000000500007c36 */ /* 0x002fe20008000000 */
[----:B------:R-:W-:Y:S02]  /*77550*/  ULDC UR5, c[0x0][0x248] ;  /* 0x0000920000057ab9 */ /* 0x000fe40000000800 */
[----:B------:R1:W-:Y:S01]  /*77560*/  STL [R1+0x4e00], R15 ;  /* 0x004e000f01007387 */ /* 0x0003e20000100800 */
[----:B------:R-:W-:Y:S02]  /*77570*/  F2FP.SATFINITE.E4M3.F32.PACK_AB_MERGE_C R11, R11, R12, RZ ;  /* 0x0000000c0b0b723e */ /* 0x000fe400048070ff */
[----:B------:R-:W0:Y:S01]  /*77580*/  LDC R12, c[0x0][0x244] ;  /* 0x00009100ff0c7b82 */ /* 0x000e220000000800 */
[----:B------:R1:W-:Y:S01]  /*77590*/  STL [R1+0xb4], R0 ;  /* 0x0000b40001007387 */ /* 0x0003e20000100800 */
[----:B------:R-:W-:-:S03]  /*775a0*/  F2FP.SATFINITE.E4M3.F32.PACK_AB_MERGE_C R10, R2, R10, RZ ;  /* 0x0000000a020a723e */ /* 0x000fc600048070ff */
[----:B------:R-:W-:Y:S03]  /*775b0*/  STL [R1+0x4e08], R13 ;  /* 0x004e080d01007387 */ /* 0x000fe60000100800 */
[----:B-1----:R-:W1:Y:S01]  /*775c0*/  LDC R15, c[0x0][0x244] ;  /* 0x00009100ff0f7b82 */ /* 0x002e620000000800 */
[----:B------:R-:W-:Y:S01]  /*775d0*/  VIADD R0, R0, UR5 ;  /* 0x0000000500007c36 */ /* 0x000fe20008000000 */
[----:B------:R-:W-:Y:S01]  /*775e0*/  STL [R1+0x4de8], R11 ;  /* 0x004de80b01007387 */ /* 0x000fe20000100800 */
[----:B------:R-:W-:-:S03]  /*775f0*/  ULDC UR5, c[0x0][0x248] ;  /* 0x0000920000057ab9 */ /* 0x000fc60000000800 */
[----:B------:R2:W-:Y:S04]  /*77600*/  STL [R1+0xb0], R0 ;  /* 0x0000b00001007387 */ /* 0x0005e80000100800 */
[----:B------:R-:W4:Y:S01]  /*77610*/  LDL R2, [R1+0x21d4] ;  /* 0x0021d40001027983 */ /* 0x000f220000100800 */
[----:B--2---:R-:W-:Y:S01]  /*77620*/  F2FP.SATFINITE.E4M3.F32.PACK_AB_MERGE_C R9, R4, R9, RZ ;  /* 0x000000090409723e */ /* 0x004fe200048070ff */
[----:B------:R-:W-:Y:S02]  /*77630*/  VIADD R0, R0, UR5 ;  /* 0x0000000500007c36 */ /* 0x000fe40008000000 */
[----:B------:R2:W-:Y:S01]  /*77640*/  STL [R1+0x4dec], R10 ;  /* 0x004dec0a01007387 */ /* 0x0005e20000100800 */
[----:B------:R-:W-:Y:S01]  /*77650*/  ULDC UR5, c[0x0][0x248] ;  /* 0x0000920000057ab9 */ /* 0x000fe20000000800 */
[----:B------:R-:W0:Y:S02]  /*77660*/  LDC R4, c[0x0][0x244] ;  /* 0x00009100ff047b82 */ /* 0x000e240000000800 */
[----:B------:R-:W-:Y:S04]  /*77670*/  STL [R1+0x4dd0], R9 ;  /* 0x004dd00901007387 */ /* 0x000fe80000100800 */
[----:B------:R1:W-:Y:S02]  /*77680*/  STL [R1+0x9c], R0 ;  /* 0x00009c0001007387 */ /* 0x0003e40000100800 */
[----:B--2---:R-:W2:Y:S01]  /*77690*/  LDC R10, c[0x0][0x244] ;  /* 0x00009100ff0a7b82 */ /* 0x004ea20000000800 */
[----:B---3--:R-:W-:Y:S01]  /*776a0*/  F2FP.SATFINITE.E4M3.F32.PACK_AB_MERGE_C R7, R7, R8, RZ ;  /* 0x000000080707723e */ /* 0x008fe200048070ff */
[----:B-1----:R-:W-:Y:S01]  /*776b0*/  VIADD R0, R0, UR5 ;  /* 0x0000000500007c36 */ /* 0x002fe20008000000 */
[----:B------:R-:W-:-:S03]  /*776c0*/  ULDC UR5, c[0x0][0x248] ;  /* 0x0000920000057ab9 */ /* 0x000fc60000000800 */
[----:B------:R-:W-:Y:S02]  /*776d0*/  STL [R1+0x4dd4], R7 ;  /* 0x004dd40701007387 */ /* 0x000fe40000100800 */
[----:B------:R-:W1:Y:S02]  /*776e0*/  LDC R8, c[0x0][0x244] ;  /* 0x00009100ff087b82 */ /* 0x000e640000000800 */
[----:B------:R-:W-:Y:S01]  /*776f0*/  STL [R1+0x98], R0 ;  /* 0x0000980001007387 */ /* 0x000fe20000100800 */
[----:B------:R-:W-:Y:S01]  /*77700*/  F2FP.SATFINITE.E4M3.F32.PACK_AB_MERGE_C R6, R3, R6, RZ ;  /* 0x000000060306723e */ /* 0x000fe200048070ff */
[----:B------:R-:W-:Y:S01]  /*77710*/  VIADD R3, R0, UR5 ;  /* 0x0000000500037c36 */ /* 0x000fe20008000000 */
[----:B------:R-:W-:-:S03]  /*77720*/  ULDC UR5, c[0x0][0x248] ;  /* 0x0000920000057ab9 */ /* 0x000fc60000000800 */
[----:B------:R3:W-:Y:S04]  /*77730*/  STL [R1+0x4dc0], R6 ;  /* 0x004dc00601007387 */ /* 0x0007e80000100800 */
[----:B------:R0:W-:Y:S01]  /*77740*/  STL [R1+0x94], R3 ;  /* 0x0000940301007387 */ /* 0x0001e20000100800 */
[----:B---3--:R-:W3:Y:S01]  /*77750*/  LDC R6, c[0x0][0x244] ;  /* 0x00009100ff067b82 */ /* 0x008ee20000000800 */
[----:B0-----:R-:W-:Y:S01]  /*77760*/  VIADD R3, R3, UR5 ;  /* 0x0000000503037c36 */ /* 0x001fe20008000000 */
[----:B------:R-:W-:-:S04]  /*77770*/  ULDC UR5, c[0x0][0x244] ;  /* 0x0000910000057ab9 */ /* 0x000fc80000000800 */
[----:B------:R0:W-:Y:S02]  /*77780*/  STL [R1+0x90], R3 ;  /* 0x0000900301007387 */ /* 0x0001e40000100800 */
[----:B0-----:R-:W-:Y:S01]  /*77790*/  VIADD R3, R3, UR6 ;  /* 0x0000000603037c36 */ /* 0x001fe20008000000 */
[----:B------:R-:W-:-:S04]  /*777a0*/  ULDC UR6, c[0x0][0x248] ;  /* 0x0000920000067ab9 */ /* 0x000fc80000000800 */
[----:B------:R0:W-:Y:S01]  /*777b0*/  STL [R1+0x8c], R3 ;  /* 0x00008c0301007387 */ /* 0x0001e20000100800 */
[----:B----4-:R-:W-:-:S05]  /*777c0*/  VIADD R0, R5, 0xd5 ;  /* 0x000000d505007836 */ /* 0x010fca0000000000 */
[----:B------:R-:W-:Y:S01]  /*777d0*/  ISETP.GE.AND P0, PT, R0, UR27, PT ;  /* 0x0000001b00007c0c */ /* 0x000fe2000bf06270 */
[----:B------:R-:W-:Y:S01]  /*777e0*/  VIADD R0, R3, UR6 ;  /* 0x0000000603007c36 */ /* 0x000fe20008000000 */
[----:B------:R-:W-:Y:S01]  /*777f0*/  ULDC.64 UR6, c[0x0][0x220] ;  /* 0x0000880000067ab9 */ /* 0x000fe20000000a00 */
[----:B------:R-:W-:-:S03]  /*77800*/  ULDC UR27, c[0x0][0x228] ;  /* 0x00008a00001b7ab9 */ /* 0x000fc60000000800 */
[----:B------:R4:W-:Y:S01]  /*77810*/  STL [R1+0x88], R0 ;  /* 0x0000880001007387 */ /* 0x0009e20000100800 */
[----:B------:R-:W-:Y:S01]  /*77820*/  IMAD R2, R2, UR5, RZ ;  /* 0x0000000502027c24 */ /* 0x000fe2000f8e02ff */
[----:B------:R-:W-:Y:S02]  /*77830*/  ULDC UR5, c[0x0][0x248] ;  /* 0x0000920000057ab9 */ /* 0x000fe40000000800 */
[----:B0-----:R-:W-:Y:S01]  /*77840*/  VIADD R3, R0, UR5 ;  /* 0x0000000500037c36 */ /* 0x001fe20008000000 */
[----:B------:R-:W-:Y:S01]  /*77850*/  ULDC UR5, c[0x0][0x248] ;  /* 0x0000920000057ab9 */ /* 0x000fe20000000800 */
[----:B----4-:R-:W-:Y:S01]  /*77860*/  IADD3 R0, P1, R2, UR6, RZ ;  /* 0x0000000602007c10 */ /* 0x010fe2000ff3e0ff */
[----:B------:R-:W-:Y:S01]  /*77870*/  IMAD R4, R4, 0x40, R2 ;  /* 0x0000004004047824 */ /* 0x000fe200078e0202 */
[----:B------:R-:W-:-:S03]  /*77880*/  ULDC UR6, c[0x0][0x248] ;  /* 0x0000920000067ab9 */ /* 0x000fc60000000800 */
[----:B------:R-:W-:Y:S01]  /*77890*/  STL [R1+0x7bb0], R0 ;  /* 0x007bb00001007387 */ /* 0x000fe20000100800 */
[----:B------:R-:W-:-:S03]  /*778a0*/  LEA.HI.X.SX32 R2, R2, UR7, 0x1, P1 ;  /* 0x0000000702027c11 */ /* 0x000fc600088f0eff */
[----:B------:R0:W-:Y:S02]  /*778b0*/  STL [R1+0x84], R3 ;  /* 0x0000840301007387 */ /* 0x0001e40000100800 */
[----:B0-----:R-:W-:Y:S01]  /*778c0*/  VIADD R3, R3, UR5 ;  /* 0x0000000503037c36 */ /* 0x001fe20008000000 */
[----:B------:R-:W-:-:S03]  /*778d0*/  ULDC UR5, c[0x0][0x248] ;  /* 0x0000920000057ab9 */ /* 0x000fc60000000800 */
[----:B------:R-:W-:Y:S01]  /*778e0*/  VIADD R0, R3, UR5 ;  /* 0x0000000503007c36 */ /* 0x000fe20008000000 */
[----:B------:R-:W-:Y:S01]  /*778f0*/  STL [R1+0x7bb4], R2 ;  /* 0x007bb40201007387 */ /* 0x000fe20000100800 */
[----:B------:R-:W-:-:S03]  /*77900*/  ULDC UR5, c[0x0][0x248] ;  /* 0x0000920000057ab9 */ /* 0x000fc60000000800 */
[----:B------:R0:W-:Y:S04]  /*77910*/  STL [R1+0x80], R3 ;  /* 0x0000800301007387 */ /* 0x0001e80000100800 */
[----:B------:R4:W-:Y:S01]  /*77920*/  STL [R1+0x7c], R0 ;  /* 0x00007c0001007387 */ /* 0x0009e20000100800 */
[----:B---3--:R-:W-:Y:S01]  /*77930*/  IMAD R6, R6, 0x40, R4 ;  /* 0x0000004006067824 */ /* 0x008fe200078e0204 */
[----:B0-----:R-:W-:Y:S01]  /*77940*/  IADD3 R3, P1, R4, UR8, RZ ;  /* 0x0000000804037c10 */ /* 0x001fe2000ff3e0ff */
[----:B----4-:R-:W-:-:S04]  /*77950*/  VIADD R0, R0, UR6 ;  /* 0x0000000600007c36 */ /* 0x010fc80008000000 */
[----:B------:R-:W-:Y:S01]  /*77960*/  STL [R1+0x7bb8], R3 ;  /* 0x007bb80301007387 */ /* 0x000fe20000100800 */
[----:B------:R-:W-:Y:S01]  /*77970*/  LEA.HI.X.SX32 R4, R4, UR9, 0x1, P1 ;  /* 0x0000000904047c11 */ /* 0x000fe200088f0eff */
[----:B------:R-:W-:Y:S01]  /*77980*/  ULDC.64 UR6, c[0x0][0x220] ;  /* 0x0000880000067ab9 */ /* 0x000fe20000000a00 */
[----:B-1----:R-:W-:Y:S01]  /*77990*/  IMAD R8, R8, 0x40, R6 ;  /* 0x0000004008087824 */ /* 0x002fe200078e0206 */
[----:B------:R0:W-:Y:S01]  /*779a0*/  STL [R1+0x78], R0 ;  /* 0x0000780001007387 */ /* 0x0001e20000100800 */
[----:B------:R-:W-:Y:S01]  /*779b0*/  IADD3 R5, P1, R6, UR6, RZ ;  /* 0x0000000606057c10 */ /* 0x000fe2000ff3e0ff */
[----:B------:R-:W-:Y:S01]  /*779c0*/  ULDC.64 UR8, c[0x0][0x220] ;  /* 0x0000880000087ab9 */ /* 0x000fe20000000a00 */
[----:B------:R-:W-:Y:S01]  /*779d0*/  ULDC UR6, c[0x0][0x248] ;  /* 0x0000920000067ab9 */ /* 0x000fe20000000800 */
[----:B------:R-:W-:Y:S01]  /*779e0*/  STL [R1+0x7bbc], R4 ;  /* 0x007bbc0401007387 */ /* 0x000fe20000100800 */
[----:B0-----:R-:W-:Y:S01]  /*779f0*/  VIADD R0, R0, UR5 ;  /* 0x0000000500007c36 */ /* 0x001fe20008000000 */
[----:B------:R-:W-:-:S04]  /*77a00*/  ULDC UR5, c[0x0][0x248] ;  /* 0x0000920000057ab9 */ /* 0x000fc80000000800 */
[----:B------:R0:W-:Y:S01]  /*77a10*/  STL [R1+0x74], R0 ;  /* 0x0000740001007387 */ /* 0x0001e20000100800 */
[----:B------:R-:W-:-:S03]  /*77a20*/  LEA.HI.X.SX32 R6, R6, UR7, 0x1, P1 ;  /* 0x0000000706067c11 */ /* 0x000fc600088f0eff */
[----:B------:R-:W-:Y:S01]  /*77a30*/  STL [R1+0x7bc0], R5 ;  /* 0x007bc00501007387 */ /* 0x000fe20000100800 */
[----:B0-----:R-:W-:Y:S01]  /*77a40*/  VIADD R0, R0, UR5 ;  /* 0x0000000500007c36 */ /* 0x001fe20008000000 */
[----:B------:R-:W-:-:S04]  /*77a50*/  ULDC UR5, c[0x0][0x248] ;  /* 0x0000920000057ab9 */ /* 0x000fc80000000800 */
[----:B------:R0:W-:Y:S04]  /*77a60*/  STL [R1+0x70], R0 ;  /* 0x0000700001007387 */ /* 0x0001e80000100800 */
[----:B------:R-:W-:Y:S01]  /*77a70*/  STL [R1+0x7bc4], R6 ;  /* 0x007bc40601007387 */ /* 0x000fe20000100800 */
[----:B0-----:R-:W-:Y:S01]  /*77a80*/  VIADD R0, R0, UR5 ;  /* 0x0000000500007c36 */ /* 0x001fe20008000000 */
[----:B------:R-:W-:-:S04]  /*77a90*/  ULDC UR5, c[0x0][0x248] ;  /* 0x0000920000057ab9 */ /* 0x000fc80000000800 */
[----:B------:R0:W-:Y:S01]  /*77aa0*/  STL [R1+0x6c], R0 ;  /* 0x00006c0001007387 */ /* 0x0001e20000100800 */
[----:B------:R-:W-:Y:S01]  /*77ab0*/  IADD3 R7, P1, R8, UR8, RZ ;  /* 0x0000000808077c10 */ /* 0x000fe2000ff3e0ff */
[----:B0-----:R-:W-:Y:S01]  /*77ac0*/  VIADD R0, R0, UR5 ;  /* 0x0000000500007c36 */ /* 0x001fe20008000000 */
[----:B------:R-:W-:-:S04]  /*77ad0*/  ULDC UR5, c[0x0][0x248] ;  /* 0x0000920000057ab9 */ /* 0x000fc80000000800 */
[----:B------:R0:W-:Y:S01]  /*77ae0*/  STL [R1+0x68], R0 ;  /* 0x0000680001007387 */ /* 0x0001e20000100800 */
[----:B--2---:R-:W-:Y:S01]  /*77af0*/  IMAD R10, R10, 0x40, R8 ;  /* 0x000000400a0a7824 */ /* 0x004fe200078e0208 */
[----:B------:R-:W-:Y:S01]  /*77b00*/  LEA.HI.X.SX32 R8, R8, UR9, 0x1, P1 ;  /* 0x0000000908087c11 */ /* 0x000fe200088f0eff */
[----:B------:R-:W-:Y:S01]  /*77b10*/  ULDC.64 UR8, c[0x0][0x220] ;  /* 0x0000880000087ab9 */ /* 0x000fe20000000a00 */
[----:B------:R-:W-:Y:S01]  /*77b20*/  STL [R1+0x7bc8], R7 ;  /* 0x007bc80701007387 */ /* 0x000fe20000100800 */
[----:B0-----:R-:W-:Y:S01]  /*77b30*/  VIADD R0, R0, UR5 ;  /* 0x0000000500007c36 */ /* 0x001fe20008000000 */
[----:B------:R-:W-:-:S04]  /*77b40*/  ULDC UR5, c[0x0][0x248] ;  /* 0x0000920000057ab9 */ /* 0x000fc80000000800 */
[----:B------:R0:W-:Y:S04]  /*77b50*/  STL [R1+0x64], R0 ;  /* 0x0000640001007387 */ /* 0x0001e80000100800 */
[----:B------:R-:W-:Y:S01]  /*77b60*/  STL [R1+0x7bcc], R8 ;  /* 0x007bcc0801007387 */ /* 0x000fe20000100800 */
[----:B0-----:R-:W-:Y:S01]  /*77b70*/  VIADD R0, R0, UR6 ;  /* 0x0000000600007c36 */ /* 0x001fe20008000000 */
[----:B------:R-:W-:Y:S02]  /*77b80*/  ULDC.64 UR6, c[0x0][0x220] ;  /* 0x0000880000067ab9 */ /* 0x000fe40000000a00 */
[----:B------:R-:W-:Y:S02]  /*77b90*/  IADD3 R9, P1, R10, UR6, RZ ;  /* 0x000000060a097c10 */ /* 0x000fe4000ff3e0ff */
[----:B------:R0:W-:Y:S01]  /*77ba0*/  STL [R1+0x60], R0 ;  /* 0x0000600001007387 */ /* 0x0001e20000100800 */
[----:B------:R-:W-:Y:S01]  /*77bb0*/  IMAD R12, R12, 0x40, R10 ;  /* 0x000000400c0c7824 */ /* 0x000fe200078e020a */
[----:B------:R-:W-:Y:S01]  /*77bc0*/  LEA.HI.X.SX32 R10, R10, UR7, 0x1, P1 ;  /* 0x000000070a0a7c11 */ /* 0x000fe200088f0eff */
[----:B------:R-:W-:Y:S01]  /*77bd0*/  ULDC.64 UR6, c[0x0][0x220] ;  /* 0x0000880000067ab9 */ /* 0x000fe20000000a00 */
[----:B------:R-:W-:Y:S01]  /*77be0*/  STL [R1+0x7bd0], R9 ;  /* 0x007bd00901007387 */ /* 0x000fe20000100800 */
[----:B0-----:R-:W-:Y:S01]  /*77bf0*/  VIADD R0, R0, UR5 ;  /* 0x0000000500007c36 */ /* 0x001fe20008000000 */
[----:B------:R-:W-:-:S04]  /*77c00*/  ULDC UR5, c[0x0][0x248] ;  /* 0x0000920000057ab9 */ /* 0x000fc80000000800 */
[----:B------:R0:W-:Y:S01]  /*77c10*/  STL [R1+0x5c], R0 ;  /* 0x00005c0001007387 */ /* 0x0001e20000100800 */
[----:B------:R-:W-:Y:S01]  /*77c20*/  IADD3 R11, P1, R12, UR6, RZ ;  /* 0x000000060c0b7c10 */ /* 0x000fe2000ff3e0ff */
[----:B------:R-:W-:Y:S01]  /*77c30*/  IMAD R15, R15, 0x40, R12 ;  /* 0x000000400f0f7824 */ /* 0x000fe200078e020c */
[----:B------:R-:W-:Y:S01]  /*77c40*/  ULDC UR6, c[0x0][0x248] ;  /* 0x0000920000067ab9 */ /* 0x000fe20000000800 */
[----:B------:R-:W-:Y:S01]  /*77c50*/  STL [R1+0x7b80], R10 ;  /* 0x007b800a01007387 */ /* 0x000fe20000100800 */
[----:B0-----:R-:W-:Y:S01]  /*77c60*/  VIADD R0, R0, UR5 ;  /* 0x0000000500007c36 */ /* 0x001fe20008000000 */
[----:B------:R-:W-:-:S04]  /*77c70*/  ULDC UR5, c[0x0][0x248] ;  /* 0x0000920000057ab9 */ /* 0x000fc80000000800 */
[----:B------:R0:W-:Y:S04]  /*77c80*/  STL [R1+0x58], R0 ;  /* 0x0000580001007387 */ /* 0x0001e80000100800 */
[----:B------:R-:W-:Y:S01]  /*77c90*/  STL [R1+0x7bd4], R11 ;  /* 0x007bd40b01007387 */ /* 0x000fe20000100800 */
[----:B0-----:R-:W-:Y:S01]  /*77ca0*/  VIADD R0, R0, UR5 ;  /* 0x0000000500007c36 */ /* 0x001fe20008000000 */
[----:B------:R-:W-:-:S04]  /*77cb0*/  ULDC UR5, c[0x0][0x248] ;  /* 0x0000920000057ab9 */ /* 0x000fc80000000800 */
[----:B------:R0:W-:Y:S02]  /*77cc0*/  STL [R1+0x54], R0 ;  /* 0x0000540001007387 */ /* 0x0001e40000100800 */
[----:B0-----:R-:W-:Y:S01]  /*77cd0*/  VIADD R0, R0, UR5 ;  /* 0x0000000500007c36 */ /* 0x001fe20008000000 */
[----:B------:R-:W-:-:S04]  /*77ce0*/  ULDC UR5, c[0x0][0x248] ;  /* 0x0000920000057ab9 */ /* 0x000fc80000000800 */
[----:B------:R0:W-:Y:S01]  /*77cf0*/  STL [R1+0x50], R0 ;  /* 0x0000500001007387 */ /* 0x0001e20000100800 */
[----:B------:R-:W-:Y:S01]  /*77d00*/  LEA.HI.X.SX32 R12, R12, UR7, 0x1, P1 ;  /* 0x000000070c0c7c11 */ /* 0x000fe200088f0eff */
[----:B------:R-:W-:Y:S01]  /*77d10*/  IMAD R16, R16, 0x40, R15 ;  /* 0x0000004010107824 */ /* 0x000fe200078e020f */
[----:B------:R-:W-:Y:S01]  /*77d20*/  IADD3 R13, P2, R15, UR10, RZ ;  /* 0x0000000a0f0d7c10 */ /* 0x000fe2000ff5e0ff */
[----:B------:R-:W-:Y:S01]  /*77d30*/  IMAD.MOV.U32 R10, RZ, RZ, R17 ;  /* 0x000000ffff0a7224 */ /* 0x000fe200078e0011 */
[----:B------:R-:W-:Y:S01]  /*77d40*/  ULDC UR7, c[0x0][0x228] ;  /* 0x00008a0000077ab9 */ /* 0x000fe20000000800 */
[----:B------:R-:W-:Y:S01]  /*77d50*/  ULDC UR10, c[0x0][0x228] ;  /* 0x00008a00000a7ab9 */ /* 0x000fe20000000800 */
[----:B0-----:R-:W-:Y:S01]  /*77d60*/  VIADD R0, R0, UR5 ;  /* 0x0000000500007c36 */ /* 0x001fe20008000000 */
[----:B------:R-:W-:-:S04]  /*77d70*/  ULDC UR5, c[0x0][0x248] ;  /* 0x0000920000057ab9 */ /* 0x000fc80000000800 */
[----:B------:R0:W-:Y:S01]  /*77d80*/  STL [R1+0x4c], R0 ;  /* 0x00004c0001007387 */ /* 0x0001e20000100800 */
[----:B------:R-:W-:Y:S01]  /*77d90*/  IADD3 R14, P1, R16, UR8, RZ ;  /* 0x00000008100e7c10 */ /* 0x000fe2000ff3e0ff */
[----:B------:R-:W-:Y:S01]  /*77da0*/  ULDC UR8, c[0x0][0x248] ;  /* 0x0000920000087ab9 */ /* 0x000fe20000000800 */
[----:B------:R-:W-:Y:S01]  /*77db0*/  LEA.HI.X.SX32 R15, R15, UR11, 0x1, P2 ;  /* 0x0000000b0f0f7c11 */ /* 0x000fe200090f0eff */
[----:B------:R-:W-:Y:S01]  /*77dc0*/  STL.64 [R1+0x7b88], R12 ;  /* 0x007b880c01007387 */ /* 0x000fe20000100a00 */
[----:B0-----:R-:W-:Y:S01]  /*77dd0*/  VIADD R0, R0, UR6 ;  /* 0x0000000600007c36 */ /* 0x001fe20008000000 */
[----:B------:R-:W-:Y:S01]  /*77de0*/  LEA.HI.X.SX32 R16, R16, UR9, 0x1, P1 ;  /* 0x0000000910107c11 */ /* 0x000fe200088f0eff */
[----:B------:R-:W-:Y:S01]  /*77df0*/  ULDC UR6, c[0x0][0x228] ;  /* 0x00008a0000067ab9 */ /* 0x000fe20000000800 */
[----:B------:R-:W-:Y:S02]  /*77e00*/  ULDC UR11, c[0x0][0x228] ;  /* 0x00008a00000b7ab9 */ /* 0x000fe40000000800 */
[----:B------:R0:W-:Y:S04]  /*77e10*/  STL [R1+0x48], R0 ;  /* 0x0000480001007387 */ /* 0x0001e80000100800 */
[----:B------:R1:W-:Y:S01]  /*77e20*/  STL.64 [R1+0x7b98], R14 ;  /* 0x007b980e01007387 */ /* 0x0003e20000100a00 */
[----:B0-----:R-:W-:Y:S01]  /*77e30*/  VIADD R0, R0, UR5 ;  /* 0x0000000500007c36 */ /* 0x001fe20008000000 */
[----:B------:R-:W-:-:S04]  /*77e40*/  ULDC UR5, c[0x0][0x248] ;  /* 0x0000920000057ab9 */ /* 0x000fc80000000800 */
[----:B------:R0:W-:Y:S04]  /*77e50*/  STL [R1+0x44], R0 ;  /* 0x0000440001007387 */ /* 0x0001e80000100800 */
[----:B-1----:R-:W2:Y:S01]  /*77e60*/  LDL R15, [R1+0x21d8] ;  /* 0x0021d800010f7983 */ /* 0x002ea20000100800 */
[----:B0-----:R-:W-:-:S03]  /*77e70*/  VIADD R0, R0, UR5 ;  /* 0x0000000500007c36 */ /* 0x001fc60008000000 */
[----:B------:R-:W-:Y:S01]  /*77e80*/  STL [R1+0x7bd8], R16 ;  /* 0x007bd81001007387 */ /* 0x000fe20000100800 */
[----:B------:R-:W-:-:S03]  /*77e90*/  ULDC UR5, c[0x0][0x248] ;  /* 0x0000920000057ab9 */ /* 0x000fc60000000800 */
[----:B------:R0:W-:Y:S02]  /*77ea0*/  STL [R1+0x40], R0 ;  /* 0x0000400001007387 */ /* 0x0001e40000100800 */
[----:B0-----:R-:W-:Y:S01]  /*77eb0*/  VIADD R0, R0, UR5 ;  /* 0x0000000500007c36 */ /* 0x001fe20008000000 */
[----:B------:R-:W-:-:S04]  /*77ec0*/  ULDC UR5, c[0x0][0x248] ;  /* 0x0000920000057ab9 */ /* 0x000fc80000000800 */
        /* <DEDUP_REMOVED lines=11> */
[----:B------:R-:W-:-:S03]  /*77f80*/  ULDC UR5, c[0x0][0x248] ;  /* 0x0000920000057ab9 */ /* 0x000fc60000000800 */
[----:B------:R-:W-:Y:S01]  /*77f90*/  VIADD R16, R0, UR5 ;  /* 0x0000000500107c36 */ /* 0x000fe20008000000 */
        /* <DEDUP_REMOVED lines=18> */
[----:B------:R-:W-:Y:S01]  /*780c0*/  ULDC UR5, c[0x0][0x248] ;  /* 0x0000920000057ab9 */ /* 0x000fe20000000800 */
[----:B------:R0:W-:Y:S04]  /*780d0*/  STL [R1+0x2c], R0 ;  /* 0x00002c0001007387 */ /* 0x0001e80000100800 */
[----:B------:R-:W3:Y:S04]  /*780e0*/  LDL R12, [R1+0x21e4] ;  /* 0x0021e400010c7983 */ /* 0x000ee80000100800 */
[----:B------:R-:W4:Y:S01]  /*780f0*/  LDL.LU R17, [R1+0x4c8] ;  /* 0x0004c80001117983 */ /* 0x000f220000300800 */
[----:B0-----:R-:W-:Y:S01]  /*78100*/  VIADD R0, R2, UR5 ;  /* 0x0000000502007c36 */ /* 0x001fe20008000000 */
[----:B------:R-:W-:-:S03]  /*78110*/  ULDC UR5, c[0x0][0x248] ;  /* 0x0000920000057ab9 */ /* 0x000fc60000000800 */
[----:B------:R-:W-:Y:S01]  /*78120*/  VIADD R29, R0, UR5 ;  /* 0x00000005001d7c36 */ /* 0x000fe20008000000 */
[----:B------:R-:W-:Y:S01]  /*78130*/  STL [R1+0x28], R16 ;  /* 0x0000281001007387 */ /* 0x000fe20000100800 */
[----:B------:R-:W-:Y:S01]  /*78140*/  IMAD.MOV.U32 R14, RZ, RZ, R20 ;  /* 0x000000ffff0e7224 */ /* 0x000fe200078e0014 */
[----:B------:R-:W-:Y:S01]  /*78150*/  ULDC UR5, c[0x0][0x228] ;  /* 0x00008a0000057ab9 */ /* 0x000fe20000000800 */
[----:B------:R-:W-:Y:S01]  /*78160*/  VIADD R28, R29, UR8 ;  /* 0x000000081d1c7c36 */ /* 0x000fe20008000000 */
[----:B------:R-:W-:Y:S01]  /*78170*/  ULDC UR8, c[0x0][0x248] ;  /* 0x0000920000087ab9 */ /* 0x000fe20000000800 */
[----:B------:R-:W-:Y:S02]  /*78180*/  STL [R1+0x7bdc], R16 ;  /* 0x007bdc1001007387 */ /* 0x000fe40000100800 */
[----:B------:R-:W-:Y:S01]  /*78190*/  VIADD R27, R28, UR8 ;  /* 0x000000081c1b7c36 */ /* 0x000fe20008000000 */
[----:B------:R-:W-:Y:S01]  /*781a0*/  ULDC UR8, c[0x0][0x248] ;  /* 0x0000920000087ab9 */ /* 0x000fe20000000800 */
[----:B------:R-:W-:Y:S02]  /*781b0*/  STL [R1+0x24], R11 ;  /* 0x0000240b01007387 */ /* 0x000fe40000100800 */
[----:B------:R-:W-:Y:S01]  /*781c0*/  VIADD R26, R27, UR8 ;  /* 0x000000081b1a7c36 */ /* 0x000fe20008000000 */
[----:B------:R-:W-:Y:S01]  /*781d0*/  ULDC UR8, c[0x0][0x248] ;  /* 0x0000920000087ab9 */ /* 0x000fe20000000800 */
[----:B------:R-:W-:Y:S04]  /*781e0*/  STL [R1+0x7be0], R11 ;  /* 0x007be00b01007387 */ /* 0x000fe80000100800 */
[----:B------:R-:W-:Y:S04]  /*781f0*/  STL [R1+0x20], R9 ;  /* 0x0000200901007387 */ /* 0x000fe80000100800 */
[----:B------:R-:W-:Y:S01]  /*78200*/  STL [R1+0x7be4], R9 ;  /* 0x007be40901007387 */ /* 0x000fe20000100800 */
[----:B------:R-:W-:Y:S01]  /*78210*/  VIADD R25, R26, UR8 ;  /* 0x000000081a197c36 */ /* 0x000fe20008000000 */
[----:B------:R-:W-:-:S02]  /*78220*/  ULDC UR8, c[0x0][0x248] ;  /* 0x0000920000087ab9 */ /* 0x000fc40000000800 */
[----:B------:R-:W-:Y:S04]  /*78230*/  STL [R1+0x1c], R8 ;  /* 0x00001c0801007387 */ /* 0x000fe80000100800 */
        /* <DEDUP_REMOVED lines=19> */
[----:B------:R-:W-:Y:S04]  /*78370*/  STL [R1], R0 ;  /* 0x0000000001007387 */ /* 0x000fe80000100800 */
[----:B------:R-:W-:Y:S01]  /*78380*/  STL [R1+0x7c04], R0 ;  /* 0x007c040001007387 */ /* 0x000fe20000100800 */
[----:B------:R-:W-:Y:S01]  /*78390*/  VIADD R21, R22, UR8 ;  /* 0x0000000816157c36 */ /* 0x000fe20008000000 */
[----:B------:R-:W-:-:S02]  /*783a0*/  ULDC.64 UR8, c[0x0][0x228] ;  /* 0x00008a0000087ab9 */ /* 0x000fc40000000a00 */
[----:B------:R-:W-:Y:S04]  /*783b0*/  STL [R1+0x7c08], R29 ;  /* 0x007c081d01007387 */ /* 0x000fe80000100800 */
[----:B------:R-:W-:Y:S04]  /*783c0*/  STL [R1+0x7c0c], R28 ;  /* 0x007c0c1c01007387 */ /* 0x000fe80000100800 */
[----:B------:R-:W-:Y:S04]  /*783d0*/  STL [R1+0x7c10], R27 ;  /* 0x007c101b01007387 */ /* 0x000fe80000100800 */
[----:B------:R0:W-:Y:S04]  /*783e0*/  STL [R1+0x7c14], R26 ;  /* 0x007c141a01007387 */ /* 0x0001e80000100800 */
[----:B------:R-:W-:Y:S01]  /*783f0*/  STL [R1+0x7c18], R25 ;  /* 0x007c181901007387 */ /* 0x000fe20000100800 */
[----:B------:R-:W-:Y:S01]  /*78400*/  VIADD R20, R21, UR44 ;  /* 0x0000002c15147c36 */ /* 0x000fe20008000000 */
[----:B------:R-:W-:-:S02]  /*78410*/  ULDC UR44, c[0x0][0x228] ;  /* 0x00008a00002c7ab9 */ /* 0x000fc40000000800 */
[----:B------:R-:W-:Y:S04]  /*78420*/  STL [R1+0x7c1c], R24 ;  /* 0x007c1c1801007387 */ /* 0x000fe80000100800 */
[----:B------:R-:W-:Y:S04]  /*78430*/  STL [R1+0x7c20], R23 ;  /* 0x007c201701007387 */ /* 0x000fe80000100800 */
[----:B------:R-:W-:Y:S04]  /*78440*/  STL [R1+0x7c24], R22 ;  /* 0x007c241601007387 */ /* 0x000fe80000100800 */
[----:B------:R1:W-:Y:S04]  /*78450*/  STL [R1+0x7c28], R21 ;  /* 0x007c281501007387 */ /* 0x0003e80000100800 */
[----:B0-----:R-:W4:Y:S04]  /*78460*/  LDL R26, [R1+0x223c] ;  /* 0x00223c00011a7983 */ /* 0x001f280000100800 */
[----:B------:R-:W4:Y:S04]  /*78470*/  LDL R27, [R1+0x2238] ;  /* 0x00223800011b7983 */ /* 0x000f280000100800 */
[----:B-1----:R-:W4:Y:S04]  /*78480*/  LDL R21, [R1+0x21dc] ;  /* 0x0021dc0001157983 */ /* 0x002f280000100800 */
[----:B------:R-:W4:Y:S04]  /*78490*/  LDL R28, [R1+0x2234] ;  /* 0x00223400011c7983 */ /* 0x000f280000100800 */
        /* <DEDUP_REMOVED lines=9> */
[----:B------:R-:W4:Y:S01]  /*78530*/  LDL R9, [R1+0x2208] ;  /* 0x0022080001097983 */ /* 0x000f220000100800 */
[----:B------:R-:W-:-:S02]  /*78540*/  IMAD.MOV.U32 R13, RZ, RZ, R10 ;  /* 0x000000ffff0d7224 */ /* 0x000fc400078e000a */
[----:B------:R-:W-:Y:S01]  /*78550*/  IMAD.MOV.U32 R10, RZ, RZ, R19 ;  /* 0x000000ffff0a7224 */ /* 0x000fe200078e0013 */
[----:B------:R-:W4:Y:S04]  /*78560*/  LDL R11, [R1+0x2204] ;  /* 0x00220400010b7983 */ /* 0x000f280000100800 */
[----:B------:R-:W4:Y:S04]  /*78570*/  LDL R16, [R1+0x2200] ;  /* 0x0022000001107983 */ /* 0x000f280000100800 */
[----:B------:R-:W-:Y:S04]  /*78580*/  STL [R1+0x7c2c], R20 ;  /* 0x007c2c1401007387 */ /* 0x000fe80000100800 */
[----:B--2---:R0:W-:Y:S01]  /*78590*/  STL [R1+0x7c30], R15 ;  /* 0x007c300f01007387 */ /* 0x0041e20000100800 */
[----:B---3--:R-:W-:Y:S01]  /*785a0*/  ISETP.LT.AND P1, PT, R12, UR8, !P0 ;  /* 0x000000080c007c0c */ /* 0x008fe2000c721270 */
[----:B------:R-:W-:Y:S01]  /*785b0*/  ULDC UR8, c[0x0][0x248] ;  /* 0x0000920000087ab9 */ /* 0x000fe20000000800 */
[----:B----4-:R-:W-:-:S11]  /*785c0*/  LOP3.LUT R17, R17, 0xfffffeff, RZ, 0xc0, !PT ;  /* 0xfffffeff11117812 */ /* 0x010fd600078ec0ff */
[----:B------:R-:W-:Y:S02]  /*785d0*/  @P1 LOP3.LUT R17, R17, 0x100, RZ, 0xfc, !PT ;  /* 0x0000010011111812 */ /* 0x000fe400078efcff */
[----:B------:R-:W-:Y:S01]  /*785e0*/  ISETP.LT.AND P1, PT, R15, UR45, !P0 ;  /* 0x0000002d0f007c0c */ /* 0x000fe2000c721270 */
[----:B------:R-:W-:Y:S01]  /*785f0*/  VIADD R19, R20, UR8 ;  /* 0x0000000814137c36 */ /* 0x000fe20008000000 */
[----:B------:R-:W-:Y:S01]  /*78600*/  LOP3.LUT R17, R17, 0xfffff7ff, RZ, 0xc0, !PT ;  /* 0xfffff7ff11117812 */ /* 0x000fe200078ec0ff */
[----:B------:R-:W-:Y:S01]  /*78610*/  ULDC UR8, c[0x0][0x248] ;  /* 0x0000920000087ab9 */ /* 0x000fe20000000800 */
[----:B------:R-:W-:Y:S01]  /*78620*/  IMAD.MOV.U32 R12, RZ, RZ, R18 ;  /* 0x000000ffff0c7224 */ /* 0x000fe200078e0012 */
[----:B------:R-:W-:-:S08]  /*78630*/  ULDC UR45, c[0x0][0x228] ;  /* 0x00008a00002d7ab9 */ /* 0x000fd00000000800 */
[----:B------:R-:W-:-:S04]  /*78640*/  @P1 LOP3.LUT R17, R17, 0x800, RZ, 0xfc, !PT ;  /* 0x0000080011111812 */ /* 0x000fc800078efcff */
[----:B------:R-:W-:Y:S01]  /*78650*/  LOP3.LUT R17, R17, 0xfffffbff, RZ, 0xc0, !PT ;  /* 0xfffffbff11117812 */ /* 0x000fe200078ec0ff */
[----:B------:R-:W-:Y:S01]  /*78660*/  VIADD R18, R19, UR8 ;  /* 0x0000000813127c36 */ /* 0x000fe20008000000 */
[----:B------:R-:W-:Y:S01]  /*78670*/  STL [R1+0x7c34], R19 ;  /* 0x007c341301007387 */ /* 0x000fe20000100800 */
[----:B------:R-:W-:Y:S01]  /*78680*/  ULDC UR8, c[0x0][0x248] ;  /* 0x0000920000087ab9 */ /* 0x000fe20000000800 */
[----:B------:R-:W-:Y:S01]  /*78690*/  ISETP.LT.AND P1, PT, R21, UR46, !P0 ;  /* 0x0000002e15007c0c */ /* 0x000fe2000c721270 */
[----:B------:R-:W-:Y:S01]  /*786a0*/  ULDC UR46, c[0x0][0x228] ;  /* 0x00008a00002e7ab9 */ /* 0x000fe20000000800 */
[----:B0-----:R-:W-:-:S11]  /*786b0*/  SHF.R.S32.HI R15, RZ, 0x1f, R26 ;  /* 0x0000001fff0f7819 */ /* 0x001fd6000001141a */
[----:B------:R-:W-:-:S05]  /*786c0*/  @P1 LOP3.LUT R17, R17, 0x400, RZ, 0xfc, !PT ;  /* 0x0000040011111812 */ /* 0x000fca00078efcff */
[----:B------:R0:W-:Y:S02]  /*786d0*/  STL [R1+0x4c8], R17 ;  /* 0x0004c81101007387 */ /* 0x0001e40000100800 */
[----:B0-----:R-:W-:Y:S01]  /*786e0*/  VIADD R17, R18, UR8 ;  /* 0x0000000812117c36 */ /* 0x001fe20008000000 */
[----:B------:R-:W-:Y:S01]  /*786f0*/  SHF.R.S32.HI R0, RZ, 0x1f, R0 ;  /* 0x0000001fff007819 */ /* 0x000fe20000011400 */
[----:B------:R-:W-:-:S03]  /*78700*/  ULDC UR8, c[0x0][0x248] ;  /* 0x0000920000087ab9 */ /* 0x000fc60000000800 */
[----:B------:R0:W-:Y:S04]  /*78710*/  STL [R1+0x7c3c], R17 ;  /* 0x007c3c1101007387 */ /* 0x0001e80000100800 */
[----:B------:R1:W-:Y:S04]  /*78720*/  STL [R1+0x7c38], R18 ;  /* 0x007c381201007387 */ /* 0x0003e80000100800 */
[----:B------:R2:W-:Y:S01]  /*78730*/  STL [R1+0x200], R15 ;  /* 0x0002000f01007387 */ /* 0x0005e20000100800 */
[----:B0-----:R-:W-:Y:S02]  /*78740*/  SHF.R.S32.HI R17, RZ, 0x1f, R28 ;  /* 0x0000001fff117819 */ /* 0x001fe4000001141c */
[----:B-1----:R-:W-:-:S02]  /*78750*/  SHF.R.S32.HI R18, RZ, 0x1f, R27 ;  /* 0x0000001fff127819 */ /* 0x002fc4000001141b */
[----:B--2---:R-:W-:-:S03]  /*78760*/  SHF.R.S32.HI R15, RZ, 0x1f, R29 ;  /* 0x0000001fff0f7819 */ /* 0x004fc6000001141d */
[----:B------:R-:W-:Y:S04]  /*78770*/  STL [R1+0x204], R18 ;  /* 0x0002041201007387 */ /* 0x000fe80000100800 */
[----:B------:R-:W-:Y:S04]  /*78780*/  STL [R1+0x208], R17 ;  /* 0x0002081101007387 */ /* 0x000fe80000100800 */
[----:B------:R0:W-:Y:S01]  /*78790*/  STL [R1+0x20c], R15 ;  /* 0x00020c0f01007387 */ /* 0x0001e20000100800 */
[----:B------:R-:W-:-:S03]  /*787a0*/  SHF.R.S32.HI R3, RZ, 0x1f, R3 ;  /* 0x0000001fff037819 */ /* 0x000fc60000011403 */
[----:B------:R-:W-:Y:S04]  /*787b0*/  STL [R1+0x7c40], R14 ;  /* 0x007c400e01007387 */ /* 0x000fe80000100800 */
[----:B------:R1:W-:Y:S01]  /*787c0*/  STL [R1+0x210], R0 ;  /* 0x0002100001007387 */ /* 0x0003e20000100800 */
[----:B0-----:R-:W-:Y:S02]  /*787d0*/  SHF.R.S32.HI R15, RZ, 0x1f, R14 ;  /* 0x0000001fff0f7819 */ /* 0x001fe4000001140e */
[----:B-1----:R-:W-:-:S03]  /*787e0*/  SHF.R.S32.HI R0, RZ, 0x1f, R2 ;  /* 0x0000001fff007819 */ /* 0x002fc60000011402 */
[----:B------:R-:W-:Y:S01]  /*787f0*/  STL [R1+0x214], R15 ;  /* 0x0002140f01007387 */ /* 0x000fe20000100800 */
[----:B------:R-:W-:-:S03]  /*78800*/  SHF.R.S32.HI R2, RZ, 0x1f, R4 ;  /* 0x0000001fff027819 */ /* 0x000fc60000011404 */
[----:B------:R0:W-:Y:S04]  /*78810*/  STL [R1+0x218], R0 ;  /* 0x0002180001007387 */ /* 0x0001e80000100800 */
[----:B------:R1:W-:Y:S01]  /*78820*/  STL [R1+0x21c], R3 ;  /* 0x00021c0301007387 */ /* 0x0003e20000100800 */
[----:B0-----:R-:W-:-:S03]  /*78830*/  SHF.R.S32.HI R0, RZ, 0x1f, R5 ;  /* 0x0000001fff007819 */ /* 0x001fc60000011405 */
[----:B------:R0:W-:Y:S01]  /*78840*/  STL [R1+0x220], R2 ;  /* 0x0002200201007387 */ /* 0x0001e20000100800 */
[----:B-1----:R-:W-:-:S03]  /*78850*/  SHF.R.S32.HI R3, RZ, 0x1f, R6 ;  /* 0x0000001fff037819 */ /* 0x002fc60000011406 */
[----:B------:R1:W-:Y:S04]  /*78860*/  STL [R1+0x224], R0 ;  /* 0x0002240001007387 */ /* 0x0003e80000100800 */
[----:B------:R2:W-:Y:S01]  /*78870*/  STL [R1+0x228], R3 ;  /* 0x0002280301007387 */ /* 0x0005e20000100800 */
[----:B0-----:R-:W-:Y:S02]  /*78880*/  SHF.R.S32.HI R2, RZ, 0x1f, R7 ;  /* 0x0000001fff027819 */ /* 0x001fe40000011407 */
[----:B-1----:R-:W-:-:S03]  /*78890*/  SHF.R.S32.HI R0, RZ, 0x1f, R8 ;  /* 0x0000001fff007819 */ /* 0x002fc60000011408 */
[----:B------:R0:W-:Y:S01]  /*788a0*/  STL [R1+0x22c], R2 ;  /* 0x00022c0201007387 */ /* 0x0001e20000100800 */
[----:B--2---:R-:W-:-:S03]  /*788b0*/  SHF.R.S32.HI R3, RZ, 0x1f, R9 ;  /* 0x0000001fff037819 */ /* 0x004fc60000011409 */
[----:B------:R1:W-:Y:S04]  /*788c0*/  STL [R1+0x230], R0 ;  /* 0x0002300001007387 */ /* 0x0003e80000100800 */
[----:B------:R-:W-:Y:S04]  /*788d0*/  STL [R1+0x234], R3 ;  /* 0x0002340301007387 */ /* 0x000fe80000100800 */
[----:B------:R-:W2:Y:S01]  /*788e0*/  LDL R14, [R1+0x21f4] ;  /* 0x0021f400010e7983 */ /* 0x000ea20000100800 */
[----:B0-----:R-:W-:Y:S02]  /*788f0*/  SHF.R.S32.HI R2, RZ, 0x1f, R11 ;  /* 0x0000001fff027819 */ /* 0x001fe4000001140b */
[----:B-1----:R-:W-:-:S03]  /*78900*/  SHF.R.S32.HI R0, RZ, 0x1f, R16 ;  /* 0x0000001fff007819 */ /* 0x002fc60000011410 */
[----:B------:R-:W-:Y:S04]  /*78910*/  STL [R1+0x238], R2 ;  /* 0x0002380201007387 */ /* 0x000fe80000100800 */
[----:B--2---:R0:W-:Y:S04]  /*78920*/  STL [R1+0x7c5c], R14 ;  /* 0x007c5c0e01007387 */ /* 0x0041e80000100800 */
[----:B------:R-:W-:Y:S04]  /*78930*/  STL [R1+0x23c], R0 ;  /* 0x00023c0001007387 */ /* 0x000fe80000100800 */
[----:B0-----:R-:W2:Y:S04]  /*78940*/  LDL R14, [R1+0x21f8] ;  /* 0x0021f800010e7983 */ /* 0x001ea80000100800 */
[----:B--2---:R0:W-:Y:S04]  /*78950*/  STL [R1+0x7c60], R14 ;  /* 0x007c600e01007387 */ /* 0x0041e80000100800 */
[----:B------:R-:W2:Y:S04]  /*78960*/  LDL R18, [R1+0x21cc] ;  /* 0x0021cc0001127983 */ /* 0x000ea80000100800 */
[----:B------:R-:W3:Y:S04]  /*78970*/  LDL R17, [R1+0x21c8] ;  /* 0x0021c80001117983 */ /* 0x000ee80000100800 */
[----:B0-----:R-:W4:Y:S04]  /*78980*/  LDL R14, [R1+0x21fc] ;  /* 0x0021fc00010e7983 */ /* 0x001f280000100800 */
[----:B------:R-:W2:Y:S04]  /*78990*/  LDL R19, [R1+0x21c4] ;  /* 0x0021c40001137983 */ /* 0x000ea80000100800 */
        /* <DEDUP_REMOVED lines=21> */
[----:B------:R-:W2:Y:S01]  /*78af0*/  LDL R16, [R1+0x18c] ;  /* 0x00018c0001107983 */ /* 0x000ea20000100800 */
[----:B----4-:R-:W-:-:S05]  /*78b00*/  SHF.R.S32.HI R14, RZ, 0x1f, R14 ;  /* 0x0000001fff0e7819 */ /* 0x010fca000001140e */
[----:B------:R0:W-:Y:S04]  /*78b10*/  STL [R1+0x240], R14 ;  /* 0x0002400e01007387 */ /* 0x0001e80000100800 */
[----:B0-----:R-:W4:Y:S02]  /*78b20*/  LDL.LU R14, [R1+0x7c60] ;  /* 0x007c6000010e7983 */ /* 0x001f240000300800 */
[----:B----4-:R-:W-:-:S05]  /*78b30*/  SHF.R.S32.HI R14, RZ, 0x1f, R14 ;  /* 0x0000001fff0e7819 */ /* 0x010fca000001140e */
[----:B------:R0:W-:Y:S04]  /*78b40*/  STL [R1+0x244], R14 ;  /* 0x0002440e01007387 */ /* 0x0001e80000100800 */
[----:B0-----:R-:W4:Y:S01]  /*78b50*/  LDL.LU R14, [R1+0x7c5c] ;  /* 0x007c5c00010e7983 */ /* 0x001f220000300800 */
[----:B---3--:R-:W-:Y:S02]  /*78b60*/  SHF.R.S32.HI R17, RZ, 0x1f, R17 ;  /* 0x0000001fff117819 */ /* 0x008fe40000011411 */
[----:B--2---:R-:W-:Y:S02]  /*78b70*/  SHF.R.S32.HI R2, RZ, 0x1f, R2 ;  /* 0x0000001fff027819 */ /* 0x004fe40000011402 */
[----:B----4-:R-:W-:-:S05]  /*78b80*/  SHF.R.S32.HI R14, RZ, 0x1f, R14 ;  /* 0x0000001fff0e7819 */ /* 0x010fca000001140e */
[----:B------:R0:W-:Y:S02]  /*78b90*/  STL [R1+0x248], R14 ;  /* 0x0002480e01007387 */ /* 0x0001e40000100800 */
[----:B0-----:R-:W-:Y:S02]  /*78ba0*/  SHF.R.S32.HI R14, RZ, 0x1f, R18 ;  /* 0x0000001fff0e7819 */ /* 0x001fe40000011412 */
[----:B------:R-:W-:-:S03]  /*78bb0*/  SHF.R.S32.HI R18, RZ, 0x1f, R19 ;  /* 0x0000001fff127819 */ /* 0x000fc60000011413 */
[----:B------:R0:W-:Y:S04]  /*78bc0*/  STL [R1+0x24c], R14 ;  /* 0x00024c0e01007387 */ /* 0x0001e80000100800 */
[----:B------:R1:W-:Y:S01]  /*78bd0*/  STL [R1+0x250], R17 ;  /* 0x0002501101007387 */ /* 0x0003e20000100800 */
[----:B0-----:R-:W-:-:S03]  /*78be0*/  SHF.R.S32.HI R14, RZ, 0x1f, R15 ;  /* 0x0000001fff0e7819 */ /* 0x001fc6000001140f */
[----:B------:R-:W-:Y:S01]  /*78bf0*/  STL [R1+0x254], R18 ;  /* 0x0002541201007387 */ /* 0x000fe20000100800 */
[----:B------:R-:W-:Y:S02]  /*78c00*/  SHF.R.S32.HI R15, RZ, 0x1f, R21 ;  /* 0x0000001fff0f7819 */ /* 0x000fe40000011415 */
[----:B-1----:R-:W-:Y:S01]  /*78c10*/  SHF.R.S32.HI R17, RZ, 0x1f, R20 ;  /* 0x0000001fff117819 */ /* 0x002fe20000011414 */
[----:B------:R0:W-:Y:S04]  /*78c20*/  STL [R1+0x258], R14 ;  /* 0x0002580e01007387 */ /* 0x0001e80000100800 */
[----:B------:R1:W-:Y:S01]  /*78c30*/  STL [R1+0x25c], R17 ;  /* 0x00025c1101007387 */ /* 0x0003e20000100800 */
[----:B0-----:R-:W-:-:S03]  /*78c40*/  SHF.R.S32.HI R14, RZ, 0x1f, R22 ;  /* 0x0000001fff0e7819 */ /* 0x001fc60000011416 */
[----:B------:R0:W-:Y:S01]  /*78c50*/  STL [R1+0x260], R15 ;  /* 0x0002600f01007387 */ /* 0x0001e20000100800 */
[----:B-1----:R-:W-:-:S03]  /*78c60*/  SHF.R.S32.HI R17, RZ, 0x1f, R23 ;  /* 0x0000001fff117819 */ /* 0x002fc60000011417 */
[----:B------:R1:W-:Y:S01]  /*78c70*/  STL [R1+0x264], R14 ;  /* 0x0002640e01007387 */ /* 0x0003e20000100800 */
[----:B0-----:R-:W-:-:S03]  /*78c80*/  SHF.R.S32.HI R15, RZ, 0x1f, R24 ;  /* 0x0000001fff0f7819 */ /* 0x001fc60000011418 */
[----:B------:R-:W-:Y:S01]  /*78c90*/  STL [R1+0x268], R17 ;  /* 0x0002681101007387 */ /* 0x000fe20000100800 */
[----:B-1----:R-:W-:-:S03]  /*78ca0*/  SHF.R.S32.HI R14, RZ, 0x1f, R25 ;  /* 0x0000001fff0e7819 */ /* 0x002fc60000011419 */
[----:B------:R0:W-:Y:S04]  /*78cb0*/  STL [R1+0x26c], R15 ;  /* 0x00026c0f01007387 */ /* 0x0001e80000100800 */
[----:B------:R1:W-:Y:S01]  /*78cc0*/  STL [R1+0x270], R14 ;  /* 0x0002700e01007387 */ /* 0x0003e20000100800 */
[----:B0-----:R-:W-:Y:S02]  /*78cd0*/  SHF.R.S32.HI R15, RZ, 0x1f, R26 ;  /* 0x0000001fff0f7819 */ /* 0x001fe4000001141a */
[----:B-1----:R-:W-:-:S03]  /*78ce0*/  SHF.R.S32.HI R14, RZ, 0x1f, R27 ;  /* 0x0000001fff0e7819 */ /* 0x002fc6000001141b */
[----:B------:R0:W-:Y:S01]  /*78cf0*/  STL [R1+0x274], R15 ;  /* 0x0002740f01007387 */ /* 0x0001e20000100800 */
[----:B------:R-:W-:-:S03]  /*78d00*/  SHF.R.S32.HI R17, RZ, 0x1f, R28 ;  /* 0x0000001fff117819 */ /* 0x000fc6000001141c */
[----:B------:R1:W-:Y:S01]  /*78d10*/  STL [R1+0x278], R14 ;  /* 0x0002780e01007387 */ /* 0x0003e20000100800 */
[----:B0-----:R-:W-:-:S03]  /*78d20*/  SHF.R.S32.HI R15, RZ, 0x1f, R29 ;  /* 0x0000001fff0f7819 */ /* 0x001fc6000001141d */
[----:B------:R-:W-:Y:S01]  /*78d30*/  STL [R1+0x27c], R17 ;  /* 0x00027c1101007387 */ /* 0x000fe20000100800 */
[----:B-1----:R-:W-:Y:S02]  /*78d40*/  SHF.R.S32.HI R14, RZ, 0x1f, R0 ;  /* 0x0000001fff0e7819 */ /* 0x002fe40000011400 */
[----:B------:R-:W-:Y:S01]  /*78d50*/  SHF.R.S32.HI R0, RZ, 0x1f, R3 ;  /* 0x0000001fff007819 */ /* 0x000fe20000011403 */
[----:B------:R-:W-:Y:S01]  /*78d60*/  STL [R1+0x280], R15 ;  /* 0x0002800f01007387 */ /* 0x000fe20000100800 */
[----:B------:R-:W-:-:S03]  /*78d70*/  SHF.R.S32.HI R3, RZ, 0x1f, R4 ;  /* 0x0000001fff037819 */ /* 0x000fc60000011404 */
[----:B------:R-:W-:Y:S04]  /*78d80*/  STL [R1+0x284], R14 ;  /* 0x0002840e01007387 */ /* 0x000fe80000100800 */
        /* <DEDUP_REMOVED lines=8> */
[----:B-1----:R-:W-:Y:S02]  /*78e10*/  SHF.R.S32.HI R2, RZ, 0x1f, R7 ;  /* 0x0000001fff027819 */ /* 0x002fe40000011407 */
[----:B--2---:R-:W-:-:S03]  /*78e20*/  SHF.R.S32.HI R0, RZ, 0x1f, R8 ;  /* 0x0000001fff007819 */ /* 0x004fc60000011408 */
[----:B------:R0:W-:Y:S04]  /*78e30*/  STL [R1+0x29c], R2 ;  /* 0x00029c0201007387 */ /* 0x0001e80000100800 */
[----:B------:R1:W-:Y:S04]  /*78e40*/  STL [R1+0x2a0], R0 ;  /* 0x0002a00001007387 */ /* 0x0003e80000100800 */
[----:B------:R-:W-:Y:S04]  /*78e50*/  STL [R1+0x2a4], R3 ;  /* 0x0002a40301007387 */ /* 0x000fe80000100800 */
[----:B------:R-:W2:Y:S01]  /*78e60*/  LDL R14, [R1+0x180] ;  /* 0x00018000010e7983 */ /* 0x000ea20000100800 */
[----:B0-----:R-:W-:-:S02]  /*78e70*/  SHF.R.S32.HI R2, RZ, 0x1f, R11 ;  /* 0x0000001fff027819 */ /* 0x001fc4000001140b */
        /* <DEDUP_REMOVED lines=9> */
[----:B------:R-:W3:Y:S04]  /*78f10*/  LDL R19, [R1+0x174] ;  /* 0x0001740001137983 */ /* 0x000ee80000100800 */
        /* <DEDUP_REMOVED lines=21> */
[----:B------:R-:W3:Y:S01]  /*79070*/  LDL R16, [R1+0x11c] ;  /* 0x00011c0001107983 */ /* 0x000ee20000100800 */
[----:B----4-:R-:W-:-:S05]  /*79080*/  SHF.R.S32.HI R14, RZ, 0x1f, R14 ;  /* 0x0000001fff0e7819 */ /* 0x010fca000001140e */
[----:B------:R0:W-:Y:S04]  /*79090*/  STL [R1+0x2b0], R14 ;  /* 0x0002b00e01007387 */ /* 0x0001e80000100800 */
[----:B0-----:R-:W4:Y:S02]  /*790a0*/  LDL.LU R14, [R1+0x7c58] ;  /* 0x007c5800010e7983 */ /* 0x001f240000300800 */
[----:B----4-:R-:W-:-:S05]  /*790b0*/  SHF.R.S32.HI R14, RZ, 0x1f, R14 ;  /* 0x0000001fff0e7819 */ /* 0x010fca000001140e */
[----:B------:R0:W-:Y:S04]  /*790c0*/  STL [R1+0x2b4], R14 ;  /* 0x0002b40e01007387 */ /* 0x0001e80000100800 */
[----:B0-----:R-:W4:Y:S01]  /*790d0*/  LDL.LU R14, [R1+0x7c54] ;  /* 0x007c5400010e7983 */ /* 0x001f220000300800 */
[----:B--2---:R-:W-:Y:S02]  /*790e0*/  SHF.R.S32.HI R18, RZ, 0x1f, R18 ;  /* 0x0000001fff127819 */ /* 0x004fe40000011412 */
[----:B---3--:R-:W-:Y:S02]  /*790f0*/  SHF.R.S32.HI R15, RZ, 0x1f, R15 ;  /* 0x0000001fff0f7819 */ /* 0x008fe4000001140f */
[----:B----4-:R-:W-:-:S05]  /*79100*/  SHF.R.S32.HI R14, RZ, 0x1f, R14 ;  /* 0x0000001fff0e7819 */ /* 0x010fca000001140e */
[----:B------:R0:W-:Y:S04]  /*79110*/  STL [R1+0x2b8], R14 ;  /* 0x0002b80e01007387 */ /* 0x0001e80000100800 */
[----:B------:R-:W-:Y:S01]  /*79120*/  STL [R1+0x2bc], R18 ;  /* 0x0002bc1201007387 */ /* 0x000fe20000100800 */
[----:B0-----:R-:W-:Y:S02]  /*79130*/  SHF.R.S32.HI R14, RZ, 0x1f, R17 ;  /* 0x0000001fff0e7819 */ /* 0x001fe40000011411 */
[----:B------:R-:W-:-:S03]  /*79140*/  SHF.R.S32.HI R17, RZ, 0x1f, R19 ;  /* 0x0000001fff117819 */ /* 0x000fc60000011413 */
        /* <DEDUP_REMOVED lines=23> */
[----:B------:R-:W-:Y:S02]  /*792c0*/  SHF.R.S32.HI R0, RZ, 0x1f, R3 ;  /* 0x0000001fff007819 */ /* 0x000fe40000011403 */
[----:B--2---:R-:W-:Y:S01]  /*792d0*/  SHF.R.S32.HI R14, RZ, 0x1f, R2 ;  /* 0x0000001fff0e7819 */ /* 0x004fe20000011402 */
[----:B------:R-:W-:Y:S01]  /*792e0*/  STL [R1+0x2f0], R17 ;  /* 0x0002f01101007387 */ /* 0x000fe20000100800 */
[----:B------:R-:W-:-:S03]  /*792f0*/  SHF.R.S32.HI R2, RZ, 0x1f, R4 ;  /* 0x0000001fff027819 */ /* 0x000fc60000011404 */
[----:B------:R-:W-:Y:S01]  /*79300*/  STL [R1+0x2f4], R15 ;  /* 0x0002f40f01007387 */ /* 0x000fe20000100800 */
[----:B------:R-:W-:-:S03]  /*79310*/  SHF.R.S32.HI R3, RZ, 0x1f, R6 ;  /* 0x0000001fff037819 */ /* 0x000fc60000011406 */
[----:B------:R-:W-:Y:S04]  /*79320*/  STL [R1+0x2f8], R14 ;  /* 0x0002f80e01007387 */ /* 0x000fe80000100800 */
[----:B------:R0:W-:Y:S04]  /*79330*/  STL [R1+0x2fc], R0 ;  /* 0x0002fc0001007387 */ /* 0x0001e80000100800 */
[----:B------:R1:W-:Y:S01]  /*79340*/  STL [R1+0x300], R2 ;  /* 0x0003000201007387 */ /* 0x0003e20000100800 */
[----:B0-----:R-:W-:Y:S02]  /*79350*/  SHF.R.S32.HI R0, RZ, 0x1f, R5 ;  /* 0x0000001fff007819 */ /* 0x001fe40000011405 */
[----:B-1----:R-:W-:-:S03]  /*79360*/  SHF.R.S32.HI R2, RZ, 0x1f, R7 ;  /* 0x0000001fff027819 */ /* 0x002fc60000011407 */
[----:B------:R0:W-:Y:S04]  /*79370*/  STL [R1+0x304], R0 ;  /* 0x0003040001007387 */ /* 0x0001e80000100800 */
[----:B------:R1:W-:Y:S01]  /*79380*/  STL [R1+0x308], R3 ;  /* 0x0003080301007387 */ /* 0x0003e20000100800 */
[----:B0-----:R-:W-:-:S03]  /*79390*/  SHF.R.S32.HI R0, RZ, 0x1f, R8 ;  /* 0x0000001fff007819 */ /* 0x001fc60000011408 */
[----:B------:R0:W-:Y:S01]  /*793a0*/  STL [R1+0x30c], R2 ;  /* 0x00030c0201007387 */ /* 0x0001e20000100800 */
[----:B-1----:R-:W-:-:S03]  /*793b0*/  SHF.R.S32.HI R3, RZ, 0x1f, R9 ;  /* 0x0000001fff037819 */ /* 0x002fc60000011409 */
        /* <DEDUP_REMOVED lines=27> */
[----:B------:R-:W2:Y:S04]  /*79570*/  LDL R3, [R1+0xcc] ;  /* 0x0000cc0001037983 */ /* 0x000ea80000100800 */
        /* <DEDUP_REMOVED lines=15> */
[----:B----4-:R-:W-:-:S05]  /*79670*/  SHF.R.S32.HI R14, RZ, 0x1f, R14 ;  /* 0x0000001fff0e7819 */ /* 0x010fca000001140e */
[----:B------:R0:W-:Y:S02]  /*79680*/  STL [R1+0x348], R14 ;  /* 0x0003480e01007387 */ /* 0x0001e40000100800 */
[----:B0-----:R-:W-:Y:S02]  /*79690*/  SHF.R.S32.HI R14, RZ, 0x1f, R18 ;  /* 0x0000001fff0e7819 */ /* 0x001fe40000011412 */
[----:B---3--:R-:W-:-:S03]  /*796a0*/  SHF.R.S32.HI R18, RZ, 0x1f, R17 ;  /* 0x0000001fff127819 */ /* 0x008fc60000011411 */
[----:B------:R0:W-:Y:S01]  /*796b0*/  STL [R1+0x34c], R14 ;  /* 0x00034c0e01007387 */ /* 0x0001e20000100800 */
[----:B------:R-:W-:Y:S02]  /*796c0*/  SHF.R.S32.HI R17, RZ, 0x1f, R15 ;  /* 0x0000001fff117819 */ /* 0x000fe4000001140f */
[----:B------:R-:W-:Y:S01]  /*796d0*/  SHF.R.S32.HI R15, RZ, 0x1f, R20 ;  /* 0x0000001fff0f7819 */ /* 0x000fe20000011414 */
[----:B------:R-:W-:Y:S01]  /*796e0*/  STL [R1+0x360], R18 ;  /* 0x0003601201007387 */ /* 0x000fe20000100800 */
[----:B0-----:R-:W-:-:S05]  /*796f0*/  SHF.R.S32.HI R14, RZ, 0x1f, R19 ;  /* 0x0000001fff0e7819 */ /* 0x001fca0000011413 */
[----:B------:R0:W-:Y:S04]  /*79700*/  STL [R1+0x364], R14 ;  /* 0x0003640e01007387 */ /* 0x0001e80000100800 */
[----:B------:R1:W-:Y:S01]  /*79710*/  STL [R1+0x368], R17 ;  /* 0x0003681101007387 */ /* 0x0003e20000100800 */
[----:B0-----:R-:W-:-:S03]  /*79720*/  SHF.R.S32.HI R14, RZ, 0x1f, R21 ;  /* 0x0000001fff0e7819 */ /* 0x001fc60000011415 */
[----:B------:R0:W-:Y:S01]  /*79730*/  STL [R1+0x36c], R15 ;  /* 0x00036c0f01007387 */ /* 0x0001e20000100800 */
[----:B-1----:R-:W-:-:S03]  /*79740*/  SHF.R.S32.HI R17, RZ, 0x1f, R22 ;  /* 0x0000001fff117819 */ /* 0x002fc60000011416 */
        /* <DEDUP_REMOVED lines=11> */
[----:B------:R2:W-:Y:S01]  /*79800*/  STL [R1+0x3a8], R14 ;  /* 0x0003a80e01007387 */ /* 0x0005e20000100800 */
[----:B0-----:R-:W-:Y:S02]  /*79810*/  SHF.R.S32.HI R17, RZ, 0x1f, R28 ;  /* 0x0000001fff117819 */ /* 0x001fe4000001141c */
[----:B-1----:R-:W-:-:S03]  /*79820*/  SHF.R.S32.HI R15, RZ, 0x1f, R29 ;  /* 0x0000001fff0f7819 */ /* 0x002fc6000001141d */
[----:B------:R-:W-:Y:S01]  /*79830*/  STL [R1+0x3ac], R17 ;  /* 0x0003ac1101007387 */ /* 0x000fe20000100800 */
[----:B--2---:R-:W-:Y:S02]  /*79840*/  SHF.R.S32.HI R14, RZ, 0x1f, R0 ;  /* 0x0000001fff0e7819 */ /* 0x004fe40000011400 */
        /* <DEDUP_REMOVED lines=59> */
[----:B------:R-:W-:Y:S02]  /*79c00*/  SHF.R.S32.HI R19, RZ, 0x1f, R19 ;  /* 0x0000001fff137819 */ /* 0x000fe40000011413 */
[----:B------:R-:W-:-:S02]  /*79c10*/  SHF.R.S32.HI R15, RZ, 0x1f, R15 ;  /* 0x0000001fff0f7819 */ /* 0x000fc4000001140f */
[----:B------:R-:W-:Y:S02]  /*79c20*/  SHF.R.S32.HI R20, RZ, 0x1f, R20 ;  /* 0x0000001fff147819 */ /* 0x000fe40000011414 */
[----:B------:R-:W-:Y:S02]  /*79c30*/  SHF.R.S32.HI R21, RZ, 0x1f, R21 ;  /* 0x0000001fff157819 */ /* 0x000fe40000011415 */
[----:B------:R-:W-:Y:S02]  /*79c40*/  SHF.R.S32.HI R22, RZ, 0x1f, R22 ;  /* 0x0000001fff167819 */ /* 0x000fe40000011416 */
[----:B------:R-:W-:Y:S02]  /*79c50*/  SHF.R.S32.HI R23, RZ, 0x1f, R23 ;  /* 0x0000001fff177819 */ /* 0x000fe40000011417 */
        /* <DEDUP_REMOVED lines=17> */
[----:B----4-:R-:W-:-:S05]  /*79d70*/  SHF.R.S32.HI R14, RZ, 0x1f, R14 ;  /* 0x0000001fff0e7819 */ /* 0x010fca000001140e */
[----:B------:R0:W-:Y:S04]  /*79d80*/  STL [R1+0x428], R14 ;  /* 0x0004280e01007387 */ /* 0x0001e80000100800 */
[----:B0-----:R-:W2:Y:S04]  /*79d90*/  LDL.LU R14, [R1+0x7c40] ;  /* 0x007c4000010e7983 */ /* 0x001ea80000300800 */
[----:B------:R0:W-:Y:S04]  /*79da0*/  STL [R1+0x42c], R17 ;  /* 0x00042c1101007387 */ /* 0x0001e80000100800 */
[----:B0-----:R-:W3:Y:S04]  /*79db0*/  LDL.LU R17, [R1+0x7c3c] ;  /* 0x007c3c0001117983 */ /* 0x001ee80000300800 */
        /* <DEDUP_REMOVED lines=19> */
[----:B0-----:R-:W4:Y:S04]  /*79ef0*/  LDL.LU R26, [R1+0x7c14] ;  /* 0x007c1400011a7983 */ /* 0x001f280000300800 */
[----:B------:R0:W-:Y:S04]  /*79f00*/  STL [R1+0x4e4], R27 ;  /* 0x0004e41b01007387 */ /* 0x0001e80000100800 */
[----:B0-----:R-:W2:Y:S04]  /*79f10*/  LDL.LU R27, [R1+0x7c10] ;  /* 0x007c1000011b7983 */ /* 0x001ea80000300800 */
[----:B------:R0:W-:Y:S04]  /*79f20*/  STL [R1+0x4e8], R28 ;  /* 0x0004e81c01007387 */ /* 0x0001e80000100800 */
[----:B0-----:R-:W3:Y:S04]  /*79f30*/  LDL.LU R28, [R1+0x7c0c] ;  /* 0x007c0c00011c7983 */ /* 0x001ee80000300800 */
        /* <DEDUP_REMOVED lines=23> */
[----:B0-----:R-:W3:Y:S01]  /*7a0b0*/  LDL.LU R16, [R1+0x7bdc] ;  /* 0x007bdc0001107983 */ /* 0x001ee20000300800 */
[----:B----4-:R-:W-:-:S02]  /*7a0c0*/  SHF.R.S32.HI R0, RZ, 0x1f, R0 ;  /* 0x0000001fff007819 */ /* 0x010fc40000011400 */
[----:B--2---:R-:W-:Y:S02]  /*7a0d0*/  SHF.R.S32.HI R2, RZ, 0x1f, R2 ;  /* 0x0000001fff027819 */ /* 0x004fe40000011402 */
[----:B---3--:R-:W-:Y:S02]  /*7a0e0*/  SHF.R.S32.HI R3, RZ, 0x1f, R3 ;  /* 0x0000001fff037819 */ /* 0x008fe40000011403 */
[----:B------:R-:W-:Y:S02]  /*7a0f0*/  SHF.R.S32.HI R4, RZ, 0x1f, R4 ;  /* 0x0000001fff047819 */ /* 0x000fe40000011404 */
[----:B------:R-:W-:Y:S02]  /*7a100*/  SHF.R.S32.HI R5, RZ, 0x1f, R5 ;  /* 0x0000001fff057819 */ /* 0x000fe40000011405 */
[----:B------:R-:W-:Y:S02]  /*7a110*/  SHF.R.S32.HI R6, RZ, 0x1f, R6 ;  /* 0x0000001fff067819 */ /* 0x000fe40000011406 */
[----:B------:R-:W-:-:S02]  /*7a120*/  SHF.R.S32.HI R7, RZ, 0x1f, R7 ;  /* 0x0000001fff077819 */ /* 0x000fc40000011407 */
[----:B------:R-:W-:Y:S02]  /*7a130*/  SHF.R.S32.HI R8, RZ, 0x1f, R8 ;  /* 0x0000001fff087819 */ /* 0x000fe40000011408 */
[----:B------:R-:W-:Y:S02]  /*7a140*/  SHF.R.S32.HI R9, RZ, 0x1f, R9 ;  /* 0x0000001fff097819 */ /* 0x000fe40000011409 */
[----:B------:R-:W-:Y:S02]  /*7a150*/  SHF.R.S32.HI R11, RZ, 0x1f, R11 ;  /* 0x0000001fff0b7819 */ /* 0x000fe4000001140b */
[----:B------:R-:W-:-:S05]  /*7a160*/  SHF.R.S32.HI R16, RZ, 0x1f, R16 ;  /* 0x0000001fff107819 */ /* 0x000fca0000011410 */
        /* <DEDUP_REMOVED lines=20> */
[----:B------:R0:W-:Y:S04]  /*7a2b0*/  STL.64 [R1+0x7a08], R28 ;  /* 0x007a081c01007387 */ /* 0x0001e80000100a00 */
[----:B------:R1:W-:Y:S01]  /*7a2c0*/  STL [R1+0x544], R0 ;  /* 0x0005440001007387 */ /* 0x0003e20000100800 */
[----:B0-----:R-:W-:-:S03]  /*7a2d0*/  IMAD.MOV.U32 R29, RZ, RZ, R0 ;  /* 0x000000ffff1d7224 */ /* 0x001fc600078e0000 */
[----:B-1----:R-:W4:Y:S04]  /*7a2e0*/  LDL.LU R0, [R1+0x7bb0] ;  /* 0x007bb00001007983 */ /* 0x002f280000300800 */
[----:B------:R-:W2:Y:S04]  /*7a2f0*/  LDL.LU R28, [R1+0x3b28] ;  /* 0x003b2800011c7983 */ /* 0x000ea80000300800 */
[----:B------:R0:W-:Y:S02]  /*7a300*/  STL [R1+0x7a5c], R27 ;  /* 0x007a5c1b01007387 */ /* 0x0001e40000100800 */
[----:B0-----:R-:W-:-:S05]  /*7a310*/  SHF.R.S32.HI R27, RZ, 0x1f, R25 ;  /* 0x0000001fff1b7819 */ /* 0x001fca0000011419 */
[----:B------:R0:W-:Y:S04]  /*7a320*/  STL.64 [R1+0x7a90], R26 ;  /* 0x007a901a01007387 */ /* 0x0001e80000100a00 */
[----:B0-----:R-:W3:Y:S04]  /*7a330*/  LDL.LU R27, [R1+0x2274] ;  /* 0x00227400011b7983 */ /* 0x001ee80000300800 */
[----:B------:R-:W3:Y:S04]  /*7a340*/  LDL.LU R26, [R1+0x226c] ;  /* 0x00226c00011a7983 */ /* 0x000ee80000300800 */
[----:B---3--:R0:W-:Y:S04]  /*7a350*/  STL.64 [R1+0x7ba0], R26 ;  /* 0x007ba01a01007387 */ /* 0x0081e80000100a00 */
[----:B0-----:R-:W3:Y:S04]  /*7a360*/  LDL.LU R26, [R1+0x2250] ;  /* 0x00225000011a7983 */ /* 0x001ee80000300800 */
[----:B---3--:R-:W-:Y:S04]  /*7a370*/  STL.64 [R1+0x7ba8], R26 ;  /* 0x007ba81a01007387 */ /* 0x008fe80000100a00 */
[----:B------:R2:W-:Y:S02]  /*7a380*/  STL.64 [R1+0x7ac0], R24 ;  /* 0x007ac01801007387 */ /* 0x0005e40000100a00 */
[----:B--2---:R-:W-:-:S02]  /*7a390*/  IMAD.MOV.U32 R25, RZ, RZ, R28 ;  /* 0x000000ffff197224 */ /* 0x004fc400078e001c */
[----:B------:R-:W-:Y:S01]  /*7a3a0*/  IMAD.MOV.U32 R28, RZ, RZ, R14 ;  /* 0x000000ffff1c7224 */ /* 0x000fe200078e000e */
[----:B------:R-:W-:-:S04]  /*7a3b0*/  IADD3 R26, P3, R17, R7, RZ ;  /* 0x00000007111a7210 */ /* 0x000fc80007f7e0ff */
[----:B------:R-:W-:Y:S04]  /*7a3c0*/  STL.64 [R1+0x7b90], R28 ;  /* 0x007b901c01007387 */ /* 0x000fe80000100a00 */
[----:B------:R0:W-:Y:S02]  /*7a3d0*/  STL.64 [R1+0x7b08], R22 ;  /* 0x007b081601007387 */ /* 0x0001e40000100a00 */
[----:B0-----:R-:W-:Y:S01]  /*7a3e0*/  IMAD.MOV.U32 R23, RZ, RZ, R10 ;  /* 0x000000ffff177224 */ /* 0x001fe200078e000a */
[----:B------:R-:W-:Y:S01]  /*7a3f0*/  SHF.R.S32.HI R10, RZ, 0x1f, R17 ;  /* 0x0000001fff0a7819 */ /* 0x000fe20000011411 */
[----:B------:R-:W-:Y:S04]  /*7a400*/  STL [R1+0x7b40], R21 ;  /* 0x007b401501007387 */ /* 0x000fe80000100800 */
[----:B------:R-:W-:Y:S01]  /*7a410*/  IMAD.X R27, R10, 0x1, R8, P3 ;  /* 0x000000010a1b7824 */ /* 0x000fe200018e0608 */
[----:B------:R-:W-:Y:S04]  /*7a420*/  STL [R1+0x7b68], R20 ;  /* 0x007b681401007387 */ /* 0x000fe80000100800 */
[----:B------:R0:W-:Y:S04]  /*7a430*/  STL.64 [R1+0x4d18], R26 ;  /* 0x004d181a01007387 */ /* 0x0001e80000100a00 */
[----:B0-----:R-:W2:Y:S01]  /*7a440*/  LDL.LU.64 R26, [R1+0x7ba8] ;  /* 0x007ba800011a7983 */ /* 0x001ea20000300a00 */
[----:B------:R-:W-:Y:S01]  /*7a450*/  IMAD.MOV.U32 R24, RZ, RZ, R12 ;  /* 0x000000ffff187224 */ /* 0x000fe200078e000c */
[----:B----4-:R-:W-:Y:S01]  /*7a460*/  IADD3 R14, P1, R17, R5, RZ ;  /* 0x00000005110e7210 */ /* 0x010fe20007f3e0ff */
[----:B------:R-:W-:-:S02]  /*7a470*/  IMAD.MOV.U32 R28, RZ, RZ, R15 ;  /* 0x000000ffff1c7224 */ /* 0x000fc400078e000f */
[----:B------:R-:W-:Y:S01]  /*7a480*/  IMAD.MOV.U32 R15, RZ, RZ, R13 ;  /* 0x000000ffff0f7224 */ /* 0x000fe200078e000d */
[----:B------:R0:W-:Y:S03]  /*7a490*/  STL.64 [R1+0x7b78], R24 ;  /* 0x007b781801007387 */ /* 0x0001e60000100a00 */
[----:B0-----:R-:W-:Y:S02]  /*7a4a0*/  IMAD.MOV.U32 R24, RZ, RZ, R15 ;  /* 0x000000ffff187224 */ /* 0x001fe400078e000f */
[----:B------:R-:W-:Y:S02]  /*7a4b0*/  IMAD.X R15, R10, 0x1, R6, P1 ;  /* 0x000000010a0f7824 */ /* 0x000fe400008e0606 */
[----:B--2---:R-:W-:Y:S01]  /*7a4c0*/  IMAD.MOV.U32 R25, RZ, RZ, R26 ;  /* 0x000000ffff197224 */ /* 0x004fe200078e001a */
[----:B------:R-:W-:-:S05]  /*7a4d0*/  IADD3 R26, P3, R17, R0, RZ ;  /* 0x00000000111a7210 */ /* 0x000fca0007f7e0ff */
[----:B------:R0:W-:Y:S04]  /*7a4e0*/  STL [R1+0x4d00], R26 ;  /* 0x004d001a01007387 */ /* 0x0001e80000100800 */
[----:B0-----:R-:W2:Y:S04]  /*7a4f0*/  LDL.LU.64 R26, [R1+0x7ba0] ;  /* 0x007ba000011a7983 */ /* 0x001ea80000300a00 */
[----:B------:R-:W-:Y:S04]  /*7a500*/  STL [R1+0x56c0], R17 ;  /* 0x0056c01101007387 */ /* 0x000fe80000100800 */
[----:B------:R0:W-:Y:S04]  /*7a510*/  STL.64 [R1+0x4d10], R14 ;  /* 0x004d100e01007387 */ /* 0x0001e80000100a00 */
[----:B0-----:R-:W3:Y:S01]  /*7a520*/  LDL.LU.64 R14, [R1+0x7b98] ;  /* 0x007b9800010e7983 */ /* 0x001ee20000300a00 */
[----:B------:R-:W-:Y:S01]  /*7a530*/  IADD3 R12, P2, R17, R3, RZ ;  /* 0x00000003110c7210 */ /* 0x000fe20007f5e0ff */
[----:B------:R-:W-:Y:S01]  /*7a540*/  IMAD.MOV.U32 R17, RZ, RZ, R28 ;  /* 0x000000ffff117224 */ /* 0x000fe200078e001c */
[----:B---3--:R-:W-:-:S05]  /*7a550*/  IADD3 R28, P1, R18, R14, RZ ;  /* 0x0000000e121c7210 */ /* 0x008fca0007f3e0ff */
[----:B------:R0:W-:Y:S04]  /*7a560*/  STL [R1+0x4cf8], R28 ;  /* 0x004cf81c01007387 */ /* 0x0001e80000100800 */
[----:B0-----:R-:W3:Y:S01]  /*7a570*/  LDL.LU.64 R28, [R1+0x7b90] ;  /* 0x007b9000011c7983 */ /* 0x001ee20000300a00 */
[----:B------:R-:W-:-:S05]  /*7a580*/  IMAD.X R13, R10, 0x1, R4, P2 ;  /* 0x000000010a0d7824 */ /* 0x000fca00010e0604 */
[----:B------:R0:W-:Y:S04]  /*7a590*/  STL.64 [R1+0x4d08], R12 ;  /* 0x004d080c01007387 */ /* 0x0001e80000100a00 */
[----:B0-----:R-:W4:Y:S04]  /*7a5a0*/  LDL.LU.64 R12, [R1+0x7b88] ;  /* 0x007b8800010c7983 */ /* 0x001f280000300a00 */
[----:B--2---:R0:W-:Y:S04]  /*7a5b0*/  STL.64 [R1+0x7b70], R26 ;  /* 0x007b701a01007387 */ /* 0x0041e80000100a00 */
[----:B0-----:R0:W2:Y:S04]  /*7a5c0*/  LDL.64 R26, [R1+0x4cf8] ;  /* 0x004cf800011a7983 */ /* 0x0010a80000100a00 */
[----:B---3--:R1:W-:Y:S04]  /*7a5d0*/  STL.64 [R1+0x7b58], R28 ;  /* 0x007b581c01007387 */ /* 0x0083e80000100a00 */
[----:B-1----:R0:W3:Y:S01]  /*7a5e0*/  LDL.64 R28, [R1+0x4d00] ;  /* 0x004d0000011c7983 */ /* 0x0020e20000100a00 */
[----:B------:R-:W-:-:S02]  /*7a5f0*/  SHF.R.S32.HI R22, RZ, 0x1f, R20 ;  /* 0x0000001fff167819 */ /* 0x000fc40000011414 */
[----:B------:R-:W-:Y:S01]  /*7a600*/  SHF.R.S32.HI R20, RZ, 0x1f, R18 ;  /* 0x0000001fff147819 */ /* 0x000fe20000011412 */
[----:B--2---:R-:W-:Y:S02]  /*7a610*/  IMAD.MOV.U32 R27, RZ, RZ, R17 ;  /* 0x000000ffff1b7224 */ /* 0x004fe400078e0011 */
[----:B------:R-:W-:Y:S01]  /*7a620*/  IMAD.MOV.U32 R17, RZ, RZ, R24 ;  /* 0x000000ffff117224 */ /* 0x000fe200078e0018 */
[----:B----4-:R-:W-:Y:S01]  /*7a630*/  IADD3 R24, P2, R18, R13, RZ ;  /* 0x0000000d12187210 */ /* 0x010fe20007f5e0ff */
[----:B---3--:R-:W-:-:S04]  /*7a640*/  IMAD.MOV.U32 R29, RZ, RZ, R25 ;  /* 0x000000ffff1d7224 */ /* 0x008fc800078e0019 */
[----:B------:R-:W-:Y:S02]  /*7a650*/  IMAD.MOV.U32 R25, RZ, RZ, R29 ;  /* 0x000000ffff197224 */ /* 0x000fe400078e001d */
[----:B------:R-:W-:Y:S02]  /*7a660*/  IMAD.X R29, R10, 0x1, R2, P3 ;  /* 0x000000010a1d7824 */ /* 0x000fe400018e0602 */
[----:B------:R-:W2:Y:S04]  /*7a670*/  LDL.LU R10, [R1+0x7b80] ;  /* 0x007b8000010a7983 */ /* 0x000ea80000300800 */
[----:B------:R1:W-:Y:S04]  /*7a680*/  STL [R1+0x4d04], R29 ;  /* 0x004d041d01007387 */ /* 0x0003e80000100800 */
[----:B------:R-:W-:Y:S01]  /*7a690*/  STL.64 [R1+0x7b60], R22 ;  /* 0x007b601601007387 */ /* 0x000fe20000100a00 */
[----:B-1----:R-:W-:-:S02]  /*7a6a0*/  IMAD.MOV.U32 R29, RZ, RZ, R27 ;  /* 0x000000ffff1d7224 */ /* 0x002fc400078e001b */
[----:B------:R-:W-:-:S05]  /*7a6b0*/  IMAD.X R27, R20, 0x1, R16, P1 ;  /* 0x00000001141b7824 */ /* 0x000fca00008e0610 */
[----:B------:R1:W-:Y:S02]  /*7a6c0*/  STL [R1+0x4cfc], R27 ;  /* 0x004cfc1b01007387 */ /* 0x0003e40000100800 */
[----:B-1----:R-:W-:Y:S02]  /*7a6d0*/  IMAD.MOV.U32 R27, RZ, RZ, R25 ;  /* 0x000000ffff1b7224 */ /* 0x002fe400078e0019 */
[----:B------:R-:W-:-:S05]  /*7a6e0*/  IMAD.X R25, R20, 0x1, R15, P2 ;  /* 0x0000000114197824 */ /* 0x000fca00010e060f */
[----:B------:R1:W-:Y:S04]  /*7a6f0*/  STL.64 [R1+0x4cf0], R24 ;  /* 0x004cf01801007387 */ /* 0x0003e80000100a00 */
[----:B-1----:R-:W3:Y:S01]  /*7a700*/  LDL.LU.64 R24, [R1+0x7b78] ;  /* 0x007b780001187983 */ /* 0x002ee20000300a00 */
[C---:B------:R-:W-:Y:S01]  /*7a710*/  IADD3 R28, P3, R18.reuse, R11, RZ ;  /* 0x0000000b121c7210 */ /* 0x040fe20007f7e0ff */
[----:B------:R-:W-:Y:S01]  /*7a720*/  IMAD.MOV.U32 R23, RZ, RZ, R29 ;  /* 0x000000ffff177224 */ /* 0x000fe200078e001d */
[----:B------:R-:W-:-:S03]  /*7a730*/  IADD3 R26, P1, R18, R9, RZ ;  /* 0x00000009121a7210 */ /* 0x000fc60007f3e0ff */
[----:B------:R-:W-:Y:S01]  /*7a740*/  IMAD.X R29, R20, 0x1, R12, P3 ;  /* 0x00000001141d7824 */ /* 0x000fe200018e060c */
[----:B------:R-:W-:-:S04]  /*7a750*/  IADD3 R22, P2, R18, R7, RZ ;  /* 0x0000000712167210 */ /* 0x000fc80007f5e0ff */
[----:B------:R1:W-:Y:S02]  /*7a760*/  STL.64 [R1+0x4ce8], R28 ;  /* 0x004ce81c01007387 */ /* 0x0003e40000100a00 */
[----:B-1----:R-:W-:Y:S01]  /*7a770*/  IMAD.MOV.U32 R29, RZ, RZ, R27 ;  /* 0x000000ffff1d7224 */ /* 0x002fe200078e001b */
[----:B------:R-:W-:Y:S02]  /*7a780*/  IADD3 R28, P3, R18, R5, RZ ;  /* 0x00000005121c7210 */ /* 0x000fe40007f7e0ff */
[----:B------:R-:W-:Y:S01]  /*7a790*/  SHF.R.S32.HI R21, RZ, 0x1f, R19 ;  /* 0x0000001fff157819 */ /* 0x000fe20000011413 */
[----:B--2---:R-:W-:-:S05]  /*7a7a0*/  IMAD.X R27, R20, 0x1, R10, P1 ;  /* 0x00000001141b7824 */ /* 0x004fca00008e060a */
[----:B------:R1:W-:Y:S02]  /*7a7b0*/  STL.64 [R1+0x4ce0], R26 ;  /* 0x004ce01a01007387 */ /* 0x0003e40000100a00 */
[----:B-1----:R-:W-:Y:S02]  /*7a7c0*/  IMAD.MOV.U32 R27, RZ, RZ, R23 ;  /* 0x000000ffff1b7224 */ /* 0x002fe400078e0017 */
[----:B------:R-:W-:Y:S01]  /*7a7d0*/  IMAD.X R23, R20, 0x1, R8, P2 ;  /* 0x0000000114177824 */ /* 0x000fe200010e0608 */
[----:B------:R-:W-:-:S04]  /*7a7e0*/  IADD3 R26, P1, R18, R3, RZ ;  /* 0x00000003121a7210 */ /* 0x000fc80007f3e0ff */
[----:B------:R1:W-:Y:S02]  /*7a7f0*/  STL.64 [R1+0x4cd8], R22 ;  /* 0x004cd81601007387 */ /* 0x0003e40000100a00 */
[----:B-1----:R-:W-:Y:S01]  /*7a800*/  IADD3 R22, P2, R18, R0, RZ ;  /* 0x0000000012167210 */ /* 0x002fe20007f5e0ff */
[----:B------:R-:W-:Y:S02]  /*7a810*/  IMAD.MOV.U32 R18, RZ, RZ, R29 ;  /* 0x000000ffff127224 */ /* 0x000fe400078e001d */
[C---:B------:R-:W-:Y:S02]  /*7a820*/  IMAD.X R29, R20.reuse, 0x1, R6, P3 ;  /* 0x00000001141d7824 */ /* 0x040fe400018e0606 */
[C---:B------:R-:W-:Y:S01]  /*7a830*/  IMAD.X R23, R20.reuse, 0x1, R2, P2 ;  /* 0x0000000114177824 */ /* 0x040fe200010e0602 */
[----:B---3--:R-:W-:Y:S04]  /*7a840*/  STL.64 [R1+0x7b50], R24 ;  /* 0x007b501801007387 */ /* 0x008fe80000100a00 */
[----:B------:R1:W-:Y:S02]  /*7a850*/  STL.64 [R1+0x4cd0], R28 ;  /* 0x004cd01c01007387 */ /* 0x0003e40000100a00 */
[----:B-1----:R-:W-:Y:S01]  /*7a860*/  IMAD.MOV.U32 R29, RZ, RZ, R27 ;  /* 0x000000ffff1d7224 */ /* 0x002fe200078e001b */
[C---:B------:R-:W-:Y:S01]  /*7a870*/  IADD3 R28, P3, R19.reuse, R14, RZ ;  /* 0x0000000e131c7210 */ /* 0x040fe20007f7e0ff */
[----:B------:R-:W-:Y:S01]  /*7a880*/  IMAD.X R27, R20, 0x1, R4, P1 ;  /* 0x00000001141b7824 */ /* 0x000fe200008e0604 */
[----:B------:R-:W-:Y:S01]  /*7a890*/  IADD3 R24, P1, R19, R13, RZ ;  /* 0x0000000d13187210 */ /* 0x000fe20007f3e0ff */
[----:B------:R-:W-:-:S02]  /*7a8a0*/  IMAD.MOV.U32 R25, RZ, RZ, R29 ;  /* 0x000000ffff197224 */ /* 0x000fc400078e001d */
[----:B------:R-:W-:Y:S01]  /*7a8b0*/  IMAD.X R29, R21, 0x1, R16, P3 ;  /* 0x00000001151d7824 */ /* 0x000fe200018e0610 */
[----:B------:R1:W-:Y:S04]  /*7a8c0*/  STL.64 [R1+0x4cc8], R26 ;  /* 0x004cc81a01007387 */ /* 0x0003e80000100a00 */
[----:B-1----:R-:W2:Y:S04]  /*7a8d0*/  LDL.LU.64 R26, [R1+0x7b70] ;  /* 0x007b7000011a7983 */ /* 0x002ea80000300a00 */
[----:B------:R-:W3:Y:S04]  /*7a8e0*/  LDL.LU R20, [R1+0x7b68] ;  /* 0x007b680001147983 */ /* 0x000ee80000300800 */
[----:B------:R-:W-:Y:S04]  /*7a8f0*/  STL [R1+0x4cb0], R24 ;  /* 0x004cb01801007387 */ /* 0x000fe80000100800 */
[----:B------:R1:W-:Y:S04]  /*7a900*/  STL.64 [R1+0x4cc0], R22 ;  /* 0x004cc01601007387 */ /* 0x0003e80000100a00 */
[----:B-1----:R-:W4:Y:S04]  /*7a910*/  LDL.LU.64 R22, [R1+0x7b60] ;  /* 0x007b600001167983 */ /* 0x002f280000300a00 */
[----:B------:R1:W-:Y:S04]  /*7a920*/  STL.64 [R1+0x4cb8], R28 ;  /* 0x004cb81c01007387 */ /* 0x0003e80000100a00 */
[----:B-1----:R-:W2:Y:S04]  /*7a930*/  LDL.LU.64 R28, [R1+0x7b58] ;  /* 0x007b5800011c7983 */ /* 0x002ea80000300a00 */
[----:B------:R-:W-:Y:S04]  /*7a940*/  STL.64 [R1+0x7b48], R16 ;  /* 0x007b481001007387 */ /* 0x000fe80000100a00 */
[----:B--2---:R1:W-:Y:S04]  /*7a950*/  STL.64 [R1+0x7b28], R28 ;  /* 0x007b281c01007387 */ /* 0x0043e80000100a00 */
[----:B-1----:R0:W2:Y:S01]  /*7a960*/  LDL.64 R28, [R1+0x4cb0] ;  /* 0x004cb000011c7983 */ /* 0x0020a20000100a00 */
[----:B------:R-:W-:-:S02]  /*7a970*/  IADD3 R24, P2, R19, R11, RZ ;  /* 0x0000000b13187210 */ /* 0x000fc40007f5e0ff */
[----:B------:R-:W-:-:S05]  /*7a980*/  IADD3 R16, P3, R19, R9, RZ ;  /* 0x0000000913107210 */ /* 0x000fca0007f7e0ff */
[C---:B------:R-:W-:Y:S02]  /*7a990*/  IMAD.X R17, R21.reuse, 0x1, R10, P3 ;  /* 0x0000000115117824 */ /* 0x040fe400018e060a */
[----:B--2---:R-:W-:-:S05]  /*7a9a0*/  IMAD.X R29, R21, 0x1, R15, P1 ;  /* 0x00000001151d7824 */ /* 0x004fca00008e060f */
[----:B------:R1:W-:Y:S01]  /*7a9b0*/  STL [R1+0x4cb4], R29 ;  /* 0x004cb41d01007387 */ /* 0x0003e20000100800 */
[----:B------:R-:W-:Y:S01]  /*7a9c0*/  IADD3 R28, P1, R19, R7, RZ ;  /* 0x00000007131c7210 */ /* 0x000fe20007f3e0ff */
[----:B-1----:R-:W-:Y:S02]  /*7a9d0*/  IMAD.MOV.U32 R29, RZ, RZ, R25 ;  /* 0x000000ffff1d7224 */ /* 0x002fe400078e0019 */
[----:B------:R-:W-:-:S05]  /*7a9e0*/  IMAD.X R25, R21, 0x1, R12, P2 ;  /* 0x0000000115197824 */ /* 0x000fca00010e060c */
[----:B------:R1:W-:Y:S04]  /*7a9f0*/  STL.64 [R1+0x4ca8], R24 ;  /* 0x004ca81801007387 */ /* 0x0003e80000100a00 */
[----:B------:R2:W-:Y:S01]  /*7aa00*/  STL.64 [R1+0x4ca0], R16 ;  /* 0x004ca01001007387 */ /* 0x0005e20000100a00 */
[----:B-1----:R-:W-:Y:S01]  /*7aa10*/  IADD3 R24, P2, R19, R5, RZ ;  /* 0x0000000513187210 */ /* 0x002fe20007f5e0ff */
[----:B--2---:R-:W-:Y:S02]  /*7aa20*/  IMAD.MOV.U32 R17, RZ, RZ, R29 ;  /* 0x000000ffff117224 */ /* 0x004fe400078e001d */
[C---:B------:R-:W-:Y:S02]  /*7aa30*/  IMAD.X R29, R21.reuse, 0x1, R8, P1 ;  /* 0x00000001151d7824 */ /* 0x040fe400008e0608 */
[----:B------:R-:W-:-:S03]  /*7aa40*/  IMAD.X R25, R21, 0x1, R6, P2 ;  /* 0x0000000115197824 */ /* 0x000fc600010e0606 */
[----:B------:R-:W-:Y:S04]  /*7aa50*/  STL.64 [R1+0x4c98], R28 ;  /* 0x004c981c01007387 */ /* 0x000fe80000100a00 */
[----:B------:R1:W-:Y:S04]  /*7aa60*/  STL.64 [R1+0x4c90], R24 ;  /* 0x004c901801007387 */ /* 0x0003e80000100a00 */
[----:B-1----:R-:W2:Y:S01]  /*7aa70*/  LDL.LU.64 R24, [R1+0x7b50] ;  /* 0x007b500001187983 */ /* 0x002ea20000300a00 */
[C---:B------:R-:W-:Y:S02]  /*7aa80*/  IADD3 R16, P3, R19.reuse, R3, RZ ;  /* 0x0000000313107210 */ /* 0x040fe40007f7e0ff */
[----:B------:R-:W-:Y:S01]  /*7aa90*/  IADD3 R28, P1, R19, R0, RZ ;  /* 0x00000000131c7210 */ /* 0x000fe20007f3e0ff */
[----:B------:R-:W-:Y:S01]  /*7aaa0*/  IMAD.MOV.U32 R19, RZ, RZ, R17 ;  /* 0x000000ffff137224 */ /* 0x000fe200078e0011 */
[----:B------:R3:W-:Y:S01]  /*7aab0*/  STL.64 [R1+0x7b38], R6 ;  /* 0x007b380601007387 */ /* 0x0007e20000100a00 */
[----:B------:R-:W-:-:S05]  /*7aac0*/  IMAD.X R17, R21, 0x1, R4, P3 ;  /* 0x0000000115117824 */ /* 0x000fca00018e0604 */
[----:B------:R1:W-:Y:S01]  /*7aad0*/  STL.64 [R1+0x4c88], R16 ;  /* 0x004c881001007387 */ /* 0x0003e20000100a00 */
[----:B---3--:R-:W-:-:S05]  /*7aae0*/  IADD3 R6, P2, R20, R14, RZ ;  /* 0x0000000e14067210 */ /* 0x008fca0007f5e0ff */
[----:B------:R-:W-:Y:S04]  /*7aaf0*/  STL [R1+0x4c78], R6 ;  /* 0x004c780601007387 */ /* 0x000fe80000100800 */
[----:B-1----:R-:W3:Y:S04]  /*7ab00*/  LDL.LU.64 R16, [R1+0x7b48] ;  /* 0x007b480001107983 */ /* 0x002ee80000300a00 */
[----:B------:R-:W-:Y:S04]  /*7ab10*/  STL.64 [R1+0x7b30], R4 ;  /* 0x007b300401007387 */ /* 0x000fe80000100a00 */
[----:B--2---:R-:W-:Y:S04]  /*7ab20*/  STL.64 [R1+0x7b18], R24 ;  /* 0x007b181801007387 */ /* 0x004fe80000100a00 */
[----:B------:R1:W-:Y:S04]  /*7ab30*/  STL [R1+0x7b20], R25 ;  /* 0x007b201901007387 */ /* 0x0003e80000100800 */
[----:B-1----:R0:W3:Y:S01]  /*7ab40*/  LDL.64 R24, [R1+0x4c78] ;  /* 0x004c780001187983 */ /* 0x0020e20000100a00 */
[----:B------:R-:W-:Y:S01]  /*7ab50*/  IADD3 R6, P3, R20, R13, RZ ;  /* 0x0000000d14067210 */ /* 0x000fe20007f7e0ff */
[----:B------:R-:W-:-:S02]  /*7ab60*/  IMAD.X R29, R21, 0x1, R2, P1 ;  /* 0x00000001151d7824 */ /* 0x000fc400008e0602 */
[----:B------:R-:W2:Y:S02]  /*7ab70*/  LDL.LU R21, [R1+0x7b40] ;  /* 0x007b400001157983 */ /* 0x000ea40000300800 */
[C---:B----4-:R-:W-:Y:S02]  /*7ab80*/  IMAD.X R7, R22.reuse, 0x1, R15, P3 ;  /* 0x0000000116077824 */ /* 0x050fe400018e060f */
[----:B------:R-:W-:Y:S01]  /*7ab90*/  STL.64 [R1+0x4c80], R28 ;  /* 0x004c801c01007387 */ /* 0x000fe20000100a00 */
[----:B---3--:R-:W-:-:S05]  /*7aba0*/  IMAD.X R25, R22, 0x1, R16, P2 ;  /* 0x0000000116197824 */ /* 0x008fca00010e0610 */
[----:B------:R-:W-:Y:S04]  /*7abb0*/  STL [R1+0x4c7c], R25 ;  /* 0x004c7c1901007387 */ /* 0x000fe80000100800 */
[----:B------:R1:W-:Y:S04]  /*7abc0*/  STL.64 [R1+0x4c70], R6 ;  /* 0x004c700601007387 */ /* 0x0003e80000100a00 */
[----:B-1----:R-:W3:Y:S01]  /*7abd0*/  LDL.LU.64 R6, [R1+0x7b38] ;  /* 0x007b380001067983 */ /* 0x002ee20000300a00 */
[----:B------:R-:W-:-:S05]  /*7abe0*/  IADD3 R28, P1, R20, R11, RZ ;  /* 0x0000000b141c7210 */ /* 0x000fca0007f3e0ff */
[----:B------:R-:W-:Y:S01]  /*7abf0*/  IMAD.X R29, R22, 0x1, R12, P1 ;  /* 0x00000001161d7824 */ /* 0x000fe200008e060c */
[----:B---3--:R-:W-:-:S05]  /*7ac00*/  IADD3 R4, P3, R20, R7, RZ ;  /* 0x0000000714047210 */ /* 0x008fca0007f7e0ff */
[----:B------:R1:W-:Y:S04]  /*7ac10*/  STL [R1+0x4c58], R4 ;  /* 0x004c580401007387 */ /* 0x0003e80000100800 */
[----:B-1----:R-:W3:Y:S04]  /*7ac20*/  LDL.LU.64 R4, [R1+0x7b30] ;  /* 0x007b300001047983 */ /* 0x002ee80000300a00 */
[----:B------:R1:W-:Y:S04]  /*7ac30*/  STL.64 [R1+0x4c68], R28 ;  /* 0x004c681c01007387 */ /* 0x0003e80000100a00 */
[----:B-1----:R-:W4:Y:S04]  /*7ac40*/  LDL.LU.64 R28, [R1+0x7b28] ;  /* 0x007b2800011c7983 */ /* 0x002f280000300a00 */
[----:B----4-:R1:W-:Y:S04]  /*7ac50*/  STL.64 [R1+0x7b10], R28 ;  /* 0x007b101c01007387 */ /* 0x0103e80000100a00 */
[----:B-1----:R0:W4:Y:S01]  /*7ac60*/  LDL.64 R28, [R1+0x4c58] ;  /* 0x004c5800011c7983 */ /* 0x0021220000100a00 */
[----:B------:R-:W-:-:S02]  /*7ac70*/  IADD3 R24, P2, R20, R9, RZ ;  /* 0x0000000914187210 */ /* 0x000fc40007f5e0ff */
[----:B---3--:R-:W-:Y:S01]  /*7ac80*/  IADD3 R22, P1, R20, R5, RZ ;  /* 0x0000000514167210 */ /* 0x008fe20007f3e0ff */
[----:B----4-:R-:W-:Y:S01]  /*7ac90*/  IMAD.MOV.U32 R29, RZ, RZ, R23 ;  /* 0x000000ffff1d7224 */ /* 0x010fe200078e0017 */
[----:B------:R-:W-:-:S05]  /*7aca0*/  SHF.R.S32.HI R23, RZ, 0x1f, R20 ;  /* 0x0000001fff177819 */ /* 0x000fca0000011414 */
[----:B------:R-:W-:-:S05]  /*7acb0*/  IMAD.X R25, R23, 0x1, R10, P2 ;  /* 0x0000000117197824 */ /* 0x000fca00010e060a */
[----:B------:R1:W-:Y:S02]  /*7acc0*/  STL.64 [R1+0x4c60], R24 ;  /* 0x004c601801007387 */ /* 0x0003e40000100a00 */
[----:B-1----:R-:W-:Y:S01]  /*7acd0*/  IMAD.MOV.U32 R25, RZ, RZ, R29 ;  /* 0x000000ffff197224 */ /* 0x002fe200078e001d */
[C---:B------:R-:W-:Y:S01]  /*7ace0*/  IADD3 R24, P2, R20.reuse, R3, RZ ;  /* 0x0000000314187210 */ /* 0x040fe20007f5e0ff */
[----:B------:R-:W-:Y:S01]  /*7acf0*/  IMAD.X R29, R23, 0x1, R8, P3 ;  /* 0x00000001171d7824 */ /* 0x000fe200018e0608 */
[----:B------:R-:W-:Y:S01]  /*7ad00*/  IADD3 R28, P3, R20, R0, RZ ;  /* 0x00000000141c7210 */ /* 0x000fe20007f7e0ff */
[----:B------:R-:W-:-:S04]  /*7ad10*/  IMAD.MOV.U32 R20, RZ, RZ, R23 ;  /* 0x000000ffff147224 */ /* 0x000fc800078e0017 */
[C---:B------:R-:W-:Y:S01]  /*7ad20*/  IMAD.X R23, R20.reuse, 0x1, R6, P1 ;  /* 0x0000000114177824 */ /* 0x040fe200008e0606 */
[----:B------:R-:W-:Y:S04]  /*7ad30*/  STL [R1+0x4c5c], R29 ;  /* 0x004c5c1d01007387 */ /* 0x000fe80000100800 */
[----:B------:R1:W-:Y:S02]  /*7ad40*/  STL.64 [R1+0x4c50], R22 ;  /* 0x004c501601007387 */ /* 0x0003e40000100a00 */
[----:B-1----:R-:W-:Y:S02]  /*7ad50*/  IMAD.MOV.U32 R23, RZ, RZ, R25 ;  /* 0x000000ffff177224 */ /* 0x002fe400078e0019 */
[----:B------:R-:W-:-:S05]  /*7ad60*/  IMAD.X R25, R20, 0x1, R4, P2 ;  /* 0x0000000114197824 */ /* 0x000fca00010e0604 */
[----:B------:R1:W-:Y:S04]  /*7ad70*/  STL.64 [R1+0x4c48], R24 ;  /* 0x004c481801007387 */ /* 0x0003e80000100a00 */
[----:B-1----:R0:W3:Y:S01]  /*7ad80*/  LDL.LU R25, [R1+0x7b20] ;  /* 0x007b200001197983 */ /* 0x0020e20000300800 */
[----:B--2---:R-:W-:-:S05]  /*7ad90*/  IADD3 R24, P2, R21, R13, RZ ;  /* 0x0000000d15187210 */ /* 0x004fca0007f5e0ff */
[----:B------:R3:W-:Y:S01]  /*7ada0*/  STL [R1+0x4c30], R24 ;  /* 0x004c301801007387 */ /* 0x0007e20000100800 */
[----:B------:R-:W-:Y:S01]  /*7adb0*/  IMAD.X R29, R20, 0x1, R2, P3 ;  /* 0x00000001141d7824 */ /* 0x000fe200018e0602 */
[----:B------:R-:W-:Y:S02]  /*7adc0*/  IADD3 R22, P1, R21, R14, RZ ;  /* 0x0000000e15167210 */ /* 0x000fe40007f3e0ff */
[----:B---3--:R-:W2:Y:S01]  /*7add0*/  LDL.LU.64 R24, [R1+0x7b18] ;  /* 0x007b180001187983 */ /* 0x008ea20000300a00 */
[----:B------:R-:W-:-:S03]  /*7ade0*/  SHF.R.S32.HI R20, RZ, 0x1f, R21 ;  /* 0x0000001fff147819 */ /* 0x000fc60000011415 */
[----:B------:R1:W-:Y:S02]  /*7adf0*/  STL.64 [R1+0x4c40], R28 ;  /* 0x004c401c01007387 */ /* 0x0003e40000100a00 */
[----:B-1----:R-:W-:Y:S02]  /*7ae00*/  IMAD.MOV.U32 R29, RZ, RZ, R23 ;  /* 0x000000ffff1d7224 */ /* 0x002fe400078e0017 */
[C---:B------:R-:W-:Y:S01]  /*7ae10*/  IMAD.X R23, R20.reuse, 0x1, R16, P1 ;  /* 0x0000000114177824 */ /* 0x040fe200008e0610 */
[----:B--2---:R-:W-:Y:S04]  /*7ae20*/  STL.64 [R1+0x7af8], R24 ;  /* 0x007af81801007387 */ /* 0x004fe80000100a00 */
[----:B------:R-:W-:Y:S04]  /*7ae30*/  STL.64 [R1+0x4c38], R22 ;  /* 0x004c381601007387 */ /* 0x000fe80000100a00 */
[----:B------:R1:W-:Y:S04]  /*7ae40*/  STL [R1+0x7b00], R25 ;  /* 0x007b001901007387 */ /* 0x0003e80000100800 */
[----:B-1----:R0:W2:Y:S01]  /*7ae50*/  LDL.64 R24, [R1+0x4c30] ;  /* 0x004c300001187983 */ /* 0x0020a20000100a00 */
[----:B------:R-:W-:Y:S01]  /*7ae60*/  IADD3 R28, P3, R21, R11, RZ ;  /* 0x0000000b151c7210 */ /* 0x000fe20007f7e0ff */
[----:B--2---:R-:W-:-:S05]  /*7ae70*/  IMAD.X R25, R20, 0x1, R15, P2 ;  /* 0x0000000114197824 */ /* 0x004fca00010e060f */
[----:B------:R1:W-:Y:S02]  /*7ae80*/  STL [R1+0x4c34], R25 ;  /* 0x004c341901007387 */ /* 0x0003e40000100800 */
[----:B-1----:R-:W-:Y:S02]  /*7ae90*/  IMAD.MOV.U32 R25, RZ, RZ, R29 ;  /* 0x000000ffff197224 */ /* 0x002fe400078e001d */
[----:B------:R-:W-:-:S05]  /*7aea0*/  IMAD.X R29, R20, 0x1, R12, P3 ;  /* 0x00000001141d7824 */ /* 0x000fca00018e060c */
[----:B------:R1:W-:Y:S04]  /*7aeb0*/  STL.64 [R1+0x4c28], R28 ;  /* 0x004c281c01007387 */ /* 0x0003e80000100a00 */
[----:B-1----:R-:W2:Y:S01]  /*7aec0*/  LDL.LU.64 R28, [R1+0x7b10] ;  /* 0x007b1000011c7983 */ /* 0x002ea20000300a00 */
[----:B------:R-:W-:-:S03]  /*7aed0*/  IADD3 R22, P1, R21, R9, RZ ;  /* 0x0000000915167210 */ /* 0x000fc60007f3e0ff */
[----:B------:R1:W-:Y:S02]  /*7aee0*/  STL.64 [R1+0x7af0], R26 ;  /* 0x007af01a01007387 */ /* 0x0003e40000100a00 */
[----:B------:R-:W-:Y:S01]  /*7aef0*/  IMAD.X R23, R20, 0x1, R10, P1 ;  /* 0x0000000114177824 */ /* 0x000fe200008e060a */
[----:B------:R-:W-:-:S04]  /*7af00*/  IADD3 R24, P2, R21, R7, RZ ;  /* 0x0000000715187210 */ /* 0x000fc80007f5e0ff */
[----:B------:R3:W-:Y:S01]  /*7af10*/  STL.64 [R1+0x4c20], R22 ;  /* 0x004c201601007387 */ /* 0x0007e20000100a00 */
[----:B-1----:R-:W-:-:S05]  /*7af20*/  IADD3 R26, P3, R21, R5, RZ ;  /* 0x00000005151a7210 */ /* 0x002fca0007f7e0ff */
[----:B------:R1:W-:Y:S04]  /*7af30*/  STL [R1+0x4c10], R26 ;  /* 0x004c101a01007387 */ /* 0x0003e80000100800 */
[----:B---3--:R-:W3:Y:S01]  /*7af40*/  LDL.LU.64 R22, [R1+0x7b08] ;  /* 0x007b080001167983 */ /* 0x008ee20000300a00 */
[----:B-1----:R-:W-:-:S03]  /*7af50*/  IADD3 R26, P1, R21, R3, RZ ;  /* 0x00000003151a7210 */ /* 0x002fc60007f3e0ff */
[----:B--2---:R1:W-:Y:S02]  /*7af60*/  STL.64 [R1+0x7ae8], R28 ;  /* 0x007ae81c01007387 */ /* 0x0043e40000100a00 */
[----:B-1----:R-:W-:Y:S02]  /*7af70*/  IMAD.MOV.U32 R29, RZ, RZ, R25 ;  /* 0x000000ffff1d7224 */ /* 0x002fe400078e0019 */
[----:B------:R-:W-:-:S05]  /*7af80*/  IMAD.X R25, R20, 0x1, R8, P2 ;  /* 0x0000000114197824 */ /* 0x000fca00010e0608 */
[----:B------:R1:W-:Y:S04]  /*7af90*/  STL.64 [R1+0x4c18], R24 ;  /* 0x004c181801007387 */ /* 0x0003e80000100a00 */
[----:B------:R2:W-:Y:S01]  /*7afa0*/  STL [R1+0x5474], R21 ;  /* 0x0054741501007387 */ /* 0x0005e20000100800 */
[----:B-1----:R-:W-:Y:S01]  /*7afb0*/  IADD3 R24, P2, R21, R0, RZ ;  /* 0x0000000015187210 */ /* 0x002fe20007f5e0ff */
[----:B------:R-:W-:Y:S02]  /*7afc0*/  IMAD.MOV.U32 R25, RZ, RZ, R20 ;  /* 0x000000ffff197224 */ /* 0x000fe400078e0014 */
[----:B--2---:R0:W2:Y:S02]  /*7afd0*/  LDL.64 R20, [R1+0x4c10] ;  /* 0x004c100001147983 */ /* 0x0040a40000100a00 */
[----:B------:R-:W-:-:S02]  /*7afe0*/  IMAD.X R27, R25, 0x1, R4, P1 ;  /* 0x00000001191b7824 */ /* 0x000fc400008e0604 */
[C---:B--2---:R-:W-:Y:S02]  /*7aff0*/  IMAD.X R21, R25.reuse, 0x1, R6, P3 ;  /* 0x0000000119157824 */ /* 0x044fe400018e0606 */
[----:B------:R-:W-:-:S03]  /*7b000*/  IMAD.X R25, R25, 0x1, R2, P2 ;  /* 0x0000000119197824 */ /* 0x000fc600010e0602 */
[----:B------:R-:W-:Y:S04]  /*7b010*/  STL [R1+0x4c14], R21 ;  /* 0x004c141501007387 */ /* 0x000fe80000100800 */
[----:B------:R-:W-:Y:S04]  /*7b020*/  STL.64 [R1+0x4c08], R26 ;  /* 0x004c081a01007387 */ /* 0x000fe80000100a00 */
[----:B------:R1:W-:Y:S04]  /*7b030*/  STL.64 [R1+0x4c00], R24 ;  /* 0x004c001801007387 */ /* 0x0003e80000100a00 */
[----:B-1----:R0:W2:Y:S01]  /*7b040*/  LDL.LU R25, [R1+0x7b00] ;  /* 0x007b000001197983 */ /* 0x0020a20000300800 */
[----:B---3--:R-:W-:-:S05]  /*7b050*/  IADD3 R24, P2, R22, R11, RZ ;  /* 0x0000000b16187210 */ /* 0x008fca0007f5e0ff */
[----:B------:R2:W-:Y:S01]  /*7b060*/  STL [R1+0x4be8], R24 ;  /* 0x004be81801007387 */ /* 0x0005e20000100800 */
[----:B------:R-:W-:Y:S02]  /*7b070*/  IADD3 R20, P3, R22, R14, RZ ;  /* 0x0000000e16147210 */ /* 0x000fe40007f7e0ff */
[----:B------:R-:W-:-:S05]  /*7b080*/  SHF.R.S32.HI R28, RZ, 0x1f, R22 ;  /* 0x0000001fff1c7819 */ /* 0x000fca0000011416 */
[----:B------:R-:W-:Y:S01]  /*7b090*/  IMAD.X R21, R28, 0x1, R16, P3 ;  /* 0x000000011c157824 */ /* 0x000fe200018e0610 */
[----:B--2---:R-:W2:Y:S01]  /*7b0a0*/  LDL.LU.64 R24, [R1+0x7af8] ;  /* 0x007af80001187983 */ /* 0x004ea20000300a00 */
[----:B------:R-:W-:-:S03]  /*7b0b0*/  IADD3 R26, P1, R22, R13, RZ ;  /* 0x0000000d161a7210 */ /* 0x000fc60007f3e0ff */
[----:B------:R1:W-:Y:S02]  /*7b0c0*/  STL.64 [R1+0x4bf8], R20 ;  /* 0x004bf81401007387 */ /* 0x0003e40000100a00 */
[----:B-1----:R-:W-:-:S05]  /*7b0d0*/  SHF.R.S32.HI R21, RZ, 0x1f, R22 ;  /* 0x0000001fff157819 */ /* 0x002fca0000011416 */
[----:B------:R-:W-:-:S05]  /*7b0e0*/  IMAD.X R27, R21, 0x1, R15, P1 ;  /* 0x00000001151b7824 */ /* 0x000fca00008e060f */
[----:B------:R1:W-:Y:S04]  /*7b0f0*/  STL.64 [R1+0x4bf0], R26 ;  /* 0x004bf01a01007387 */ /* 0x0003e80000100a00 */
[----:B-1----:R-:W3:Y:S04]  /*7b100*/  LDL.LU.64 R26, [R1+0x7af0] ;  /* 0x007af000011a7983 */ /* 0x002ee80000300a00 */
[----:B--2---:R-:W-:Y:S04]  /*7b110*/  STL.64 [R1+0x7ad8], R24 ;  /* 0x007ad81801007387 */ /* 0x004fe80000100a00 */
[----:B------:R1:W-:Y:S04]  /*7b120*/  STL [R1+0x7ae0], R25 ;  /* 0x007ae01901007387 */ /* 0x0003e80000100800 */
[----:B-1----:R0:W2:Y:S01]  /*7b130*/  LDL.64 R24, [R1+0x4be8] ;  /* 0x004be80001187983 */ /* 0x0020a20000100a00 */
[----:B------:R-:W-:-:S02]  /*7b140*/  IADD3 R20, P3, R22, R9, RZ ;  /* 0x0000000916147210 */ /* 0x000fc40007f7e0ff */
[----:B------:R-:W-:Y:S01]  /*7b150*/  IADD3 R28, P1, R22, R7, RZ ;  /* 0x00000007161c7210 */ /* 0x000fe20007f3e0ff */
[----:B--2---:R-:W-:-:S04]  /*7b160*/  IMAD.MOV.U32 R25, RZ, RZ, R29 ;  /* 0x000000ffff197224 */ /* 0x004fc800078e001d */
[----:B------:R-:W-:Y:S02]  /*7b170*/  IMAD.MOV.U32 R29, RZ, RZ, R25 ;  /* 0x000000ffff1d7224 */ /* 0x000fe400078e0019 */
[C---:B------:R-:W-:Y:S02]  /*7b180*/  IMAD.X R25, R21.reuse, 0x1, R12, P2 ;  /* 0x0000000115197824 */ /* 0x040fe400010e060c */
[----:B------:R-:W-:-:S03]  /*7b190*/  IMAD.X R21, R21, 0x1, R10, P3 ;  /* 0x0000000115157824 */ /* 0x000fc600018e060a */
[----:B------:R1:W-:Y:S04]  /*7b1a0*/  STL [R1+0x4bec], R25 ;  /* 0x004bec1901007387 */ /* 0x0003e80000100800 */
[----:B------:R2:W-:Y:S01]  /*7b1b0*/  STL.64 [R1+0x4be0], R20 ;  /* 0x004be01401007387 */ /* 0x0005e20000100a00 */
[----:B-1----:R-:W-:Y:S01]  /*7b1c0*/  IMAD.MOV.U32 R25, RZ, RZ, R29 ;  /* 0x000000ffff197224 */ /* 0x002fe200078e001d */
[----:B--2---:R-:W-:-:S05]  /*7b1d0*/  SHF.R.S32.HI R21, RZ, 0x1f, R22 ;  /* 0x0000001fff157819 */ /* 0x004fca0000011416 */
[----:B------:R-:W-:-:S05]  /*7b1e0*/  IMAD.X R29, R21, 0x1, R8, P1 ;  /* 0x00000001151d7824 */ /* 0x000fca00008e0608 */
[----:B------:R1:W-:Y:S04]  /*7b1f0*/  STL.64 [R1+0x4bd8], R28 ;  /* 0x004bd81c01007387 */ /* 0x0003e80000100a00 */
[----:B-1----:R-:W2:Y:S04]  /*7b200*/  LDL.LU.64 R28, [R1+0x7ae8] ;  /* 0x007ae800011c7983 */ /* 0x002ea80000300a00 */
[----:B--2---:R1:W-:Y:S04]  /*7b210*/  STL.64 [R1+0x7ac8], R28 ;  /* 0x007ac81c01007387 */ /* 0x0043e80000100a00 */
[----:B-1----:R-:W2:Y:S01]  /*7b220*/  LDL.LU R28, [R1+0x2284] ;  /* 0x00228400011c7983 */ /* 0x002ea20000300800 */
[----:B------:R-:W-:-:S02]  /*7b230*/  IADD3 R24, P2, R22, R5, RZ ;  /* 0x0000000516187210 */ /* 0x000fc40007f5e0ff */
[C---:B------:R-:W-:Y:S01]  /*7b240*/  IADD3 R20, P3, R22.reuse, R3, RZ ;  /* 0x0000000316147210 */ /* 0x040fe20007f7e0ff */
[----:B--2---:R1:W-:Y:S04]  /*7b250*/  STL.64 [R1+0x7ad0], R28 ;  /* 0x007ad01c01007387 */ /* 0x0043e80000100a00 */
[----:B------:R2:W-:Y:S01]  /*7b260*/  STL [R1+0x5478], R22 ;  /* 0x0054781601007387 */ /* 0x0005e20000100800 */
[----:B-1----:R-:W-:Y:S01]  /*7b270*/  IMAD.MOV.U32 R29, RZ, RZ, R21 ;  /* 0x000000ffff1d7224 */ /* 0x002fe200078e0015 */
[----:B------:R-:W-:Y:S01]  /*7b280*/  IADD3 R28, P1, R22, R0, RZ ;  /* 0x00000000161c7210 */ /* 0x000fe20007f3e0ff */
[----:B--2---:R-:W-:Y:S02]  /*7b290*/  IMAD.MOV.U32 R22, RZ, RZ, R25 ;  /* 0x000000ffff167224 */ /* 0x004fe400078e0019 */
[----:B------:R-:W-:-:S02]  /*7b2a0*/  IMAD.X R25, R29, 0x1, R6, P2 ;  /* 0x000000011d197824 */ /* 0x000fc400010e0606 */
[----:B------:R-:W-:-:S03]  /*7b2b0*/  IMAD.X R21, R29, 0x1, R4, P3 ;  /* 0x000000011d157824 */ /* 0x000fc600018e0604 */
[----:B------:R1:W-:Y:S04]  /*7b2c0*/  STL.64 [R1+0x4bd0], R24 ;  /* 0x004bd01801007387 */ /* 0x0003e80000100a00 */
[----:B------:R2:W-:Y:S01]  /*7b2d0*/  STL.64 [R1+0x4bc8], R20 ;  /* 0x004bc81401007387 */ /* 0x0005e20000100a00 */
[----:B------:R-:W-:Y:S01]  /*7b2e0*/  IMAD.X R29, R29, 0x1, R2, P1 ;  /* 0x000000011d1d7824 */ /* 0x000fe200008e0602 */
[----:B-1----:R-:W-:Y:S02]  /*7b2f0*/  IADD3 R24, P2, R23, R14, RZ ;  /* 0x0000000e17187210 */ /* 0x002fe40007f5e0ff */
[----:B--2---:R-:W-:Y:S02]  /*7b300*/  SHF.R.S32.HI R21, RZ, 0x1f, R23 ;  /* 0x0000001fff157819 */ /* 0x004fe40000011417 */
[----:B------:R-:W-:Y:S03]  /*7b310*/  STL.64 [R1+0x4bc0], R28 ;  /* 0x004bc01c01007387 */ /* 0x000fe60000100a00 */
[----:B------:R-:W-:-:S05]  /*7b320*/  IMAD.X R25, R21, 0x1, R16, P2 ;  /* 0x0000000115197824 */ /* 0x000fca00010e0610 */
[----:B------:R1:W-:Y:S04]  /*7b330*/  STL.64 [R1+0x4bb8], R24 ;  /* 0x004bb81801007387 */ /* 0x0003e80000100a00 */
[----:B-1----:R0:W2:Y:S01]  /*7b340*/  LDL.LU R25, [R1+0x7ae0] ;  /* 0x007ae00001197983 */ /* 0x0020a20000300800 */
[----:B------:R-:W-:-:S05]  /*7b350*/  IADD3 R24, P2, R23, R9, RZ ;  /* 0x0000000917187210 */ /* 0x000fca0007f5e0ff */
[----:B------:R2:W-:Y:S01]  /*7b360*/  STL [R1+0x4ba0], R24 ;  /* 0x004ba01801007387 */ /* 0x0005e20000100800 */
[----:B------:R-:W-:-:S03]  /*7b370*/  IADD3 R20, P3, R23, R13, RZ ;  /* 0x0000000d17147210 */ /* 0x000fc60007f7e0ff */
[----:B--2---:R-:W2:Y:S02]  /*7b380*/  LDL.LU.64 R24, [R1+0x7ad8] ;  /* 0x007ad80001187983 */ /* 0x004ea40000300a00 */
[----:B------:R-:W-:-:S05]  /*7b390*/  IMAD.X R21, R21, 0x1, R15, P3 ;  /* 0x0000000115157824 */ /* 0x000fca00018e060f */
[----:B------:R2:W-:Y:S02]  /*7b3a0*/  STL.64 [R1+0x4bb0], R20 ;  /* 0x004bb01401007387 */ /* 0x0005e40000100a00 */
[----:B--2---:R-:W-:-:S05]  /*7b3b0*/  IMAD.MOV.U32 R20, RZ, RZ, R24 ;  /* 0x000000ffff147224 */ /* 0x004fca00078e0018 */
[----:B------:R1:W-:Y:S04]  /*7b3c0*/  STL [R1+0x7aa8], R20 ;  /* 0x007aa81401007387 */ /* 0x0003e80000100800 */
[----:B-1----:R0:W2:Y:S01]  /*7b3d0*/  LDL.64 R20, [R1+0x4ba0] ;  /* 0x004ba00001147983 */ /* 0x0020a20000100a00 */
[----:B------:R-:W-:Y:S01]  /*7b3e0*/  IADD3 R28, P1, R23, R11, RZ ;  /* 0x0000000b171c7210 */ /* 0x000fe20007f3e0ff */
[----:B--2---:R-:W-:Y:S01]  /*7b3f0*/  IMAD.MOV.U32 R21, RZ, RZ, R25 ;  /* 0x000000ffff157224 */ /* 0x004fe200078e0019 */
[----:B------:R-:W-:-:S05]  /*7b400*/  SHF.R.S32.HI R25, RZ, 0x1f, R23 ;  /* 0x0000001fff197819 */ /* 0x000fca0000011417 */
[----:B------:R-:W-:-:S05]  /*7b410*/  IMAD.X R29, R25, 0x1, R12, P1 ;  /* 0x00000001191d7824 */ /* 0x000fca00008e060c */
[----:B------:R1:W-:Y:S04]  /*7b420*/  STL.64 [R1+0x4ba8], R28 ;  /* 0x004ba81c01007387 */ /* 0x0003e80000100a00 */
[----:B-1----:R-:W2:Y:S04]  /*7b430*/  LDL.LU.64 R28, [R1+0x7ad0] ;  /* 0x007ad000011c7983 */ /* 0x002ea80000300a00 */
[----:B---3--:R-:W-:Y:S04]  /*7b440*/  STL.64 [R1+0x7ab0], R26 ;  /* 0x007ab01a01007387 */ /* 0x008fe80000100a00 */
[----:B------:R1:W-:Y:S02]  /*7b450*/  STL [R1+0x7ab8], R27 ;  /* 0x007ab81b01007387 */ /* 0x0003e40000100800 */
[----:B-1----:R-:W-:-:S02]  /*7b460*/  IMAD.MOV.U32 R27, RZ, RZ, R22 ;  /* 0x000000ffff1b7224 */ /* 0x002fc400078e0016 */
[----:B--2---:R-:W-:Y:S01]  /*7b470*/  IMAD.MOV.U32 R22, RZ, RZ, R28 ;  /* 0x000000ffff167224 */ /* 0x004fe200078e001c */
[----:B------:R-:W-:-:S05]  /*7b480*/  IADD3 R28, P1, R23, R5, RZ ;  /* 0x00000005171c7210 */ /* 0x000fca0007f3e0ff */
[----:B------:R1:W-:Y:S04]  /*7b490*/  STL [R1+0x4b90], R28 ;  /* 0x004b901c01007387 */ /* 0x0003e80000100800 */
[----:B-1----:R-:W2:Y:S01]  /*7b4a0*/  LDL.LU.64 R28, [R1+0x7ac8] ;  /* 0x007ac800011c7983 */ /* 0x002ea20000300a00 */
[----:B------:R-:W-:Y:S01]  /*7b4b0*/  IADD3 R24, P3, R23, R7, RZ ;  /* 0x0000000717187210 */ /* 0x000fe20007f7e0ff */
[----:B------:R-:W-:Y:S02]  /*7b4c0*/  IMAD.MOV.U32 R26, RZ, RZ, R21 ;  /* 0x000000ffff1a7224 */ /* 0x000fe400078e0015 */
[C---:B------:R-:W-:Y:S02]  /*7b4d0*/  IMAD.X R21, R25.reuse, 0x1, R10, P2 ;  /* 0x0000000119157824 */ /* 0x040fe400010e060a */
[----:B------:R-:W-:-:S03]  /*7b4e0*/  IMAD.X R25, R25, 0x1, R8, P3 ;  /* 0x0000000119197824 */ /* 0x000fc600018e0608 */
[----:B------:R-:W-:Y:S04]  /*7b4f0*/  STL [R1+0x4ba4], R21 ;  /* 0x004ba41501007387 */ /* 0x000fe80000100800 */
[----:B------:R1:W-:Y:S04]  /*7b500*/  STL.64 [R1+0x4b98], R24 ;  /* 0x004b981801007387 */ /* 0x0003e80000100a00 */
[----:B-1----:R-:W3:Y:S04]  /*7b510*/  LDL.LU.64 R24, [R1+0x7ac0] ;  /* 0x007ac00001187983 */ /* 0x002ee80000300a00 */
[----:B--2---:R1:W-:Y:S02]  /*7b520*/  STL.64 [R1+0x7a98], R28 ;  /* 0x007a981c01007387 */ /* 0x0043e40000100a00 */
[----:B-1----:R-:W-:-:S05]  /*7b530*/  IMAD.MOV.U32 R28, RZ, RZ, R26 ;  /* 0x000000ffff1c7224 */ /* 0x002fca00078e001a */
[----:B------:R1:W-:Y:S04]  /*7b540*/  STL.64 [R1+0x7aa0], R28 ;  /* 0x007aa01c01007387 */ /* 0x0003e80000100a00 */
[----:B-1----:R0:W2:Y:S01]  /*7b550*/  LDL.64 R28, [R1+0x4b90] ;  /* 0x004b9000011c7983 */ /* 0x0020a20000100a00 */
[----:B------:R-:W-:Y:S01]  /*7b560*/  IMAD.MOV.U32 R21, RZ, RZ, R27 ;  /* 0x000000ffff157224 */ /* 0x000fe200078e001b */
[C---:B------:R-:W-:Y:S02]  /*7b570*/  IADD3 R20, P2, R23.reuse, R3, RZ ;  /* 0x0000000317147210 */ /* 0x040fe40007f5e0ff */
[----:B------:R-:W-:Y:S01]  /*7b580*/  IADD3 R26, P3, R23, R0, RZ ;  /* 0x00000000171a7210 */ /* 0x000fe20007f7e0ff */
[----:B------:R1:W-:Y:S01]  /*7b590*/  STL [R1+0x547c], R23 ;  /* 0x00547c1701007387 */ /* 0x0003e20000100800 */
[----:B--2---:R-:W-:Y:S01]  /*7b5a0*/  SHF.R.S32.HI R29, RZ, 0x1f, R23 ;  /* 0x0000001fff1d7819 */ /* 0x004fe20000011417 */
[----:B-1----:R-:W-:-:S04]  /*7b5b0*/  IMAD.MOV.U32 R23, RZ, RZ, R21 ;  /* 0x000000ffff177224 */ /* 0x002fc800078e0015 */
[----:B------:R-:W-:-:S04]  /*7b5c0*/  IMAD.MOV.U32 R27, RZ, RZ, R29 ;  /* 0x000000ffff1b7224 */ /* 0x000fc800078e001d */
[C---:B------:R-:W-:Y:S02]  /*7b5d0*/  IMAD.X R29, R27.reuse, 0x1, R6, P1 ;  /* 0x000000011b1d7824 */ /* 0x040fe400008e0606 */
[C---:B------:R-:W-:Y:S02]  /*7b5e0*/  IMAD.X R21, R27.reuse, 0x1, R4, P2 ;  /* 0x000000011b157824 */ /* 0x040fe400010e0604 */
[----:B------:R-:W-:Y:S01]  /*7b5f0*/  IMAD.X R27, R27, 0x1, R2, P3 ;  /* 0x000000011b1b7824 */ /* 0x000fe200018e0602 */
[----:B------:R-:W-:Y:S04]  /*7b600*/  STL [R1+0x4b94], R29 ;  /* 0x004b941d01007387 */ /* 0x000fe80000100800 */
[----:B------:R-:W-:Y:S04]  /*7b610*/  STL.64 [R1+0x4b88], R20 ;  /* 0x004b881401007387 */ /* 0x000fe80000100a00 */
[----:B------:R1:W-:Y:S04]  /*7b620*/  STL.64 [R1+0x4b80], R26 ;  /* 0x004b801a01007387 */ /* 0x0003e80000100a00 */
[----:B-1----:R0:W2:Y:S01]  /*7b630*/  LDL.LU R27, [R1+0x7ab8] ;  /* 0x007ab800011b7983 */ /* 0x0020a20000300800 */
[----:B---3--:R-:W-:-:S02]  /*7b640*/  IADD3 R28, P1, R24, R14, RZ ;  /* 0x0000000e181c7210 */ /* 0x008fc40007f3e0ff */
[----:B------:R-:W-:Y:S02]  /*7b650*/  SHF.R.S32.HI R29, RZ, 0x1f, R24 ;  /* 0x0000001fff1d7819 */ /* 0x000fe40000011418 */
[----:B------:R-:W-:-:S03]  /*7b660*/  IADD3 R26, P3, R24, R11, RZ ;  /* 0x0000000b181a7210 */ /* 0x000fc60007f7e0ff */
[----:B------:R-:W-:Y:S02]  /*7b670*/  IMAD.X R29, R29, 0x1, R16, P1 ;  /* 0x000000011d1d7824 */ /* 0x000fe400008e0610 */
[----:B------:R2:W-:Y:S01]  /*7b680*/  STL [R1+0x4b68], R26 ;  /* 0x004b681a01007387 */ /* 0x0005e20000100800 */
[----:B------:R-:W-:-:S03]  /*7b690*/  IADD3 R20, P2, R24, R13, RZ ;  /* 0x0000000d18147210 */ /* 0x000fc60007f5e0ff */
[----:B--2---:R-:W2:Y:S04]  /*7b6a0*/  LDL.LU.64 R26, [R1+0x7ab0] ;  /* 0x007ab000011a7983 */ /* 0x004ea80000300a00 */
[----:B------:R1:W-:Y:S02]  /*7b6b0*/  STL.64 [R1+0x4b78], R28 ;  /* 0x004b781c01007387 */ /* 0x0003e40000100a00 */
[----:B-1----:R-:W-:-:S05]  /*7b6c0*/  SHF.R.S32.HI R29, RZ, 0x1f, R24 ;  /* 0x0000001fff1d7819 */ /* 0x002fca0000011418 */
[----:B------:R-:W-:-:S05]  /*7b6d0*/  IMAD.X R21, R29, 0x1, R15, P2 ;  /* 0x000000011d157824 */ /* 0x000fca00010e060f */
[----:B------:R1:W-:Y:S04]  /*7b6e0*/  STL.64 [R1+0x4b70], R20 ;  /* 0x004b701401007387 */ /* 0x0003e80000100a00 */
[----:B-1----:R-:W3:Y:S01]  /*7b6f0*/  LDL.LU R20, [R1+0x7aa8] ;  /* 0x007aa80001147983 */ /* 0x002ee20000300800 */
[----:B--2---:R-:W-:-:S05]  /*7b700*/  IMAD.MOV.U32 R21, RZ, RZ, R26 ;  /* 0x000000ffff157224 */ /* 0x004fca00078e001a */
[----:B---3--:R1:W-:Y:S04]  /*7b710*/  STL.64 [R1+0x7a88], R20 ;  /* 0x007a881401007387 */ /* 0x0083e80000100a00 */
[----:B-1----:R0:W2:Y:S01]  /*7b720*/  LDL.64 R20, [R1+0x4b68] ;  /* 0x004b680001147983 */ /* 0x0020a20000100a00 */
[----:B------:R-:W-:Y:S01]  /*7b730*/  IADD3 R28, P1, R24, R9, RZ ;  /* 0x00000009181c7210 */ /* 0x000fe20007f3e0ff */
[----:B--2---:R-:W-:-:S04]  /*7b740*/  IMAD.MOV.U32 R21, RZ, RZ, R27 ;  /* 0x000000ffff157224 */ /* 0x004fc800078e001b */
[----:B------:R-:W-:Y:S02]  /*7b750*/  IMAD.MOV.U32 R27, RZ, RZ, R21 ;  /* 0x000000ffff1b7224 */ /* 0x000fe400078e0015 */
[C---:B------:R-:W-:Y:S02]  /*7b760*/  IMAD.X R21, R29.reuse, 0x1, R12, P3 ;  /* 0x000000011d157824 */ /* 0x040fe400018e060c */
[----:B------:R-:W-:-:S03]  /*7b770*/  IMAD.X R29, R29, 0x1, R10, P1 ;  /* 0x000000011d1d7824 */ /* 0x000fc600008e060a */
[----:B------:R-:W-:Y:S04]  /*7b780*/  STL [R1+0x4b6c], R21 ;  /* 0x004b6c1501007387 */ /* 0x000fe80000100800 */
[----:B------:R1:W-:Y:S04]  /*7b790*/  STL.64 [R1+0x4b60], R28 ;  /* 0x004b601c01007387 */ /* 0x0003e80000100a00 */
[----:B-1----:R-:W2:Y:S04]  /*7b7a0*/  LDL.LU.64 R28, [R1+0x7aa0] ;  /* 0x007aa000011c7983 */ /* 0x002ea80000300a00 */
[----:B------:R2:W-:Y:S01]  /*7b7b0*/  STL.64 [R1+0x7a70], R22 ;  /* 0x007a701601007387 */ /* 0x0005e20000100a00 */
[C---:B------:R-:W-:Y:S01]  /*7b7c0*/  IADD3 R26, P2, R24.reuse, R7, RZ ;  /* 0x00000007181a7210 */ /* 0x040fe20007f5e0ff */
[----:B--2---:R-:W-:Y:S01]  /*7b7d0*/  IMAD.MOV.U32 R23, RZ, RZ, R28 ;  /* 0x000000ffff177224 */ /* 0x004fe200078e001c */
[----:B------:R-:W-:-:S05]  /*7b7e0*/  IADD3 R28, P1, R24, R3, RZ ;  /* 0x00000003181c7210 */ /* 0x000fca0007f3e0ff */
[----:B------:R1:W-:Y:S04]  /*7b7f0*/  STL [R1+0x4b48], R28 ;  /* 0x004b481c01007387 */ /* 0x0003e80000100800 */
[----:B-1----:R-:W2:Y:S01]  /*7b800*/  LDL.LU.64 R28, [R1+0x7a98] ;  /* 0x007a9800011c7983 */ /* 0x002ea20000300a00 */
[----:B------:R-:W-:Y:S01]  /*7b810*/  SHF.R.S32.HI R22, RZ, 0x1f, R24 ;  /* 0x0000001fff167819 */ /* 0x000fe20000011418 */
[----:B------:R-:W-:-:S04]  /*7b820*/  IMAD.MOV.U32 R21, RZ, RZ, R27 ;  /* 0x000000ffff157224 */ /* 0x000fc800078e001b */
[----:B------:R-:W-:-:S05]  /*7b830*/  IMAD.X R27, R22, 0x1, R8, P2 ;  /* 0x00000001161b7824 */ /* 0x000fca00010e0608 */
[----:B------:R1:W-:Y:S04]  /*7b840*/  STL.64 [R1+0x4b58], R26 ;  /* 0x004b581a01007387 */ /* 0x0003e80000100a00 */
[----:B-1----:R-:W3:Y:S04]  /*7b850*/  LDL.LU.64 R26, [R1+0x7a90] ;  /* 0x007a9000011a7983 */ /* 0x002ee80000300a00 */
[----:B--2---:R1:W-:Y:S04]  /*7b860*/  STL.64 [R1+0x7a68], R28 ;  /* 0x007a681c01007387 */ /* 0x0043e80000100a00 */
[----:B-1----:R-:W2:Y:S01]  /*7b870*/  LDL.LU R28, [R1+0x2258] ;  /* 0x00225800011c7983 */ /* 0x002ea20000300800 */
[----:B------:R-:W-:-:S03]  /*7b880*/  IADD3 R20, P3, R24, R5, RZ ;  /* 0x0000000518147210 */ /* 0x000fc60007f7e0ff */
[----:B--2---:R1:W-:Y:S04]  /*7b890*/  STL.64 [R1+0x7a78], R28 ;  /* 0x007a781c01007387 */ /* 0x0043e80000100a00 */
[----:B------:R-:W-:Y:S04]  /*7b8a0*/  STL [R1+0x5480], R24 ;  /* 0x0054801801007387 */ /* 0x000fe80000100800 */
[----:B------:R2:W-:Y:S01]  /*7b8b0*/  STL.64 [R1+0x7a80], R6 ;  /* 0x007a800601007387 */ /* 0x0005e20000100a00 */
[----:B-1----:R-:W-:Y:S02]  /*7b8c0*/  IMAD.MOV.U32 R29, RZ, RZ, R21 ;  /* 0x000000ffff1d7224 */ /* 0x002fe400078e0015 */
[----:B------:R-:W-:-:S02]  /*7b8d0*/  IMAD.X R21, R22, 0x1, R6, P3 ;  /* 0x0000000116157824 */ /* 0x000fc400018e0606 */
[----:B--2---:R0:W2:Y:S01]  /*7b8e0*/  LDL.64 R6, [R1+0x4b48] ;  /* 0x004b480001067983 */ /* 0x0040a20000100a00 */
[----:B------:R-:W-:-:S03]  /*7b8f0*/  IADD3 R28, P2, R24, R0, RZ ;  /* 0x00000000181c7210 */ /* 0x000fc60007f5e0ff */
[----:B------:R1:W-:Y:S02]  /*7b900*/  STL.64 [R1+0x4b50], R20 ;  /* 0x004b501401007387 */ /* 0x0003e40000100a00 */
[----:B-1----:R-:W-:-:S05]  /*7b910*/  IADD3 R20, P3, R25, R14, RZ ;  /* 0x0000000e19147210 */ /* 0x002fca0007f7e0ff */
[----:B---3--:R-:W-:Y:S02]  /*7b920*/  IMAD.X R21, R27, 0x1, R16, P3 ;  /* 0x000000011b157824 */ /* 0x008fe400018e0610 */
[----:B--2---:R-:W-:-:S05]  /*7b930*/  IMAD.X R7, R22, 0x1, R4, P1 ;  /* 0x0000000116077824 */ /* 0x004fca00008e0604 */
[----:B------:R1:W-:Y:S02]  /*7b940*/  STL [R1+0x4b4c], R7 ;  /* 0x004b4c0701007387 */ /* 0x0003e40000100800 */
[----:B-1----:R-:W-:Y:S02]  /*7b950*/  IMAD.MOV.U32 R7, RZ, RZ, R29 ;  /* 0x000000ffff077224 */ /* 0x002fe400078e001d */
[----:B------:R-:W-:-:S05]  /*7b960*/  IMAD.X R29, R22, 0x1, R2, P2 ;  /* 0x00000001161d7824 */ /* 0x000fca00010e0602 */
[----:B------:R-:W-:Y:S04]  /*7b970*/  STL.64 [R1+0x4b40], R28 ;  /* 0x004b401c01007387 */ /* 0x000fe80000100a00 */
[----:B------:R1:W-:Y:S04]  /*7b980*/  STL.64 [R1+0x4b38], R20 ;  /* 0x004b381401007387 */ /* 0x0003e80000100a00 */
[----:B-1----:R-:W2:Y:S01]  /*7b990*/  LDL.LU.64 R20, [R1+0x7a88] ;  /* 0x007a880001147983 */ /* 0x002ea20000300a00 */
[----:B------:R-:W-:Y:S01]  /*7b9a0*/  IADD3 R6, P1, R25, R13, RZ ;  /* 0x0000000d19067210 */ /* 0x000fe20007f3e0ff */
[----:B------:R-:W-:-:S02]  /*7b9b0*/  IMAD.MOV.U32 R24, RZ, RZ, R23 ;  /* 0x000000ffff187224 */ /* 0x000fc400078e0017 */
[----:B------:R-:W-:Y:S02]  /*7b9c0*/  IMAD.MOV.U32 R23, RZ, RZ, R7 ;  /* 0x000000ffff177224 */ /* 0x000fe400078e0007 */
[----:B------:R-:W-:Y:S01]  /*7b9d0*/  IMAD.X R7, R27, 0x1, R15, P1 ;  /* 0x000000011b077824 */ /* 0x000fe200008e060f */
[----:B--2---:R-:W-:Y:S04]  /*7b9e0*/  STL.64 [R1+0x7a60], R20 ;  /* 0x007a601401007387 */ /* 0x004fe80000100a00 */
[----:B------:R1:W-:Y:S04]  /*7b9f0*/  STL.64 [R1+0x4b30], R6 ;  /* 0x004b300601007387 */ /* 0x0003e80000100a00 */
[----:B-1----:R-:W2:Y:S01]  /*7ba00*/  LDL.LU.64 R6, [R1+0x7a80] ;  /* 0x007a800001067983 */ /* 0x002ea20000300a00 */
[----:B------:R-:W-:-:S02]  /*7ba10*/  IADD3 R28, P2, R25, R11, RZ ;  /* 0x0000000b191c7210 */ /* 0x000fc40007f5e0ff */
[----:B------:R-:W-:Y:S01]  /*7ba20*/  IADD3 R22, P3, R25, R9, RZ ;  /* 0x0000000919167210 */ /* 0x000fe20007f7e0ff */
[----:B------:R-:W-:Y:S02]  /*7ba30*/  IMAD.MOV.U32 R21, RZ, RZ, R23 ;  /* 0x000000ffff157224 */ /* 0x000fe400078e0017 */
[C---:B------:R-:W-:Y:S02]  /*7ba40*/  IMAD.X R29, R27.reuse, 0x1, R12, P2 ;  /* 0x000000011b1d7824 */ /* 0x040fe400010e060c */
[----:B------:R-:W-:-:S03]  /*7ba50*/  IMAD.X R23, R27, 0x1, R10, P3 ;  /* 0x000000011b177824 */ /* 0x000fc600018e060a */
[----:B------:R1:W-:Y:S01]  /*7ba60*/  STL.64 [R1+0x4b28], R28 ;  /* 0x004b281c01007387 */ /* 0x0003e20000100a00 */
[----:B--2---:R-:W-:-:S05]  /*7ba70*/  IADD3 R20, P1, R25, R7, RZ ;  /* 0x0000000719147210 */ /* 0x004fca0007f3e0ff */
[----:B------:R-:W-:Y:S04]  /*7ba80*/  STL [R1+0x4b18], R20 ;  /* 0x004b181401007387 */ /* 0x000fe80000100800 */
[----:B-1----:R-:W2:Y:S04]  /*7ba90*/  LDL.LU.64 R28, [R1+0x7a78] ;  /* 0x007a7800011c7983 */ /* 0x002ea80000300a00 */
[----:B------:R1:W-:Y:S04]  /*7baa0*/  STL.64 [R1+0x4b20], R22 ;  /* 0x004b201601007387 */ /* 0x0003e80000100a00 */
[----:B-1----:R-:W3:Y:S04]  /*7bab0*/  LDL.LU.64 R22, [R1+0x7a70] ;  /* 0x007a700001167983 */ /* 0x002ee80000300a00 */
[----:B---3--:R2:W-:Y:S02]  /*7bac0*/  STL.64 [R1+0x7a40], R22 ;  /* 0x007a401601007387 */ /* 0x0085e40000100a00 */
[----:B--2---:R-:W-:Y:S01]  /*7bad0*/  IMAD.MOV.U32 R23, RZ, RZ, R28 ;  /* 0x000000ffff177224 */ /* 0x004fe200078e001c */
[----:B------:R-:W-:-:S04]  /*7bae0*/  IADD3 R28, P3, R25, R3, RZ ;  /* 0x00000003191c7210 */ /* 0x000fc80007f7e0ff */
[----:B------:R1:W-:Y:S04]  /*7baf0*/  STL [R1+0x7a58], R23 ;  /* 0x007a581701007387 */ /* 0x0003e80000100800 */
[----:B-1----:R0:W2:Y:S04]  /*7bb00*/  LDL.64 R22, [R1+0x4b18] ;  /* 0x004b180001167983 */ /* 0x0020a80000100a00 */
[----:B------:R1:W-:Y:S04]  /*7bb10*/  STL [R1+0x4b08], R28 ;  /* 0x004b081c01007387 */ /* 0x0003e80000100800 */
[----:B-1----:R-:W3:Y:S01]  /*7bb20*/  LDL.LU.64 R28, [R1+0x7a68] ;  /* 0x007a6800011c7983 */ /* 0x002ee20000300a00 */
[----:B------:R-:W-:Y:S01]  /*7bb30*/  IADD3 R20, P2, R25, R5, RZ ;  /* 0x0000000519147210 */ /* 0x000fe20007f5e0ff */
[----:B--2---:R-:W-:-:S02]  /*7bb40*/  IMAD.X R23, R27, 0x1, R8, P1 ;  /* 0x000000011b177824 */ /* 0x004fc400008e0608 */
[----:B---3--:R1:W-:Y:S04]  /*7bb50*/  STL.64 [R1+0x7a48], R28 ;  /* 0x007a481c01007387 */ /* 0x0083e80000100a00 */
[----:B------:R-:W-:Y:S01]  /*7bb60*/  STL [R1+0x4b1c], R23 ;  /* 0x004b1c1701007387 */ /* 0x000fe20000100800 */
[----:B-1----:R-:W-:Y:S02]  /*7bb70*/  IMAD.MOV.U32 R29, RZ, RZ, R21 ;  /* 0x000000ffff1d7224 */ /* 0x002fe400078e0015 */
[----:B------:R-:W-:Y:S01]  /*7bb80*/  IMAD.X R21, R27, 0x1, R6, P2 ;  /* 0x000000011b157824 */ /* 0x000fe200010e0606 */
[----:B------:R-:W-:Y:S04]  /*7bb90*/  STL [R1+0x5484], R25 ;  /* 0x0054841901007387 */ /* 0x000fe80000100800 */
[----:B------:R1:W-:Y:S04]  /*7bba0*/  STL.64 [R1+0x4b10], R20 ;  /* 0x004b101401007387 */ /* 0x0003e80000100a00 */
[----:B-1----:R-:W2:Y:S04]  /*7bbb0*/  LDL.LU.64 R20, [R1+0x7a60] ;  /* 0x007a600001147983 */ /* 0x002ea80000300a00 */
[----:B------:R1:W-:Y:S04]  /*7bbc0*/  STL.64 [R1+0x7a50], R18 ;  /* 0x007a501201007387 */ /* 0x0003e80000100a00 */
[----:B-1----:R0:W3:Y:S01]  /*7bbd0*/  LDL.64 R18, [R1+0x4b08] ;  /* 0x004b080001127983 */ /* 0x0020e20000100a00 */
[----:B------:R-:W-:Y:S01]  /*7bbe0*/  IADD3 R28, P1, R25, R0, RZ ;  /* 0x00000000191c7210 */ /* 0x000fe20007f3e0ff */
[----:B------:R-:W-:Y:S01]  /*7bbf0*/  IMAD.MOV.U32 R23, RZ, RZ, R29 ;  /* 0x000000ffff177224 */ /* 0x000fe200078e001d */
[----:B------:R-:W-:-:S03]  /*7bc00*/  IADD3 R22, P2, R26, R14, RZ ;  /* 0x0000000e1a167210 */ /* 0x000fc60007f5e0ff */
[C---:B------:R-:W-:Y:S01]  /*7bc10*/  IMAD.X R29, R27.reuse, 0x1, R2, P1 ;  /* 0x000000011b1d7824 */ /* 0x040fe200008e0602 */
[----:B------:R-:W-:Y:S01]  /*7bc20*/  SHF.R.S32.HI R25, RZ, 0x1f, R26 ;  /* 0x0000001fff197819 */ /* 0x000fe2000001141a */
[----:B---3--:R-:W-:-:S05]  /*7bc30*/  IMAD.X R19, R27, 0x1, R4, P3 ;  /* 0x000000011b137824 */ /* 0x008fca00018e0604 */
[----:B------:R-:W-:Y:S04]  /*7bc40*/  STL [R1+0x4b0c], R19 ;  /* 0x004b0c1301007387 */ /* 0x000fe80000100800 */
[----:B------:R-:W3:Y:S04]  /*7bc50*/  LDL.LU R27, [R1+0x7a5c] ;  /* 0x007a5c00011b7983 */ /* 0x000ee80000300800 */
[----:B------:R1:W-:Y:S02]  /*7bc60*/  STL.64 [R1+0x4b00], R28 ;  /* 0x004b001c01007387 */ /* 0x0003e40000100a00 */
[----:B-1----:R-:W-:-:S02]  /*7bc70*/  IMAD.MOV.U32 R29, RZ, RZ, R23 ;  /* 0x000000ffff1d7224 */ /* 0x002fc400078e0017 */
[----:B------:R-:W-:-:S05]  /*7bc80*/  IMAD.X R23, R25, 0x1, R16, P2 ;  /* 0x0000000119177824 */ /* 0x000fca00010e0610 */
[----:B------:R1:W-:Y:S04]  /*7bc90*/  STL.64 [R1+0x4af8], R22 ;  /* 0x004af81601007387 */ /* 0x0003e80000100a00 */
[----:B-1----:R-:W4:Y:S01]  /*7bca0*/  LDL.LU R23, [R1+0x7a58] ;  /* 0x007a580001177983 */ /* 0x002f220000300800 */
[C---:B------:R-:W-:Y:S02]  /*7bcb0*/  IADD3 R18, P3, R26.reuse, R13, RZ ;  /* 0x0000000d1a127210 */ /* 0x040fe40007f7e0ff */
[C---:B------:R-:W-:Y:S01]  /*7bcc0*/  IADD3 R28, P1, R26.reuse, R11, RZ ;  /* 0x0000000b1a1c7210 */ /* 0x040fe20007f3e0ff */
[----:B--2---:R-:W-:Y:S01]  /*7bcd0*/  STL.64 [R1+0x7a38], R20 ;  /* 0x007a381401007387 */ /* 0x004fe20000100a00 */
[----:B------:R-:W-:Y:S01]  /*7bce0*/  IADD3 R22, P2, R26, R9, RZ ;  /* 0x000000091a167210 */ /* 0x000fe20007f5e0ff */
[----:B----4-:R-:W-:Y:S01]  /*7bcf0*/  IMAD.MOV.U32 R25, RZ, RZ, R23 ;  /* 0x000000ffff197224 */ /* 0x010fe200078e0017 */
[----:B------:R-:W-:-:S04]  /*7bd00*/  SHF.R.S32.HI R23, RZ, 0x1f, R26 ;  /* 0x0000001fff177819 */ /* 0x000fc8000001141a */
[----:B------:R1:W-:Y:S01]  /*7bd10*/  STL.64 [R1+0x7a30], R24 ;  /* 0x007a301801007387 */ /* 0x0003e20000100a00 */
[----:B------:R-:W-:-:S05]  /*7bd20*/  IMAD.X R19, R23, 0x1, R15, P3 ;  /* 0x0000000117137824 */ /* 0x000fca00018e060f */
[----:B------:R2:W-:Y:S01]  /*7bd30*/  STL.64 [R1+0x4af0], R18 ;  /* 0x004af01201007387 */ /* 0x0005e20000100a00 */
[----:B-1----:R-:W-:Y:S02]  /*7bd40*/  IMAD.MOV.U32 R25, RZ, RZ, R29 ;  /* 0x000000ffff197224 */ /* 0x002fe400078e001d */
[C---:B------:R-:W-:Y:S02]  /*7bd50*/  IMAD.X R29, R23.reuse, 0x1, R12, P1 ;  /* 0x00000001171d7824 */ /* 0x040fe400008e060c */
[----:B------:R-:W-:Y:S01]  /*7bd60*/  IMAD.X R23, R23, 0x1, R10, P2 ;  /* 0x0000000117177824 */ /* 0x000fe200010e060a */
[----:B--2---:R-:W2:Y:S04]  /*7bd70*/  LDL.LU.64 R18, [R1+0x7a50] ;  /* 0x007a500001127983 */ /* 0x004ea80000300a00 */
[----:B------:R1:W-:Y:S04]  /*7bd80*/  STL.64 [R1+0x4ae8], R28 ;  /* 0x004ae81c01007387 */ /* 0x0003e80000100a00 */
[----:B-1----:R-:W4:Y:S04]  /*7bd90*/  LDL.LU.64 R28, [R1+0x7a48] ;  /* 0x007a4800011c7983 */ /* 0x002f280000300a00 */
[----:B------:R-:W3:Y:S04]  /*7bda0*/  LDL.LU R21, [R1+0x2270] ;  /* 0x0022700001157983 */ /* 0x000ee80000300800 */
[----:B------:R1:W-:Y:S04]  /*7bdb0*/  STL.64 [R1+0x4ae0], R22 ;  /* 0x004ae01601007387 */ /* 0x0003e80000100a00 */
[----:B-1----:R-:W2:Y:S01]  /*7bdc0*/  LDL.LU.64 R22, [R1+0x7a40] ;  /* 0x007a400001167983 */ /* 0x002ea20000300a00 */
[----:B------:R-:W-:-:S02]  /*7bdd0*/  IADD3 R24, P3, R26, R7, RZ ;  /* 0x000000071a187210 */ /* 0x000fc40007f7e0ff */
[----:B------:R-:W-:Y:S01]  /*7bde0*/  IADD3 R20, P1, R26, R5, RZ ;  /* 0x000000051a147210 */ /* 0x000fe20007f3e0ff */
[----:B--2---:R1:W-:Y:S04]  /*7bdf0*/  STL.64 [R1+0x7a18], R22 ;  /* 0x007a181601007387 */ /* 0x0043e80000100a00 */
[----:B----4-:R2:W-:Y:S01]  /*7be00*/  STL.64 [R1+0x7a20], R28 ;  /* 0x007a201c01007387 */ /* 0x0105e20000100a00 */
[----:B-1----:R-:W-:Y:S01]  /*7be10*/  SHF.R.S32.HI R22, RZ, 0x1f, R26 ;  /* 0x0000001fff167819 */ /* 0x002fe2000001141a */
[----:B--2---:R-:W-:-:S04]  /*7be20*/  IMAD.MOV.U32 R29, RZ, RZ, R25 ;  /* 0x000000ffff1d7224 */ /* 0x004fc800078e0019 */
[----:B------:R-:W-:Y:S01]  /*7be30*/  IMAD.X R25, R22, 0x1, R8, P3 ;  /* 0x0000000116197824 */ /* 0x000fe200018e0608 */
[----:B------:R-:W-:Y:S01]  /*7be40*/  STL.64 [R1+0x7a28], R18 ;  /* 0x007a281201007387 */ /* 0x000fe20000100a00 */
[----:B------:R-:W-:Y:S01]  /*7be50*/  IADD3 R28, P2, R26, R3, RZ ;  /* 0x000000031a1c7210 */ /* 0x000fe20007f5e0ff */
[----:B---3--:R-:W-:Y:S02]  /*7be60*/  IMAD.MOV.U32 R23, RZ, RZ, R21 ;  /* 0x000000ffff177224 */ /* 0x008fe400078e0015 */
[----:B------:R1:W-:Y:S01]  /*7be70*/  STL.64 [R1+0x4ad8], R24 ;  /* 0x004ad81801007387 */ /* 0x0003e20000100a00 */
[----:B------:R-:W-:-:S03]  /*7be80*/  IMAD.X R21, R22, 0x1, R6, P1 ;  /* 0x0000000116157824 */ /* 0x000fc600008e0606 */
[----:B------:R2:W-:Y:S01]  /*7be90*/  STL [R1+0x5488], R26 ;  /* 0x0054881a01007387 */ /* 0x0005e20000100800 */
[----:B-1----:R-:W-:Y:S01]  /*7bea0*/  IADD3 R24, P3, R26, R0, RZ ;  /* 0x000000001a187210 */ /* 0x002fe20007f7e0ff */
[----:B--2---:R-:W-:Y:S02]  /*7beb0*/  IMAD.MOV.U32 R26, RZ, RZ, R29 ;  /* 0x000000ffff1a7224 */ /* 0x004fe400078e001d */
[C---:B------:R-:W-:Y:S02]  /*7bec0*/  IMAD.X R29, R22.reuse, 0x1, R4, P2 ;  /* 0x00000001161d7824 */ /* 0x040fe400010e0604 */
[----:B------:R-:W-:Y:S01]  /*7bed0*/  IMAD.X R25, R22, 0x1, R2, P3 ;  /* 0x0000000116197824 */ /* 0x000fe200018e0602 */
[----:B------:R1:W-:Y:S04]  /*7bee0*/  STL.64 [R1+0x4ad0], R20 ;  /* 0x004ad01401007387 */ /* 0x0003e80000100a00 */
[----:B-1----:R-:W2:Y:S04]  /*7bef0*/  LDL.LU.64 R20, [R1+0x7a38] ;  /* 0x007a380001147983 */ /* 0x002ea80000300a00 */
[----:B------:R-:W-:Y:S04]  /*7bf00*/  STL.64 [R1+0x4ac8], R28 ;  /* 0x004ac81c01007387 */ /* 0x000fe80000100a00 */
[----:B------:R1:W-:Y:S04]  /*7bf10*/  STL.64 [R1+0x4ac0], R24 ;  /* 0x004ac01801007387 */ /* 0x0003e80000100a00 */
[----:B-1----:R-:W3:Y:S01]  /*7bf20*/  LDL.LU.64 R24, [R1+0x7a30] ;  /* 0x007a300001187983 */ /* 0x002ee20000300a00 */
[----:B------:R-:W-:-:S05]  /*7bf30*/  IADD3 R18, P1, R27, R14, RZ ;  /* 0x0000000e1b127210 */ /* 0x000fca0007f3e0ff */
[----:B------:R-:W-:Y:S04]  /*7bf40*/  STL [R1+0x4ab8], R18 ;  /* 0x004ab81201007387 */ /* 0x000fe80000100800 */
[----:B------:R1:W-:Y:S01]  /*7bf50*/  STL.64 [R1+0x7a10], R2 ;  /* 0x007a100201007387 */ /* 0x0003e20000100a00 */
[C---:B------:R-:W-:Y:S02]  /*7bf60*/  IADD3 R28, P2, R27.reuse, R13, RZ ;  /* 0x0000000d1b1c7210 */ /* 0x040fe40007f5e0ff */
[----:B------:R-:W-:Y:S01]  /*7bf70*/  IADD3 R22, P3, R27, R11, RZ ;  /* 0x0000000b1b167210 */ /* 0x000fe20007f7e0ff */
[----:B-1----:R-:W-:Y:S02]  /*7bf80*/  IMAD.MOV.U32 R2, RZ, RZ, R18 ;  /* 0x000000ffff027224 */ /* 0x002fe400078e0012 */
[----:B------:R-:W-:-:S02]  /*7bf90*/  IMAD.MOV.U32 R3, RZ, RZ, R19 ;  /* 0x000000ffff037224 */ /* 0x000fc400078e0013 */
[----:B------:R-:W4:Y:S04]  /*7bfa0*/  LDL.LU.64 R18, [R1+0x7a28] ;  /* 0x007a280001127983 */ /* 0x000f280000300a00 */
[----:B---3--:R1:W-:Y:S02]  /*7bfb0*/  STL.64 [R1+0x7a00], R24 ;  /* 0x007a001801007387 */ /* 0x0083e40000100a00 */
[----:B-1----:R-:W-:Y:S01]  /*7bfc0*/  SHF.R.S32.HI R24, RZ, 0x1f, R27 ;  /* 0x0000001fff187819 */ /* 0x002fe2000001141b */
[----:B------:R-:W-:-:S04]  /*7bfd0*/  IMAD.MOV.U32 R25, RZ, RZ, R23 ;  /* 0x000000ffff197224 */ /* 0x000fc800078e0017 */
[C---:B------:R-:W-:Y:S02]  /*7bfe0*/  IMAD.X R3, R24.reuse, 0x1, R16, P1 ;  /* 0x0000000118037824 */ /* 0x040fe400008e0610 */
[C---:B------:R-:W-:Y:S02]  /*7bff0*/  IMAD.X R29, R24.reuse, 0x1, R15, P2 ;  /* 0x00000001181d7824 */ /* 0x040fe400010e060f */
[----:B------:R-:W-:Y:S01]  /*7c000*/  IMAD.X R23, R24, 0x1, R12, P3 ;  /* 0x0000000118177824 */ /* 0x000fe200018e060c */
[----:B------:R-:W-:Y:S04]  /*7c010*/  STL [R1+0x4abc], R3 ;  /* 0x004abc0301007387 */ /* 0x000fe80000100800 */
[----:B------:R1:W-:Y:S04]  /*7c020*/  STL.64 [R1+0x4ab0], R28 ;  /* 0x004ab01c01007387 */ /* 0x0003e80000100a00 */
[----:B-1----:R-:W3:Y:S04]  /*7c030*/  LDL.LU.64 R28, [R1+0x7a20] ;  /* 0x007a2000011c7983 */ /* 0x002ee80000300a00 */
[----:B------:R-:W-:Y:S04]  /*7c040*/  STL.64 [R1+0x79f8], R16 ;  /* 0x0079f81001007387 */ /* 0x000fe80000100a00 */
[----:B------:R1:W-:Y:S04]  /*7c050*/  STL.64 [R1+0x4aa8], R22 ;  /* 0x004aa81601007387 */ /* 0x0003e80000100a00 */
[----:B-1----:R-:W2:Y:S01]  /*7c060*/  LDL.LU.64 R22, [R1+0x7a18] ;  /* 0x007a180001167983 */ /* 0x002ea20000300a00 */
[----:B------:R-:W-:-:S03]  /*7c070*/  IADD3 R2, P1, R27, R9, RZ ;  /* 0x000000091b027210 */ /* 0x000fc60007f3e0ff */
[----:B--2---:R3:W-:Y:S02]  /*7c080*/  STL.64 [R1+0x79e8], R22 ;  /* 0x0079e81601007387 */ /* 0x0047e40000100a00 */
[----:B---3--:R-:W-:Y:S01]  /*7c090*/  IMAD.MOV.U32 R23, RZ, RZ, R29 ;  /* 0x000000ffff177224 */ /* 0x008fe200078e001d */
[----:B------:R-:W-:-:S05]  /*7c0a0*/  SHF.R.S32.HI R29, RZ, 0x1f, R27 ;  /* 0x0000001fff1d7819 */ /* 0x000fca000001141b */
[----:B------:R-:W-:-:S05]  /*7c0b0*/  IMAD.X R3, R29, 0x1, R10, P1 ;  /* 0x000000011d037824 */ /* 0x000fca00008e060a */
[----:B------:R1:W-:Y:S04]  /*7c0c0*/  STL.64 [R1+0x4aa0], R2 ;  /* 0x004aa00201007387 */ /* 0x0003e80000100a00 */
[----:B-1----:R-:W2:Y:S01]  /*7c0d0*/  LDL.LU.64 R2, [R1+0x7a10] ;  /* 0x007a100001027983 */ /* 0x002ea20000300a00 */
[----:B------:R-:W-:Y:S01]  /*7c0e0*/  IADD3 R16, P2, R27, R7, RZ ;  /* 0x000000071b107210 */ /* 0x000fe20007f5e0ff */
[----:B------:R-:W-:-:S04]  /*7c0f0*/  IMAD.MOV.U32 R22, RZ, RZ, R28 ;  /* 0x000000ffff167224 */ /* 0x000fc800078e001c */
[----:B------:R-:W-:Y:S01]  /*7c100*/  IMAD.X R17, R29, 0x1, R8, P2 ;  /* 0x000000011d117824 */ /* 0x000fe200010e0608 */
[----:B----4-:R-:W-:Y:S01]  /*7c110*/  STL.64 [R1+0x79f0], R18 ;  /* 0x0079f01201007387 */ /* 0x010fe20000100a00 */
[----:B------:R-:W-:-:S03]  /*7c120*/  IADD3 R28, P3, R27, R5, RZ ;  /* 0x000000051b1c7210 */ /* 0x000fc60007f7e0ff */
[----:B------:R1:W-:Y:S04]  /*7c130*/  STL.64 [R1+0x4a98], R16 ;  /* 0x004a981001007387 */ /* 0x0003e80000100a00 */
[----:B------:R-:W-:Y:S01]  /*7c140*/  STL [R1+0x548c], R27 ;  /* 0x00548c1b01007387 */ /* 0x000fe20000100800 */
[----:B-1----:R-:W-:Y:S02]  /*7c150*/  IMAD.MOV.U32 R17, RZ, RZ, R29 ;  /* 0x000000ffff117224 */ /* 0x002fe400078e001d */
[----:B------:R-:W-:Y:S02]  /*7c160*/  IMAD.MOV.U32 R19, RZ, RZ, R25 ;  /* 0x000000ffff137224 */ /* 0x000fe400078e0019 */
[----:B------:R-:W-:-:S05]  /*7c170*/  IMAD.X R29, R17, 0x1, R6, P3 ;  /* 0x00000001111d7824 */ /* 0x000fca00018e0606 */
[----:B------:R1:W-:Y:S04]  /*7c180*/  STL.64 [R1+0x4a90], R28 ;  /* 0x004a901c01007387 */ /* 0x0003e80000100a00 */
[----:B-1----:R-:W3:Y:S01]  /*7c190*/  LDL.LU.64 R28, [R1+0x7a08] ;  /* 0x007a0800011c7983 */ /* 0x002ee20000300a00 */
[----:B--2---:R-:W-:-:S05]  /*7c1a0*/  IADD3 R24, P1, R27, R3, RZ ;  /* 0x000000031b187210 */ /* 0x004fca0007f3e0ff */
[----:B------:R-:W-:-:S05]  /*7c1b0*/  IMAD.X R25, R17, 0x1, R4, P1 ;  /* 0x0000000111197824 */ /* 0x000fca00008e0604 */
[----:B------:R1:W-:Y:S04]  /*7c1c0*/  STL.64 [R1+0x4a88], R24 ;  /* 0x004a881801007387 */ /* 0x0003e80000100a00 */
[----:B-1----:R-:W2:Y:S01]  /*7c1d0*/  LDL.LU.64 R24, [R1+0x7a00] ;  /* 0x007a000001187983 */ /* 0x002ea20000300a00 */
[----:B------:R-:W-:-:S05]  /*7c1e0*/  IADD3 R16, P2, R27, R0, RZ ;  /* 0x000000001b107210 */ /* 0x000fca0007f5e0ff */
[----:B------:R-:W-:Y:S01]  /*7c1f0*/  IMAD.X R17, R17, 0x1, R2, P2 ;  /* 0x0000000111117824 */ /* 0x000fe200010e0602 */
[----:B--2---:R-:W-:Y:S04]  /*7c200*/  STL.64 [R1+0x79d8], R24 ;  /* 0x0079d81801007387 */ /* 0x004fe80000100a00 */
[----:B------:R1:W-:Y:S04]  /*7c210*/  STL.64 [R1+0x4a80], R16 ;  /* 0x004a801001007387 */ /* 0x0003e80000100a00 */
[----:B-1----:R-:W2:Y:S01]  /*7c220*/  LDL.LU.64 R16, [R1+0x79f8] ;  /* 0x0079f80001107983 */ /* 0x002ea20000300a00 */
[----:B------:R-:W-:Y:S01]  /*7c230*/  IMAD.MOV.U32 R27, RZ, RZ, R19 ;  /* 0x000000ffff1b7224 */ /* 0x000fe200078e0013 */
[C---:B---3--:R-:W-:Y:S01]  /*7c240*/  IADD3 R18, P3, R28.reuse, R14, RZ ;  /* 0x0000000e1c127210 */ /* 0x048fe20007f7e0ff */
[----:B------:R-:W-:Y:S01]  /*7c250*/  IMAD.MOV.U32 R24, RZ, RZ, R23 ;  /* 0x000000ffff187224 */ /* 0x000fe200078e0017 */
[----:B------:R-:W-:Y:S01]  /*7c260*/  SHF.R.S32.HI R23, RZ, 0x1f, R28 ;  /* 0x0000001fff177819 */ /* 0x000fe2000001141c */
[----:B------:R-:W-:Y:S01]  /*7c270*/  IMAD.MOV.U32 R19, RZ, RZ, R22 ;  /* 0x000000ffff137224 */ /* 0x000fe200078e0016 */
[----:B------:R1:W-:Y:S01]  /*7c280*/  STL.64 [R1+0x79e0], R2 ;  /* 0x0079e00201007387 */ /* 0x0003e20000100a00 */
[----:B------:R-:W-:-:S02]  /*7c290*/  IADD3 R22, P1, R28, R13, RZ ;  /* 0x0000000d1c167210 */ /* 0x000fc40007f3e0ff */
[----:B-1----:R-:W-:Y:S02]  /*7c2a0*/  IMAD.MOV.U32 R3, RZ, RZ, R19 ;  /* 0x000000ffff037224 */ /* 0x002fe400078e0013 */
[----:B------:R-:W-:Y:S01]  /*7c2b0*/  IMAD.MOV.U32 R2, RZ, RZ, R24 ;  /* 0x000000ffff027224 */ /* 0x000fe200078e0018 */
[----:B------:R-:W-:Y:S01]  /*7c2c0*/  IADD3 R24, P2, R28, R11, RZ ;  /* 0x0000000b1c187210 */ /* 0x000fe20007f5e0ff */
[C---:B--2---:R-:W-:Y:S02]  /*7c2d0*/  IMAD.X R19, R23.reuse, 0x1, R16, P3 ;  /* 0x0000000117137824 */ /* 0x044fe400018e0610 */
[----:B------:R-:W-:-:S03]  /*7c2e0*/  IMAD.X R23, R23, 0x1, R15, P1 ;  /* 0x0000000117177824 */ /* 0x000fc600008e060f */
[----:B------:R1:W-:Y:S04]  /*7c2f0*/  STL.64 [R1+0x4a78], R18 ;  /* 0x004a781201007387 */ /* 0x0003e80000100a00 */
[----:B-1----:R-:W2:Y:S04]  /*7c300*/  LDL.LU.64 R18, [R1+0x79f0] ;  /* 0x0079f00001127983 */ /* 0x002ea80000300a00 */
[----:B------:R-:W-:Y:S04]  /*7c310*/  STL [R1+0x4a68], R24 ;  /* 0x004a681801007387 */ /* 0x000fe80000100800 */
[----:B------:R-:W-:Y:S04]  /*7c320*/  STL.64 [R1+0x79d0], R16 ;  /* 0x0079d01001007387 */ /* 0x000fe80000100a00 */
[----:B------:R1:W-:Y:S04]  /*7c330*/  STL.64 [R1+0x4a70], R22 ;  /* 0x004a701601007387 */ /* 0x0003e80000100a00 */
[----:B-1----:R-:W3:Y:S01]  /*7c340*/  LDL.LU.64 R22, [R1+0x79e8] ;  /* 0x0079e80001167983 */ /* 0x002ee20000300a00 */
[----:B------:R-:W-:Y:S01]  /*7c350*/  IMAD.MOV.U32 R16, RZ, RZ, R2 ;  /* 0x000000ffff107224 */ /* 0x000fe200078e0002 */
[----:B------:R-:W-:Y:S01]  /*7c360*/  IADD3 R2, P3, R28, R9, RZ ;  /* 0x000000091c027210 */ /* 0x000fe20007f7e0ff */
[----:B------:R-:W-:Y:S01]  /*7c370*/  IMAD.MOV.U32 R17, RZ, RZ, R3 ;  /* 0x000000ffff117224 */ /* 0x000fe200078e0003 */
[----:B---3--:R1:W-:Y:S02]  /*7c380*/  STL.64 [R1+0x79b8], R22 ;  /* 0x0079b81601007387 */ /* 0x0083e40000100a00 */
[----:B-1----:R-:W-:Y:S01]  /*7c390*/  IMAD.MOV.U32 R23, RZ, RZ, R25 ;  /* 0x000000ffff177224 */ /* 0x002fe200078e0019 */
[----:B------:R-:W-:-:S05]  /*7c3a0*/  SHF.R.S32.HI R25, RZ, 0x1f, R28 ;  /* 0x0000001fff197819 */ /* 0x000fca000001141c */
[C---:B------:R-:W-:Y:S02]  /*7c3b0*/  IMAD.X R23, R25.reuse, 0x1, R12, P2 ;  /* 0x0000000119177824 */ /* 0x040fe400010e060c */
[----:B------:R-:W-:-:S03]  /*7c3c0*/  IMAD.X R3, R25, 0x1, R10, P3 ;  /* 0x0000000119037824 */ /* 0x000fc600018e060a */
[----:B------:R-:W-:Y:S04]  /*7c3d0*/  STL [R1+0x4a6c], R23 ;  /* 0x004a6c1701007387 */ /* 0x000fe80000100800 */
[----:B------:R1:W-:Y:S04]  /*7c3e0*/  STL.64 [R1+0x4a60], R2 ;  /* 0x004a600201007387 */ /* 0x0003e80000100a00 */
[----:B-1----:R-:W3:Y:S01]  /*7c3f0*/  LDL.LU.64 R2, [R1+0x79e0] ;  /* 0x0079e00001027983 */ /* 0x002ee20000300a00 */
[----:B------:R-:W-:Y:S01]  /*7c400*/  IMAD.MOV.U32 R22, RZ, RZ, R24 ;  /* 0x000000ffff167224 */ /* 0x000fe200078e0018 */
[----:B------:R-:W-:-:S05]  /*7c410*/  IADD3 R24, P1, R28, R7, RZ ;  /* 0x000000071c187210 */ /* 0x000fca0007f3e0ff */
[----:B------:R-:W-:Y:S01]  /*7c420*/  IMAD.X R25, R25, 0x1, R8, P1 ;  /* 0x0000000119197824 */ /* 0x000fe200008e0608 */
[----:B------:R-:W-:Y:S01]  /*7c430*/  STL.64 [R1+0x79c8], R10 ;  /* 0x0079c80a01007387 */ /* 0x000fe20000100a00 */
[----:B------:R-:W-:-:S03]  /*7c440*/  IADD3 R22, P2, R28, R5, RZ ;  /* 0x000000051c167210 */ /* 0x000fc60007f5e0ff */
[----:B------:R1:W-:Y:S01]  /*7c450*/  STL.64 [R1+0x4a58], R24 ;  /* 0x004a581801007387 */ /* 0x0003e20000100a00 */
[----:B------:R-:W-:-:S03]  /*7c460*/  IMAD.MOV.U32 R23, RZ, RZ, R16 ;  /* 0x000000ffff177224 */ /* 0x000fc600078e0010 */
[----:B-1----:R-:W4:Y:S04]  /*7c470*/  LDL.LU.64 R24, [R1+0x79d8] ;  /* 0x0079d80001187983 */ /* 0x002f280000300a00 */
[----:B------:R1:W-:Y:S01]  /*7c480*/  STL.64 [R1+0x79c0], R8 ;  /* 0x0079c00801007387 */ /* 0x0003e20000100a00 */
[----:B------:R-:W-:Y:S01]  /*7c490*/  IMAD.MOV.U32 R11, RZ, RZ, R17 ;  /* 0x000000ffff0b7224 */ /* 0x000fe200078e0011 */
[----:B------:R-:W-:Y:S02]  /*7c4a0*/  IADD3 R10, P1, R28, R0, RZ ;  /* 0x000000001c0a7210 */ /* 0x000fe40007f3e0ff */
[----:B------:R0:W-:Y:S04]  /*7c4b0*/  STL.64 [R1+0x79a8], R26 ;  /* 0x0079a81a01007387 */ /* 0x0001e80000100a00 */
[----:B------:R2:W-:Y:S01]  /*7c4c0*/  STL.64 [R1+0x79b0], R20 ;  /* 0x0079b01401007387 */ /* 0x0005e20000100a00 */
[----:B-1----:R-:W-:-:S03]  /*7c4d0*/  SHF.R.S32.HI R8, RZ, 0x1f, R28 ;  /* 0x0000001fff087819 */ /* 0x002fc6000001141c */
[----:B------:R-:W-:Y:S01]  /*7c4e0*/  STL [R1+0x5490], R28 ;  /* 0x0054901c01007387 */ /* 0x000fe20000100800 */
[----:B0-----:R-:W-:Y:S02]  /*7c4f0*/  IMAD.MOV.U32 R27, RZ, RZ, R11 ;  /* 0x000000ffff1b7224 */ /* 0x001fe400078e000b */
[----:B--2---:R-:W-:Y:S02]  /*7c500*/  IMAD.MOV.U32 R20, RZ, RZ, R23 ;  /* 0x000000ffff147224 */ /* 0x004fe400078e0017 */
[----:B------:R-:W-:-:S05]  /*7c510*/  IMAD.X R23, R8, 0x1, R6, P2 ;  /* 0x0000000108177824 */ /* 0x000fca00010e0606 */
[----:B------:R-:W-:Y:S01]  /*7c520*/  STL.64 [R1+0x4a50], R22 ;  /* 0x004a501601007387 */ /* 0x000fe20000100a00 */
[----:B---3--:R-:W-:Y:S01]  /*7c530*/  IADD3 R16, P3, R28, R3, RZ ;  /* 0x000000031c107210 */ /* 0x008fe20007f7e0ff */
[----:B------:R-:W-:-:S04]  /*7c540*/  IMAD.X R11, R8, 0x1, R2, P1 ;  /* 0x00000001080b7824 */ /* 0x000fc800008e0602 */
[----:B------:R-:W-:-:S05]  /*7c550*/  IMAD.X R17, R8, 0x1, R4, P3 ;  /* 0x0000000108117824 */ /* 0x000fca00018e0604 */
[----:B------:R0:W-:Y:S04]  /*7c560*/  STL.64 [R1+0x4a48], R16 ;  /* 0x004a481001007387 */ /* 0x0001e80000100a00 */
[----:B0-----:R-:W2:Y:S04]  /*7c570*/  LDL.LU.64 R16, [R1+0x79d0] ;  /* 0x0079d00001107983 */ /* 0x001ea80000300a00 */
[----:B------:R0:W-:Y:S04]  /*7c580*/  STL.64 [R1+0x4a40], R10 ;  /* 0x004a400a01007387 */ /* 0x0001e80000100a00 */
[----:B0-----:R-:W3:Y:S01]  /*7c590*/  LDL.LU.64 R10, [R1+0x79c8] ;  /* 0x0079c800010a7983 */ /* 0x001ee20000300a00 */
[----:B------:R-:W-:Y:S01]  /*7c5a0*/  IMAD.MOV.U32 R28, RZ, RZ, R27 ;  /* 0x000000ffff1c7224 */ /* 0x000fe200078e001b */
[----:B------:R-:W-:-:S02]  /*7c5b0*/  IADD3 R22, P2, R29, R14, RZ ;  /* 0x0000000e1d167210 */ /* 0x000fc40007f5e0ff */
[----:B------:R-:W-:-:S05]  /*7c5c0*/  SHF.R.S32.HI R27, RZ, 0x1f, R29 ;  /* 0x0000001fff1b7819 */ /* 0x000fca000001141d */
[----:B--2---:R-:W-:Y:S01]  /*7c5d0*/  IMAD.X R23, R27, 0x1, R16, P2 ;  /* 0x000000011b177824 */ /* 0x004fe200010e0610 */
[----:B---3--:R-:W-:-:S05]  /*7c5e0*/  IADD3 R8, P1, R29, R11, RZ ;  /* 0x0000000b1d087210 */ /* 0x008fca0007f3e0ff */
[----:B------:R0:W-:Y:S04]  /*7c5f0*/  STL [R1+0x4a28], R8 ;  /* 0x004a280801007387 */ /* 0x0001e80000100800 */
[----:B0-----:R-:W2:Y:S04]  /*7c600*/  LDL.LU.64 R8, [R1+0x79c0] ;  /* 0x0079c00001087983 */ /* 0x001ea80000300a00 */
[----:B------:R0:W-:Y:S04]  /*7c610*/  STL.64 [R1+0x4a38], R22 ;  /* 0x004a381601007387 */ /* 0x0001e80000100a00 */
[----:B0-----:R-:W3:Y:S01]  /*7c620*/  LDL.LU.64 R22, [R1+0x79b8] ;  /* 0x0079b80001167983 */ /* 0x001ee20000300a00 */
[----:B------:R-:W-:-:S03]  /*7c630*/  IADD3 R26, P3, R29, R13, RZ ;  /* 0x0000000d1d1a7210 */ /* 0x000fc60007f7e0ff */
[----:B------:R0:W-:Y:S02]  /*7c640*/  STL.64 [R1+0x79a0], R16 ;  /* 0x0079a01001007387 */ /* 0x0001e40000100a00 */
[----:B------:R-:W-:Y:S02]  /*7c650*/  IMAD.X R27, R27, 0x1, R15, P3 ;  /* 0x000000011b1b7824 */ /* 0x000fe400018e060f */
[----:B0-----:R-:W-:Y:S01]  /*7c660*/  IMAD.MOV.U32 R17, RZ, RZ, R20 ;  /* 0x000000ffff117224 */ /* 0x001fe200078e0014 */
[----:B--2---:R-:W-:-:S05]  /*7c670*/  IADD3 R20, P2, R29, R9, RZ ;  /* 0x000000091d147210 */ /* 0x004fca0007f5e0ff */
[----:B------:R0:W-:Y:S04]  /*7c680*/  STL [R1+0x4a20], R20 ;  /* 0x004a201401007387 */ /* 0x0001e80000100800 */
[----:B0-----:R-:W2:Y:S04]  /*7c690*/  LDL.LU.64 R20, [R1+0x79b0] ;  /* 0x0079b00001147983 */ /* 0x001ea80000300a00 */
[----:B------:R0:W-:Y:S04]  /*7c6a0*/  STL.64 [R1+0x4a30], R26 ;  /* 0x004a301a01007387 */ /* 0x0001e80000100a00 */
[----:B0-----:R-:W2:Y:S04]  /*7c6b0*/  LDL.LU.64 R26, [R1+0x79a8] ;  /* 0x0079a800011a7983 */ /* 0x001ea80000300a00 */
[----:B---3--:R0:W-:Y:S04]  /*7c6c0*/  STL.64 [R1+0x7990], R22 ;  /* 0x0079901601007387 */ /* 0x0081e80000100a00 */
[----:B0-----:R0:W3:Y:S04]  /*7c6d0*/  LDL.64 R22, [R1+0x4a28] ;  /* 0x004a280001167983 */ /* 0x0010e80000100a00 */
[----:B------:R1:W-:Y:S04]  /*7c6e0*/  STL [R1+0x7980], R15 ;  /* 0x0079800f01007387 */ /* 0x0003e80000100800 */
[----:B------:R-:W-:Y:S01]  /*7c6f0*/  STL.64 [R1+0x7998], R6 ;  /* 0x0079980601007387 */ /* 0x000fe20000100a00 */
[----:B-1----:R-:W-:-:S03]  /*7c700*/  SHF.R.S32.HI R15, RZ, 0x1f, R29 ;  /* 0x0000001fff0f7819 */ /* 0x002fc6000001141d */
[----:B------:R1:W-:Y:S01]  /*7c710*/  STL.64 [R1+0x7988], R12 ;  /* 0x0079880c01007387 */ /* 0x0003e20000100a00 */
[----:B---3--:R-:W-:-:S04]  /*7c720*/  IMAD.MOV.U32 R23, RZ, RZ, R17 ;  /* 0x000000ffff177224 */ /* 0x008fc800078e0011 */
[----:B------:R-:W-:Y:S02]  /*7c730*/  IMAD.MOV.U32 R17, RZ, RZ, R23 ;  /* 0x000000ffff117224 */ /* 0x000fe400078e0017 */
[----:B------:R-:W-:Y:S02]  /*7c740*/  IMAD.X R23, R15, 0x1, R12, P1 ;  /* 0x000000010f177824 */ /* 0x000fe400008e060c */
[----:B-1----:R0:W3:Y:S01]  /*7c750*/  LDL.64 R12, [R1+0x4a20] ;  /* 0x004a2000010c7983 */ /* 0x0020e20000100a00 */
[----:B------:R-:W-:-:S03]  /*7c760*/  IADD3 R16, P3, R29, R7, RZ ;  /* 0x000000071d107210 */ /* 0x000fc60007f7e0ff */
[----:B------:R1:W-:Y:S02]  /*7c770*/  STL [R1+0x4a2c], R23 ;  /* 0x004a2c1701007387 */ /* 0x0003e40000100800 */
[----:B-1----:R-:W-:Y:S02]  /*7c780*/  IMAD.MOV.U32 R23, RZ, RZ, R17 ;  /* 0x000000ffff177224 */ /* 0x002fe400078e0011 */
[----:B------:R-:W-:Y:S01]  /*7c790*/  IMAD.X R17, R15, 0x1, R8, P3 ;  /* 0x000000010f117824 */ /* 0x000fe200018e0608 */
[C---:B------:R-:W-:Y:S02]  /*7c7a0*/  IADD3 R6, P3, R29.reuse, R0, RZ ;  /* 0x000000001d067210 */ /* 0x040fe40007f7e0ff */
[----:B------:R-:W-:Y:S01]  /*7c7b0*/  IADD3 R22, P1, R29, R5, RZ ;  /* 0x000000051d167210 */ /* 0x000fe20007f3e0ff */
[----:B---3--:R-:W-:-:S05]  /*7c7c0*/  IMAD.X R13, R15, 0x1, R10, P2 ;  /* 0x000000010f0d7824 */ /* 0x008fca00010e060a */
[----:B------:R1:W-:Y:S01]  /*7c7d0*/  STL [R1+0x4a24], R13 ;  /* 0x004a240d01007387 */ /* 0x0003e20000100800 */
[----:B------:R-:W-:-:S03]  /*7c7e0*/  IADD3 R12, P2, R29, R3, RZ ;  /* 0x000000031d0c7210 */ /* 0x000fc60007f5e0ff */
[----:B-1----:R-:W3:Y:S04]  /*7c7f0*/  LDL R13, [R1] ;  /* 0x00000000010d7983 */ /* 0x002ee80000100800 */
[----:B------:R1:W-:Y:S04]  /*7c800*/  STL.64 [R1+0x4a18], R16 ;  /* 0x004a181001007387 */ /* 0x0003e80000100a00 */
[----:B-1----:R-:W4:Y:S04]  /*7c810*/  LDL.LU.64 R16, [R1+0x79a0] ;  /* 0x0079a00001107983 */ /* 0x002f280000300a00 */
[----:B------:R1:W-:Y:S04]  /*7c820*/  STL [R1+0x4a00], R6 ;  /* 0x004a000601007387 */ /* 0x0003e80000100800 */
[----:B-1----:R-:W2:Y:S04]  /*7c830*/  LDL.LU.64 R6, [R1+0x7998] ;  /* 0x0079980001067983 */ /* 0x002ea80000300a00 */
[----:B------:R1:W-:Y:S04]  /*7c840*/  STL [R1+0x5494], R29 ;  /* 0x0054941d01007387 */ /* 0x0003e80000100800 */
[----:B-1----:R-:W3:Y:S04]  /*7c850*/  LDL.LU R29, [R1+0x222c] ;  /* 0x00222c00011d7983 */ /* 0x002ee80000300800 */
[----:B---3--:R1:W-:Y:S04]  /*7c860*/  STL.64 [R1+0x7970], R28 ;  /* 0x0079701c01007387 */ /* 0x0083e80000100a00 */
[----:B-1----:R0:W3:Y:S02]  /*7c870*/  LDL.64 R28, [R1+0x4a00] ;  /* 0x004a0000011c7983 */ /* 0x0020e40000100a00 */
[----:B---3--:R-:W-:-:S02]  /*7c880*/  IMAD.MOV.U32 R29, RZ, RZ, R23 ;  /* 0x000000ffff1d7224 */ /* 0x008fc400078e0017 */
[----:B--2---:R-:W-:-:S05]  /*7c890*/  IMAD.X R23, R15, 0x1, R6, P1 ;  /* 0x000000010f177824 */ /* 0x004fca00008e0606 */
[----:B------:R1:W-:Y:S04]  /*7c8a0*/  STL.64 [R1+0x4a10], R22 ;  /* 0x004a101601007387 */ /* 0x0003e80000100a00 */
[----:B-1----:R-:W2:Y:S04]  /*7c8b0*/  LDL.LU.64 R22, [R1+0x7990] ;  /* 0x0079900001167983 */ /* 0x002ea80000300a00 */
[----:B------:R1:W-:Y:S04]  /*7c8c0*/  STL.64 [R1+0x7978], R6 ;  /* 0x0079780601007387 */ /* 0x0003e80000100a00 */
[----:B------:R3:W-:Y:S01]  /*7c8d0*/  STL [R1+0x795c], R14 ;  /* 0x00795c0e01007387 */ /* 0x0007e20000100800 */
[----:B-1----:R-:W-:-:S05]  /*7c8e0*/  IADD3 R6, P1, R13, R14, RZ ;  /* 0x0000000e0d067210 */ /* 0x002fca0007f3e0ff */
[----:B------:R-:W-:Y:S04]  /*7c8f0*/  STL [R1+0x49f8], R6 ;  /* 0x0049f80601007387 */ /* 0x000fe80000100800 */
[----:B---3--:R-:W3:Y:S01]  /*7c900*/  LDL.LU R14, [R1] ;  /* 0x00000000010e7983 */ /* 0x008ee20000300800 */
[----:B------:R-:W-:-:S05]  /*7c910*/  IMAD.X R13, R15, 0x1, R4, P2 ;  /* 0x000000010f0d7824 */ /* 0x000fca00010e0604 */
[----:B------:R1:W-:Y:S04]  /*7c920*/  STL.64 [R1+0x4a08], R12 ;  /* 0x004a080c01007387 */ /* 0x0003e80000100a00 */
[----:B-1----:R-:W3:Y:S04]  /*7c930*/  LDL.LU.64 R12, [R1+0x7988] ;  /* 0x00798800010c7983 */ /* 0x002ee80000300a00 */
[----:B--2---:R1:W-:Y:S02]  /*7c940*/  STL.64 [R1+0x7968], R22 ;  /* 0x0079681601007387 */ /* 0x0043e40000100a00 */
[----:B-1----:R-:W-:-:S02]  /*7c950*/  IMAD.MOV.U32 R23, RZ, RZ, R7 ;  /* 0x000000ffff177224 */ /* 0x002fc400078e0007 */
[----:B------:R-:W-:Y:S02]  /*7c960*/  IMAD.MOV.U32 R23, RZ, RZ, R29 ;  /* 0x000000ffff177224 */ /* 0x000fe400078e001d */
[----:B------:R-:W-:Y:S02]  /*7c970*/  IMAD.X R29, R15, 0x1, R2, P3 ;  /* 0x000000010f1d7824 */ /* 0x000fe400018e0602 */
[----:B----4-:R-:W-:Y:S01]  /*7c980*/  IMAD.X R23, R23, 0x1, R16, P1 ;  /* 0x0000000117177824 */ /* 0x010fe200008e0610 */
[----:B------:R-:W2:Y:S01]  /*7c990*/  LDL.LU R15, [R1+0x7980] ;  /* 0x00798000010f7983 */ /* 0x000ea20000300800 */
[----:B------:R-:W-:-:S03]  /*7c9a0*/  IMAD.MOV.U32 R22, RZ, RZ, R6 ;  /* 0x000000ffff167224 */ /* 0x000fc600078e0006 */
[----:B------:R-:W-:Y:S01]  /*7c9b0*/  STL [R1+0x4a04], R29 ;  /* 0x004a041d01007387 */ /* 0x000fe20000100800 */
[----:B---3--:R-:W-:-:S03]  /*7c9c0*/  IADD3 R22, P1, R14, R9, RZ ;  /* 0x000000090e167210 */ /* 0x008fc60007f3e0ff */
[----:B------:R-:W-:Y:S04]  /*7c9d0*/  STL.64 [R1+0x7960], R24 ;  /* 0x0079601801007387 */ /* 0x000fe80000100a00 */
[----:B------:R-:W-:Y:S04]  /*7c9e0*/  STL [R1+0x49fc], R23 ;  /* 0x0049fc1701007387 */ /* 0x000fe80000100800 */
[----:B------:R1:W-:Y:S04]  /*7c9f0*/  STL [R1+0x7958], R9 ;  /* 0x0079580901007387 */ /* 0x0003e80000100800 */
[----:B-1----:R-:W2:Y:S01]  /*7ca00*/  LDL.LU R9, [R1+0x544] ;  /* 0x0005440001097983 */ /* 0x002ea20000300800 */
[----:B------:R-:W-:-:S02]  /*7ca10*/  IADD3 R6, P2, R14, R13, RZ ;  /* 0x0000000d0e067210 */ /* 0x000fc40007f5e0ff */
[----:B------:R-:W-:-:S03]  /*7ca20*/  IADD3 R28, P3, R14, R11, RZ ;  /* 0x0000000b0e1c7210 */ /* 0x000fc60007f7e0ff */
[C---:B--2---:R-:W-:Y:S02]  /*7ca30*/  IMAD.X R7, R9.reuse, 0x1, R15, P2 ;  /* 0x0000000109077824 */ /* 0x044fe400010e060f */
[----:B------:R-:W-:-:S03]  /*7ca40*/  IMAD.X R29, R9, 0x1, R12, P3 ;  /* 0x00000001091d7824 */ /* 0x000fc600018e060c */
[----:B------:R1:W-:Y:S04]  /*7ca50*/  STL.64 [R1+0x49f0], R6 ;  /* 0x0049f00601007387 */ /* 0x0003e80000100a00 */
[----:B-1----:R-:W2:Y:S04]  /*7ca60*/  LDL.LU.64 R6, [R1+0x7978] ;  /* 0x0079780001067983 */ /* 0x002ea80000300a00 */
[----:B------:R-:W-:Y:S04]  /*7ca70*/  STL.64 [R1+0x7950], R16 ;  /* 0x0079501001007387 */ /* 0x000fe80000100a00 */
[----:B------:R1:W-:Y:S04]  /*7ca80*/  STL.64 [R1+0x49e8], R28 ;  /* 0x0049e81c01007387 */ /* 0x0003e80000100a00 */
[----:B-1----:R-:W3:Y:S01]  /*7ca90*/  LDL.LU.64 R28, [R1+0x7970] ;  /* 0x00797000011c7983 */ /* 0x002ee20000300a00 */
[----:B------:R-:W-:Y:S01]  /*7caa0*/  IMAD.X R23, R9, 0x1, R10, P1 ;  /* 0x0000000109177824 */ /* 0x000fe200008e060a */
[----:B------:R-:W-:-:S02]  /*7cab0*/  IADD3 R24, P1, R14, R3, RZ ;  /* 0x000000030e187210 */ /* 0x000fc40007f3e0ff */
[----:B--2---:R-:W-:-:S05]  /*7cac0*/  IADD3 R16, P2, R14, R7, RZ ;  /* 0x000000070e107210 */ /* 0x004fca0007f5e0ff */
[----:B------:R-:W-:Y:S01]  /*7cad0*/  IMAD.X R17, R9, 0x1, R8, P2 ;  /* 0x0000000109117824 */ /* 0x000fe200010e0608 */
[----:B---3--:R1:W-:Y:S04]  /*7cae0*/  STL.64 [R1+0x7940], R28 ;  /* 0x0079401c01007387 */ /* 0x0083e80000100a00 */
[----:B------:R2:W-:Y:S01]  /*7caf0*/  STL.64 [R1+0x49e0], R22 ;  /* 0x0049e01601007387 */ /* 0x0005e20000100a00 */
[----:B-1----:R-:W-:-:S03]  /*7cb00*/  IADD3 R28, P3, R14, R5, RZ ;  /* 0x000000050e1c7210 */ /* 0x002fc60007f7e0ff */
[----:B--2---:R-:W2:Y:S04]  /*7cb10*/  LDL.LU.64 R22, [R1+0x7968] ;  /* 0x0079680001167983 */ /* 0x004ea80000300a00 */
[----:B------:R1:W-:Y:S01]  /*7cb20*/  STL.64 [R1+0x7948], R18 ;  /* 0x0079481201007387 */ /* 0x0003e20000100a00 */
[----:B------:R-:W-:-:S03]  /*7cb30*/  IMAD.X R29, R9, 0x1, R6, P3 ;  /* 0x00000001091d7824 */ /* 0x000fc600018e0606 */
[----:B-1----:R-:W3:Y:S04]  /*7cb40*/  LDL R18, [R1+0x4] ;  /* 0x0000040001127983 */ /* 0x002ee80000100800 */
[----:B------:R1:W-:Y:S04]  /*7cb50*/  STL [R1+0x49c8], R24 ;  /* 0x0049c81801007387 */ /* 0x0003e80000100800 */
[----:B-1----:R-:W4:Y:S04]  /*7cb60*/  LDL.LU.64 R24, [R1+0x7960] ;  /* 0x0079600001187983 */ /* 0x002f280000300a00 */
[----:B------:R1:W-:Y:S02]  /*7cb70*/  STL.64 [R1+0x49d8], R16 ;  /* 0x0049d81001007387 */ /* 0x0003e40000100a00 */
[----:B-1----:R-:W-:-:S02]  /*7cb80*/  IADD3 R16, P2, R14, R0, RZ ;  /* 0x000000000e107210 */ /* 0x002fc40007f5e0ff */
[----:B------:R-:W2:Y:S04]  /*7cb90*/  LDL.LU R14, [R1+0x795c] ;  /* 0x00795c00010e7983 */ /* 0x000ea80000300800 */
[----:B------:R1:W-:Y:S04]  /*7cba0*/  STL.64 [R1+0x7938], R6 ;  /* 0x0079380601007387 */ /* 0x0003e80000100a00 */
[----:B-1----:R0:W3:Y:S01]  /*7cbb0*/  LDL.64 R6, [R1+0x49c8] ;  /* 0x0049c80001067983 */ /* 0x0020e20000100a00 */
[----:B------:R-:W-:-:S03]  /*7cbc0*/  IMAD.X R17, R9, 0x1, R2, P2 ;  /* 0x0000000109117824 */ /* 0x000fc600010e0602 */
[----:B------:R1:W-:Y:S04]  /*7cbd0*/  STL.64 [R1+0x49d0], R28 ;  /* 0x0049d01c01007387 */ /* 0x0003e80000100a00 */
[----:B-1----:R-:W4:Y:S01]  /*7cbe0*/  LDL R29, [R1+0x540] ;  /* 0x00054000011d7983 */ /* 0x002f220000100800 */
[----:B---3--:R-:W-:Y:S01]  /*7cbf0*/  IMAD.X R7, R9, 0x1, R4, P1 ;  /* 0x0000000109077824 */ /* 0x008fe200008e0604 */
[----:B------:R-:W-:-:S04]  /*7cc00*/  IADD3 R6, P1, R18, R13, RZ ;  /* 0x0000000d12067210 */ /* 0x000fc80007f3e0ff */
[----:B------:R-:W-:Y:S04]  /*7cc10*/  STL [R1+0x49cc], R7 ;  /* 0x0049cc0701007387 */ /* 0x000fe80000100800 */
[----:B------:R1:W-:Y:S04]  /*7cc20*/  STL [R1+0x7928], R13 ;  /* 0x0079280d01007387 */ /* 0x0003e80000100800 */
[----:B-1----:R-:W3:Y:S04]  /*7cc30*/  LDL.LU R13, [R1+0x4] ;  /* 0x00000400010d7983 */ /* 0x002ee80000300800 */
[----:B------:R-:W4:Y:S04]  /*7cc40*/  LDL.LU R9, [R1+0x7958] ;  /* 0x0079580001097983 */ /* 0x000f280000300800 */
[----:B------:R1:W-:Y:S04]  /*7cc50*/  STL.64 [R1+0x49c0], R16 ;  /* 0x0049c01001007387 */ /* 0x0003e80000100a00 */
[----:B-1----:R-:W4:Y:S01]  /*7cc60*/  LDL.LU.64 R16, [R1+0x7950] ;  /* 0x0079500001107983 */ /* 0x002f220000300a00 */
[----:B--2---:R-:W-:-:S02]  /*7cc70*/  IADD3 R28, P3, R18, R14, RZ ;  /* 0x0000000e121c7210 */ /* 0x004fc40007f7e0ff */
[----:B---3--:R-:W-:-:S05]  /*7cc80*/  IADD3 R18, P2, R13, R11, RZ ;  /* 0x0000000b0d127210 */ /* 0x008fca0007f5e0ff */
[----:B------:R1:W-:Y:S04]  /*7cc90*/  STL [R1+0x49a8], R18 ;  /* 0x0049a81201007387 */ /* 0x0003e80000100800 */
[----:B-1----:R-:W2:Y:S01]  /*7cca0*/  LDL.LU.64 R18, [R1+0x7948] ;  /* 0x0079480001127983 */ /* 0x002ea20000300a00 */
[----:B----4-:R-:W-:-:S05]  /*7ccb0*/  IMAD.X R29, R29, 0x1, R16, P3 ;  /* 0x000000011d1d7824 */ /* 0x010fca00018e0610 */
[----:B------:R1:W-:Y:S04]  /*7ccc0*/  STL.64 [R1+0x49b8], R28 ;  /* 0x0049b81c01007387 */ /* 0x0003e80000100a00 */
[----:B-1----:R-:W3:Y:S04]  /*7ccd0*/  LDL.LU.64 R28, [R1+0x7940] ;  /* 0x00794000011c7983 */ /* 0x002ee80000300a00 */
[----:B------:R1:W-:Y:S04]  /*7cce0*/  STL.64 [R1+0x7930], R16 ;  /* 0x0079301001007387 */ /* 0x0003e80000100a00 */
[----:B------:R4:W-:Y:S01]  /*7ccf0*/  STL [R1+0x7910], R9 ;  /* 0x0079100901007387 */ /* 0x0009e20000100800 */
[----:B-1----:R-:W-:-:S03]  /*7cd00*/  IADD3 R16, P3, R13, R9, RZ ;  /* 0x000000090d107210 */ /* 0x002fc60007f7e0ff */
[----:B----4-:R-:W4:Y:S04]  /*7cd10*/  LDL.LU R9, [R1+0x540] ;  /* 0x0005400001097983 */ /* 0x010f280000300800 */
[----:B------:R-:W-:Y:S01]  /*7cd20*/  STL [R1+0x49a0], R16 ;  /* 0x0049a01001007387 */ /* 0x000fe20000100800 */
[----:B----4-:R-:W-:-:S05]  /*7cd30*/  IMAD.X R7, R9, 0x1, R15, P1 ;  /* 0x0000000109077824 */ /* 0x010fca00008e060f */
[----:B------:R1:W-:Y:S04]  /*7cd40*/  STL.64 [R1+0x49b0], R6 ;  /* 0x0049b00601007387 */ /* 0x0003e80000100a00 */
[----:B-1----:R-:W4:Y:S04]  /*7cd50*/  LDL.LU.64 R6, [R1+0x7938] ;  /* 0x0079380001067983 */ /* 0x002f280000300a00 */
[----:B---3--:R1:W-:Y:S04]  /*7cd60*/  STL.64 [R1+0x7918], R28 ;  /* 0x0079181c01007387 */ /* 0x0083e80000100a00 */
[----:B-1----:R0:W3:Y:S04]  /*7cd70*/  LDL.64 R28, [R1+0x49a0] ;  /* 0x0049a000011c7983 */ /* 0x0020e80000100a00 */
[----:B--2---:R1:W-:Y:S04]  /*7cd80*/  STL.64 [R1+0x7920], R18 ;  /* 0x0079201201007387 */ /* 0x0043e80000100a00 */
[----:B-1----:R0:W2:Y:S01]  /*7cd90*/  LDL.64 R18, [R1+0x49a8] ;  /* 0x0049a80001127983 */ /* 0x0020a20000100a00 */
[----:B----4-:R-:W-:-:S05]  /*7cda0*/  IADD3 R16, P1, R13, R7, RZ ;  /* 0x000000070d107210 */ /* 0x010fca0007f3e0ff */
[C---:B------:R-:W-:Y:S02]  /*7cdb0*/  IMAD.X R17, R9.reuse, 0x1, R8, P1 ;  /* 0x0000000109117824 */ /* 0x040fe400008e0608 */
[----:B---3--:R-:W-:Y:S01]  /*7cdc0*/  IMAD.X R29, R9, 0x1, R10, P3 ;  /* 0x00000001091d7824 */ /* 0x008fe200018e060a */
[----:B------:R-:W-:Y:S01]  /*7cdd0*/  IADD3 R28, P3, R13, R3, RZ ;  /* 0x000000030d1c7210 */ /* 0x000fe20007f7e0ff */
[----:B--2---:R-:W-:Y:S01]  /*7cde0*/  IMAD.X R19, R9, 0x1, R12, P2 ;  /* 0x0000000109137824 */ /* 0x004fe200010e060c */
[----:B------:R-:W-:-:S04]  /*7cdf0*/  IADD3 R18, P2, R13, R5, RZ ;  /* 0x000000050d127210 */ /* 0x000fc80007f5e0ff */
[----:B------:R1:W-:Y:S04]  /*7ce00*/  STL [R1+0x49ac], R19 ;  /* 0x0049ac1301007387 */ /* 0x0003e80000100800 */
[----:B------:R-:W-:Y:S04]  /*7ce10*/  STL [R1+0x49a4], R29 ;  /* 0x0049a41d01007387 */ /* 0x000fe80000100800 */
[----:B------:R2:W-:Y:S01]  /*7ce20*/  STL.64 [R1+0x7908], R24 ;  /* 0x0079081801007387 */ /* 0x0005e20000100a00 */
[----:B-1----:R-:W-:-:S03]  /*7ce30*/  IMAD.X R19, R9, 0x1, R6, P2 ;  /* 0x0000000109137824 */ /* 0x002fc600010e0606 */
[----:B------:R1:W-:Y:S01]  /*7ce40*/  STL.64 [R1+0x4998], R16 ;  /* 0x0049981001007387 */ /* 0x0003e20000100a00 */
[----:B--2---:R-:W-:-:S03]  /*7ce50*/  IADD3 R24, P1, R13, R0, RZ ;  /* 0x000000000d187210 */ /* 0x004fc60007f3e0ff */
[----:B-1----:R-:W2:Y:S04]  /*7ce60*/  LDL.LU.64 R16, [R1+0x7930] ;  /* 0x0079300001107983 */ /* 0x002ea80000300a00 */
[----:B------:R-:W3:Y:S04]  /*7ce70*/  LDL.LU R13, [R1+0x7928] ;  /* 0x00792800010d7983 */ /* 0x000ee80000300800 */
[----:B------:R1:W-:Y:S04]  /*7ce80*/  STL.64 [R1+0x4990], R18 ;  /* 0x0049901201007387 */ /* 0x0003e80000100a00 */
[----:B------:R-:W-:Y:S04]  /*7ce90*/  STL [R1+0x4980], R24 ;  /* 0x0049801801007387 */ /* 0x000fe80000100800 */
[----:B-1----:R-:W4:Y:S04]  /*7cea0*/  LDL.LU.64 R18, [R1+0x7920] ;  /* 0x0079200001127983 */ /* 0x002f280000300a00 */
[----:B------:R1:W-:Y:S04]  /*7ceb0*/  STL.64 [R1+0x78f8], R6 ;  /* 0x0078f80601007387 */ /* 0x0003e80000100a00 */
[----:B-1----:R-:W2:Y:S01]  /*7cec0*/  LDL R7, [R1+0x8] ;  /* 0x0000080001077983 */ /* 0x002ea20000100800 */
[----:B------:R-:W-:-:S03]  /*7ced0*/  IMAD.X R29, R9, 0x1, R4, P3 ;  /* 0x00000001091d7824 */ /* 0x000fc600018e0604 */
[----:B------:R-:W-:Y:S04]  /*7cee0*/  STL.64 [R1+0x7900], R14 ;  /* 0x0079000e01007387 */ /* 0x000fe80000100a00 */
[----:B------:R1:W-:Y:S04]  /*7cef0*/  STL.64 [R1+0x4988], R28 ;  /* 0x0049881c01007387 */ /* 0x0003e80000100a00 */
[----:B-1----:R-:W4:Y:S04]  /*7cf00*/  LDL.LU.64 R28, [R1+0x7918] ;  /* 0x00791800011c7983 */ /* 0x002f280000300a00 */
[----:B------:R1:W-:Y:S04]  /*7cf10*/  STL.64 [R1+0x78e8], R4 ;  /* 0x0078e80401007387 */ /* 0x0003e80000100a00 */
[----:B-1----:R0:W4:Y:S01]  /*7cf20*/  LDL.64 R4, [R1+0x4980] ;  /* 0x0049800001047983 */ /* 0x0021220000100a00 */
[----:B--2---:R-:W-:-:S02]  /*7cf30*/  IADD3 R24, P2, R7, R14, RZ ;  /* 0x0000000e07187210 */ /* 0x004fc40007f5e0ff */
[----:B---3--:R-:W-:Y:S02]  /*7cf40*/  IADD3 R6, P3, R7, R13, RZ ;  /* 0x0000000d07067210 */ /* 0x008fe40007f7e0ff */
[----:B------:R-:W2:Y:S04]  /*7cf50*/  LDL R7, [R1+0x53c] ;  /* 0x00053c0001077983 */ /* 0x000ea80000100800 */
[----:B------:R-:W-:Y:S04]  /*7cf60*/  STL.64 [R1+0x78f0], R12 ;  /* 0x0078f00c01007387 */ /* 0x000fe80000100a00 */
[----:B----4-:R-:W-:Y:S01]  /*7cf70*/  STL.64 [R1+0x78e0], R28 ;  /* 0x0078e01c01007387 */ /* 0x010fe20000100a00 */
[----:B------:R-:W-:-:S03]  /*7cf80*/  IMAD.X R5, R9, 0x1, R2, P1 ;  /* 0x0000000109057824 */ /* 0x000fc600008e0602 */
[----:B------:R-:W3:Y:S04]  /*7cf90*/  LDL.LU R9, [R1+0x7910] ;  /* 0x0079100001097983 */ /* 0x000ee80000300800 */
[----:B------:R1:W-:Y:S04]  /*7cfa0*/  STL [R1+0x78d8], R2 ;  /* 0x0078d80201007387 */ /* 0x0003e80000100800 */
[----:B-1----:R-:W3:Y:S04]  /*7cfb0*/  LDL.LU R2, [R1+0x8] ;  /* 0x0000080001027983 */ /* 0x002ee80000300800 */
[----:B------:R-:W-:Y:S01]  /*7cfc0*/  STL [R1+0x4984], R5 ;  /* 0x0049840501007387 */ /* 0x000fe20000100800 */
[----:B--2---:R-:W-:-:S05]  /*7cfd0*/  IMAD.X R25, R7, 0x1, R16, P2 ;  /* 0x0000000107197824 */ /* 0x004fca00010e0610 */
[----:B------:R1:W-:Y:S04]  /*7cfe0*/  STL.64 [R1+0x4978], R24 ;  /* 0x0049781801007387 */ /* 0x0003e80000100a00 */
[----:B-1----:R-:W2:Y:S01]  /*7cff0*/  LDL.LU.64 R24, [R1+0x7908] ;  /* 0x0079080001187983 */ /* 0x002ea20000300a00 */
[----:B---3--:R-:W-:-:S03]  /*7d000*/  IADD3 R14, P2, R2, R9, RZ ;  /* 0x00000009020e7210 */ /* 0x008fc60007f5e0ff */
[----:B--2---:R1:W-:Y:S04]  /*7d010*/  STL.64 [R1+0x78c8], R24 ;  /* 0x0078c81801007387 */ /* 0x0043e80000100a00 */
[----:B-1----:R-:W2:Y:S04]  /*7d020*/  LDL R24, [R1+0xc] ;  /* 0x00000c0001187983 */ /* 0x002ea80000100800 */
[----:B------:R1:W-:Y:S04]  /*7d030*/  STL [R1+0x4960], R14 ;  /* 0x0049600e01007387 */ /* 0x0003e80000100800 */
[----:B-1----:R-:W3:Y:S02]  /*7d040*/  LDL.LU.64 R14, [R1+0x7900] ;  /* 0x00790000010e7983 */ /* 0x002ee40000300a00 */
[----:B---3--:R-:W-:-:S05]  /*7d050*/  IMAD.X R7, R7, 0x1, R15, P3 ;  /* 0x0000000107077824 */ /* 0x008fca00018e060f */
[----:B------:R1:W-:Y:S04]  /*7d060*/  STL.64 [R1+0x4970], R6 ;  /* 0x0049700601007387 */ /* 0x0003e80000100a00 */
[----:B-1----:R-:W3:Y:S04]  /*7d070*/  LDL.LU.64 R6, [R1+0x78f8] ;  /* 0x0078f80001067983 */ /* 0x002ee80000300a00 */
[----:B------:R1:W-:Y:S04]  /*7d080*/  STL [R1+0x78c0], R15 ;  /* 0x0078c00f01007387 */ /* 0x0003e80000100800 */
[----:B-1----:R-:W4:Y:S01]  /*7d090*/  LDL.LU R15, [R1+0x53c] ;  /* 0x00053c00010f7983 */ /* 0x002f220000300800 */
[----:B---3--:R-:W-:-:S05]  /*7d0a0*/  IADD3 R12, P3, R2, R7, RZ ;  /* 0x00000007020c7210 */ /* 0x008fca0007f7e0ff */
[----:B------:R1:W-:Y:S04]  /*7d0b0*/  STL [R1+0x4958], R12 ;  /* 0x0049580c01007387 */ /* 0x0003e80000100800 */
[----:B-1----:R-:W4:Y:S01]  /*7d0c0*/  LDL.LU.64 R12, [R1+0x78f0] ;  /* 0x0078f000010c7983 */ /* 0x002f220000300a00 */
[----:B------:R-:W-:-:S05]  /*7d0d0*/  IADD3 R4, P1, R2, R11, RZ ;  /* 0x0000000b02047210 */ /* 0x000fca0007f3e0ff */
[----:B----4-:R-:W-:-:S05]  /*7d0e0*/  IMAD.X R5, R15, 0x1, R12, P1 ;  /* 0x000000010f057824 */ /* 0x010fca00008e060c */
[----:B------:R1:W-:Y:S04]  /*7d0f0*/  STL.64 [R1+0x4968], R4 ;  /* 0x0049680401007387 */ /* 0x0003e80000100a00 */
[----:B-1----:R-:W3:Y:S04]  /*7d100*/  LDL.LU.64 R4, [R1+0x78e8] ;  /* 0x0078e80001047983 */ /* 0x002ee80000300a00 */
[----:B------:R1:W-:Y:S04]  /*7d110*/  STL.64 [R1+0x78d0], R12 ;  /* 0x0078d00c01007387 */ /* 0x0003e80000100a00 */
[----:B-1----:R0:W4:Y:S04]  /*7d120*/  LDL.64 R12, [R1+0x4960] ;  /* 0x00496000010c7983 */ /* 0x0021280000100a00 */
[----:B------:R1:W-:Y:S04]  /*7d130*/  STL.64 [R1+0x78b8], R16 ;  /* 0x0078b81001007387 */ /* 0x0003e80000100a00 */
[----:B-1----:R0:W2:Y:S01]  /*7d140*/  LDL.64 R16, [R1+0x4958] ;  /* 0x0049580001107983 */ /* 0x0020a20000100a00 */
[----:B---3--:R-:W-:-:S05]  /*7d150*/  IADD3 R28, P1, R2, R5, RZ ;  /* 0x00000005021c7210 */ /* 0x008fca0007f3e0ff */
[----:B------:R1:W-:Y:S04]  /*7d160*/  STL [R1+0x4950], R28 ;  /* 0x0049501c01007387 */ /* 0x0003e80000100800 */
[----:B-1----:R-:W3:Y:S01]  /*7d170*/  LDL.LU.64 R28, [R1+0x78e0] ;  /* 0x0078e000011c7983 */ /* 0x002ee20000300a00 */
[----:B----4-:R-:W-:Y:S01]  /*7d180*/  IMAD.X R13, R15, 0x1, R10, P2 ;  /* 0x000000010f0d7824 */ /* 0x010fe200010e060a */
[----:B------:R-:W-:-:S04]  /*7d190*/  IADD3 R12, P2, R2, R3, RZ ;  /* 0x00000003020c7210 */ /* 0x000fc80007f5e0ff */
[----:B------:R-:W-:Y:S04]  /*7d1a0*/  STL [R1+0x4964], R13 ;  /* 0x0049640d01007387 */ /* 0x000fe80000100800 */
[----:B------:R1:W-:Y:S01]  /*7d1b0*/  STL [R1+0x78ac], R3 ;  /* 0x0078ac0301007387 */ /* 0x0003e20000100800 */
[----:B--2---:R-:W-:-:S03]  /*7d1c0*/  IMAD.X R17, R15, 0x1, R8, P3 ;  /* 0x000000010f117824 */ /* 0x004fc600018e0608 */
[----:B-1----:R-:W2:Y:S04]  /*7d1d0*/  LDL R3, [R1+0x538] ;  /* 0x0005380001037983 */ /* 0x002ea80000100800 */
[----:B------:R1:W-:Y:S04]  /*7d1e0*/  STL.64 [R1+0x78b0], R8 ;  /* 0x0078b00801007387 */ /* 0x0003e80000100a00 */
[----:B-1----:R0:W4:Y:S01]  /*7d1f0*/  LDL.64 R8, [R1+0x4950] ;  /* 0x0049500001087983 */ /* 0x0021220000100a00 */
[----:B------:R-:W-:Y:S01]  /*7d200*/  IMAD.X R13, R15, 0x1, R4, P2 ;  /* 0x000000010f0d7824 */ /* 0x000fe200010e0604 */
[----:B------:R-:W-:-:S02]  /*7d210*/  IADD3 R16, P3, R2, R0, RZ ;  /* 0x0000000002107210 */ /* 0x000fc40007f7e0ff */
[----:B------:R-:W-:Y:S04]  /*7d220*/  STL [R1+0x495c], R17 ;  /* 0x00495c1101007387 */ /* 0x000fe80000100800 */
[----:B------:R-:W3:Y:S01]  /*7d230*/  LDL.LU R2, [R1+0x78d8] ;  /* 0x0078d80001027983 */ /* 0x000ee20000300800 */
[----:B----4-:R-:W-:-:S05]  /*7d240*/  IMAD.X R9, R15, 0x1, R6, P1 ;  /* 0x000000010f097824 */ /* 0x010fca00008e0606 */
[----:B------:R-:W-:Y:S04]  /*7d250*/  STL [R1+0x4954], R9 ;  /* 0x0049540901007387 */ /* 0x000fe80000100800 */
[----:B------:R1:W-:Y:S04]  /*7d260*/  STL.64 [R1+0x4948], R12 ;  /* 0x0049480c01007387 */ /* 0x0003e80000100a00 */
[----:B-1----:R-:W4:Y:S01]  /*7d270*/  LDL.LU.64 R12, [R1+0x78d0] ;  /* 0x0078d000010c7983 */ /* 0x002f220000300a00 */
[C---:B------:R-:W-:Y:S02]  /*7d280*/  IADD3 R8, P1, R24.reuse, R14, RZ ;  /* 0x0000000e18087210 */ /* 0x040fe40007f3e0ff */
[----:B----4-:R-:W-:-:S05]  /*7d290*/  IADD3 R24, P2, R24, R13, RZ ;  /* 0x0000000d18187210 */ /* 0x010fca0007f5e0ff */
[----:B------:R1:W-:Y:S04]  /*7d2a0*/  STL [R1+0x4930], R24 ;  /* 0x0049301801007387 */ /* 0x0003e80000100800 */
[----:B-1----:R-:W4:Y:S01]  /*7d2b0*/  LDL.LU.64 R24, [R1+0x78c8] ;  /* 0x0078c80001187983 */ /* 0x002f220000300a00 */
[----:B---3--:R-:W-:-:S03]  /*7d2c0*/  IMAD.X R17, R15, 0x1, R2, P3 ;  /* 0x000000010f117824 */ /* 0x008fc600018e0602 */
[----:B----4-:R-:W-:Y:S04]  /*7d2d0*/  STL.64 [R1+0x78a0], R24 ;  /* 0x0078a01801007387 */ /* 0x010fe80000100a00 */
[----:B------:R-:W-:Y:S04]  /*7d2e0*/  STL [R1+0x78a8], R25 ;  /* 0x0078a81901007387 */ /* 0x000fe80000100800 */
[----:B------:R1:W-:Y:S04]  /*7d2f0*/  STL [R1+0x7898], R13 ;  /* 0x0078980d01007387 */ /* 0x0003e80000100800 */
[----:B-1----:R-:W3:Y:S04]  /*7d300*/  LDL.LU R13, [R1+0xc] ;  /* 0x00000c00010d7983 */ /* 0x002ee80000300800 */
[----:B------:R-:W4:Y:S04]  /*7d310*/  LDL.LU R15, [R1+0x78c0] ;  /* 0x0078c000010f7983 */ /* 0x000f280000300800 */
[----:B------:R1:W-:Y:S04]  /*7d320*/  STL.64 [R1+0x4940], R16 ;  /* 0x0049401001007387 */ /* 0x0003e80000100a00 */
[----:B-1----:R-:W2:Y:S01]  /*7d330*/  LDL.LU.64 R16, [R1+0x78b8] ;  /* 0x0078b80001107983 */ /* 0x002ea20000300a00 */
[----:B---3--:R-:W-:Y:S01]  /*7d340*/  IADD3 R24, P3, R13, R11, RZ ;  /* 0x0000000b0d187210 */ /* 0x008fe20007f7e0ff */
[----:B--2---:R-:W-:-:S05]  /*7d350*/  IMAD.X R9, R3, 0x1, R16, P1 ;  /* 0x0000000103097824 */ /* 0x004fca00008e0610 */
[----:B------:R1:W-:Y:S04]  /*7d360*/  STL.64 [R1+0x4938], R8 ;  /* 0x0049380801007387 */ /* 0x0003e80000100a00 */
[----:B------:R-:W-:Y:S04]  /*7d370*/  STL [R1+0x4928], R24 ;  /* 0x0049281801007387 */ /* 0x000fe80000100800 */
[----:B-1----:R-:W2:Y:S04]  /*7d380*/  LDL.LU.64 R8, [R1+0x78b0] ;  /* 0x0078b00001087983 */ /* 0x002ea80000300a00 */
[----:B------:R1:W-:Y:S04]  /*7d390*/  STL.64 [R1+0x7890], R16 ;  /* 0x0078901001007387 */ /* 0x0003e80000100a00 */
[----:B-1----:R0:W3:Y:S04]  /*7d3a0*/  LDL.64 R16, [R1+0x4928] ;  /* 0x0049280001107983 */ /* 0x0020e80000100a00 */
[----:B------:R1:W-:Y:S04]  /*7d3b0*/  STL.64 [R1+0x7880], R22 ;  /* 0x0078801601007387 */ /* 0x0003e80000100a00 */
[----:B-1----:R0:W4:Y:S04]  /*7d3c0*/  LDL.64 R22, [R1+0x4930] ;  /* 0x0049300001167983 */ /* 0x0021280000100a00 */
[----:B------:R1:W-:Y:S04]  /*7d3d0*/  STL.64 [R1+0x7870], R18 ;  /* 0x0078701201007387 */ /* 0x0003e80000100a00 */
[----:B-1----:R-:W3:Y:S01]  /*7d3e0*/  LDL R19, [R1+0x10] ;  /* 0x0000100001137983 */ /* 0x002ee20000100800 */
[----:B----4-:R-:W-:-:S03]  /*7d3f0*/  IMAD.X R23, R3, 0x1, R15, P2 ;  /* 0x0000000103177824 */ /* 0x010fc600010e060f */
[----:B------:R-:W4:Y:S04]  /*7d400*/  LDL.LU R3, [R1+0x78ac] ;  /* 0x0078ac0001037983 */ /* 0x000f280000300800 */
[----:B------:R1:W-:Y:S04]  /*7d410*/  STL [R1+0x7888], R15 ;  /* 0x0078880f01007387 */ /* 0x0003e80000100800 */
[----:B-1----:R-:W3:Y:S01]  /*7d420*/  LDL.LU R15, [R1+0x538] ;  /* 0x00053800010f7983 */ /* 0x002ee20000300800 */
[----:B--2---:R-:W-:-:S03]  /*7d430*/  IADD3 R24, P1, R13, R9, RZ ;  /* 0x000000090d187210 */ /* 0x004fc60007f3e0ff */
[----:B------:R-:W-:Y:S01]  /*7d440*/  STL [R1+0x4934], R23 ;  /* 0x0049341701007387 */ /* 0x000fe20000100800 */
[C---:B---3--:R-:W-:Y:S02]  /*7d450*/  IMAD.X R17, R15.reuse, 0x1, R12, P3 ;  /* 0x000000010f117824 */ /* 0x048fe400018e060c */
[----:B------:R-:W-:-:S03]  /*7d460*/  IMAD.X R25, R15, 0x1, R10, P1 ;  /* 0x000000010f197824 */ /* 0x000fc600008e060a */
[----:B------:R-:W-:Y:S04]  /*7d470*/  STL [R1+0x492c], R17 ;  /* 0x00492c1101007387 */ /* 0x000fe80000100800 */
[----:B------:R1:W-:Y:S04]  /*7d480*/  STL.64 [R1+0x4920], R24 ;  /* 0x0049201801007387 */ /* 0x0003e80000100a00 */
[----:B-1----:R0:W2:Y:S01]  /*7d490*/  LDL.LU R25, [R1+0x78a8] ;  /* 0x0078a80001197983 */ /* 0x0020a20000300800 */
[----:B----4-:R-:W-:-:S05]  /*7d4a0*/  IADD3 R24, P1, R13, R3, RZ ;  /* 0x000000030d187210 */ /* 0x010fca0007f3e0ff */
[----:B------:R2:W-:Y:S01]  /*7d4b0*/  STL [R1+0x4908], R24 ;  /* 0x0049081801007387 */ /* 0x0005e20000100800 */
[----:B------:R-:W-:-:S03]  /*7d4c0*/  IADD3 R22, P2, R13, R7, RZ ;  /* 0x000000070d167210 */ /* 0x000fc60007f5e0ff */
[----:B--2---:R-:W2:Y:S02]  /*7d4d0*/  LDL.LU.64 R24, [R1+0x78a0] ;  /* 0x0078a00001187983 */ /* 0x004ea40000300a00 */
[----:B------:R-:W-:Y:S02]  /*7d4e0*/  IMAD.X R23, R15, 0x1, R8, P2 ;  /* 0x000000010f177824 */ /* 0x000fe400010e0608 */
[----:B------:R-:W-:Y:S04]  /*7d4f0*/  STL.64 [R1+0x7878], R8 ;  /* 0x0078780801007387 */ /* 0x000fe80000100a00 */
[----:B------:R-:W-:Y:S04]  /*7d500*/  STL.64 [R1+0x4918], R22 ;  /* 0x0049181601007387 */ /* 0x000fe80000100a00 */
[----:B--2---:R1:W-:Y:S04]  /*7d510*/  STL.64 [R1+0x7868], R24 ;  /* 0x0078681801007387 */ /* 0x0043e80000100a00 */
[----:B-1----:R0:W2:Y:S01]  /*7d520*/  LDL.64 R24, [R1+0x4908] ;  /* 0x0049080001187983 */ /* 0x0020a20000100a00 */
[----:B------:R-:W-:-:S02]  /*7d530*/  IADD3 R16, P3, R13, R5, RZ ;  /* 0x000000050d107210 */ /* 0x000fc40007f7e0ff */
[----:B------:R-:W-:Y:S02]  /*7d540*/  IADD3 R22, P2, R13, R0, RZ ;  /* 0x000000000d167210 */ /* 0x000fe40007f5e0ff */
[----:B------:R-:W3:Y:S01]  /*7d550*/  LDL.LU R13, [R1+0x7898] ;  /* 0x00789800010d7983 */ /* 0x000ee20000300800 */
[----:B------:R-:W-:Y:S01]  /*7d560*/  IMAD.X R17, R15, 0x1, R6, P3 ;  /* 0x000000010f117824 */ /* 0x000fe200018e0606 */
[----:B------:R-:W-:-:S04]  /*7d570*/  IADD3 R18, P3, R19, R14, RZ ;  /* 0x0000000e13127210 */ /* 0x000fc80007f7e0ff */
[----:B------:R1:W-:Y:S04]  /*7d580*/  STL.64 [R1+0x4910], R16 ;  /* 0x0049101001007387 */ /* 0x0003e80000100a00 */
[----:B-1----:R-:W4:Y:S04]  /*7d590*/  LDL.LU.64 R16, [R1+0x7890] ;  /* 0x0078900001107983 */ /* 0x002f280000300a00 */
[----:B------:R-:W4:Y:S04]  /*7d5a0*/  LDL R19, [R1+0x534] ;  /* 0x0005340001137983 */ /* 0x000f280000100800 */
[----:B------:R1:W-:Y:S01]  /*7d5b0*/  STL [R1+0x7860], R4 ;  /* 0x0078600401007387 */ /* 0x0003e20000100800 */
[----:B--2---:R-:W-:-:S05]  /*7d5c0*/  IMAD.X R25, R15, 0x1, R4, P1 ;  /* 0x000000010f197824 */ /* 0x004fca00008e0604 */
[----:B------:R-:W-:Y:S04]  /*7d5d0*/  STL [R1+0x490c], R25 ;  /* 0x00490c1901007387 */ /* 0x000fe80000100800 */
[----:B-1----:R-:W2:Y:S01]  /*7d5e0*/  LDL.LU R4, [R1+0x10] ;  /* 0x0000100001047983 */ /* 0x002ea20000300800 */
[----:B------:R-:W-:-:S03]  /*7d5f0*/  IMAD.X R23, R15, 0x1, R2, P2 ;  /* 0x000000010f177824 */ /* 0x000fc600010e0602 */
[----:B------:R-:W3:Y:S04]  /*7d600*/  LDL.LU R15, [R1+0x7888] ;  /* 0x00788800010f7983 */ /* 0x000ee80000300800 */
[----:B------:R1:W-:Y:S01]  /*7d610*/  STL.64 [R1+0x4900], R22 ;  /* 0x0049001601007387 */ /* 0x0003e20000100a00 */
[----:B----4-:R-:W-:-:S03]  /*7d620*/  IMAD.X R19, R19, 0x1, R16, P3 ;  /* 0x0000000113137824 */ /* 0x010fc600018e0610 */
[----:B-1----:R-:W4:Y:S01]  /*7d630*/  LDL.LU.64 R22, [R1+0x7880] ;  /* 0x0078800001167983 */ /* 0x002f220000300a00 */
[----:B--2---:R-:W-:-:S05]  /*7d640*/  IADD3 R8, P2, R4, R11, RZ ;  /* 0x0000000b04087210 */ /* 0x004fca0007f5e0ff */
[----:B------:R1:W-:Y:S04]  /*7d650*/  STL [R1+0x48e8], R8 ;  /* 0x0048e80801007387 */ /* 0x0003e80000100800 */
[----:B-1----:R-:W2:Y:S04]  /*7d660*/  LDL.LU.64 R8, [R1+0x7878] ;  /* 0x0078780001087983 */ /* 0x002ea80000300a00 */
[----:B------:R1:W-:Y:S04]  /*7d670*/  STL.64 [R1+0x48f8], R18 ;  /* 0x0048f81201007387 */ /* 0x0003e80000100a00 */
[----:B-1----:R-:W4:Y:S01]  /*7d680*/  LDL.LU.64 R18, [R1+0x7870] ;  /* 0x0078700001127983 */ /* 0x002f220000300a00 */
[----:B---3--:R-:W-:-:S03]  /*7d690*/  IADD3 R24, P1, R4, R13, RZ ;  /* 0x0000000d04187210 */ /* 0x008fc60007f3e0ff */
[----:B----4-:R2:W-:Y:S04]  /*7d6a0*/  STL.64 [R1+0x7838], R18 ;  /* 0x0078381201007387 */ /* 0x0105e80000100a00 */
[----:B------:R1:W-:Y:S01]  /*7d6b0*/  STL.64 [R1+0x7858], R26 ;  /* 0x0078581a01007387 */ /* 0x0003e20000100a00 */
[----:B--2---:R-:W-:-:S03]  /*7d6c0*/  IADD3 R18, P3, R4, R9, RZ ;  /* 0x0000000904127210 */ /* 0x004fc60007f7e0ff */
[----:B-1----:R0:W2:Y:S04]  /*7d6d0*/  LDL.64 R26, [R1+0x48e8] ;  /* 0x0048e800011a7983 */ /* 0x0020a80000100a00 */
[----:B------:R1:W-:Y:S04]  /*7d6e0*/  STL [R1+0x7840], R9 ;  /* 0x0078400901007387 */ /* 0x0003e80000100800 */
[----:B-1----:R-:W3:Y:S02]  /*7d6f0*/  LDL.LU R9, [R1+0x534] ;  /* 0x0005340001097983 */ /* 0x002ee40000300800 */
[----:B---3--:R-:W-:-:S05]  /*7d700*/  IMAD.X R25, R9, 0x1, R15, P1 ;  /* 0x0000000109197824 */ /* 0x008fca00008e060f */
[----:B------:R1:W-:Y:S04]  /*7d710*/  STL.64 [R1+0x48f0], R24 ;  /* 0x0048f01801007387 */ /* 0x0003e80000100a00 */
[----:B-1----:R-:W3:Y:S04]  /*7d720*/  LDL.LU.64 R24, [R1+0x7868] ;  /* 0x0078680001187983 */ /* 0x002ee80000300a00 */
[----:B------:R-:W-:Y:S01]  /*7d730*/  STL [R1+0x48e0], R18 ;  /* 0x0048e01201007387 */ /* 0x000fe20000100800 */
[----:B--2---:R-:W-:Y:S01]  /*7d740*/  IMAD.X R27, R9, 0x1, R12, P2 ;  /* 0x00000001091b7824 */ /* 0x004fe200010e060c */
[----:B------:R-:W-:-:S02]  /*7d750*/  IADD3 R26, P2, R4, R5, RZ ;  /* 0x00000005041a7210 */ /* 0x000fc40007f5e0ff */
[----:B---3--:R1:W-:Y:S04]  /*7d760*/  STL.64 [R1+0x7830], R24 ;  /* 0x0078301801007387 */ /* 0x0083e80000100a00 */
[----:B-1----:R-:W2:Y:S04]  /*7d770*/  LDL R25, [R1+0x14] ;  /* 0x0000140001197983 */ /* 0x002ea80000100800 */
[----:B------:R1:W-:Y:S04]  /*7d780*/  STL.64 [R1+0x7848], R16 ;  /* 0x0078481001007387 */ /* 0x0003e80000100a00 */
[----:B------:R3:W-:Y:S01]  /*7d790*/  STL [R1+0x7850], R17 ;  /* 0x0078501101007387 */ /* 0x0007e20000100800 */
[----:B-1----:R-:W-:Y:S01]  /*7d7a0*/  IMAD.MOV.U32 R16, RZ, RZ, R18 ;  /* 0x000000ffff107224 */ /* 0x002fe200078e0012 */
[----:B------:R-:W-:Y:S01]  /*7d7b0*/  IADD3 R18, P1, R4, R7, RZ ;  /* 0x0000000704127210 */ /* 0x000fe20007f3e0ff */
[----:B---3--:R-:W-:-:S02]  /*7d7c0*/  IMAD.MOV.U32 R17, RZ, RZ, R19 ;  /* 0x000000ffff117224 */ /* 0x008fc400078e0013 */
[C---:B------:R-:W-:Y:S02]  /*7d7d0*/  IMAD.X R17, R9.reuse, 0x1, R10, P3 ;  /* 0x0000000109117824 */ /* 0x040fe400018e060a */
[----:B------:R-:W-:Y:S01]  /*7d7e0*/  IMAD.X R19, R9, 0x1, R8, P1 ;  /* 0x0000000109137824 */ /* 0x000fe200008e0608 */
[----:B------:R-:W-:Y:S01]  /*7d7f0*/  STL [R1+0x48ec], R27 ;  /* 0x0048ec1b01007387 */ /* 0x000fe20000100800 */
[----:B------:R-:W-:-:S03]  /*7d800*/  IADD3 R16, P3, R4, R3, RZ ;  /* 0x0000000304107210 */ /* 0x000fc60007f7e0ff */
[----:B------:R-:W-:Y:S04]  /*7d810*/  STL [R1+0x48e4], R17 ;  /* 0x0048e41101007387 */ /* 0x000fe80000100800 */
[----:B------:R1:W-:Y:S02]  /*7d820*/  STL.64 [R1+0x48d8], R18 ;  /* 0x0048d81201007387 */ /* 0x0003e40000100a00 */
[----:B-1----:R-:W-:Y:S02]  /*7d830*/  IADD3 R18, P1, R4, R0, RZ ;  /* 0x0000000004127210 */ /* 0x002fe40007f3e0ff */
[----:B------:R-:W3:Y:S01]  /*7d840*/  LDL.LU R4, [R1+0x7860] ;  /* 0x0078600001047983 */ /* 0x000ee20000300800 */
[----:B------:R-:W-:-:S05]  /*7d850*/  IMAD.X R27, R9, 0x1, R6, P2 ;  /* 0x00000001091b7824 */ /* 0x000fca00010e0606 */
[----:B------:R1:W-:Y:S04]  /*7d860*/  STL.64 [R1+0x48d0], R26 ;  /* 0x0048d01a01007387 */ /* 0x0003e80000100a00 */
[----:B-1----:R-:W4:Y:S01]  /*7d870*/  LDL.LU.64 R26, [R1+0x7858] ;  /* 0x00785800011a7983 */ /* 0x002f220000300a00 */
[----:B--2---:R-:W-:-:S03]  /*7d880*/  IADD3 R24, P2, R25, R14, RZ ;  /* 0x0000000e19187210 */ /* 0x004fc60007f5e0ff */
[----:B------:R-:W2:Y:S04]  /*7d890*/  LDL R25, [R1+0x530] ;  /* 0x0005300001197983 */ /* 0x000ea80000100800 */
[----:B------:R1:W-:Y:S04]  /*7d8a0*/  STL [R1+0x7828], R14 ;  /* 0x0078280e01007387 */ /* 0x0003e80000100800 */
[----:B-1----:R-:W4:Y:S01]  /*7d8b0*/  LDL.LU R14, [R1+0x14] ;  /* 0x00001400010e7983 */ /* 0x002f220000300800 */
[----:B---3--:R-:W-:-:S05]  /*7d8c0*/  IMAD.X R17, R9, 0x1, R4, P3 ;  /* 0x0000000109117824 */ /* 0x008fca00018e0604 */
[----:B------:R1:W-:Y:S04]  /*7d8d0*/  STL.64 [R1+0x48c8], R16 ;  /* 0x0048c81001007387 */ /* 0x0003e80000100a00 */
[----:B-1----:R0:W3:Y:S01]  /*7d8e0*/  LDL.LU R17, [R1+0x7850] ;  /* 0x0078500001117983 */ /* 0x0020e20000300800 */
[----:B------:R-:W-:Y:S01]  /*7d8f0*/  IMAD.X R19, R9, 0x1, R2, P1 ;  /* 0x0000000109137824 */ /* 0x000fe200008e0602 */
[----:B----4-:R-:W-:-:S05]  /*7d900*/  IADD3 R16, P3, R14, R13, RZ ;  /* 0x0000000d0e107210 */ /* 0x010fca0007f7e0ff */
[----:B------:R3:W-:Y:S04]  /*7d910*/  STL [R1+0x48b0], R16 ;  /* 0x0048b01001007387 */ /* 0x0007e80000100800 */
[----:B---3--:R-:W2:Y:S04]  /*7d920*/  LDL.LU.64 R16, [R1+0x7848] ;  /* 0x0078480001107983 */ /* 0x008ea80000300a00 */
[----:B------:R-:W3:Y:S04]  /*7d930*/  LDL.LU R9, [R1+0x7840] ;  /* 0x0078400001097983 */ /* 0x000ee80000300800 */
[----:B------:R1:W-:Y:S04]  /*7d940*/  STL.64 [R1+0x48c0], R18 ;  /* 0x0048c01201007387 */ /* 0x0003e80000100a00 */
[----:B-1----:R-:W4:Y:S01]  /*7d950*/  LDL.LU.64 R18, [R1+0x7838] ;  /* 0x0078380001127983 */ /* 0x002f220000300a00 */
[----:B--2---:R-:W-:-:S03]  /*7d960*/  IMAD.X R25, R25, 0x1, R16, P2 ;  /* 0x0000000119197824 */ /* 0x004fc600010e0610 */
[----:B----4-:R1:W-:Y:S04]  /*7d970*/  STL.64 [R1+0x7818], R18 ;  /* 0x0078181201007387 */ /* 0x0103e80000100a00 */
[----:B-1----:R-:W2:Y:S04]  /*7d980*/  LDL.LU R19, [R1+0x28] ;  /* 0x0000280001137983 */ /* 0x002ea80000300800 */
[----:B------:R1:W-:Y:S04]  /*7d990*/  STL.64 [R1+0x48b8], R24 ;  /* 0x0048b81801007387 */ /* 0x0003e80000100a00 */
[----:B-1----:R-:W4:Y:S04]  /*7d9a0*/  LDL.LU.64 R24, [R1+0x7830] ;  /* 0x0078300001187983 */ /* 0x002f280000300a00 */
[----:B----4-:R3:W-:Y:S04]  /*7d9b0*/  STL.64 [R1+0x7810], R24 ;  /* 0x0078101801007387 */ /* 0x0107e80000100a00 */
[----:B------:R-:W-:Y:S04]  /*7d9c0*/  STL.64 [R1+0x7820], R16 ;  /* 0x0078201001007387 */ /* 0x000fe80000100a00 */
[----:B------:R1:W-:Y:S01]  /*7d9d0*/  STL [R1+0x782c], R17 ;  /* 0x00782c1101007387 */ /* 0x0003e20000100800 */
[----:B---3--:R-:W-:-:S03]  /*7d9e0*/  IADD3 R24, P2, R14, R9, RZ ;  /* 0x000000090e187210 */ /* 0x008fc60007f5e0ff */
[----:B-1----:R0:W3:Y:S04]  /*7d9f0*/  LDL.64 R16, [R1+0x48b0] ;  /* 0x0048b00001107983 */ /* 0x0020e80000100a00 */
[----:B------:R1:W-:Y:S04]  /*7da00*/  STL [R1+0x7808], R9 ;  /* 0x0078080901007387 */ /* 0x0003e80000100800 */
[----:B-1----:R-:W3:Y:S01]  /*7da10*/  LDL.LU R9, [R1+0x530] ;  /* 0x0005300001097983 */ /* 0x002ee20000300800 */
[C---:B------:R-:W-:Y:S01]  /*7da20*/  IADD3 R18, P1, R14.reuse, R11, RZ ;  /* 0x0000000b0e127210 */ /* 0x040fe20007f3e0ff */
[----:B---3--:R-:W-:Y:S01]  /*7da30*/  IMAD.X R17, R9, 0x1, R15, P3 ;  /* 0x0000000109117824 */ /* 0x008fe200018e060f */
[----:B------:R-:W-:-:S04]  /*7da40*/  IADD3 R16, P3, R14, R7, RZ ;  /* 0x000000070e107210 */ /* 0x000fc80007f7e0ff */
[----:B------:R1:W-:Y:S01]  /*7da50*/  STL [R1+0x48b4], R17 ;  /* 0x0048b41101007387 */ /* 0x0003e20000100800 */
[----:B------:R-:W-:-:S03]  /*7da60*/  IMAD.X R25, R9, 0x1, R10, P2 ;  /* 0x0000000109197824 */ /* 0x000fc600010e060a */
[----:B------:R2:W-:Y:S01]  /*7da70*/  STL.64 [R1+0x7800], R22 ;  /* 0x0078001601007387 */ /* 0x0005e20000100a00 */
[C---:B-1----:R-:W-:Y:S02]  /*7da80*/  IMAD.X R17, R9.reuse, 0x1, R8, P3 ;  /* 0x0000000109117824 */ /* 0x042fe400018e0608 */
[----:B--2---:R-:W-:Y:S02]  /*7da90*/  IMAD.MOV.U32 R23, RZ, RZ, R19 ;  /* 0x000000ffff177224 */ /* 0x004fe400078e0013 */
[----:B------:R-:W-:-:S05]  /*7daa0*/  IMAD.X R19, R9, 0x1, R12, P1 ;  /* 0x0000000109137824 */ /* 0x000fca00008e060c */
[----:B------:R-:W-:Y:S04]  /*7dab0*/  STL.64 [R1+0x48a8], R18 ;  /* 0x0048a81201007387 */ /* 0x000fe80000100a00 */
[----:B------:R-:W-:Y:S04]  /*7dac0*/  STL.64 [R1+0x48a0], R24 ;  /* 0x0048a01801007387 */ /* 0x000fe80000100a00 */
[----:B------:R1:W-:Y:S04]  /*7dad0*/  STL.64 [R1+0x4898], R16 ;  /* 0x0048981001007387 */ /* 0x0003e80000100a00 */
[----:B-1----:R0:W2:Y:S01]  /*7dae0*/  LDL.LU R17, [R1+0x782c] ;  /* 0x00782c0001117983 */ /* 0x0020a20000300800 */
[----:B------:R-:W-:-:S02]  /*7daf0*/  IADD3 R18, P1, R14, R5, RZ ;  /* 0x000000050e127210 */ /* 0x000fc40007f3e0ff */
[C---:B------:R-:W-:Y:S02]  /*7db00*/  IADD3 R16, P3, R14.reuse, R0, RZ ;  /* 0x000000000e107210 */ /* 0x040fe40007f7e0ff */
[----:B------:R-:W-:Y:S01]  /*7db10*/  IADD3 R24, P2, R14, R3, RZ ;  /* 0x000000030e187210 */ /* 0x000fe20007f5e0ff */
[C---:B------:R-:W-:Y:S01]  /*7db20*/  IMAD.X R19, R9.reuse, 0x1, R6, P1 ;  /* 0x0000000109137824 */ /* 0x040fe200008e0606 */
[----:B------:R-:W3:Y:S04]  /*7db30*/  LDL.LU R14, [R1+0x7828] ;  /* 0x00782800010e7983 */ /* 0x000ee80000300800 */
[----:B------:R2:W-:Y:S01]  /*7db40*/  STL [R1+0x4880], R16 ;  /* 0x0048801001007387 */ /* 0x0005e20000100800 */
[----:B------:R-:W-:-:S03]  /*7db50*/  IMAD.X R25, R9, 0x1, R4, P2 ;  /* 0x0000000109197824 */ /* 0x000fc600010e0604 */
[----:B--2---:R-:W2:Y:S04]  /*7db60*/  LDL.LU.64 R16, [R1+0x7820] ;  /* 0x0078200001107983 */ /* 0x004ea80000300a00 */
[----:B------:R1:W-:Y:S04]  /*7db70*/  STL.64 [R1+0x4890], R18 ;  /* 0x0048901201007387 */ /* 0x0003e80000100a00 */
[----:B-1----:R-:W4:Y:S04]  /*7db80*/  LDL.LU.64 R18, [R1+0x7818] ;  /* 0x0078180001127983 */ /* 0x002f280000300a00 */
[----:B------:R1:W-:Y:S02]  /*7db90*/  STL.64 [R1+0x77f8], R6 ;  /* 0x0077f80601007387 */ /* 0x0003e40000100a00 */
[----:B-1----:R-:W-:-:S02]  /*7dba0*/  IMAD.MOV.U32 R6, RZ, RZ, R23 ;  /* 0x000000ffff067224 */ /* 0x002fc400078e0017 */
[----:B------:R-:W3:Y:S04]  /*7dbb0*/  LDL R7, [R1+0x18] ;  /* 0x0000180001077983 */ /* 0x000ee80000100800 */
[----:B------:R-:W2:Y:S04]  /*7dbc0*/  LDL R23, [R1+0x52c] ;  /* 0x00052c0001177983 */ /* 0x000ea80000100800 */
[----:B------:R1:W-:Y:S04]  /*7dbd0*/  STL.64 [R1+0x4888], R24 ;  /* 0x0048881801007387 */ /* 0x0003e80000100a00 */
[----:B-1----:R-:W4:Y:S04]  /*7dbe0*/  LDL.LU.64 R24, [R1+0x7810] ;  /* 0x0078100001187983 */ /* 0x002f280000300a00 */
[----:B------:R1:W-:Y:S04]  /*7dbf0*/  STL.64 [R1+0x77f0], R4 ;  /* 0x0077f00401007387 */ /* 0x0003e80000100a00 */
[----:B-1----:R0:W4:Y:S01]  /*7dc00*/  LDL.64 R4, [R1+0x4880] ;  /* 0x0048800001047983 */ /* 0x0021220000100a00 */
[----:B---3--:R-:W-:-:S05]  /*7dc10*/  IADD3 R22, P1, R7, R14, RZ ;  /* 0x0000000e07167210 */ /* 0x008fca0007f3e0ff */
[----:B--2---:R-:W-:Y:S02]  /*7dc20*/  IMAD.X R23, R23, 0x1, R16, P1 ;  /* 0x0000000117177824 */ /* 0x004fe400008e0610 */
[----:B----4-:R-:W-:Y:S01]  /*7dc30*/  IMAD.MOV.U32 R5, RZ, RZ, R6 ;  /* 0x000000ffff057224 */ /* 0x010fe200078e0006 */
[----:B------:R-:W-:-:S03]  /*7dc40*/  IADD3 R6, P2, R7, R13, RZ ;  /* 0x0000000d07067210 */ /* 0x000fc60007f5e0ff */
[----:B------:R-:W-:Y:S02]  /*7dc50*/  IMAD.MOV.U32 R7, RZ, RZ, R5 ;  /* 0x000000ffff077224 */ /* 0x000fe400078e0005 */
[----:B------:R-:W-:Y:S02]  /*7dc60*/  IMAD.X R5, R9, 0x1, R2, P3 ;  /* 0x0000000109057824 */ /* 0x000fe400018e0602 */
[----:B------:R-:W2:Y:S04]  /*7dc70*/  LDL.LU R9, [R1+0x7808] ;  /* 0x0078080001097983 */ /* 0x000ea80000300800 */
[----:B------:R-:W-:Y:S04]  /*7dc80*/  STL [R1+0x4884], R5 ;  /* 0x0048840501007387 */ /* 0x000fe80000100800 */
[----:B------:R1:W-:Y:S04]  /*7dc90*/  STL [R1+0x77e8], R2 ;  /* 0x0077e80201007387 */ /* 0x0003e80000100800 */
[----:B-1----:R-:W3:Y:S04]  /*7dca0*/  LDL.LU R2, [R1+0x18] ;  /* 0x0000180001027983 */ /* 0x002ee80000300800 */
[----:B------:R1:W-:Y:S04]  /*7dcb0*/  STL.64 [R1+0x4878], R22 ;  /* 0x0048781601007387 */ /* 0x0003e80000100a00 */
[----:B-1----:R-:W4:Y:S04]  /*7dcc0*/  LDL.LU.64 R22, [R1+0x7800] ;  /* 0x0078000001167983 */ /* 0x002f280000300a00 */
[----:B----4-:R3:W-:Y:S04]  /*7dcd0*/  STL.64 [R1+0x77d0], R22 ;  /* 0x0077d01601007387 */ /* 0x0107e80000100a00 */
[----:B--2---:R1:W-:Y:S01]  /*7dce0*/  STL [R1+0x77c8], R9 ;  /* 0x0077c80901007387 */ /* 0x0043e20000100800 */
[----:B---3--:R-:W-:-:S03]  /*7dcf0*/  IADD3 R22, P1, R2, R9, RZ ;  /* 0x0000000902167210 */ /* 0x008fc60007f3e0ff */
[----:B-1----:R-:W2:Y:S01]  /*7dd00*/  LDL.LU R9, [R1+0x52c] ;  /* 0x00052c0001097983 */ /* 0x002ea20000300800 */
[----:B------:R-:W-:Y:S02]  /*7dd10*/  IMAD.MOV.U32 R23, RZ, RZ, R7 ;  /* 0x000000ffff177224 */ /* 0x000fe400078e0007 */
[----:B--2---:R-:W-:-:S05]  /*7dd20*/  IMAD.X R7, R9, 0x1, R15, P2 ;  /* 0x0000000109077824 */ /* 0x004fca00010e060f */
[----:B------:R1:W-:Y:S04]  /*7dd30*/  STL.64 [R1+0x4870], R6 ;  /* 0x0048700601007387 */ /* 0x0003e80000100a00 */
[----:B-1----:R-:W2:Y:S01]  /*7dd40*/  LDL.LU.64 R6, [R1+0x77f8] ;  /* 0x0077f80001067983 */ /* 0x002ea20000300a00 */
[----:B------:R-:W-:-:S03]  /*7dd50*/  IADD3 R4, P3, R2, R11, RZ ;  /* 0x0000000b02047210 */ /* 0x000fc60007f7e0ff */
[----:B------:R2:W-:Y:S02]  /*7dd60*/  STL.64 [R1+0x77e0], R14 ;  /* 0x0077e00e01007387 */ /* 0x0005e40000100a00 */
[----:B------:R-:W-:-:S05]  /*7dd70*/  IMAD.X R5, R9, 0x1, R12, P3 ;  /* 0x0000000109057824 */ /* 0x000fca00018e060c */
[----:B------:R1:W-:Y:S01]  /*7dd80*/  STL.64 [R1+0x4868], R4 ;  /* 0x0048680401007387 */ /* 0x0003e20000100a00 */
[----:B--2---:R-:W-:-:S05]  /*7dd90*/  IADD3 R14, P2, R2, R7, RZ ;  /* 0x00000007020e7210 */ /* 0x004fca0007f5e0ff */
[----:B------:R-:W-:Y:S04]  /*7dda0*/  STL [R1+0x4858], R14 ;  /* 0x0048580e01007387 */ /* 0x000fe80000100800 */
[----:B-1----:R-:W2:Y:S04]  /*7ddb0*/  LDL.LU.64 R4, [R1+0x77f0] ;  /* 0x0077f00001047983 */ /* 0x002ea80000300a00 */
[----:B------:R1:W-:Y:S04]  /*7ddc0*/  STL.64 [R1+0x77d8], R12 ;  /* 0x0077d80c01007387 */ /* 0x0003e80000100a00 */
[----:B-1----:R-:W3:Y:S04]  /*7ddd0*/  LDL R12, [R1+0x1c] ;  /* 0x00001c00010c7983 */ /* 0x002ee80000100800 */
[----:B------:R1:W-:Y:S04]  /*7dde0*/  STL.64 [R1+0x77c0], R18 ;  /* 0x0077c01201007387 */ /* 0x0003e80000100a00 */
[----:B-1----:R0:W4:Y:S04]  /*7ddf0*/  LDL.64 R18, [R1+0x4858] ;  /* 0x0048580001127983 */ /* 0x0021280000100a00 */
[----:B------:R1:W-:Y:S02]  /*7de00*/  STL.64 [R1+0x77b8], R16 ;  /* 0x0077b81001007387 */ /* 0x0003e40000100a00 */
[----:B-1----:R-:W-:-:S02]  /*7de10*/  IMAD.MOV.U32 R16, RZ, RZ, R23 ;  /* 0x000000ffff107224 */ /* 0x002fc400078e0017 */
[----:B------:R-:W-:-:S05]  /*7de20*/  IMAD.X R23, R9, 0x1, R10, P1 ;  /* 0x0000000109177824 */ /* 0x000fca00008e060a */
[----:B------:R1:W-:Y:S02]  /*7de30*/  STL.64 [R1+0x4860], R22 ;  /* 0x0048601601007387 */ /* 0x0003e40000100a00 */
[C---:B-1----:R-:W-:Y:S02]  /*7de40*/  IADD3 R22, P1, R2.reuse, R3, RZ ;  /* 0x0000000302167210 */ /* 0x042fe40007f3e0ff */
[----:B--2---:R-:W-:-:S05]  /*7de50*/  IADD3 R14, P3, R2, R5, RZ ;  /* 0x00000005020e7210 */ /* 0x004fca0007f7e0ff */
[C---:B------:R-:W-:Y:S02]  /*7de60*/  IMAD.X R15, R9.reuse, 0x1, R6, P3 ;  /* 0x00000001090f7824 */ /* 0x040fe400018e0606 */
[----:B----4-:R-:W-:Y:S01]  /*7de70*/  IMAD.X R19, R9, 0x1, R8, P2 ;  /* 0x0000000109137824 */ /* 0x010fe200010e0608 */
[----:B------:R-:W-:-:S04]  /*7de80*/  IADD3 R18, P2, R2, R0, RZ ;  /* 0x0000000002127210 */ /* 0x000fc80007f5e0ff */
[----:B------:R-:W-:Y:S04]  /*7de90*/  STL [R1+0x485c], R19 ;  /* 0x00485c1301007387 */ /* 0x000fe80000100800 */
[----:B------:R-:W2:Y:S04]  /*7dea0*/  LDL.LU R2, [R1+0x77e8] ;  /* 0x0077e80001027983 */ /* 0x000ea80000300800 */
[----:B------:R1:W-:Y:S04]  /*7deb0*/  STL.64 [R1+0x4850], R14 ;  /* 0x0048500e01007387 */ /* 0x0003e80000100a00 */
[----:B-1----:R-:W3:Y:S01]  /*7dec0*/  LDL.LU.64 R14, [R1+0x77e0] ;  /* 0x0077e000010e7983 */ /* 0x002ee20000300a00 */
[----:B------:R-:W-:Y:S01]  /*7ded0*/  IMAD.X R23, R9, 0x1, R4, P1 ;  /* 0x0000000109177824 */ /* 0x000fe200008e0604 */
[----:B---3--:R-:W-:-:S05]  /*7dee0*/  IADD3 R12, P3, R12, R14, RZ ;  /* 0x0000000e0c0c7210 */ /* 0x008fca0007f7e0ff */
[----:B------:R1:W-:Y:S04]  /*7def0*/  STL [R1+0x4838], R12 ;  /* 0x0048380c01007387 */ /* 0x0003e80000100800 */
[----:B-1----:R-:W3:Y:S04]  /*7df00*/  LDL.LU.64 R12, [R1+0x77d8] ;  /* 0x0077d800010c7983 */ /* 0x002ee80000300a00 */
[----:B------:R1:W-:Y:S04]  /*7df10*/  STL [R1+0x7798], R14 ;  /* 0x0077980e01007387 */ /* 0x0003e80000100800 */
[----:B-1----:R-:W4:Y:S04]  /*7df20*/  LDL.LU R14, [R1+0x1c] ;  /* 0x00001c00010e7983 */ /* 0x002f280000300800 */
[----:B------:R1:W-:Y:S04]  /*7df30*/  STL.64 [R1+0x4848], R22 ;  /* 0x0048481601007387 */ /* 0x0003e80000100a00 */
[----:B-1----:R-:W3:Y:S01]  /*7df40*/  LDL.LU.64 R22, [R1+0x77d0] ;  /* 0x0077d00001167983 */ /* 0x002ee20000300a00 */
[----:B--2---:R-:W-:-:S03]  /*7df50*/  IMAD.X R19, R9, 0x1, R2, P2 ;  /* 0x0000000109137824 */ /* 0x004fc600010e0602 */
[----:B---3--:R1:W-:Y:S04]  /*7df60*/  STL.64 [R1+0x77a0], R22 ;  /* 0x0077a01601007387 */ /* 0x0083e80000100a00 */
[----:B-1----:R-:W2:Y:S04]  /*7df70*/  LDL R23, [R1+0x528] ;  /* 0x0005280001177983 */ /* 0x002ea80000100800 */
[----:B------:R-:W3:Y:S04]  /*7df80*/  LDL.LU R9, [R1+0x77c8] ;  /* 0x0077c80001097983 */ /* 0x000ee80000300800 */
[----:B------:R1:W-:Y:S04]  /*7df90*/  STL.64 [R1+0x4840], R18 ;  /* 0x0048401201007387 */ /* 0x0003e80000100a00 */
[----:B-1----:R-:W3:Y:S04]  /*7dfa0*/  LDL.LU.64 R18, [R1+0x77c0] ;  /* 0x0077c00001127983 */ /* 0x002ee80000300a00 */
[----:B------:R1:W-:Y:S04]  /*7dfb0*/  STL.64 [R1+0x77b0], R2 ;  /* 0x0077b00201007387 */ /* 0x0003e80000100a00 */
[----:B-1----:R0:W2:Y:S04]  /*7dfc0*/  LDL.64 R2, [R1+0x4838] ;  /* 0x0048380001027983 */ /* 0x0020a80000100a00 */
[----:B------:R1:W-:Y:S02]  /*7dfd0*/  STL.64 [R1+0x77a8], R26 ;  /* 0x0077a81a01007387 */ /* 0x0003e40000100a00 */
[----:B-1----:R-:W-:Y:S01]  /*7dfe0*/  IMAD.MOV.U32 R26, RZ, RZ, R16 ;  /* 0x000000ffff1a7224 */ /* 0x002fe200078e0010 */
[----:B----4-:R-:W-:-:S05]  /*7dff0*/  IADD3 R16, P2, R14, R11, RZ ;  /* 0x0000000b0e107210 */ /* 0x010fca0007f5e0ff */
[----:B------:R1:W-:Y:S04]  /*7e000*/  STL [R1+0x4828], R16 ;  /* 0x0048281001007387 */ /* 0x0003e80000100800 */
[----:B-1----:R-:W2:Y:S01]  /*7e010*/  LDL.LU.64 R16, [R1+0x77b8] ;  /* 0x0077b80001107983 */ /* 0x002ea20000300a00 */
[----:B------:R-:W-:Y:S01]  /*7e020*/  IADD3 R22, P1, R14, R13, RZ ;  /* 0x0000000d0e167210 */ /* 0x000fe20007f3e0ff */
[----:B--2---:R-:W-:-:S04]  /*7e030*/  IMAD.X R3, R23, 0x1, R16, P3 ;  /* 0x0000000117037824 */ /* 0x004fc800018e0610 */
[----:B------:R-:W-:Y:S01]  /*7e040*/  IMAD.X R23, R23, 0x1, R15, P1 ;  /* 0x0000000117177824 */ /* 0x000fe200008e060f */
[----:B------:R1:W-:Y:S04]  /*7e050*/  STL [R1+0x483c], R3 ;  /* 0x00483c0301007387 */ /* 0x0003e80000100800 */
[----:B-1----:R-:W2:Y:S04]  /*7e060*/  LDL.LU R3, [R1+0x20] ;  /* 0x0000200001037983 */ /* 0x002ea80000300800 */
[----:B------:R-:W-:Y:S04]  /*7e070*/  STL.64 [R1+0x4830], R22 ;  /* 0x0048301601007387 */ /* 0x000fe80000100a00 */
[----:B------:R1:W-:Y:S04]  /*7e080*/  STL [R1+0x7788], R15 ;  /* 0x0077880f01007387 */ /* 0x0003e80000100800 */
[----:B-1----:R-:W4:Y:S04]  /*7e090*/  LDL.LU R15, [R1+0x528] ;  /* 0x00052800010f7983 */ /* 0x002f280000300800 */
[----:B------:R1:W-:Y:S04]  /*7e0a0*/  STL.64 [R1+0x7790], R20 ;  /* 0x0077901401007387 */ /* 0x0003e80000100a00 */
[----:B-1----:R0:W4:Y:S01]  /*7e0b0*/  LDL.64 R20, [R1+0x4828] ;  /* 0x0048280001147983 */ /* 0x0021220000100a00 */
[----:B---3--:R-:W-:Y:S01]  /*7e0c0*/  IADD3 R2, P3, R14, R9, RZ ;  /* 0x000000090e027210 */ /* 0x008fe20007f7e0ff */
[----:B----4-:R-:W-:-:S05]  /*7e0d0*/  IMAD.X R21, R15, 0x1, R12, P2 ;  /* 0x000000010f157824 */ /* 0x010fca00010e060c */
[----:B------:R2:W-:Y:S02]  /*7e0e0*/  STL [R1+0x482c], R21 ;  /* 0x00482c1501007387 */ /* 0x0005e40000100800 */
[----:B--2---:R-:W-:Y:S02]  /*7e0f0*/  IMAD.MOV.U32 R21, RZ, RZ, R3 ;  /* 0x000000ffff157224 */ /* 0x004fe400078e0003 */
[----:B------:R-:W-:-:S05]  /*7e100*/  IMAD.X R3, R15, 0x1, R10, P3 ;  /* 0x000000010f037824 */ /* 0x000fca00018e060a */
[----:B------:R1:W-:Y:S04]  /*7e110*/  STL.64 [R1+0x4820], R2 ;  /* 0x0048200201007387 */ /* 0x0003e80000100a00 */
[----:B-1----:R-:W2:Y:S01]  /*7e120*/  LDL.LU.64 R2, [R1+0x77b0] ;  /* 0x0077b00001027983 */ /* 0x002ea20000300a00 */
[----:B------:R-:W-:-:S03]  /*7e130*/  IADD3 R22, P1, R14, R7, RZ ;  /* 0x000000070e167210 */ /* 0x000fc60007f3e0ff */
[----:B------:R1:W-:Y:S02]  /*7e140*/  STL.64 [R1+0x7780], R10 ;  /* 0x0077800a01007387 */ /* 0x0003e40000100a00 */
[----:B------:R-:W-:Y:S02]  /*7e150*/  IMAD.X R23, R15, 0x1, R8, P1 ;  /* 0x000000010f177824 */ /* 0x000fe400008e0608 */
[----:B-1----:R-:W-:Y:S01]  /*7e160*/  IMAD.MOV.U32 R11, RZ, RZ, R26 ;  /* 0x000000ffff0b7224 */ /* 0x002fe200078e001a */
[----:B--2---:R-:W-:-:S05]  /*7e170*/  IADD3 R26, P3, R14, R3, RZ ;  /* 0x000000030e1a7210 */ /* 0x004fca0007f7e0ff */
[----:B------:R1:W-:Y:S04]  /*7e180*/  STL [R1+0x4808], R26 ;  /* 0x0048081a01007387 */ /* 0x0003e80000100800 */
[----:B-1----:R-:W2:Y:S04]  /*7e190*/  LDL.LU.64 R26, [R1+0x77a8] ;  /* 0x0077a800011a7983 */ /* 0x002ea80000300a00 */
[----:B------:R1:W-:Y:S04]  /*7e1a0*/  STL.64 [R1+0x4818], R22 ;  /* 0x0048181601007387 */ /* 0x0003e80000100a00 */
[----:B-1----:R-:W3:Y:S01]  /*7e1b0*/  LDL.LU.64 R22, [R1+0x77a0] ;  /* 0x0077a00001167983 */ /* 0x002ee20000300a00 */
[----:B------:R-:W-:-:S02]  /*7e1c0*/  IADD3 R20, P2, R14, R5, RZ ;  /* 0x000000050e147210 */ /* 0x000fc40007f5e0ff */
[----:B------:R-:W-:Y:S01]  /*7e1d0*/  IADD3 R10, P1, R14, R0, RZ ;  /* 0x000000000e0a7210 */ /* 0x000fe20007f3e0ff */
[----:B---3--:R1:W-:Y:S04]  /*7e1e0*/  STL.64 [R1+0x7770], R22 ;  /* 0x0077701601007387 */ /* 0x0083e80000100a00 */
[----:B-1----:R0:W3:Y:S04]  /*7e1f0*/  LDL.64 R22, [R1+0x4808] ;  /* 0x0048080001167983 */ /* 0x0020e80000100a00 */
[----:B------:R-:W4:Y:S04]  /*7e200*/  LDL.LU R14, [R1+0x7798] ;  /* 0x00779800010e7983 */ /* 0x000f280000300800 */
[----:B--2---:R4:W-:Y:S01]  /*7e210*/  STL.64 [R1+0x7778], R26 ;  /* 0x0077781a01007387 */ /* 0x0049e20000100a00 */
[----:B---3--:R-:W-:-:S02]  /*7e220*/  IMAD.MOV.U32 R23, RZ, RZ, R11 ;  /* 0x000000ffff177224 */ /* 0x008fc400078e000b */
[----:B------:R-:W-:Y:S02]  /*7e230*/  IMAD.MOV.U32 R11, RZ, RZ, R21 ;  /* 0x000000ffff0b7224 */ /* 0x000fe400078e0015 */
[----:B------:R-:W-:-:S05]  /*7e240*/  IMAD.X R21, R15, 0x1, R6, P2 ;  /* 0x000000010f157824 */ /* 0x000fca00010e0606 */
[----:B------:R1:W-:Y:S01]  /*7e250*/  STL.64 [R1+0x4810], R20 ;  /* 0x0048101401007387 */ /* 0x0003e20000100a00 */
[----:B----4-:R-:W-:-:S03]  /*7e260*/  IADD3 R26, P2, R11, R14, RZ ;  /* 0x0000000e0b1a7210 */ /* 0x010fc60007f5e0ff */
[----:B-1----:R-:W2:Y:S04]  /*7e270*/  LDL.LU.64 R20, [R1+0x7790] ;  /* 0x0077900001147983 */ /* 0x002ea80000300a00 */
[----:B------:R1:W-:Y:S04]  /*7e280*/  STL.64 [R1+0x7768], R18 ;  /* 0x0077681201007387 */ /* 0x0003e80000100a00 */
[----:B------:R-:W3:Y:S01]  /*7e290*/  LDL R27, [R1+0x524] ;  /* 0x00052400011b7983 */ /* 0x000ee20000100800 */
[----:B-1----:R-:W-:Y:S02]  /*7e2a0*/  IMAD.MOV.U32 R18, RZ, RZ, R23 ;  /* 0x000000ffff127224 */ /* 0x002fe400078e0017 */
[----:B------:R-:W-:Y:S01]  /*7e2b0*/  IMAD.X R23, R15, 0x1, R4, P3 ;  /* 0x000000010f177824 */ /* 0x000fe200018e0604 */
[----:B------:R-:W-:Y:S01]  /*7e2c0*/  STL.64 [R1+0x7760], R24 ;  /* 0x0077601801007387 */ /* 0x000fe20000100a00 */
[----:B------:R-:W-:-:S03]  /*7e2d0*/  IADD3 R22, P3, R11, R13, RZ ;  /* 0x0000000d0b167210 */ /* 0x000fc60007f7e0ff */
[----:B------:R1:W-:Y:S02]  /*7e2e0*/  STL [R1+0x480c], R23 ;  /* 0x00480c1701007387 */ /* 0x0003e40000100800 */
[----:B-1----:R-:W-:Y:S02]  /*7e2f0*/  IMAD.MOV.U32 R23, RZ, RZ, R11 ;  /* 0x000000ffff177224 */ /* 0x002fe400078e000b */
[----:B------:R-:W-:Y:S02]  /*7e300*/  IMAD.X R11, R15, 0x1, R2, P1 ;  /* 0x000000010f0b7824 */ /* 0x000fe400008e0602 */
[----:B------:R-:W4:Y:S04]  /*7e310*/  LDL.LU R15, [R1+0x7788] ;  /* 0x00778800010f7983 */ /* 0x000f280000300800 */
[----:B------:R1:W-:Y:S04]  /*7e320*/  STL.64 [R1+0x4800], R10 ;  /* 0x0048000a01007387 */ /* 0x0003e80000100a00 */
[----:B-1----:R-:W2:Y:S01]  /*7e330*/  LDL.LU.64 R10, [R1+0x7780] ;  /* 0x00778000010a7983 */ /* 0x002ea20000300a00 */
[----:B---3--:R-:W-:-:S05]  /*7e340*/  IMAD.X R27, R27, 0x1, R16, P2 ;  /* 0x000000011b1b7824 */ /* 0x008fca00010e0610 */
[----:B------:R1:W-:Y:S01]  /*7e350*/  STL.64 [R1+0x47f8], R26 ;  /* 0x0047f81a01007387 */ /* 0x0003e20000100a00 */
[----:B--2---:R-:W-:-:S05]  /*7e360*/  IADD3 R24, P1, R23, R11, RZ ;  /* 0x0000000b17187210 */ /* 0x004fca0007f3e0ff */
[----:B------:R2:W-:Y:S04]  /*7e370*/  STL [R1+0x47e8], R24 ;  /* 0x0047e81801007387 */ /* 0x0005e80000100800 */
[----:B-1----:R-:W3:Y:S04]  /*7e380*/  LDL.LU.64 R26, [R1+0x7778] ;  /* 0x00777800011a7983 */ /* 0x002ee80000300a00 */
[----:B------:R1:W-:Y:S01]  /*7e390*/  STL [R1+0x7740], R9 ;  /* 0x0077400901007387 */ /* 0x0003e20000100800 */
[----:B--2---:R-:W-:-:S03]  /*7e3a0*/  IADD3 R24, P2, R23, R9, RZ ;  /* 0x0000000917187210 */ /* 0x004fc60007f5e0ff */
[----:B-1----:R-:W4:Y:S01]  /*7e3b0*/  LDL.LU R9, [R1+0x524] ;  /* 0x0005240001097983 */ /* 0x002f220000300800 */
[----:B------:R-:W-:Y:S02]  /*7e3c0*/  IMAD.MOV.U32 R25, RZ, RZ, R23 ;  /* 0x000000ffff197224 */ /* 0x000fe400078e0017 */
[----:B----4-:R-:W-:-:S05]  /*7e3d0*/  IMAD.X R23, R9, 0x1, R15, P3 ;  /* 0x0000000109177824 */ /* 0x010fca00018e060f */
[----:B------:R1:W-:Y:S04]  /*7e3e0*/  STL.64 [R1+0x47f0], R22 ;  /* 0x0047f01601007387 */ /* 0x0003e80000100a00 */
[----:B-1----:R-:W2:Y:S04]  /*7e3f0*/  LDL.LU.64 R22, [R1+0x7770] ;  /* 0x0077700001167983 */ /* 0x002ea80000300a00 */
[----:B------:R1:W-:Y:S04]  /*7e400*/  STL.64 [R1+0x7758], R14 ;  /* 0x0077580e01007387 */ /* 0x0003e80000100a00 */
[----:B-1----:R0:W4:Y:S04]  /*7e410*/  LDL.64 R14, [R1+0x47e8] ;  /* 0x0047e800010e7983 */ /* 0x0021280000100a00 */
[----:B--2---:R1:W-:Y:S02]  /*7e420*/  STL.64 [R1+0x7750], R22 ;  /* 0x0077501601007387 */ /* 0x0043e40000100a00 */
[----:B-1----:R-:W-:Y:S01]  /*7e430*/  IMAD.MOV.U32 R23, RZ, RZ, R18 ;  /* 0x000000ffff177224 */ /* 0x002fe200078e0012 */
[----:B------:R-:W-:Y:S01]  /*7e440*/  IADD3 R18, P3, R25, R7, RZ ;  /* 0x0000000719127210 */ /* 0x000fe20007f7e0ff */
[----:B----4-:R-:W-:-:S04]  /*7e450*/  IMAD.X R15, R9, 0x1, R12, P1 ;  /* 0x00000001090f7824 */ /* 0x010fc800008e060c */
[----:B------:R1:W-:Y:S01]  /*7e460*/  STL [R1+0x47d8], R18 ;  /* 0x0047d81201007387 */ /* 0x0003e20000100800 */
[----:B------:R-:W-:-:S03]  /*7e470*/  IADD3 R14, P1, R25, R5, RZ ;  /* 0x00000005190e7210 */ /* 0x000fc60007f3e0ff */
[----:B-1----:R-:W2:Y:S04]  /*7e480*/  LDL.LU.64 R18, [R1+0x7768] ;  /* 0x0077680001127983 */ /* 0x002ea80000300a00 */
[----:B------:R1:W-:Y:S04]  /*7e490*/  STL [R1+0x47ec], R15 ;  /* 0x0047ec0f01007387 */ /* 0x0003e80000100800 */
[----:B------:R4:W-:Y:S01]  /*7e4a0*/  STL.64 [R1+0x7748], R16 ;  /* 0x0077481001007387 */ /* 0x0009e20000100a00 */
[----:B-1----:R-:W-:Y:S02]  /*7e4b0*/  IMAD.MOV.U32 R15, RZ, RZ, R25 ;  /* 0x000000ffff0f7224 */ /* 0x002fe400078e0019 */
[----:B------:R-:W-:Y:S01]  /*7e4c0*/  IMAD.X R25, R9, 0x1, R10, P2 ;  /* 0x0000000109197824 */ /* 0x000fe200010e060a */
[----:B----4-:R-:W4:Y:S04]  /*7e4d0*/  LDL R16, [R1+0x24] ;  /* 0x0000240001107983 */ /* 0x010f280000100800 */
[----:B------:R1:W-:Y:S04]  /*7e4e0*/  STL.64 [R1+0x47e0], R24 ;  /* 0x0047e01801007387 */ /* 0x0003e80000100a00 */
[----:B-1----:R-:W3:Y:S04]  /*7e4f0*/  LDL.LU.64 R24, [R1+0x7760] ;  /* 0x0077600001187983 */ /* 0x002ee80000300a00 */
[----:B------:R-:W-:Y:S04]  /*7e500*/  STL.64 [R1+0x7738], R28 ;  /* 0x0077381c01007387 */ /* 0x000fe80000100a00 */
[----:B---3--:R1:W-:Y:S04]  /*7e510*/  STL.64 [R1+0x7728], R24 ;  /* 0x0077281801007387 */ /* 0x0083e80000100a00 */
[----:B-1----:R0:W3:Y:S01]  /*7e520*/  LDL.64 R24, [R1+0x47d8] ;  /* 0x0047d80001187983 */ /* 0x0020e20000100a00 */
[----:B------:R-:W-:-:S03]  /*7e530*/  IADD3 R22, P2, R15, R3, RZ ;  /* 0x000000030f167210 */ /* 0x000fc60007f5e0ff */
[----:B------:R1:W-:Y:S04]  /*7e540*/  STL [R1+0x7720], R3 ;  /* 0x0077200301007387 */ /* 0x0003e80000100800 */
[----:B-1----:R-:W2:Y:S01]  /*7e550*/  LDL.LU R3, [R1+0x520] ;  /* 0x0005200001037983 */ /* 0x002ea20000300800 */
[----:B---3--:R-:W-:Y:S01]  /*7e560*/  IMAD.X R25, R9, 0x1, R8, P3 ;  /* 0x0000000109197824 */ /* 0x008fe200018e0608 */
[----:B------:R-:W-:Y:S01]  /*7e570*/  IADD3 R24, P3, R15, R0, RZ ;  /* 0x000000000f187210 */ /* 0x000fe20007f7e0ff */
[----:B------:R-:W-:-:S03]  /*7e580*/  IMAD.X R15, R9, 0x1, R6, P1 ;  /* 0x00000001090f7824 */ /* 0x000fc600008e0606 */
[----:B------:R-:W-:Y:S04]  /*7e590*/  STL [R1+0x47dc], R25 ;  /* 0x0047dc1901007387 */ /* 0x000fe80000100800 */
[----:B------:R1:W-:Y:S04]  /*7e5a0*/  STL.64 [R1+0x47d0], R14 ;  /* 0x0047d00e01007387 */ /* 0x0003e80000100a00 */
[----:B-1----:R-:W4:Y:S01]  /*7e5b0*/  LDL.LU.64 R14, [R1+0x7758] ;  /* 0x00775800010e7983 */ /* 0x002f220000300a00 */
[----:B------:R-:W-:Y:S02]  /*7e5c0*/  IMAD.MOV.U32 R29, RZ, RZ, R23 ;  /* 0x000000ffff1d7224 */ /* 0x000fe400078e0017 */
[----:B------:R-:W-:Y:S01]  /*7e5d0*/  IMAD.X R23, R9, 0x1, R4, P2 ;  /* 0x0000000109177824 */ /* 0x000fe200010e0604 */
[----:B------:R-:W-:Y:S04]  /*7e5e0*/  STL.64 [R1+0x7730], R6 ;  /* 0x0077300601007387 */ /* 0x000fe80000100a00 */
[----:B------:R1:W-:Y:S04]  /*7e5f0*/  STL.64 [R1+0x47c8], R22 ;  /* 0x0047c81601007387 */ /* 0x0003e80000100a00 */
[----:B-1----:R-:W3:Y:S01]  /*7e600*/  LDL.LU.64 R22, [R1+0x7750] ;  /* 0x0077500001167983 */ /* 0x002ee20000300a00 */
[----:B----4-:R-:W-:-:S02]  /*7e610*/  IADD3 R28, P1, R16, R14, RZ ;  /* 0x0000000e101c7210 */ /* 0x010fc40007f3e0ff */
[----:B------:R-:W-:-:S05]  /*7e620*/  IADD3 R16, P2, R16, R13, RZ ;  /* 0x0000000d10107210 */ /* 0x000fca0007f5e0ff */
[----:B------:R1:W-:Y:S04]  /*7e630*/  STL [R1+0x47b0], R16 ;  /* 0x0047b01001007387 */ /* 0x0003e80000100800 */
[----:B-1----:R-:W2:Y:S01]  /*7e640*/  LDL.LU.64 R16, [R1+0x7748] ;  /* 0x0077480001107983 */ /* 0x002ea20000300a00 */
[----:B------:R-:W-:Y:S02]  /*7e650*/  IMAD.MOV.U32 R6, RZ, RZ, R29 ;  /* 0x000000ffff067224 */ /* 0x000fe400078e001d */
[----:B------:R-:W-:Y:S01]  /*7e660*/  IMAD.X R25, R9, 0x1, R2, P3 ;  /* 0x0000000109197824 */ /* 0x000fe200018e0602 */
[----:B------:R1:W-:Y:S04]  /*7e670*/  STL [R1+0x771c], R13 ;  /* 0x00771c0d01007387 */ /* 0x0003e80000100800 */
[----:B-1----:R-:W4:Y:S04]  /*7e680*/  LDL.LU R13, [R1+0x24] ;  /* 0x00002400010d7983 */ /* 0x002f280000300800 */
[----:B------:R-:W4:Y:S04]  /*7e690*/  LDL.LU R9, [R1+0x7740] ;  /* 0x0077400001097983 */ /* 0x000f280000300800 */
[----:B------:R-:W-:Y:S01]  /*7e6a0*/  STL.64 [R1+0x47c0], R24 ;  /* 0x0047c01801007387 */ /* 0x000fe20000100a00 */
[----:B--2---:R-:W-:-:S05]  /*7e6b0*/  IMAD.X R29, R3, 0x1, R16, P1 ;  /* 0x00000001031d7824 */ /* 0x004fca00008e0610 */
[----:B------:R1:W-:Y:S04]  /*7e6c0*/  STL.64 [R1+0x47b8], R28 ;  /* 0x0047b81c01007387 */ /* 0x0003e80000100a00 */
[----:B-1----:R-:W2:Y:S04]  /*7e6d0*/  LDL.LU.64 R28, [R1+0x7738] ;  /* 0x00773800011c7983 */ /* 0x002ea80000300a00 */
[----:B------:R-:W-:Y:S04]  /*7e6e0*/  STL.64 [R1+0x7710], R16 ;  /* 0x0077101001007387 */ /* 0x000fe80000100a00 */
[----:B------:R1:W-:Y:S04]  /*7e6f0*/  STL [R1+0x7718], R17 ;  /* 0x0077181101007387 */ /* 0x0003e80000100800 */
[----:B-1----:R0:W3:Y:S01]  /*7e700*/  LDL.64 R16, [R1+0x47b0] ;  /* 0x0047b00001107983 */ /* 0x0020e20000100a00 */
[----:B------:R-:W-:Y:S01]  /*7e710*/  IMAD.MOV.U32 R25, RZ, RZ, R6 ;  /* 0x000000ffff197224 */ /* 0x000fe200078e0006 */
[----:B----4-:R-:W-:-:S02]  /*7e720*/  IADD3 R6, P1, R13, R9, RZ ;  /* 0x000000090d067210 */ /* 0x010fc40007f3e0ff */
[----:B------:R-:W-:-:S03]  /*7e730*/  IADD3 R24, P3, R13, R11, RZ ;  /* 0x0000000b0d187210 */ /* 0x000fc60007f7e0ff */
[----:B------:R1:W-:Y:S04]  /*7e740*/  STL [R1+0x47a0], R6 ;  /* 0x0047a00601007387 */ /* 0x0003e80000100800 */
[----:B-1----:R-:W4:Y:S01]  /*7e750*/  LDL.LU.64 R6, [R1+0x7730] ;  /* 0x0077300001067983 */ /* 0x002f220000300a00 */
[----:B---3--:R-:W-:-:S05]  /*7e760*/  IMAD.X R17, R3, 0x1, R15, P2 ;  /* 0x0000000103117824 */ /* 0x008fca00010e060f */
[----:B------:R1:W-:Y:S02]  /*7e770*/  STL [R1+0x47b4], R17 ;  /* 0x0047b41101007387 */ /* 0x0003e40000100800 */
[----:B-1----:R-:W-:Y:S02]  /*7e780*/  IMAD.MOV.U32 R17, RZ, RZ, R25 ;  /* 0x000000ffff117224 */ /* 0x002fe400078e0019 */
[----:B------:R-:W-:-:S05]  /*7e790*/  IMAD.X R25, R3, 0x1, R12, P3 ;  /* 0x0000000103197824 */ /* 0x000fca00018e060c */
[----:B------:R1:W-:Y:S04]  /*7e7a0*/  STL.64 [R1+0x47a8], R24 ;  /* 0x0047a81801007387 */ /* 0x0003e80000100a00 */
[----:B-1----:R-:W3:Y:S04]  /*7e7b0*/  LDL.LU.64 R24, [R1+0x7728] ;  /* 0x0077280001187983 */ /* 0x002ee80000300a00 */
[----:B---3--:R1:W-:Y:S04]  /*7e7c0*/  STL.64 [R1+0x7700], R24 ;  /* 0x0077001801007387 */ /* 0x0083e80000100a00 */
[----:B-1----:R0:W3:Y:S01]  /*7e7d0*/  LDL.64 R24, [R1+0x47a0] ;  /* 0x0047a00001187983 */ /* 0x0020e20000100a00 */
[----:B----4-:R-:W-:Y:S01]  /*7e7e0*/  IADD3 R16, P2, R13, R7, RZ ;  /* 0x000000070d107210 */ /* 0x010fe20007f5e0ff */
[----:B---3--:R-:W-:-:S02]  /*7e7f0*/  IMAD.MOV.U32 R25, RZ, RZ, R3 ;  /* 0x000000ffff197224 */ /* 0x008fc400078e0003 */
[----:B------:R-:W3:Y:S04]  /*7e800*/  LDL.LU R3, [R1+0x7720] ;  /* 0x0077200001037983 */ /* 0x000ee80000300800 */
[----:B------:R1:W-:Y:S02]  /*7e810*/  STL.64 [R1+0x7708], R20 ;  /* 0x0077081401007387 */ /* 0x0003e40000100a00 */
[----:B-1----:R-:W-:-:S04]  /*7e820*/  IMAD.MOV.U32 R21, RZ, RZ, R25 ;  /* 0x000000ffff157224 */ /* 0x002fc800078e0019 */
[----:B------:R-:W-:-:S05]  /*7e830*/  IMAD.X R25, R21, 0x1, R10, P1 ;  /* 0x0000000115197824 */ /* 0x000fca00008e060a */
[----:B------:R-:W-:Y:S04]  /*7e840*/  STL [R1+0x47a4], R25 ;  /* 0x0047a41901007387 */ /* 0x000fe80000100800 */
[----:B------:R1:W-:Y:S01]  /*7e850*/  STL.64 [R1+0x76f8], R22 ;  /* 0x0076f81601007387 */ /* 0x0003e20000100a00 */
[----:B------:R-:W-:Y:S01]  /*7e860*/  IADD3 R20, P3, R13, R5, RZ ;  /* 0x000000050d147210 */ /* 0x000fe20007f7e0ff */
[----:B-1----:R-:W-:Y:S02]  /*7e870*/  IMAD.MOV.U32 R22, RZ, RZ, R17 ;  /* 0x000000ffff167224 */ /* 0x002fe400078e0011 */
[----:B------:R-:W-:-:S05]  /*7e880*/  IMAD.X R17, R21, 0x1, R8, P2 ;  /* 0x0000000115117824 */ /* 0x000fca00010e0608 */
[----:B------:R1:W-:Y:S02]  /*7e890*/  STL.64 [R1+0x4798], R16 ;  /* 0x0047981001007387 */ /* 0x0003e40000100a00 */
[----:B-1----:R-:W-:Y:S01]  /*7e8a0*/  IMAD.MOV.U32 R17, RZ, RZ, R21 ;  /* 0x000000ffff117224 */ /* 0x002fe200078e0015 */
[----:B------:R-:W-:-:S03]  /*7e8b0*/  IADD3 R16, P2, R13, R0, RZ ;  /* 0x000000000d107210 */ /* 0x000fc60007f5e0ff */
[----:B------:R-:W-:Y:S01]  /*7e8c0*/  IMAD.X R21, R17, 0x1, R6, P3 ;  /* 0x0000000111157824 */ /* 0x000fe200018e0606 */
[----:B---3--:R-:W-:Y:S02]  /*7e8d0*/  IADD3 R24, P1, R13, R3, RZ ;  /* 0x000000030d187210 */ /* 0x008fe40007f3e0ff */
[----:B------:R-:W3:Y:S03]  /*7e8e0*/  LDL.LU R13, [R1+0x771c] ;  /* 0x00771c00010d7983 */ /* 0x000ee60000300800 */
[C---:B------:R-:W-:Y:S02]  /*7e8f0*/  IMAD.X R25, R17.reuse, 0x1, R4, P1 ;  /* 0x0000000111197824 */ /* 0x040fe400008e0604 */
[----:B------:R-:W-:Y:S01]  /*7e900*/  IMAD.X R17, R17, 0x1, R2, P2 ;  /* 0x0000000111117824 */ /* 0x000fe200010e0602 */
[----:B------:R1:W-:Y:S04]  /*7e910*/  STL.64 [R1+0x4790], R20 ;  /* 0x0047901401007387 */ /* 0x0003e80000100a00 */
[----:B-1----:R-:W4:Y:S04]  /*7e920*/  LDL R21, [R1+0x51c] ;  /* 0x00051c0001157983 */ /* 0x002f280000100800 */
[----:B------:R-:W-:Y:S04]  /*7e930*/  STL.64 [R1+0x4788], R24 ;  /* 0x0047881801007387 */ /* 0x000fe80000100a00 */
[----:B------:R1:W-:Y:S04]  /*7e940*/  STL.64 [R1+0x4780], R16 ;  /* 0x0047801001007387 */ /* 0x0003e80000100a00 */
[----:B-1----:R0:W2:Y:S01]  /*7e950*/  LDL.LU R17, [R1+0x7718] ;  /* 0x0077180001117983 */ /* 0x0020a20000300800 */
[----:B------:R-:W-:-:S05]  /*7e960*/  IADD3 R16, P2, R22, R11, RZ ;  /* 0x0000000b16107210 */ /* 0x000fca0007f5e0ff */
[----:B------:R2:W-:Y:S04]  /*7e970*/  STL [R1+0x4768], R16 ;  /* 0x0047681001007387 */ /* 0x0005e80000100800 */
[----:B--2---:R-:W4:Y:S01]  /*7e980*/  LDL.LU.64 R16, [R1+0x7710] ;  /* 0x0077100001107983 */ /* 0x004f220000300a00 */
[----:B------:R-:W-:-:S05]  /*7e990*/  IADD3 R20, P3, R22, R14, RZ ;  /* 0x0000000e16147210 */ /* 0x000fca0007f7e0ff */
[----:B----4-:R-:W-:-:S05]  /*7e9a0*/  IMAD.X R21, R21, 0x1, R16, P3 ;  /* 0x0000000115157824 */ /* 0x010fca00018e0610 */
[----:B------:R1:W-:Y:S04]  /*7e9b0*/  STL.64 [R1+0x4778], R20 ;  /* 0x0047781401007387 */ /* 0x0003e80000100a00 */
[----:B-1----:R-:W2:Y:S04]  /*7e9c0*/  LDL.LU.64 R20, [R1+0x7708] ;  /* 0x0077080001147983 */ /* 0x002ea80000300a00 */
[----:B------:R1:W-:Y:S04]  /*7e9d0*/  STL.64 [R1+0x76f0], R16 ;  /* 0x0076f01001007387 */ /* 0x0003e80000100a00 */
[----:B------:R4:W-:Y:S01]  /*7e9e0*/  STL [R1+0x76e8], R9 ;  /* 0x0076e80901007387 */ /* 0x0009e20000100800 */
[----:B-1----:R-:W-:-:S03]  /*7e9f0*/  IADD3 R16, P3, R22, R9, RZ ;  /* 0x0000000916107210 */ /* 0x002fc60007f7e0ff */
[----:B----4-:R-:W4:Y:S01]  /*7ea00*/  LDL.LU R9, [R1+0x51c] ;  /* 0x00051c0001097983 */ /* 0x010f220000300800 */
[----:B---3--:R-:W-:-:S05]  /*7ea10*/  IADD3 R24, P1, R22, R13, RZ ;  /* 0x0000000d16187210 */ /* 0x008fca0007f3e0ff */
[----:B----4-:R-:W-:-:S05]  /*7ea20*/  IMAD.X R25, R9, 0x1, R15, P1 ;  /* 0x0000000109197824 */ /* 0x010fca00008e060f */
[----:B------:R1:W-:Y:S04]  /*7ea30*/  STL.64 [R1+0x4770], R24 ;  /* 0x0047701801007387 */ /* 0x0003e80000100a00 */
[----:B-1----:R-:W3:Y:S01]  /*7ea40*/  LDL.LU.64 R24, [R1+0x7700] ;  /* 0x0077000001187983 */ /* 0x002ee20000300a00 */
[----:B------:R-:W-:-:S03]  /*7ea50*/  IMAD.MOV.U32 R17, RZ, RZ, R22 ;  /* 0x000000ffff117224 */ /* 0x000fc600078e0016 */
[----:B---3--:R1:W-:Y:S04]  /*7ea60*/  STL.64 [R1+0x76d8], R24 ;  /* 0x0076d81801007387 */ /* 0x0083e80000100a00 */
[----:B-1----:R0:W3:Y:S01]  /*7ea70*/  LDL.64 R24, [R1+0x4768] ;  /* 0x0047680001187983 */ /* 0x0020e20000100a00 */
[----:B------:R-:W-:-:S05]  /*7ea80*/  IADD3 R22, P1, R17, R7, RZ ;  /* 0x0000000711167210 */ /* 0x000fca0007f3e0ff */
[----:B------:R1:W-:Y:S04]  /*7ea90*/  STL [R1+0x4758], R22 ;  /* 0x0047581601007387 */ /* 0x0003e80000100800 */
[----:B-1----:R-:W4:Y:S01]  /*7eaa0*/  LDL.LU.64 R22, [R1+0x76f8] ;  /* 0x0076f80001167983 */ /* 0x002f220000300a00 */
[----:B---3--:R-:W-:Y:S01]  /*7eab0*/  IMAD.X R25, R9, 0x1, R12, P2 ;  /* 0x0000000109197824 */ /* 0x008fe200010e060c */
[----:B------:R-:W-:-:S04]  /*7eac0*/  IADD3 R24, P2, R17, R5, RZ ;  /* 0x0000000511187210 */ /* 0x000fc80007f5e0ff */
[----:B------:R1:W-:Y:S04]  /*7ead0*/  STL [R1+0x476c], R25 ;  /* 0x00476c1901007387 */ /* 0x0003e80000100800 */
[----:B------:R3:W-:Y:S01]  /*7eae0*/  STL.64 [R1+0x76e0], R26 ;  /* 0x0076e01a01007387 */ /* 0x0007e20000100a00 */
[----:B-1----:R-:W-:Y:S02]  /*7eaf0*/  IMAD.MOV.U32 R25, RZ, RZ, R17 ;  /* 0x000000ffff197224 */ /* 0x002fe400078e0011 */
[----:B------:R-:W-:-:S05]  /*7eb00*/  IMAD.X R17, R9, 0x1, R10, P3 ;  /* 0x0000000109117824 */ /* 0x000fca00018e060a */
[----:B------:R1:W-:Y:S04]  /*7eb10*/  STL.64 [R1+0x4760], R16 ;  /* 0x0047601001007387 */ /* 0x0003e80000100a00 */
[----:B---3--:R0:W3:Y:S01]  /*7eb20*/  LDL.64 R26, [R1+0x4758] ;  /* 0x00475800011a7983 */ /* 0x0080e20000100a00 */
[----:B-1----:R-:W-:-:S05]  /*7eb30*/  IADD3 R16, P3, R25, R3, RZ ;  /* 0x0000000319107210 */ /* 0x002fca0007f7e0ff */
[C---:B------:R-:W-:Y:S02]  /*7eb40*/  IMAD.X R17, R9.reuse, 0x1, R4, P3 ;  /* 0x0000000109117824 */ /* 0x040fe400018e0604 */
[----:B---3--:R-:W-:Y:S01]  /*7eb50*/  IMAD.X R27, R9, 0x1, R8, P1 ;  /* 0x00000001091b7824 */ /* 0x008fe200008e0608 */
[----:B------:R-:W-:Y:S01]  /*7eb60*/  IADD3 R26, P1, R25, R0, RZ ;  /* 0x00000000191a7210 */ /* 0x000fe20007f3e0ff */
[----:B------:R-:W-:-:S03]  /*7eb70*/  IMAD.X R25, R9, 0x1, R6, P2 ;  /* 0x0000000109197824 */ /* 0x000fc600010e0606 */
[----:B------:R1:W-:Y:S04]  /*7eb80*/  STL [R1+0x475c], R27 ;  /* 0x00475c1b01007387 */ /* 0x0003e80000100800 */
[----:B-1----:R-:W3:Y:S04]  /*7eb90*/  LDL R27, [R1+0x2c] ;  /* 0x00002c00011b7983 */ /* 0x002ee80000100800 */
[----:B------:R1:W-:Y:S04]  /*7eba0*/  STL.64 [R1+0x76d0], R18 ;  /* 0x0076d01201007387 */ /* 0x0003e80000100a00 */
[----:B-1----:R-:W2:Y:S04]  /*7ebb0*/  LDL R18, [R1+0x518] ;  /* 0x0005180001127983 */ /* 0x002ea80000100800 */
[----:B------:R-:W-:Y:S04]  /*7ebc0*/  STL.64 [R1+0x4750], R24 ;  /* 0x0047501801007387 */ /* 0x000fe80000100a00 */
[----:B------:R1:W-:Y:S04]  /*7ebd0*/  STL.64 [R1+0x4748], R16 ;  /* 0x0047481001007387 */ /* 0x0003e80000100a00 */
[----:B-1----:R-:W2:Y:S04]  /*7ebe0*/  LDL.LU.64 R16, [R1+0x76f0] ;  /* 0x0076f00001107983 */ /* 0x002ea80000300a00 */
[----:B------:R1:W-:Y:S04]  /*7ebf0*/  STL.64 [R1+0x76c8], R4 ;  /* 0x0076c80401007387 */ /* 0x0003e80000100a00 */
[----:B------:R4:W-:Y:S01]  /*7ec00*/  STL [R1+0x76b8], R13 ;  /* 0x0076b80d01007387 */ /* 0x0009e20000100800 */
[----:B---3--:R-:W-:-:S02]  /*7ec10*/  IADD3 R24, P2, R27, R14, RZ ;  /* 0x0000000e1b187210 */ /* 0x008fc40007f5e0ff */
[----:B-1----:R-:W-:Y:S01]  /*7ec20*/  IADD3 R4, P3, R27, R13, RZ ;  /* 0x0000000d1b047210 */ /* 0x002fe20007f7e0ff */
[----:B------:R-:W-:Y:S01]  /*7ec30*/  IMAD.X R27, R9, 0x1, R2, P1 ;  /* 0x00000001091b7824 */ /* 0x000fe200008e0602 */
[----:B----4-:R-:W3:Y:S04]  /*7ec40*/  LDL.LU R13, [R1+0x2c] ;  /* 0x00002c00010d7983 */ /* 0x010ee80000300800 */
[----:B------:R-:W-:Y:S04]  /*7ec50*/  STL [R1+0x4730], R4 ;  /* 0x0047300401007387 */ /* 0x000fe80000100800 */
[----:B------:R-:W3:Y:S04]  /*7ec60*/  LDL.LU R9, [R1+0x76e8] ;  /* 0x0076e80001097983 */ /* 0x000ee80000300800 */
[----:B------:R1:W-:Y:S04]  /*7ec70*/  STL.64 [R1+0x4740], R26 ;  /* 0x0047401a01007387 */ /* 0x0003e80000100a00 */
[----:B-1----:R-:W4:Y:S01]  /*7ec80*/  LDL.LU.64 R26, [R1+0x76e0] ;  /* 0x0076e000011a7983 */ /* 0x002f220000300a00 */
[----:B--2---:R-:W-:-:S05]  /*7ec90*/  IMAD.X R25, R18, 0x1, R16, P2 ;  /* 0x0000000112197824 */ /* 0x004fca00010e0610 */
[----:B------:R1:W-:Y:S04]  /*7eca0*/  STL.64 [R1+0x4738], R24 ;  /* 0x0047381801007387 */ /* 0x0003e80000100a00 */
[----:B-1----:R-:W2:Y:S01]  /*7ecb0*/  LDL.LU.64 R24, [R1+0x76d8] ;  /* 0x0076d80001187983 */ /* 0x002ea20000300a00 */
[----:B---3--:R-:W-:-:S03]  /*7ecc0*/  IADD3 R18, P2, R13, R9, RZ ;  /* 0x000000090d127210 */ /* 0x008fc60007f5e0ff */
[----:B--2---:R1:W-:Y:S04]  /*7ecd0*/  STL.64 [R1+0x76c0], R24 ;  /* 0x0076c01801007387 */ /* 0x0043e80000100a00 */
[----:B-1----:R0:W2:Y:S04]  /*7ece0*/  LDL.64 R24, [R1+0x4730] ;  /* 0x0047300001187983 */ /* 0x0020a80000100a00 */
[----:B------:R1:W-:Y:S04]  /*7ecf0*/  STL [R1+0x4720], R18 ;  /* 0x0047201201007387 */ /* 0x0003e80000100800 */
[----:B-1----:R-:W3:Y:S04]  /*7ed00*/  LDL.LU.64 R18, [R1+0x76d0] ;  /* 0x0076d00001127983 */ /* 0x002ee80000300a00 */
[----:B------:R1:W-:Y:S04]  /*7ed10*/  STL [R1+0x76a8], R9 ;  /* 0x0076a80901007387 */ /* 0x0003e80000100800 */
[----:B-1----:R-:W2:Y:S01]  /*7ed20*/  LDL.LU R9, [R1+0x518] ;  /* 0x0005180001097983 */ /* 0x002ea20000300800 */
[----:B------:R-:W-:-:S03]  /*7ed30*/  IADD3 R4, P1, R13, R11, RZ ;  /* 0x0000000b0d047210 */ /* 0x000fc60007f3e0ff */
[----:B----4-:R1:W-:Y:S01]  /*7ed40*/  STL.64 [R1+0x76b0], R26 ;  /* 0x0076b01a01007387 */ /* 0x0103e20000100a00 */
[C---:B--2---:R-:W-:Y:S02]  /*7ed50*/  IMAD.X R25, R9.reuse, 0x1, R15, P3 ;  /* 0x0000000109197824 */ /* 0x044fe400018e060f */
[----:B------:R-:W-:-:S03]  /*7ed60*/  IMAD.X R5, R9, 0x1, R12, P1 ;  /* 0x0000000109057824 */ /* 0x000fc600008e060c */
[----:B------:R-:W-:Y:S04]  /*7ed70*/  STL [R1+0x4734], R25 ;  /* 0x0047341901007387 */ /* 0x000fe80000100800 */
[----:B-1----:R0:W2:Y:S04]  /*7ed80*/  LDL.64 R26, [R1+0x4720] ;  /* 0x00472000011a7983 */ /* 0x0020a80000100a00 */
[----:B------:R1:W-:Y:S04]  /*7ed90*/  STL.64 [R1+0x4728], R4 ;  /* 0x0047280401007387 */ /* 0x0003e80000100a00 */
[----:B-1----:R-:W4:Y:S01]  /*7eda0*/  LDL.LU.64 R4, [R1+0x76c8] ;  /* 0x0076c80001047983 */ /* 0x002f220000300a00 */
[----:B------:R-:W-:-:S03]  /*7edb0*/  IADD3 R24, P3, R13, R7, RZ ;  /* 0x000000070d187210 */ /* 0x000fc60007f7e0ff */
[----:B---3--:R-:W-:Y:S02]  /*7edc0*/  STL.64 [R1+0x7698], R18 ;  /* 0x0076981201007387 */ /* 0x008fe40000100a00 */
[----:B------:R-:W-:Y:S02]  /*7edd0*/  IMAD.X R25, R9, 0x1, R8, P3 ;  /* 0x0000000109197824 */ /* 0x000fe400018e0608 */
[----:B------:R1:W-:Y:S02]  /*7ede0*/  STL.64 [R1+0x76a0], R28 ;  /* 0x0076a01c01007387 */ /* 0x0003e40000100a00 */
[----:B-1----:R-:W-:Y:S01]  /*7edf0*/  IADD3 R28, P3, R13, R0, RZ ;  /* 0x000000000d1c7210 */ /* 0x002fe20007f7e0ff */
[----:B--2---:R-:W-:Y:S01]  /*7ee00*/  IMAD.X R27, R9, 0x1, R10, P2 ;  /* 0x00000001091b7824 */ /* 0x004fe200010e060a */
[----:B------:R-:W-:-:S04]  /*7ee10*/  IADD3 R26, P2, R13, R3, RZ ;  /* 0x000000030d1a7210 */ /* 0x000fc80007f5e0ff */
[----:B------:R-:W-:Y:S04]  /*7ee20*/  STL [R1+0x4724], R27 ;  /* 0x0047241b01007387 */ /* 0x000fe80000100800 */
[----:B------:R1:W-:Y:S01]  /*7ee30*/  STL.64 [R1+0x4718], R24 ;  /* 0x0047181801007387 */ /* 0x0003e20000100a00 */
[----:B----4-:R-:W-:-:S03]  /*7ee40*/  IADD3 R18, P1, R13, R5, RZ ;  /* 0x000000050d127210 */ /* 0x010fc60007f3e0ff */
[----:B-1----:R-:W2:Y:S04]  /*7ee50*/  LDL.LU.64 R24, [R1+0x76c0] ;  /* 0x0076c00001187983 */ /* 0x002ea80000300a00 */
[----:B------:R-:W3:Y:S04]  /*7ee60*/  LDL.LU R13, [R1+0x76b8] ;  /* 0x0076b800010d7983 */ /* 0x000ee80000300800 */
[----:B------:R-:W4:Y:S01]  /*7ee70*/  LDL R29, [R1+0x30] ;  /* 0x00003000011d7983 */ /* 0x000f220000100800 */
[C---:B------:R-:W-:Y:S02]  /*7ee80*/  IMAD.X R19, R9.reuse, 0x1, R6, P1 ;  /* 0x0000000109137824 */ /* 0x040fe400008e0606 */
[----:B------:R-:W-:Y:S01]  /*7ee90*/  IMAD.X R27, R9, 0x1, R4, P2 ;  /* 0x00000001091b7824 */ /* 0x000fe200010e0604 */
[----:B------:R-:W-:Y:S04]  /*7eea0*/  STL.64 [R1+0x7688], R6 ;  /* 0x0076880601007387 */ /* 0x000fe80000100a00 */
[----:B------:R1:W-:Y:S04]  /*7eeb0*/  STL.64 [R1+0x4710], R18 ;  /* 0x0047101201007387 */ /* 0x0003e80000100a00 */
[----:B-1----:R-:W2:Y:S04]  /*7eec0*/  LDL R19, [R1+0x514] ;  /* 0x0005140001137983 */ /* 0x002ea80000100800 */
[----:B------:R-:W-:Y:S04]  /*7eed0*/  STL.64 [R1+0x7690], R14 ;  /* 0x0076900e01007387 */ /* 0x000fe80000100a00 */
[----:B------:R1:W-:Y:S04]  /*7eee0*/  STL.64 [R1+0x4708], R26 ;  /* 0x0047081a01007387 */ /* 0x0003e80000100a00 */
[----:B-1----:R-:W2:Y:S04]  /*7eef0*/  LDL.LU.64 R26, [R1+0x76b0] ;  /* 0x0076b000011a7983 */ /* 0x002ea80000300a00 */
[----:B------:R-:W-:Y:S01]  /*7ef00*/  STL.64 [R1+0x7680], R4 ;  /* 0x0076800401007387 */ /* 0x000fe20000100a00 */
[----:B----4-:R-:W-:-:S02]  /*7ef10*/  IADD3 R18, P1, R29, R14, RZ ;  /* 0x0000000e1d127210 */ /* 0x010fc40007f3e0ff */
[----:B---3--:R-:W-:Y:S01]  /*7ef20*/  IADD3 R6, P2, R29, R13, RZ ;  /* 0x0000000d1d067210 */ /* 0x008fe20007f5e0ff */
[----:B------:R-:W-:Y:S02]  /*7ef30*/  IMAD.X R29, R9, 0x1, R2, P3 ;  /* 0x00000001091d7824 */ /* 0x000fe400018e0602 */
[----:B------:R-:W3:Y:S04]  /*7ef40*/  LDL.LU R9, [R1+0x76a8] ;  /* 0x0076a80001097983 */ /* 0x000ee80000300800 */
[----:B------:R1:W-:Y:S04]  /*7ef50*/  STL.64 [R1+0x4700], R28 ;  /* 0x0047001c01007387 */ /* 0x0003e80000100a00 */
[----:B-1----:R-:W4:Y:S04]  /*7ef60*/  LDL.LU.64 R28, [R1+0x76a0] ;  /* 0x0076a000011c7983 */ /* 0x002f280000300a00 */
[----:B------:R1:W-:Y:S04]  /*7ef70*/  STL [R1+0x7678], R2 ;  /* 0x0076780201007387 */ /* 0x0003e80000100800 */
[----:B-1----:R-:W3:Y:S01]  /*7ef80*/  LDL.LU R2, [R1+0x30] ;  /* 0x0000300001027983 */ /* 0x002ee20000300800 */
[----:B--2---:R-:W-:-:S05]  /*7ef90*/  IMAD.X R19, R19, 0x1, R16, P1 ;  /* 0x0000000113137824 */ /* 0x004fca00008e0610 */
[----:B------:R1:W-:Y:S04]  /*7efa0*/  STL.64 [R1+0x46f8], R18 ;  /* 0x0046f81201007387 */ /* 0x0003e80000100a00 */
[----:B-1----:R-:W2:Y:S01]  /*7efb0*/  LDL.LU.64 R18, [R1+0x7698] ;  /* 0x0076980001127983 */ /* 0x002ea20000300a00 */
[----:B---3--:R-:W-:-:S05]  /*7efc0*/  IADD3 R14, P1, R2, R9, RZ ;  /* 0x00000009020e7210 */ /* 0x008fca0007f3e0ff */
[----:B------:R1:W-:Y:S04]  /*7efd0*/  STL [R1+0x46e0], R14 ;  /* 0x0046e00e01007387 */ /* 0x0003e80000100800 */
[----:B-1----:R-:W3:Y:S04]  /*7efe0*/  LDL.LU.64 R14, [R1+0x7690] ;  /* 0x00769000010e7983 */ /* 0x002ee80000300a00 */
[----:B------:R1:W-:Y:S04]  /*7eff0*/  STL [R1+0x7664], R9 ;  /* 0x0076640901007387 */ /* 0x0003e80000100800 */
[----:B-1----:R-:W3:Y:S01]  /*7f000*/  LDL.LU R9, [R1+0x514] ;  /* 0x0005140001097983 */ /* 0x002ee20000300800 */
[----:B------:R-:W-:Y:S01]  /*7f010*/  IADD3 R4, P3, R2, R11, RZ ;  /* 0x0000000b02047210 */ /* 0x000fe20007f7e0ff */
[----:B---3--:R-:W-:-:S04]  /*7f020*/  IMAD.X R7, R9, 0x1, R15, P2 ;  /* 0x0000000109077824 */ /* 0x008fc800010e060f */
[----:B------:R-:W-:Y:S01]  /*7f030*/  IMAD.X R5, R9, 0x1, R12, P3 ;  /* 0x0000000109057824 */ /* 0x000fe200018e060c */
[----:B------:R1:W-:Y:S04]  /*7f040*/  STL.64 [R1+0x46f0], R6 ;  /* 0x0046f00601007387 */ /* 0x0003e80000100a00 */
[----:B-1----:R-:W3:Y:S04]  /*7f050*/  LDL.LU.64 R6, [R1+0x7688] ;  /* 0x0076880001067983 */ /* 0x002ee80000300a00 */
[----:B--2---:R1:W-:Y:S04]  /*7f060*/  STL.64 [R1+0x7668], R18 ;  /* 0x0076681201007387 */ /* 0x0043e80000100a00 */
[----:B-1----:R-:W2:Y:S04]  /*7f070*/  LDL R18, [R1+0x34] ;  /* 0x0000340001127983 */ /* 0x002ea80000100800 */
[----:B------:R-:W-:Y:S04]  /*7f080*/  STL.64 [R1+0x7658], R16 ;  /* 0x0076581001007387 */ /* 0x000fe80000100a00 */
[----:B------:R-:W-:Y:S04]  /*7f090*/  STL [R1+0x7660], R17 ;  /* 0x0076601101007387 */ /* 0x000fe80000100800 */
[----:B------:R1:W-:Y:S04]  /*7f0a0*/  STL.64 [R1+0x46e8], R4 ;  /* 0x0046e80401007387 */ /* 0x0003e80000100a00 */
[----:B-1----:R-:W4:Y:S04]  /*7f0b0*/  LDL.LU.64 R4, [R1+0x7680] ;  /* 0x0076800001047983 */ /* 0x002f280000300a00 */
[----:B------:R1:W-:Y:S04]  /*7f0c0*/  STL.64 [R1+0x7670], R12 ;  /* 0x0076700c01007387 */ /* 0x0003e80000100a00 */
[----:B-1----:R0:W2:Y:S04]  /*7f0d0*/  LDL.64 R12, [R1+0x46e0] ;  /* 0x0046e000010c7983 */ /* 0x0020a80000100a00 */
[----:B------:R4:W-:Y:S01]  /*7f0e0*/  STL.64 [R1+0x7650], R22 ;  /* 0x0076501601007387 */ /* 0x0009e20000100a00 */
[----:B---3--:R-:W-:-:S05]  /*7f0f0*/  IADD3 R16, P2, R2, R7, RZ ;  /* 0x0000000702107210 */ /* 0x008fca0007f5e0ff */
[----:B------:R-:W-:Y:S01]  /*7f100*/  IMAD.X R17, R9, 0x1, R8, P2 ;  /* 0x0000000109117824 */ /* 0x000fe200010e0608 */
[----:B----4-:R-:W-:-:S05]  /*7f110*/  IADD3 R22, P3, R2, R5, RZ ;  /* 0x0000000502167210 */ /* 0x010fca0007f7e0ff */
[C---:B------:R-:W-:Y:S02]  /*7f120*/  IMAD.X R23, R9.reuse, 0x1, R6, P3 ;  /* 0x0000000109177824 */ /* 0x040fe400018e0606 */
[----:B--2---:R-:W-:Y:S01]  /*7f130*/  IMAD.X R13, R9, 0x1, R10, P1 ;  /* 0x00000001090d7824 */ /* 0x004fe200008e060a */
[----:B------:R-:W-:-:S04]  /*7f140*/  IADD3 R12, P1, R2, R3, RZ ;  /* 0x00000003020c7210 */ /* 0x000fc80007f3e0ff */
[----:B------:R1:W-:Y:S04]  /*7f150*/  STL [R1+0x46e4], R13 ;  /* 0x0046e40d01007387 */ /* 0x0003e80000100800 */
[----:B------:R2:W-:Y:S01]  /*7f160*/  STL [R1+0x7648], R3 ;  /* 0x0076480301007387 */ /* 0x0005e20000100800 */
[----:B-1----:R-:W-:-:S03]  /*7f170*/  IMAD.X R13, R9, 0x1, R4, P1 ;  /* 0x00000001090d7824 */ /* 0x002fc600008e0604 */
[----:B--2---:R-:W2:Y:S04]  /*7f180*/  LDL R3, [R1+0x510] ;  /* 0x0005100001037983 */ /* 0x004ea80000100800 */
[----:B------:R1:W-:Y:S02]  /*7f190*/  STL.64 [R1+0x46d8], R16 ;  /* 0x0046d81001007387 */ /* 0x0003e40000100a00 */
[----:B-1----:R-:W-:Y:S02]  /*7f1a0*/  IADD3 R16, P2, R2, R0, RZ ;  /* 0x0000000002107210 */ /* 0x002fe40007f5e0ff */
[----:B------:R-:W3:Y:S04]  /*7f1b0*/  LDL.LU R2, [R1+0x7678] ;  /* 0x0076780001027983 */ /* 0x000ee80000300800 */
[----:B------:R-:W-:Y:S04]  /*7f1c0*/  STL.64 [R1+0x46d0], R22 ;  /* 0x0046d01601007387 */ /* 0x000fe80000100a00 */
[----:B------:R1:W-:Y:S04]  /*7f1d0*/  STL.64 [R1+0x46c8], R12 ;  /* 0x0046c80c01007387 */ /* 0x0003e80000100a00 */
[----:B-1----:R-:W4:Y:S01]  /*7f1e0*/  LDL.LU.64 R12, [R1+0x7670] ;  /* 0x00767000010c7983 */ /* 0x002f220000300a00 */
[C---:B------:R-:W-:Y:S01]  /*7f1f0*/  IADD3 R22, P3, R18.reuse, R14, RZ ;  /* 0x0000000e12167210 */ /* 0x040fe20007f7e0ff */
[----:B---3--:R-:W-:Y:S01]  /*7f200*/  IMAD.X R17, R9, 0x1, R2, P2 ;  /* 0x0000000109117824 */ /* 0x008fe200010e0602 */
[----:B----4-:R-:W-:-:S05]  /*7f210*/  IADD3 R18, P1, R18, R13, RZ ;  /* 0x0000000d12127210 */ /* 0x010fca0007f3e0ff */
[----:B------:R1:W-:Y:S04]  /*7f220*/  STL [R1+0x46b0], R18 ;  /* 0x0046b01201007387 */ /* 0x0003e80000100800 */
[----:B-1----:R-:W3:Y:S04]  /*7f230*/  LDL.LU.64 R18, [R1+0x7668] ;  /* 0x0076680001127983 */ /* 0x002ee80000300a00 */
[----:B------:R1:W-:Y:S04]  /*7f240*/  STL [R1+0x7638], R13 ;  /* 0x0076380d01007387 */ /* 0x0003e80000100800 */
[----:B-1----:R-:W4:Y:S04]  /*7f250*/  LDL.LU R13, [R1+0x34] ;  /* 0x00003400010d7983 */ /* 0x002f280000300800 */
[----:B------:R-:W3:Y:S04]  /*7f260*/  LDL.LU R9, [R1+0x7664] ;  /* 0x0076640001097983 */ /* 0x000ee80000300800 */
[----:B------:R1:W-:Y:S04]  /*7f270*/  STL.64 [R1+0x46c0], R16 ;  /* 0x0046c01001007387 */ /* 0x0003e80000100a00 */
[----:B-1----:R0:W2:Y:S01]  /*7f280*/  LDL.LU R17, [R1+0x7660] ;  /* 0x0076600001117983 */ /* 0x0020a20000300800 */
[----:B----4-:R-:W-:-:S05]  /*7f290*/  IADD3 R16, P2, R13, R11, RZ ;  /* 0x0000000b0d107210 */ /* 0x010fca0007f5e0ff */
[----:B------:R2:W-:Y:S04]  /*7f2a0*/  STL [R1+0x46a8], R16 ;  /* 0x0046a81001007387 */ /* 0x0005e80000100800 */
[----:B--2---:R-:W2:Y:S02]  /*7f2b0*/  LDL.LU.64 R16, [R1+0x7658] ;  /* 0x0076580001107983 */ /* 0x004ea40000300a00 */
[----:B--2---:R-:W-:-:S05]  /*7f2c0*/  IMAD.X R23, R3, 0x1, R16, P3 ;  /* 0x0000000103177824 */ /* 0x004fca00018e0610 */
[----:B------:R1:W-:Y:S04]  /*7f2d0*/  STL.64 [R1+0x46b8], R22 ;  /* 0x0046b81601007387 */ /* 0x0003e80000100a00 */
[----:B-1----:R-:W2:Y:S04]  /*7f2e0*/  LDL.LU.64 R22, [R1+0x7650] ;  /* 0x0076500001167983 */ /* 0x002ea80000300a00 */
[----:B------:R1:W-:Y:S04]  /*7f2f0*/  STL.64 [R1+0x7628], R16 ;  /* 0x0076281001007387 */ /* 0x0003e80000100a00 */
[----:B-1----:R-:W4:Y:S04]  /*7f300*/  LDL.LU R17, [R1+0x38] ;  /* 0x0000380001117983 */ /* 0x002f280000300800 */
[----:B--2---:R1:W-:Y:S04]  /*7f310*/  STL.64 [R1+0x7640], R22 ;  /* 0x0076401601007387 */ /* 0x0043e80000100a00 */
[----:B-1----:R0:W4:Y:S04]  /*7f320*/  LDL.64 R22, [R1+0x46b0] ;  /* 0x0046b00001167983 */ /* 0x0021280000100a00 */
[----:B------:R1:W-:Y:S04]  /*7f330*/  STL.64 [R1+0x7630], R24 ;  /* 0x0076301801007387 */ /* 0x0003e80000100a00 */
[----:B-1----:R0:W2:Y:S01]  /*7f340*/  LDL.64 R24, [R1+0x46a8] ;  /* 0x0046a80001187983 */ /* 0x0020a20000100a00 */
[----:B----4-:R-:W-:-:S04]  /*7f350*/  IMAD.MOV.U32 R23, RZ, RZ, R17 ;  /* 0x000000ffff177224 */ /* 0x010fc800078e0011 */
[----:B------:R-:W-:Y:S02]  /*7f360*/  IMAD.MOV.U32 R17, RZ, RZ, R23 ;  /* 0x000000ffff117224 */ /* 0x000fe400078e0017 */
[----:B------:R-:W-:Y:S02]  /*7f370*/  IMAD.X R23, R3, 0x1, R15, P1 ;  /* 0x0000000103177824 */ /* 0x000fe400008e060f */
[----:B------:R-:W4:Y:S04]  /*7f380*/  LDL.LU R3, [R1+0x7648] ;  /* 0x0076480001037983 */ /* 0x000f280000300800 */
[----:B------:R1:W-:Y:S04]  /*7f390*/  STL [R1+0x7620], R15 ;  /* 0x0076200f01007387 */ /* 0x0003e80000100800 */
[----:B-1----:R-:W2:Y:S01]  /*7f3a0*/  LDL.LU R15, [R1+0x510] ;  /* 0x00051000010f7983 */ /* 0x002ea20000300800 */
[----:B---3--:R-:W-:-:S02]  /*7f3b0*/  IADD3 R16, P3, R13, R9, RZ ;  /* 0x000000090d107210 */ /* 0x008fc40007f7e0ff */
[----:B------:R-:W-:Y:S01]  /*7f3c0*/  IADD3 R22, P1, R13, R7, RZ ;  /* 0x000000070d167210 */ /* 0x000fe20007f3e0ff */
[----:B------:R1:W-:Y:S01]  /*7f3d0*/  STL [R1+0x46b4], R23 ;  /* 0x0046b41701007387 */ /* 0x0003e20000100800 */
[----:B--2---:R-:W-:Y:S01]  /*7f3e0*/  IMAD.X R25, R15, 0x1, R12, P2 ;  /* 0x000000010f197824 */ /* 0x004fe200010e060c */
[----:B------:R-:W-:Y:S02]  /*7f3f0*/  IADD3 R24, P2, R13, R5, RZ ;  /* 0x000000050d187210 */ /* 0x000fe40007f5e0ff */
[----:B-1----:R-:W-:Y:S02]  /*7f400*/  IMAD.X R23, R15, 0x1, R8, P1 ;  /* 0x000000010f177824 */ /* 0x002fe400008e0608 */
[----:B------:R1:W-:Y:S04]  /*7f410*/  STL [R1+0x46ac], R25 ;  /* 0x0046ac1901007387 */ /* 0x0003e80000100800 */
[----:B------:R2:W-:Y:S01]  /*7f420*/  STL.64 [R1+0x7618], R10 ;  /* 0x0076180a01007387 */ /* 0x0005e20000100a00 */
[----:B-1----:R-:W-:-:S02]  /*7f430*/  IMAD.MOV.U32 R25, RZ, RZ, R17 ;  /* 0x000000ffff197224 */ /* 0x002fc400078e0011 */
[----:B------:R-:W-:Y:S02]  /*7f440*/  IMAD.X R17, R15, 0x1, R10, P3 ;  /* 0x000000010f117824 */ /* 0x000fe400018e060a */
[----:B--2---:R-:W-:-:S03]  /*7f450*/  IMAD.MOV.U32 R11, RZ, RZ, R25 ;  /* 0x000000ffff0b7224 */ /* 0x004fc600078e0019 */
[----:B------:R4:W-:Y:S01]  /*7f460*/  STL.64 [R1+0x46a0], R16 ;  /* 0x0046a01001007387 */ /* 0x0009e20000100a00 */
[----:B------:R-:W-:Y:S01]  /*7f470*/  IMAD.X R25, R15, 0x1, R6, P2 ;  /* 0x000000010f197824 */ /* 0x000fe200010e0606 */
[C---:B------:R-:W-:Y:S02]  /*7f480*/  IADD3 R10, P1, R13.reuse, R0, RZ ;  /* 0x000000000d0a7210 */ /* 0x040fe40007f3e0ff */
[----:B------:R1:W-:Y:S01]  /*7f490*/  STL.64 [R1+0x4698], R22 ;  /* 0x0046981601007387 */ /* 0x0003e20000100a00 */
[----:B----4-:R-:W-:-:S03]  /*7f4a0*/  IADD3 R16, P3, R13, R3, RZ ;  /* 0x000000030d107210 */ /* 0x010fc60007f7e0ff */
[----:B-1----:R-:W2:Y:S04]  /*7f4b0*/  LDL.LU.64 R22, [R1+0x7640] ;  /* 0x0076400001167983 */ /* 0x002ea80000300a00 */
[----:B------:R-:W-:Y:S04]  /*7f4c0*/  STL.64 [R1+0x7608], R8 ;  /* 0x0076080801007387 */ /* 0x000fe80000100a00 */
[----:B------:R-:W3:Y:S04]  /*7f4d0*/  LDL.LU R13, [R1+0x7638] ;  /* 0x00763800010d7983 */ /* 0x000ee80000300800 */
[----:B------:R1:W-:Y:S04]  /*7f4e0*/  STL.64 [R1+0x4690], R24 ;  /* 0x0046901801007387 */ /* 0x0003e80000100a00 */
[----:B-1----:R-:W4:Y:S01]  /*7f4f0*/  LDL.LU.64 R24, [R1+0x7630] ;  /* 0x0076300001187983 */ /* 0x002f220000300a00 */
[----:B------:R-:W-:-:S03]  /*7f500*/  IMAD.X R17, R15, 0x1, R4, P3 ;  /* 0x000000010f117824 */ /* 0x000fc600018e0604 */
[----:B------:R-:W-:Y:S04]  /*7f510*/  STL.64 [R1+0x7610], R6 ;  /* 0x0076100601007387 */ /* 0x000fe80000100a00 */
[----:B------:R1:W-:Y:S01]  /*7f520*/  STL.64 [R1+0x4688], R16 ;  /* 0x0046881001007387 */ /* 0x0003e20000100a00 */
[----:B------:R-:W-:-:S03]  /*7f530*/  IADD3 R8, P2, R11, R14, RZ ;  /* 0x0000000e0b087210 */ /* 0x000fc60007f5e0ff */
[----:B-1----:R-:W3:Y:S04]  /*7f540*/  LDL.LU.64 R16, [R1+0x7628] ;  /* 0x0076280001107983 */ /* 0x002ee80000300a00 */
[----:B--2---:R-:W-:Y:S04]  /*7f550*/  STL.64 [R1+0x7600], R22 ;  /* 0x0076001601007387 */ /* 0x004fe80000100a00 */
[----:B----4-:R1:W-:Y:S02]  /*7f560*/  STL.64 [R1+0x75d0], R24 ;  /* 0x0075d01801007387 */ /* 0x0103e40000100a00 */
[----:B-1----:R-:W-:-:S02]  /*7f570*/  IMAD.MOV.U32 R25, RZ, RZ, R11 ;  /* 0x000000ffff197224 */ /* 0x002fc400078e000b */
[----:B------:R-:W-:Y:S02]  /*7f580*/  IMAD.X R11, R15, 0x1, R2, P1 ;  /* 0x000000010f0b7824 */ /* 0x000fe400008e0602 */
[----:B------:R-:W2:Y:S04]  /*7f590*/  LDL.LU R15, [R1+0x7620] ;  /* 0x00762000010f7983 */ /* 0x000ea80000300800 */
[----:B------:R1:W-:Y:S04]  /*7f5a0*/  STL.64 [R1+0x4680], R10 ;  /* 0x0046800a01007387 */ /* 0x0003e80000100a00 */
[----:B-1----:R-:W4:Y:S04]  /*7f5b0*/  LDL.LU.64 R10, [R1+0x7618] ;  /* 0x00761800010a7983 */ /* 0x002f280000300a00 */
[----:B------:R1:W-:Y:S04]  /*7f5c0*/  STL [R1+0x75d8], R21 ;  /* 0x0075d81501007387 */ /* 0x0003e80000100800 */
[----:B-1----:R-:W3:Y:S01]  /*7f5d0*/  LDL.LU R21, [R1+0x50c] ;  /* 0x00050c0001157983 */ /* 0x002ee20000300800 */
[----:B----4-:R-:W-:-:S05]  /*7f5e0*/  IADD3 R6, P1, R25, R11, RZ ;  /* 0x0000000b19067210 */ /* 0x010fca0007f3e0ff */
[----:B------:R1:W-:Y:S01]  /*7f5f0*/  STL [R1+0x4668], R6 ;  /* 0x0046680601007387 */ /* 0x0003e20000100800 */
[----:B---3--:R-:W-:-:S03]  /*7f600*/  IMAD.X R9, R21, 0x1, R16, P2 ;  /* 0x0000000115097824 */ /* 0x008fc600010e0610 */
[----:B-1----:R-:W3:Y:S04]  /*7f610*/  LDL.LU.64 R6, [R1+0x7610] ;  /* 0x0076100001067983 */ /* 0x002ee80000300a00 */
[----:B------:R1:W-:Y:S04]  /*7f620*/  STL.64 [R1+0x4678], R8 ;  /* 0x0046780801007387 */ /* 0x0003e80000100a00 */
[----:B-1----:R-:W4:Y:S04]  /*7f630*/  LDL.LU.64 R8, [R1+0x7608] ;  /* 0x0076080001087983 */ /* 0x002f280000300a00 */
[----:B------:R1:W-:Y:S04]  /*7f640*/  STL.64 [R1+0x75e0], R16 ;  /* 0x0075e01001007387 */ /* 0x0003e80000100a00 */
[----:B-1----:R-:W3:Y:S01]  /*7f650*/  LDL R16, [R1+0x3c] ;  /* 0x00003c0001107983 */ /* 0x002ee20000100800 */
[----:B------:R-:W-:-:S05]  /*7f660*/  IADD3 R22, P3, R25, R13, RZ ;  /* 0x0000000d19167210 */ /* 0x000fca0007f7e0ff */
[----:B--2---:R-:W-:Y:S01]  /*7f670*/  IMAD.X R23, R21, 0x1, R15, P3 ;  /* 0x0000000115177824 */ /* 0x004fe200018e060f */
[----:B---3--:R1:W-:Y:S04]  /*7f680*/  STL.64 [R1+0x75f8], R16 ;  /* 0x0075f81001007387 */ /* 0x0083e80000100a00 */
[----:B-1----:R0:W2:Y:S04]  /*7f690*/  LDL.64 R16, [R1+0x4668] ;  /* 0x0046680001107983 */ /* 0x0020a80000100a00 */
[----:B------:R4:W-:Y:S04]  /*7f6a0*/  STL.64 [R1+0x75e8], R18 ;  /* 0x0075e81201007387 */ /* 0x0009e80000100a00 */
[----:B------:R-:W-:Y:S04]  /*7f6b0*/  STL.64 [R1+0x75f0], R26 ;  /* 0x0075f01a01007387 */ /* 0x000fe80000100a00 */
[----:B------:R1:W-:Y:S01]  /*7f6c0*/  STL.64 [R1+0x4670], R22 ;  /* 0x0046701601007387 */ /* 0x0003e20000100a00 */
[----:B----4-:R-:W-:-:S02]  /*7f6d0*/  IADD3 R18, P2, R25, R9, RZ ;  /* 0x0000000919127210 */ /* 0x010fc40007f5e0ff */
[----:B-1----:R-:W-:-:S03]  /*7f6e0*/  IADD3 R22, P3, R25, R7, RZ ;  /* 0x0000000719167210 */ /* 0x002fc60007f7e0ff */
[C---:B------:R-:W-:Y:S02]  /*7f6f0*/  IMAD.X R19, R21.reuse, 0x1, R10, P2 ;  /* 0x0000000115137824 */ /* 0x040fe400010e060a */
[C---:B------:R-:W-:Y:S02]  /*7f700*/  IMAD.X R23, R21.reuse, 0x1, R8, P3 ;  /* 0x0000000115177824 */ /* 0x040fe400018e0608 */
[----:B--2---:R-:W-:Y:S01]  /*7f710*/  IMAD.X R17, R21, 0x1, R12, P1 ;  /* 0x0000000115117824 */ /* 0x004fe200008e060c */
[----:B------:R-:W-:-:S04]  /*7f720*/  IADD3 R16, P1, R25, R5, RZ ;  /* 0x0000000519107210 */ /* 0x000fc80007f3e0ff */
[----:B------:R1:W-:Y:S04]  /*7f730*/  STL [R1+0x466c], R17 ;  /* 0x00466c1101007387 */ /* 0x0003e80000100800 */
[----:B------:R-:W-:Y:S01]  /*7f740*/  STL.64 [R1+0x4660], R18 ;  /* 0x0046601201007387 */ /* 0x000fe20000100a00 */
[----:B-1----:R-:W-:-:S03]  /*7f750*/  IMAD.X R17, R21, 0x1, R6, P1 ;  /* 0x0000000115117824 */ /* 0x002fc600008e0606 */
[----:B------:R1:W-:Y:S04]  /*7f760*/  STL.64 [R1+0x4658], R22 ;  /* 0x0046581601007387 */ /* 0x0003e80000100a00 */
[----:B-1----:R-:W2:Y:S04]  /*7f770*/  LDL.LU.64 R22, [R1+0x7600] ;  /* 0x0076000001167983 */ /* 0x002ea80000300a00 */
[----:B------:R1:W-:Y:S04]  /*7f780*/  STL.64 [R1+0x4650], R16 ;  /* 0x0046501001007387 */ /* 0x0003e80000100a00 */
[----:B-1----:R-:W3:Y:S01]  /*7f790*/  LDL.LU.64 R16, [R1+0x75f8] ;  /* 0x0075f80001107983 */ /* 0x002ee20000300a00 */
[----:B------:R-:W-:-:S02]  /*7f7a0*/  IADD3 R18, P2, R25, R3, RZ ;  /* 0x0000000319127210 */ /* 0x000fc40007f5e0ff */
[----:B------:R-:W-:-:S03]  /*7f7b0*/  IADD3 R24, P3, R25, R0, RZ ;  /* 0x0000000019187210 */ /* 0x000fc60007f7e0ff */
[C---:B------:R-:W-:Y:S02]  /*7f7c0*/  IMAD.X R19, R21.reuse, 0x1, R4, P2 ;  /* 0x0000000115137824 */ /* 0x040fe400010e0604 */
[----:B------:R-:W-:Y:S01]  /*7f7d0*/  IMAD.X R25, R21, 0x1, R2, P3 ;  /* 0x0000000115197824 */ /* 0x000fe200018e0602 */
[C---:B---3--:R-:W-:Y:S02]  /*7f7e0*/  IADD3 R26, P1, R16.reuse, R14, RZ ;  /* 0x0000000e101a7210 */ /* 0x048fe40007f3e0ff */
[----:B------:R-:W-:-:S03]  /*7f7f0*/  IADD3 R16, P2, R16, R13, RZ ;  /* 0x0000000d10107210 */ /* 0x000fc60007f5e0ff */
[----:B------:R1:W-:Y:S04]  /*7f800*/  STL [R1+0x4638], R26 ;  /* 0x0046381a01007387 */ /* 0x0003e80000100800 */
[----:B-1----:R-:W3:Y:S04]  /*7f810*/  LDL.LU.64 R26, [R1+0x75f0] ;  /* 0x0075f000011a7983 */ /* 0x002ee80000300a00 */
[----:B------:R1:W-:Y:S04]  /*7f820*/  STL.64 [R1+0x4648], R18 ;  /* 0x0046481201007387 */ /* 0x0003e80000100a00 */
[----:B-1----:R-:W4:Y:S04]  /*7f830*/  LDL.LU.64 R18, [R1+0x75e8] ;  /* 0x0075e80001127983 */ /* 0x002f280000300a00 */
[----:B------:R1:W-:Y:S04]  /*7f840*/  STL [R1+0x4630], R16 ;  /* 0x0046301001007387 */ /* 0x0003e80000100800 */
[----:B-1----:R-:W2:Y:S04]  /*7f850*/  LDL.LU.64 R16, [R1+0x75e0] ;  /* 0x0075e00001107983 */ /* 0x002ea80000300a00 */
[----:B------:R-:W3:Y:S04]  /*7f860*/  LDL.LU R21, [R1+0x75d8] ;  /* 0x0075d80001157983 */ /* 0x000ee80000300800 */
[----:B------:R1:W-:Y:S04]  /*7f870*/  STL.64 [R1+0x4640], R24 ;  /* 0x0046401801007387 */ /* 0x0003e80000100a00 */
[----:B-1----:R-:W4:Y:S04]  /*7f880*/  LDL.LU.64 R24, [R1+0x75d0] ;  /* 0x0075d00001187983 */ /* 0x002f280000300a00 */
[----:B----4-:R1:W-:Y:S04]  /*7f890*/  STL.64 [R1+0x75c0], R24 ;  /* 0x0075c01801007387 */ /* 0x0103e80000100a00 */
[----:B-1----:R0:W4:Y:S04]  /*7f8a0*/  LDL.64 R24, [R1+0x4630] ;  /* 0x0046300001187983 */ /* 0x0021280000100a00 */
[----:B----4-:R-:W2:Y:S04]  /*7f8b0*/  LDL R25, [R1+0x508] ;  /* 0x0005080001197983 */ /* 0x010ea80000100800 */
[----:B---3--:R1:W-:Y:S04]  /*7f8c0*/  STL.64 [R1+0x75b8], R20 ;  /* 0x0075b81401007387 */ /* 0x0083e80000100a00 */
[----:B-1----:R-:W3:Y:S04]  /*7f8d0*/  LDL.LU R20, [R1+0x3c] ;  /* 0x00003c0001147983 */ /* 0x002ee80000300800 */
[----:B------:R1:W-:Y:S04]  /*7f8e0*/  STL.64 [R1+0x75b0], R18 ;  /* 0x0075b01201007387 */ /* 0x0003e80000100a00 */
[----:B-1----:R-:W4:Y:S04]  /*7f8f0*/  LDL.LU R19, [R1+0x4e4] ;  /* 0x0004e40001137983 */ /* 0x002f280000300800 */
[----:B------:R1:W-:Y:S04]  /*7f900*/  STL.64 [R1+0x75c8], R28 ;  /* 0x0075c81c01007387 */ /* 0x0003e80000100a00 */
[----:B-1----:R0:W4:Y:S02]  /*7f910*/  LDL.64 R28, [R1+0x4638] ;  /* 0x00463800011c7983 */ /* 0x0021240000100a00 */
[----:B----4-:R-:W-:-:S04]  /*7f920*/  IMAD.MOV.U32 R29, RZ, RZ, R19 ;  /* 0x000000ffff1d7224 */ /* 0x010fc800078e0013 */
[----:B------:R-:W-:Y:S02]  /*7f930*/  IMAD.MOV.U32 R19, RZ, RZ, R29 ;  /* 0x000000ffff137224 */ /* 0x000fe400078e001d */
[C---:B--2---:R-:W-:Y:S02]  /*7f940*/  IMAD.X R29, R25.reuse, 0x1, R16, P1 ;  /* 0x00000001191d7824 */ /* 0x044fe400008e0610 */
[----:B------:R-:W-:-:S03]  /*7f950*/  IMAD.X R25, R25, 0x1, R15, P2 ;  /* 0x0000000119197824 */ /* 0x000fc600010e060f */
[----:B------:R-:W-:Y:S04]  /*7f960*/  STL [R1+0x463c], R29 ;  /* 0x00463c1d01007387 */ /* 0x000fe80000100800 */
[----:B------:R1:W-:Y:S04]  /*7f970*/  STL [R1+0x7598], R15 ;  /* 0x0075980f01007387 */ /* 0x0003e80000100800 */
[----:B-1----:R-:W2:Y:S01]  /*7f980*/  LDL.LU R15, [R1+0x508] ;  /* 0x00050800010f7983 */ /* 0x002ea20000300800 */
[C---:B---3--:R-:W-:Y:S02]  /*7f990*/  IADD3 R18, P3, R20.reuse, R11, RZ ;  /* 0x0000000b14127210 */ /* 0x048fe40007f7e0ff */
[C---:B------:R-:W-:Y:S01]  /*7f9a0*/  IADD3 R28, P1, R20.reuse, R9, RZ ;  /* 0x00000009141c7210 */ /* 0x040fe20007f3e0ff */
[----:B------:R1:W-:Y:S01]  /*7f9b0*/  STL [R1+0x4634], R25 ;  /* 0x0046341901007387 */ /* 0x0003e20000100800 */
[----:B------:R-:W-:-:S03]  /*7f9c0*/  IADD3 R24, P2, R20, R7, RZ ;  /* 0x0000000714187210 */ /* 0x000fc60007f5e0ff */
[----:B------:R-:W-:Y:S01]  /*7f9d0*/  STL.64 [R1+0x75a0], R22 ;  /* 0x0075a01601007387 */ /* 0x000fe20000100a00 */
[----:B-1----:R-:W-:-:S03]  /*7f9e0*/  IMAD.MOV.U32 R25, RZ, RZ, R19 ;  /* 0x000000ffff197224 */ /* 0x002fc600078e0013 */
[----:B------:R1:W-:Y:S02]  /*7f9f0*/  STL [R1+0x75a8], R23 ;  /* 0x0075a81701007387 */ /* 0x0003e40000100800 */
[----:B-1----:R-:W-:Y:S02]  /*7fa00*/  IMAD.MOV.U32 R23, RZ, RZ, R25 ;  /* 0x000000ffff177224 */ /* 0x002fe400078e0019 */
[C---:B--2---:R-:W-:Y:S02]  /*7fa10*/  IMAD.X R19, R15.reuse, 0x1, R12, P3 ;  /* 0x000000010f137824 */ /* 0x044fe400018e060c */
[C---:B------:R-:W-:Y:S02]  /*7fa20*/  IMAD.X R29, R15.reuse, 0x1, R10, P1 ;  /* 0x000000010f1d7824 */ /* 0x040fe400008e060a */
[----:B------:R-:W-:Y:S01]  /*7fa30*/  IMAD.X R25, R15, 0x1, R8, P2 ;  /* 0x000000010f197824 */ /* 0x000fe200010e0608 */
[----:B------:R1:W-:Y:S01]  /*7fa40*/  STL.64 [R1+0x4628], R18 ;  /* 0x0046281201007387 */ /* 0x0003e20000100a00 */
[----:B------:R-:W-:-:S03]  /*7fa50*/  IADD3 R22, P1, R20, R3, RZ ;  /* 0x0000000314167210 */ /* 0x000fc60007f3e0ff */
[----:B------:R2:W-:Y:S01]  /*7fa60*/  STL.64 [R1+0x4620], R28 ;  /* 0x0046201c01007387 */ /* 0x0005e20000100a00 */
[C---:B-1----:R-:W-:Y:S02]  /*7fa70*/  IADD3 R18, P3, R20.reuse, R5, RZ ;  /* 0x0000000514127210 */ /* 0x042fe40007f7e0ff */
[----:B------:R-:W-:Y:S01]  /*7fa80*/  IADD3 R20, P2, R20, R0, RZ ;  /* 0x0000000014147210 */ /* 0x000fe20007f5e0ff */
[----:B--2---:R-:W2:Y:S02]  /*7fa90*/  LDL.LU.64 R28, [R1+0x75c8] ;  /* 0x0075c800011c7983 */ /* 0x004ea40000300a00 */
[----:B------:R-:W-:Y:S02]  /*7faa0*/  IMAD.X R19, R15, 0x1, R6, P3 ;  /* 0x000000010f137824 */ /* 0x000fe400018e0606 */
[----:B------:R1:W-:Y:S04]  /*7fab0*/  STL.64 [R1+0x4618], R24 ;  /* 0x0046181801007387 */ /* 0x0003e80000100a00 */
[----:B-1----:R-:W3:Y:S04]  /*7fac0*/  LDL.LU.64 R24, [R1+0x75c0] ;  /* 0x0075c00001187983 */ /* 0x002ee80000300a00 */
[----:B------:R1:W-:Y:S04]  /*7fad0*/  STL.64 [R1+0x7590], R8 ;  /* 0x0075900801007387 */ /* 0x0003e80000100a00 */
[----:B-1----:R-:W4:Y:S04]  /*7fae0*/  LDL R9, [R1+0x40] ;  /* 0x0000400001097983 */ /* 0x002f280000100800 */
[----:B------:R1:W-:Y:S04]  /*7faf0*/  STL [R1+0x4600], R20 ;  /* 0x0046001401007387 */ /* 0x0003e80000100800 */
[----:B-1----:R-:W2:Y:S04]  /*7fb00*/  LDL.LU.64 R20, [R1+0x75b8] ;  /* 0x0075b80001147983 */ /* 0x002ea80000300a00 */
[----:B------:R1:W-:Y:S04]  /*7fb10*/  STL.64 [R1+0x4610], R18 ;  /* 0x0046101201007387 */ /* 0x0003e80000100a00 */
[----:B-1----:R-:W3:Y:S01]  /*7fb20*/  LDL.LU.64 R18, [R1+0x75b0] ;  /* 0x0075b00001127983 */ /* 0x002ee20000300a00 */
[----:B----4-:R-:W-:Y:S01]  /*7fb30*/  IADD3 R8, P3, R9, R14, RZ ;  /* 0x0000000e09087210 */ /* 0x010fe20007f7e0ff */
[----:B------:R-:W-:-:S02]  /*7fb40*/  IMAD.MOV.U32 R9, RZ, RZ, R23 ;  /* 0x000000ffff097224 */ /* 0x000fc400078e0017 */
[----:B------:R-:W-:Y:S01]  /*7fb50*/  IMAD.X R23, R15, 0x1, R4, P1 ;  /* 0x000000010f177824 */ /* 0x000fe200008e0604 */
[----:B---3--:R1:W-:Y:S04]  /*7fb60*/  STL.64 [R1+0x7588], R18 ;  /* 0x0075881201007387 */ /* 0x0083e80000100a00 */
[----:B-1----:R0:W3:Y:S04]  /*7fb70*/  LDL.64 R18, [R1+0x4600] ;  /* 0x0046000001127983 */ /* 0x0020e80000100a00 */
[----:B------:R1:W-:Y:S04]  /*7fb80*/  STL.64 [R1+0x4608], R22 ;  /* 0x0046081601007387 */ /* 0x0003e80000100a00 */
[----:B-1----:R0:W4:Y:S04]  /*7fb90*/  LDL.LU R23, [R1+0x75a8] ;  /* 0x0075a80001177983 */ /* 0x0021280000300800 */
[----:B------:R1:W-:Y:S04]  /*7fba0*/  STL [R1+0x7570], R4 ;  /* 0x0075700401007387 */ /* 0x0003e80000100800 */
[----:B-1----:R-:W2:Y:S02]  /*7fbb0*/  LDL.LU R4, [R1+0x40] ;  /* 0x0000400001047983 */ /* 0x002ea40000300800 */
[----:B--2---:R-:W-:-:S05]  /*7fbc0*/  IADD3 R22, P1, R4, R13, RZ ;  /* 0x0000000d04167210 */ /* 0x004fca0007f3e0ff */
[----:B------:R4:W-:Y:S04]  /*7fbd0*/  STL [R1+0x45f0], R22 ;  /* 0x0045f01601007387 */ /* 0x0009e80000100800 */
[----:B----4-:R-:W2:Y:S01]  /*7fbe0*/  LDL.LU.64 R22, [R1+0x75a0] ;  /* 0x0075a00001167983 */ /* 0x010ea20000300a00 */
[----:B---3--:R-:W-:-:S03]  /*7fbf0*/  IMAD.X R19, R15, 0x1, R2, P2 ;  /* 0x000000010f137824 */ /* 0x008fc600010e0602 */
[----:B------:R-:W3:Y:S01]  /*7fc00*/  LDL.LU R15, [R1+0x7598] ;  /* 0x00759800010f7983 */ /* 0x000ee20000300800 */
[----:B------:R-:W-:-:S03]  /*7fc10*/  IADD3 R18, P2, R4, R11, RZ ;  /* 0x0000000b04127210 */ /* 0x000fc60007f5e0ff */
[----:B------:R-:W-:Y:S04]  /*7fc20*/  STL.64 [R1+0x7580], R2 ;  /* 0x0075800201007387 */ /* 0x000fe80000100a00 */
[----:B------:R-:W-:Y:S04]  /*7fc30*/  STL [R1+0x4604], R19 ;  /* 0x0046041301007387 */ /* 0x000fe80000100800 */
[----:B--2---:R-:W-:Y:S04]  /*7fc40*/  STL.64 [R1+0x7568], R22 ;  /* 0x0075681601007387 */ /* 0x004fe80000100a00 */
[----:B------:R1:W-:Y:S04]  /*7fc50*/  STL [R1+0x7560], R11 ;  /* 0x0075600b01007387 */ /* 0x0003e80000100800 */
[----:B-1----:R-:W2:Y:S01]  /*7fc60*/  LDL.LU R11, [R1+0x504] ;  /* 0x00050400010b7983 */ /* 0x002ea20000300800 */
[----:B------:R-:W-:-:S02]  /*7fc70*/  IMAD.MOV.U32 R23, RZ, RZ, R9 ;  /* 0x000000ffff177224 */ /* 0x000fc400078e0009 */
[----:B--2---:R-:W-:-:S05]  /*7fc80*/  IMAD.X R9, R11, 0x1, R16, P3 ;  /* 0x000000010b097824 */ /* 0x004fca00018e0610 */
[----:B------:R1:W-:Y:S04]  /*7fc90*/  STL.64 [R1+0x45f8], R8 ;  /* 0x0045f80801007387 */ /* 0x0003e80000100a00 */
[----:B-1----:R-:W2:Y:S04]  /*7fca0*/  LDL.LU.64 R8, [R1+0x7590] ;  /* 0x0075900001087983 */ /* 0x002ea80000300a00 */
[----:B------:R1:W-:Y:S04]  /*7fcb0*/  STL.64 [R1+0x7558], R16 ;  /* 0x0075581001007387 */ /* 0x0003e80000100a00 */
[----:B-1----:R0:W3:Y:S01]  /*7fcc0*/  LDL.64 R16, [R1+0x45f0] ;  /* 0x0045f00001107983 */ /* 0x0020e20000100a00 */
[----:B------:R-:W-:-:S03]  /*7fcd0*/  IMAD.X R19, R11, 0x1, R12, P2 ;  /* 0x000000010b137824 */ /* 0x000fc600010e060c */
[----:B------:R-:W-:Y:S01]  /*7fce0*/  STL.64 [R1+0x7578], R24 ;  /* 0x0075781801007387 */ /* 0x000fe20000100a00 */
[----:B---3--:R-:W-:-:S05]  /*7fcf0*/  IMAD.X R17, R11, 0x1, R15, P1 ;  /* 0x000000010b117824 */ /* 0x008fca00008e060f */
[----:B------:R-:W-:Y:S04]  /*7fd00*/  STL [R1+0x45f4], R17 ;  /* 0x0045f41101007387 */ /* 0x000fe80000100800 */
[----:B------:R1:W-:Y:S04]  /*7fd10*/  STL.64 [R1+0x45e8], R18 ;  /* 0x0045e81201007387 */ /* 0x0003e80000100a00 */
[----:B-1----:R-:W3:Y:S01]  /*7fd20*/  LDL.LU.64 R18, [R1+0x7588] ;  /* 0x0075880001127983 */ /* 0x002ee20000300a00 */
[----:B--2---:R-:W-:-:S05]  /*7fd30*/  IADD3 R2, P3, R4, R9, RZ ;  /* 0x0000000904027210 */ /* 0x004fca0007f7e0ff */
[----:B------:R-:W-:Y:S01]  /*7fd40*/  IMAD.X R3, R11, 0x1, R10, P3 ;  /* 0x000000010b037824 */ /* 0x000fe200018e060a */
[----:B---3--:R-:W-:Y:S04]  /*7fd50*/  STL.64 [R1+0x7548], R18 ;  /* 0x0075481201007387 */ /* 0x008fe80000100a00 */
[----:B------:R1:W-:Y:S04]  /*7fd60*/  STL.64 [R1+0x45e0], R2 ;  /* 0x0045e00201007387 */ /* 0x0003e80000100a00 */
[----:B-1----:R-:W2:Y:S01]  /*7fd70*/  LDL.LU.64 R2, [R1+0x7580] ;  /* 0x0075800001027983 */ /* 0x002ea20000300a00 */
[----:B------:R-:W-:-:S02]  /*7fd80*/  IADD3 R16, P1, R4, R7, RZ ;  /* 0x0000000704107210 */ /* 0x000fc40007f3e0ff */
[C---:B------:R-:W-:Y:S01]  /*7fd90*/  IADD3 R22, P2, R4.reuse, R5, RZ ;  /* 0x0000000504167210 */ /* 0x040fe20007f5e0ff */
[----:B------:R-:W-:Y:S02]  /*7fda0*/  IMAD.MOV.U32 R19, RZ, RZ, R23 ;  /* 0x000000ffff137224 */ /* 0x000fe400078e0017 */
[C---:B------:R-:W-:Y:S02]  /*7fdb0*/  IMAD.X R17, R11.reuse, 0x1, R8, P1 ;  /* 0x000000010b117824 */ /* 0x040fe400008e0608 */
[----:B------:R-:W-:Y:S01]  /*7fdc0*/  IMAD.X R23, R11, 0x1, R6, P2 ;  /* 0x000000010b177824 */ /* 0x000fe200010e0606 */
[----:B--2---:R-:W-:-:S05]  /*7fdd0*/  IADD3 R24, P3, R4, R3, RZ ;  /* 0x0000000304187210 */ /* 0x004fca0007f7e0ff */
[----:B------:R1:W-:Y:S04]  /*7fde0*/  STL [R1+0x45c8], R24 ;  /* 0x0045c81801007387 */ /* 0x0003e80000100800 */
[----:B-1----:R-:W2:Y:S04]  /*7fdf0*/  LDL.LU.64 R24, [R1+0x7578] ;  /* 0x0075780001187983 */ /* 0x002ea80000300a00 */
[----:B------:R1:W-:Y:S04]  /*7fe00*/  STL.64 [R1+0x7550], R8 ;  /* 0x0075500801007387 */ /* 0x0003e80000100a00 */
[----:B-1----:R-:W3:Y:S04]  /*7fe10*/  LDL R8, [R1+0x44] ;  /* 0x0000440001087983 */ /* 0x002ee80000100800 */
[----:B------:R1:W-:Y:S02]  /*7fe20*/  STL.64 [R1+0x45d8], R16 ;  /* 0x0045d81001007387 */ /* 0x0003e40000100a00 */
[----:B-1----:R-:W-:-:S02]  /*7fe30*/  IADD3 R16, P1, R4, R0, RZ ;  /* 0x0000000004107210 */ /* 0x002fc40007f3e0ff */
[----:B------:R-:W4:Y:S04]  /*7fe40*/  LDL.LU R4, [R1+0x7570] ;  /* 0x0075700001047983 */ /* 0x000f280000300800 */
[----:B------:R1:W-:Y:S04]  /*7fe50*/  STL.64 [R1+0x45d0], R22 ;  /* 0x0045d01601007387 */ /* 0x0003e80000100a00 */
[----:B-1----:R-:W2:Y:S04]  /*7fe60*/  LDL.LU.64 R22, [R1+0x7568] ;  /* 0x0075680001167983 */ /* 0x002ea80000300a00 */
[----:B------:R1:W-:Y:S04]  /*7fe70*/  STL.64 [R1+0x7540], R6 ;  /* 0x0075400601007387 */ /* 0x0003e80000100a00 */
[----:B-1----:R0:W4:Y:S01]  /*7fe80*/  LDL.64 R6, [R1+0x45c8] ;  /* 0x0045c80001067983 */ /* 0x0021220000100a00 */
[----:B------:R-:W-:-:S03]  /*7fe90*/  IMAD.X R17, R11, 0x1, R2, P1 ;  /* 0x000000010b117824 */ /* 0x000fc600008e0602 */
[----:B--2---:R-:W-:Y:S01]  /*7fea0*/  STL.64 [R1+0x7538], R22 ;  /* 0x0075381601007387 */ /* 0x004fe20000100a00 */
[----:B----4-:R-:W-:-:S05]  /*7feb0*/  IMAD.X R7, R11, 0x1, R4, P3 ;  /* 0x000000010b077824 */ /* 0x010fca00018e0604 */
[----:B------:R-:W-:Y:S04]  /*7fec0*/  STL [R1+0x45cc], R7 ;  /* 0x0045cc0701007387 */ /* 0x000fe80000100800 */
[----:B------:R-:W2:Y:S04]  /*7fed0*/  LDL.LU R11, [R1+0x7560] ;  /* 0x00756000010b7983 */ /* 0x000ea80000300800 */
[----:B------:R1:W-:Y:S04]  /*7fee0*/  STL.64 [R1+0x45c0], R16 ;  /* 0x0045c01001007387 */ /* 0x0003e80000100a00 */
[----:B-1----:R-:W4:Y:S04]  /*7fef0*/  LDL.LU.64 R16, [R1+0x7558] ;  /* 0x0075580001107983 */ /* 0x002f280000300a00 */
[----:B------:R1:W-:Y:S04]  /*7ff00*/  STL [R1+0x7530], R2 ;  /* 0x0075300201007387 */ /* 0x0003e80000100800 */
[----:B-1----:R-:W2:Y:S01]  /*7ff10*/  LDL.LU R2, [R1+0x44] ;  /* 0x0000440001027983 */ /* 0x002ea20000300800 */
[----:B---3--:R-:W-:-:S02]  /*7ff20*/  IADD3 R18, P2, R8, R14, RZ ;  /* 0x0000000e08127210 */ /* 0x008fc40007f5e0ff */
[----:B------:R-:W-:Y:S02]  /*7ff30*/  IADD3 R6, P3, R8, R13, RZ ;  /* 0x0000000d08067210 */ /* 0x000fe40007f7e0ff */
[----:B--2---:R-:W-:-:S05]  /*7ff40*/  IADD3 R8, P1, R2, R11, RZ ;  /* 0x0000000b02087210 */ /* 0x004fca0007f3e0ff */
[----:B------:R1:W-:Y:S04]  /*7ff50*/  STL [R1+0x45a8], R8 ;  /* 0x0045a80801007387 */ /* 0x0003e80000100800 */
[----:B-1----:R-:W2:Y:S04]  /*7ff60*/  LDL.LU.64 R8, [R1+0x7550] ;  /* 0x0075500001087983 */ /* 0x002ea80000300a00 */
[----:B------:R1:W-:Y:S04]  /*7ff70*/  STL [R1+0x7510], R11 ;  /* 0x0075100b01007387 */ /* 0x0003e80000100800 */
[----:B-1----:R-:W4:Y:S01]  /*7ff80*/  LDL.LU R11, [R1+0x500] ;  /* 0x00050000010b7983 */ /* 0x002f220000300800 */
[----:B------:R-:W-:-:S02]  /*7ff90*/  IMAD.MOV.U32 R22, RZ, RZ, R19 ;  /* 0x000000ffff167224 */ /* 0x000fc400078e0013 */
[----:B----4-:R-:W-:-:S05]  /*7ffa0*/  IMAD.X R19, R11, 0x1, R16, P2 ;  /* 0x000000010b137824 */ /* 0x010fca00010e0610 */
[----:B------:R1:W-:Y:S04]  /*7ffb0*/  STL.64 [R1+0x45b8], R18 ;  /* 0x0045b81201007387 */ /* 0x0003e80000100a00 */
[----:B-1----:R-:W3:Y:S01]  /*7ffc0*/  LDL.LU.64 R18, [R1+0x7548] ;  /* 0x0075480001127983 */ /* 0x002ee20000300a00 */
[----:B------:R-:W-:-:S03]  /*7ffd0*/  IMAD.X R7, R11, 0x1, R15, P3 ;  /* 0x000000010b077824 */ /* 0x000fc600018e060f */
[----:B---3--:R-:W-:Y:S04]  /*7ffe0*/  STL.64 [R1+0x7518], R18 ;  /* 0x0075181201007387 */ /* 0x008fe80000100a00 */
[----:B------:R1:W-:Y:S04]  /*7fff0*/  STL.64 [R1+0x45b0], R6 ;  /* 0x0045b00601007387 */ /* 0x0003e80000100a00 */
[----:B-1----:R-:W3:Y:S01]  /*80000*/  LDL.LU.64 R6, [R1+0x7540] ;  /* 0x0075400001067983 */ /* 0x002ee20000300a00 */
[----:B------:R-:W-:-:S03]  /*80010*/  IMAD.MOV.U32 R19, RZ, RZ, R22 ;  /* 0x000000ffff137224 */ /* 0x000fc600078e0016 */
[----:B------:R1:W-:Y:S04]  /*80020*/  STL.64 [R1+0x7528], R14 ;  /* 0x0075280e01007387 */ /* 0x0003e80000100a00 */
[----:B-1----:R0:W4:Y:S01]  /*80030*/  LDL.64 R14, [R1+0x45a8] ;  /* 0x0045a800010e7983 */ /* 0x0021220000100a00 */
[----:B---3--:R-:W-:-:S05]  /*80040*/  IADD3 R22, P3, R2, R7, RZ ;  /* 0x0000000702167210 */ /* 0x008fca0007f7e0ff */
[----:B------:R1:W-:Y:S04]  /*80050*/  STL [R1+0x4590], R22 ;  /* 0x0045901601007387 */ /* 0x0003e80000100800 */
[----:B-1----:R-:W3:Y:S01]  /*80060*/  LDL.LU.64 R22, [R1+0x7538] ;  /* 0x0075380001167983 */ /* 0x002ee20000300a00 */
[----:B----4-:R-:W-:-:S03]  /*80070*/  IMAD.X R15, R11, 0x1, R12, P1 ;  /* 0x000000010b0f7824 */ /* 0x010fc600008e060c */
[----:B------:R1:W-:Y:S04]  /*80080*/  STL.64 [R1+0x7520], R12 ;  /* 0x0075200c01007387 */ /* 0x0003e80000100a00 */
[----:B-1----:R-:W4:Y:S04]  /*80090*/  LDL R12, [R1+0x48] ;  /* 0x00004800010c7983 */ /* 0x002f280000100800 */
[----:B------:R-:W-:Y:S04]  /*800a0*/  STL [R1+0x45ac], R15 ;  /* 0x0045ac0f01007387 */ /* 0x000fe80000100800 */
[----:B---3--:R1:W-:Y:S04]  /*800b0*/  STL.64 [R1+0x7508], R22 ;  /* 0x0075081601007387 */ /* 0x0083e80000100a00 */
[----:B-1----:R0:W3:Y:S01]  /*800c0*/  LDL.64 R22, [R1+0x4590] ;  /* 0x0045900001167983 */ /* 0x0020e20000100a00 */
[C---:B--2---:R-:W-:Y:S01]  /*800d0*/  IADD3 R18, P2, R2.reuse, R9, RZ ;  /* 0x0000000902127210 */ /* 0x044fe20007f5e0ff */
[----:B------:R-:W-:Y:S01]  /*800e0*/  IMAD.MOV.U32 R15, RZ, RZ, R19 ;  /* 0x000000ffff0f7224 */ /* 0x000fe200078e0013 */
[----:B------:R-:W-:-:S03]  /*800f0*/  IADD3 R14, P1, R2, R5, RZ ;  /* 0x00000005020e7210 */ /* 0x000fc60007f3e0ff */
[----:B------:R-:W-:-:S05]  /*80100*/  IMAD.X R19, R11, 0x1, R10, P2 ;  /* 0x000000010b137824 */ /* 0x000fca00010e060a */
[----:B------:R1:W-:Y:S02]  /*80110*/  STL.64 [R1+0x45a0], R18 ;  /* 0x0045a01201007387 */ /* 0x0003e40000100a00 */
[----:B-1----:R-:W-:Y:S01]  /*80120*/  IADD3 R18, P2, R2, R3, RZ ;  /* 0x0000000302127210 */ /* 0x002fe20007f5e0ff */
[----:B---3--:R-:W-:-:S05]  /*80130*/  IMAD.X R23, R11, 0x1, R8, P3 ;  /* 0x000000010b177824 */ /* 0x008fca00018e0608 */
[----:B------:R1:W-:Y:S01]  /*80140*/  STL [R1+0x4594], R23 ;  /* 0x0045941701007387 */ /* 0x0003e20000100800 */
[----:B------:R-:W-:-:S03]  /*80150*/  IADD3 R22, P3, R2, R0, RZ ;  /* 0x0000000002167210 */ /* 0x000fc60007f7e0ff */
[----:B------:R-:W2:Y:S01]  /*80160*/  LDL.LU R2, [R1+0x7530] ;  /* 0x0075300001027983 */ /* 0x000ea20000300800 */
[----:B-1----:R-:W-:Y:S02]  /*80170*/  IMAD.MOV.U32 R23, RZ, RZ, R15 ;  /* 0x000000ffff177224 */ /* 0x002fe400078e000f */
[----:B------:R-:W-:-:S05]  /*80180*/  IMAD.X R15, R11, 0x1, R6, P1 ;  /* 0x000000010b0f7824 */ /* 0x000fca00008e0606 */
[----:B------:R1:W-:Y:S04]  /*80190*/  STL.64 [R1+0x4588], R14 ;  /* 0x0045880e01007387 */ /* 0x0003e80000100a00 */
[----:B-1----:R-:W4:Y:S01]  /*801a0*/  LDL.LU.64 R14, [R1+0x7528] ;  /* 0x00752800010e7983 */ /* 0x002f220000300a00 */
[----:B------:R-:W-:Y:S01]  /*801b0*/  IMAD.X R19, R11, 0x1, R4, P2 ;  /* 0x000000010b137824 */ /* 0x000fe200010e0604 */
[----:B----4-:R-:W-:-:S05]  /*801c0*/  IADD3 R12, P1, R12, R14, RZ ;  /* 0x0000000e0c0c7210 */ /* 0x010fca0007f3e0ff */
[----:B------:R1:W-:Y:S04]  /*801d0*/  STL [R1+0x4568], R12 ;  /* 0x0045680c01007387 */ /* 0x0003e80000100800 */
[----:B-1----:R-:W3:Y:S04]  /*801e0*/  LDL.LU.64 R12, [R1+0x7520] ;  /* 0x00752000010c7983 */ /* 0x002ee80000300a00 */
[----:B------:R1:W-:Y:S04]  /*801f0*/  STL [R1+0x74e0], R14 ;  /* 0x0074e00e01007387 */ /* 0x0003e80000100800 */
[----:B-1----:R-:W4:Y:S04]  /*80200*/  LDL.LU R14, [R1+0x48] ;  /* 0x00004800010e7983 */ /* 0x002f280000300800 */
[----:B------:R1:W-:Y:S04]  /*80210*/  STL.64 [R1+0x4580], R18 ;  /* 0x0045801201007387 */ /* 0x0003e80000100a00 */
[----:B-1----:R-:W3:Y:S04]  /*80220*/  LDL.LU.64 R18, [R1+0x7518] ;  /* 0x0075180001127983 */ /* 0x002ee80000300a00 */
[----:B------:R1:W-:Y:S02]  /*80230*/  STL.64 [R1+0x7500], R4 ;  /* 0x0075000401007387 */ /* 0x0003e40000100a00 */
[----:B-1----:R-:W-:-:S02]  /*80240*/  IMAD.MOV.U32 R5, RZ, RZ, R23 ;  /* 0x000000ffff057224 */ /* 0x002fc400078e0017 */
[----:B------:R-:W4:Y:S01]  /*80250*/  LDL.LU R4, [R1+0x70] ;  /* 0x0000700001047983 */ /* 0x000f220000300800 */
[----:B--2---:R-:W-:-:S03]  /*80260*/  IMAD.X R23, R11, 0x1, R2, P3 ;  /* 0x000000010b177824 */ /* 0x004fc600018e0602 */
[----:B---3--:R1:W-:Y:S04]  /*80270*/  STL.64 [R1+0x74e8], R18 ;  /* 0x0074e81201007387 */ /* 0x0083e80000100a00 */
[----:B-1----:R-:W2:Y:S04]  /*80280*/  LDL R19, [R1+0x4fc] ;  /* 0x0004fc0001137983 */ /* 0x002ea80000100800 */
[----:B------:R-:W3:Y:S04]  /*80290*/  LDL.LU R11, [R1+0x7510] ;  /* 0x00751000010b7983 */ /* 0x000ee80000300800 */
[----:B------:R1:W-:Y:S04]  /*802a0*/  STL.64 [R1+0x4570], R22 ;  /* 0x0045701601007387 */ /* 0x0003e80000100a00 */
[----:B-1----:R-:W4:Y:S04]  /*802b0*/  LDL.LU.64 R22, [R1+0x7508] ;  /* 0x0075080001167983 */ /* 0x002f280000300a00 */
[----:B------:R1:W-:Y:S04]  /*802c0*/  STL.64 [R1+0x74f0], R2 ;  /* 0x0074f00201007387 */ /* 0x0003e80000100a00 */
[----:B-1----:R0:W2:Y:S04]  /*802d0*/  LDL.64 R2, [R1+0x4568] ;  /* 0x0045680001027983 */ /* 0x0020a80000100a00 */
[----:B----4-:R1:W-:Y:S02]  /*802e0*/  STL.64 [R1+0x74f8], R22 ;  /* 0x0074f81601007387 */ /* 0x0103e40000100a00 */
[----:B-1----:R-:W-:-:S02]  /*802f0*/  IMAD.MOV.U32 R22, RZ, RZ, R5 ;  /* 0x000000ffff167224 */ /* 0x002fc400078e0005 */
[----:B--2---:R-:W-:-:S04]  /*80300*/  IMAD.MOV.U32 R3, RZ, RZ, R4 ;  /* 0x000000ffff037224 */ /* 0x004fc800078e0004 */
[----:B------:R-:W-:Y:S02]  /*80310*/  IMAD.MOV.U32 R5, RZ, RZ, R3 ;  /* 0x000000ffff057224 */ /* 0x000fe400078e0003 */
[----:B------:R-:W-:Y:S01]  /*80320*/  IMAD.X R3, R19, 0x1, R16, P1 ;  /* 0x0000000113037824 */ /* 0x000fe200008e0610 */
[----:B------:R-:W-:-:S04]  /*80330*/  IADD3 R2, P1, R14, R9, RZ ;  /* 0x000000090e027210 */ /* 0x000fc80007f3e0ff */
[----:B------:R-:W-:Y:S04]  /*80340*/  STL [R1+0x456c], R3 ;  /* 0x00456c0301007387 */ /* 0x000fe80000100800 */
[----:B------:R1:W-:Y:S04]  /*80350*/  STL [R1+0x74d0], R9 ;  /* 0x0074d00901007387 */ /* 0x0003e80000100800 */
[----:B-1----:R-:W2:Y:S01]  /*80360*/  LDL.LU R9, [R1+0x4fc] ;  /* 0x0004fc0001097983 */ /* 0x002ea20000300800 */
[C---:B------:R-:W-:Y:S02]  /*80370*/  IADD3 R18, P2, R14.reuse, R13, RZ ;  /* 0x0000000d0e127210 */ /* 0x040fe40007f5e0ff */
[----:B---3--:R-:W-:-:S03]  /*80380*/  IADD3 R4, P3, R14, R11, RZ ;  /* 0x0000000b0e047210 */ /* 0x008fc60007f7e0ff */
[----:B--2---:R-:W-:-:S05]  /*80390*/  IMAD.X R19, R9, 0x1, R15, P2 ;  /* 0x0000000109137824 */ /* 0x004fca00010e060f */
[----:B------:R1:W-:Y:S02]  /*803a0*/  STL.64 [R1+0x4558], R18 ;  /* 0x0045581201007387 */ /* 0x0003e40000100a00 */
[----:B-1----:R-:W-:Y:S02]  /*803b0*/  IMAD.MOV.U32 R19, RZ, RZ, R5 ;  /* 0x000000ffff137224 */ /* 0x002fe400078e0005 */
[----:B------:R-:W-:-:S05]  /*803c0*/  IMAD.X R5, R9, 0x1, R12, P3 ;  /* 0x0000000109057824 */ /* 0x000fca00018e060c */
[----:B------:R1:W-:Y:S04]  /*803d0*/  STL.64 [R1+0x4550], R4 ;  /* 0x0045500401007387 */ /* 0x0003e80000100a00 */
[----:B-1----:R-:W2:Y:S04]  /*803e0*/  LDL.LU.64 R4, [R1+0x7500] ;  /* 0x0075000001047983 */ /* 0x002ea80000300a00 */
[----:B------:R1:W-:Y:S01]  /*803f0*/  STL.64 [R1+0x74d8], R12 ;  /* 0x0074d80c01007387 */ /* 0x0003e20000100a00 */
[----:B------:R-:W-:Y:S01]  /*80400*/  IMAD.X R3, R9, 0x1, R10, P1 ;  /* 0x0000000109037824 */ /* 0x000fe200008e060a */
[C---:B------:R-:W-:Y:S01]  /*80410*/  IADD3 R18, P2, R14.reuse, R7, RZ ;  /* 0x000000070e127210 */ /* 0x040fe20007f5e0ff */
[----:B-1----:R-:W-:Y:S01]  /*80420*/  IMAD.MOV.U32 R13, RZ, RZ, R22 ;  /* 0x000000ffff0d7224 */ /* 0x002fe200078e0016 */
[----:B--2---:R-:W-:-:S05]  /*80430*/  IADD3 R22, P3, R14, R5, RZ ;  /* 0x000000050e167210 */ /* 0x004fca0007f7e0ff */
[----:B------:R1:W-:Y:S04]  /*80440*/  STL [R1+0x4530], R22 ;  /* 0x0045301601007387 */ /* 0x0003e80000100800 */
[----:B-1----:R-:W2:Y:S04]  /*80450*/  LDL.LU.64 R22, [R1+0x74f8] ;  /* 0x0074f80001167983 */ /* 0x002ea80000300a00 */
[----:B------:R1:W-:Y:S04]  /*80460*/  STL.64 [R1+0x4540], R2 ;  /* 0x0045400201007387 */ /* 0x0003e80000100a00 */
[----:B-1----:R-:W3:Y:S04]  /*80470*/  LDL.LU.64 R2, [R1+0x74f0] ;  /* 0x0074f00001027983 */ /* 0x002ee80000300a00 */
[----:B------:R1:W-:Y:S02]  /*80480*/  STL.64 [R1+0x74c8], R10 ;  /* 0x0074c80a01007387 */ /* 0x0003e40000100a00 */
[----:B-1----:R-:W-:-:S02]  /*80490*/  IMAD.MOV.U32 R11, RZ, RZ, R13 ;  /* 0x000000ffff0b7224 */ /* 0x002fc400078e000d */
[----:B------:R-:W-:Y:S02]  /*804a0*/  IMAD.MOV.U32 R13, RZ, RZ, R19 ;  /* 0x000000ffff0d7224 */ /* 0x000fe400078e0013 */
[----:B------:R-:W-:-:S05]  /*804b0*/  IMAD.X R19, R9, 0x1, R8, P2 ;  /* 0x0000000109137824 */ /* 0x000fca00010e0608 */
[----:B------:R1:W-:Y:S04]  /*804c0*/  STL.64 [R1+0x4538], R18 ;  /* 0x0045381201007387 */ /* 0x0003e80000100a00 */
[----:B-1----:R-:W4:Y:S01]  /*804d0*/  LDL.LU.64 R18, [R1+0x74e8] ;  /* 0x0074e80001127983 */ /* 0x002f220000300a00 */
[C---:B------:R-:W-:Y:S02]  /*804e0*/  IADD3 R10, P2, R14.reuse, R0, RZ ;  /* 0x000000000e0a7210 */ /* 0x040fe40007f5e0ff */
[----:B---3--:R-:W-:Y:S01]  /*804f0*/  IADD3 R12, P1, R14, R3, RZ ;  /* 0x000000030e0c7210 */ /* 0x008fe20007f3e0ff */
[----:B----4-:R1:W-:Y:S04]  /*80500*/  STL.64 [R1+0x74b8], R18 ;  /* 0x0074b81201007387 */ /* 0x0103e80000100a00 */
[----:B-1----:R-:W3:Y:S04]  /*80510*/  LDL R19, [R1+0x4c] ;  /* 0x00004c0001137983 */ /* 0x002ee80000100800 */
[----:B------:R-:W3:Y:S04]  /*80520*/  LDL.LU R14, [R1+0x74e0] ;  /* 0x0074e000010e7983 */ /* 0x000ee80000300800 */
[----:B--2---:R1:W-:Y:S04]  /*80530*/  STL.64 [R1+0x74c0], R22 ;  /* 0x0074c01601007387 */ /* 0x0043e80000100a00 */
[----:B-1----:R0:W2:Y:S01]  /*80540*/  LDL.64 R22, [R1+0x4530] ;  /* 0x0045300001167983 */ /* 0x0020a20000100a00 */
[----:B------:R-:W-:-:S02]  /*80550*/  IMAD.MOV.U32 R18, RZ, RZ, R11 ;  /* 0x000000ffff127224 */ /* 0x000fc400078e000b */
[----:B------:R-:W-:Y:S02]  /*80560*/  IMAD.MOV.U32 R11, RZ, RZ, R13 ;  /* 0x000000ffff0b7224 */ /* 0x000fe400078e000d */
[C---:B------:R-:W-:Y:S02]  /*80570*/  IMAD.X R13, R9.reuse, 0x1, R4, P1 ;  /* 0x00000001090d7824 */ /* 0x040fe400008e0604 */
[----:B--2---:R-:W-:-:S05]  /*80580*/  IMAD.X R23, R9, 0x1, R6, P3 ;  /* 0x0000000109177824 */ /* 0x004fca00018e0606 */
[----:B------:R1:W-:Y:S04]  /*80590*/  STL [R1+0x4534], R23 ;  /* 0x0045341701007387 */ /* 0x0003e80000100800 */
[----:B-1----:R-:W2:Y:S04]  /*805a0*/  LDL R23, [R1+0x4f8] ;  /* 0x0004f80001177983 */ /* 0x002ea80000100800 */
[----:B------:R1:W-:Y:S04]  /*805b0*/  STL.64 [R1+0x4528], R12 ;  /* 0x0045280c01007387 */ /* 0x0003e80000100a00 */
[----:B-1----:R-:W4:Y:S01]  /*805c0*/  LDL.LU.64 R12, [R1+0x74d8] ;  /* 0x0074d800010c7983 */ /* 0x002f220000300a00 */
[----:B---3--:R-:W-:-:S03]  /*805d0*/  IADD3 R22, P3, R19, R14, RZ ;  /* 0x0000000e13167210 */ /* 0x008fc60007f7e0ff */
[----:B------:R1:W-:Y:S02]  /*805e0*/  STL.64 [R1+0x74b0], R4 ;  /* 0x0074b00401007387 */ /* 0x0003e40000100a00 */
[----:B-1----:R-:W-:Y:S01]  /*805f0*/  IMAD.MOV.U32 R4, RZ, RZ, R18 ;  /* 0x000000ffff047224 */ /* 0x002fe200078e0012 */
[----:B----4-:R-:W-:Y:S01]  /*80600*/  IADD3 R18, P1, R19, R13, RZ ;  /* 0x0000000d13127210 */ /* 0x010fe20007f3e0ff */
[----:B------:R-:W-:Y:S02]  /*80610*/  IMAD.MOV.U32 R19, RZ, RZ, R11 ;  /* 0x000000ffff137224 */ /* 0x000fe400078e000b */
[----:B------:R-:W-:Y:S01]  /*80620*/  IMAD.X R11, R9, 0x1, R2, P2 ;  /* 0x00000001090b7824 */ /* 0x000fe200010e0602 */
[----:B------:R1:W-:Y:S04]  /*80630*/  STL [R1+0x74a0], R13 ;  /* 0x0074a00d01007387 */ /* 0x0003e80000100800 */
[----:B-1----:R-:W3:Y:S04]  /*80640*/  LDL.LU R13, [R1+0x4c] ;  /* 0x00004c00010d7983 */ /* 0x002ee80000300800 */
[----:B------:R-:W4:Y:S04]  /*80650*/  LDL.LU R9, [R1+0x74d0] ;  /* 0x0074d00001097983 */ /* 0x000f280000300800 */
[----:B------:R1:W-:Y:S04]  /*80660*/  STL.64 [R1+0x4518], R10 ;  /* 0x0045180a01007387 */ /* 0x0003e80000100a00 */
[----:B-1----:R-:W3:Y:S01]  /*80670*/  LDL.LU.64 R10, [R1+0x74c8] ;  /* 0x0074c800010a7983 */ /* 0x002ee20000300a00 */
[----:B--2---:R-:W-:-:S03]  /*80680*/  IMAD.X R23, R23, 0x1, R16, P3 ;  /* 0x0000000117177824 */ /* 0x004fc600018e0610 */
[----:B------:R3:W-:Y:S04]  /*80690*/  STL.64 [R1+0x74a8], R2 ;  /* 0x0074a80201007387 */ /* 0x0007e80000100a00 */
[----:B------:R1:W-:Y:S01]  /*806a0*/  STL.64 [R1+0x4510], R22 ;  /* 0x0045101601007387 */ /* 0x0003e20000100a00 */
[----:B---3--:R-:W-:-:S05]  /*806b0*/  IADD3 R2, P2, R13, R11, RZ ;  /* 0x0000000b0d027210 */ /* 0x008fca0007f5e0ff */
[----:B------:R-:W-:Y:S04]  /*806c0*/  STL [R1+0x44f8], R2 ;  /* 0x0044f80201007387 */ /* 0x000fe80000100800 */
[----:B-1----:R-:W2:Y:S04]  /*806d0*/  LDL.LU.64 R22, [R1+0x74c0] ;  /* 0x0074c00001167983 */ /* 0x002ea80000300a00 */
[----:B------:R1:W-:Y:S04]  /*806e0*/  STL [R1+0x7488], R16 ;  /* 0x0074881001007387 */ /* 0x0003e80000100800 */
[----:B-1----:R-:W3:Y:S01]  /*806f0*/  LDL.LU R16, [R1+0x4f8] ;  /* 0x0004f80001107983 */ /* 0x002ee20000300800 */
[----:B------:R-:W-:-:S02]  /*80700*/  IMAD.MOV.U32 R3, RZ, RZ, R19 ;  /* 0x000000ffff037224 */ /* 0x000fc400078e0013 */
[----:B---3--:R-:W-:-:S05]  /*80710*/  IMAD.X R19, R16, 0x1, R15, P1 ;  /* 0x0000000110137824 */ /* 0x008fca00008e060f */
[----:B------:R1:W-:Y:S04]  /*80720*/  STL.64 [R1+0x4500], R18 ;  /* 0x0045001201007387 */ /* 0x0003e80000100a00 */
[----:B-1----:R-:W3:Y:S04]  /*80730*/  LDL.LU.64 R18, [R1+0x74b8] ;  /* 0x0074b80001127983 */ /* 0x002ee80000300a00 */
[----:B---3--:R-:W-:Y:S04]  /*80740*/  STL.64 [R1+0x7490], R18 ;  /* 0x0074901201007387 */ /* 0x008fe80000100a00 */
[----:B--2---:R1:W-:Y:S04]  /*80750*/  STL.64 [R1+0x7498], R22 ;  /* 0x0074981601007387 */ /* 0x0043e80000100a00 */
[----:B-1----:R0:W2:Y:S01]  /*80760*/  LDL.64 R22, [R1+0x44f8] ;  /* 0x0044f80001167983 */ /* 0x0020a20000100a00 */
[----:B------:R-:W-:Y:S01]  /*80770*/  IMAD.MOV.U32 R19, RZ, RZ, R4 ;  /* 0x000000ffff137224 */ /* 0x000fe200078e0004 */
[----:B------:R-:W-:-:S02]  /*80780*/  IADD3 R4, P1, R13, R7, RZ ;  /* 0x000000070d047210 */ /* 0x000fc40007f3e0ff */
[----:B----4-:R-:W-:-:S03]  /*80790*/  IADD3 R2, P3, R13, R9, RZ ;  /* 0x000000090d027210 */ /* 0x010fc60007f7e0ff */
[----:B------:R1:W-:Y:S04]  /*807a0*/  STL [R1+0x44e0], R4 ;  /* 0x0044e00401007387 */ /* 0x0003e80000100800 */
[----:B-1----:R-:W3:Y:S01]  /*807b0*/  LDL.LU.64 R4, [R1+0x74b0] ;  /* 0x0074b00001047983 */ /* 0x002ee20000300a00 */
[----:B--2---:R-:W-:-:S05]  /*807c0*/  IMAD.X R23, R16, 0x1, R12, P2 ;  /* 0x0000000110177824 */ /* 0x004fca00010e060c */
[----:B------:R1:W-:Y:S02]  /*807d0*/  STL [R1+0x44fc], R23 ;  /* 0x0044fc1701007387 */ /* 0x0003e40000100800 */
[----:B-1----:R-:W-:Y:S02]  /*807e0*/  IMAD.MOV.U32 R23, RZ, RZ, R3 ;  /* 0x000000ffff177224 */ /* 0x002fe400078e0003 */
[----:B------:R-:W-:-:S05]  /*807f0*/  IMAD.X R3, R16, 0x1, R10, P3 ;  /* 0x0000000110037824 */ /* 0x000fca00018e060a */
[----:B------:R1:W-:Y:S04]  /*80800*/  STL.64 [R1+0x44e8], R2 ;  /* 0x0044e80201007387 */ /* 0x0003e80000100a00 */
[----:B-1----:R-:W2:Y:S04]  /*80810*/  LDL.LU.64 R2, [R1+0x74a8] ;  /* 0x0074a80001027983 */ /* 0x002ea80000300a00 */
[----:B------:R1:W-:Y:S04]  /*80820*/  STL.64 [R1+0x7480], R10 ;  /* 0x0074800a01007387 */ /* 0x0003e80000100a00 */
[----:B-1----:R0:W4:Y:S01]  /*80830*/  LDL.64 R10, [R1+0x44e0] ;  /* 0x0044e000010a7983 */ /* 0x0021220000100a00 */
[----:B---3--:R-:W-:-:S03]  /*80840*/  IADD3 R22, P2, R13, R5, RZ ;  /* 0x000000050d167210 */ /* 0x008fc60007f5e0ff */
[----:B------:R1:W-:Y:S01]  /*80850*/  STL.64 [R1+0x7478], R8 ;  /* 0x0074780801007387 */ /* 0x0003e20000100a00 */
[----:B--2---:R-:W-:Y:S01]  /*80860*/  IADD3 R18, P3, R13, R3, RZ ;  /* 0x000000030d127210 */ /* 0x004fe20007f7e0ff */
[----:B----4-:R-:W-:-:S04]  /*80870*/  IMAD.MOV.U32 R11, RZ, RZ, R19 ;  /* 0x000000ffff0b7224 */ /* 0x010fc800078e0013 */
[----:B------:R-:W-:Y:S02]  /*80880*/  IMAD.MOV.U32 R19, RZ, RZ, R11 ;  /* 0x000000ffff137224 */ /* 0x000fe400078e000b */
[----:B------:R-:W-:Y:S01]  /*80890*/  IMAD.X R11, R16, 0x1, R8, P1 ;  /* 0x00000001100b7824 */ /* 0x000fe200008e0608 */
[----:B------:R-:W-:-:S04]  /*808a0*/  IADD3 R10, P1, R13, R0, RZ ;  /* 0x000000000d0a7210 */ /* 0x000fc80007f3e0ff */
[----:B------:R2:W-:Y:S04]  /*808b0*/  STL [R1+0x44e4], R11 ;  /* 0x0044e40b01007387 */ /* 0x0005e80000100800 */
[----:B------:R-:W3:Y:S01]  /*808c0*/  LDL.LU R13, [R1+0x74a0] ;  /* 0x0074a000010d7983 */ /* 0x000ee20000300800 */
[----:B-1----:R-:W-:Y:S02]  /*808d0*/  IMAD.MOV.U32 R9, RZ, RZ, R19 ;  /* 0x000000ffff097224 */ /* 0x002fe400078e0013 */
[----:B--2---:R-:W-:Y:S02]  /*808e0*/  IMAD.MOV.U32 R11, RZ, RZ, R23 ;  /* 0x000000ffff0b7224 */ /* 0x004fe400078e0017 */
[C---:B------:R-:W-:Y:S02]  /*808f0*/  IMAD.X R23, R16.reuse, 0x1, R6, P2 ;  /* 0x0000000110177824 */ /* 0x040fe400010e0606 */
[----:B------:R-:W-:-:S03]  /*80900*/  IMAD.X R19, R16, 0x1, R4, P3 ;  /* 0x0000000110137824 */ /* 0x000fc600018e0604 */
[----:B------:R1:W-:Y:S04]  /*80910*/  STL.64 [R1+0x44d8], R22 ;  /* 0x0044d81601007387 */ /* 0x0003e80000100a00 */
[----:B-1----:R-:W2:Y:S04]  /*80920*/  LDL.LU.64 R22, [R1+0x7498] ;  /* 0x0074980001167983 */ /* 0x002ea80000300a00 */
[----:B------:R1:W-:Y:S04]  /*80930*/  STL.64 [R1+0x7468], R6 ;  /* 0x0074680601007387 */ /* 0x0003e80000100a00 */
[----:B-1----:R-:W4:Y:S04]  /*80940*/  LDL R7, [R1+0x50] ;  /* 0x0000500001077983 */ /* 0x002f280000100800 */
[----:B------:R-:W-:Y:S04]  /*80950*/  STL.64 [R1+0x7470], R14 ;  /* 0x0074700e01007387 */ /* 0x000fe80000100a00 */
[----:B------:R1:W-:Y:S04]  /*80960*/  STL.64 [R1+0x44c8], R18 ;  /* 0x0044c81201007387 */ /* 0x0003e80000100a00 */
[----:B-1----:R-:W2:Y:S04]  /*80970*/  LDL.LU.64 R18, [R1+0x7490] ;  /* 0x0074900001127983 */ /* 0x002ea80000300a00 */
[----:B------:R-:W-:Y:S04]  /*80980*/  STL.64 [R1+0x7458], R4 ;  /* 0x0074580401007387 */ /* 0x000fe80000100a00 */
[----:B---3--:R1:W-:Y:S02]  /*80990*/  STL.64 [R1+0x7460], R12 ;  /* 0x0074600c01007387 */ /* 0x0083e40000100a00 */
[----:B-1----:R-:W-:-:S02]  /*809a0*/  IMAD.MOV.U32 R12, RZ, RZ, R11 ;  /* 0x000000ffff0c7224 */ /* 0x002fc400078e000b */
[----:B------:R-:W-:Y:S02]  /*809b0*/  IMAD.X R11, R16, 0x1, R2, P1 ;  /* 0x00000001100b7824 */ /* 0x000fe400008e0602 */
[----:B------:R-:W3:Y:S04]  /*809c0*/  LDL.LU R16, [R1+0x7488] ;  /* 0x0074880001107983 */ /* 0x000ee80000300800 */
[----:B------:R1:W-:Y:S04]  /*809d0*/  STL.64 [R1+0x44c0], R10 ;  /* 0x0044c00a01007387 */ /* 0x0003e80000100a00 */
[----:B-1----:R-:W4:Y:S04]  /*809e0*/  LDL.LU.64 R10, [R1+0x7480] ;  /* 0x00748000010a7983 */ /* 0x002f280000300a00 */
[----:B------:R1:W-:Y:S04]  /*809f0*/  STL [R1+0x7450], R2 ;  /* 0x0074500201007387 */ /* 0x0003e80000100800 */
[----:B-1----:R-:W2:Y:S04]  /*80a00*/  LDL.LU R2, [R1+0x50] ;  /* 0x0000500001027983 */ /* 0x002ea80000300800 */
[----:B----4-:R1:W-:Y:S01]  /*80a10*/  STL [R1+0x7430], R11 ;  /* 0x0074300b01007387 */ /* 0x0103e20000100800 */
[----:B--2---:R-:W-:-:S03]  /*80a20*/  IADD3 R4, P1, R2, R11, RZ ;  /* 0x0000000b02047210 */ /* 0x004fc60007f3e0ff */
[----:B-1----:R-:W3:Y:S01]  /*80a30*/  LDL.LU R11, [R1+0x4f4] ;  /* 0x0004f400010b7983 */ /* 0x002ee20000300800 */
[----:B------:R-:W-:Y:S01]  /*80a40*/  IADD3 R8, P2, R7, R14, RZ ;  /* 0x0000000e07087210 */ /* 0x000fe20007f5e0ff */
[----:B------:R-:W-:-:S04]  /*80a50*/  IMAD.MOV.U32 R5, RZ, RZ, R9 ;  /* 0x000000ffff057224 */ /* 0x000fc800078e0009 */
[----:B---3--:R-:W-:-:S05]  /*80a60*/  IMAD.X R9, R11, 0x1, R16, P2 ;  /* 0x000000010b097824 */ /* 0x008fca00010e0610 */
[----:B------:R1:W-:Y:S04]  /*80a70*/  STL.64 [R1+0x44b0], R8 ;  /* 0x0044b00801007387 */ /* 0x0003e80000100a00 */
[----:B-1----:R-:W2:Y:S02]  /*80a80*/  LDL.LU.64 R8, [R1+0x7478] ;  /* 0x0074780001087983 */ /* 0x002ea40000300a00 */
[----:B--2---:R-:W-:-:S05]  /*80a90*/  IADD3 R14, P2, R2, R9, RZ ;  /* 0x00000009020e7210 */ /* 0x004fca0007f5e0ff */
[----:B------:R1:W-:Y:S04]  /*80aa0*/  STL [R1+0x4490], R14 ;  /* 0x0044900e01007387 */ /* 0x0003e80000100800 */
[----:B-1----:R-:W2:Y:S01]  /*80ab0*/  LDL.LU.64 R14, [R1+0x7470] ;  /* 0x00747000010e7983 */ /* 0x002ea20000300a00 */
[----:B------:R-:W-:-:S03]  /*80ac0*/  IADD3 R6, P3, R7, R13, RZ ;  /* 0x0000000d07067210 */ /* 0x000fc60007f7e0ff */
[----:B------:R1:W-:Y:S04]  /*80ad0*/  STL [R1+0x7420], R9 ;  /* 0x0074200901007387 */ /* 0x0003e80000100800 */
[----:B-1----:R-:W3:Y:S01]  /*80ae0*/  LDL R9, [R1+0x54] ;  /* 0x0000540001097983 */ /* 0x002ee20000100800 */
[----:B--2---:R-:W-:-:S05]  /*80af0*/  IMAD.X R7, R11, 0x1, R15, P3 ;  /* 0x000000010b077824 */ /* 0x004fca00018e060f */
[----:B------:R1:W-:Y:S04]  /*80b00*/  STL.64 [R1+0x44a8], R6 ;  /* 0x0044a80601007387 */ /* 0x0003e80000100a00 */
[----:B-1----:R-:W2:Y:S04]  /*80b10*/  LDL.LU.64 R6, [R1+0x7468] ;  /* 0x0074680001067983 */ /* 0x002ea80000300a00 */
[----:B------:R1:W-:Y:S02]  /*80b20*/  STL.64 [R1+0x7448], R14 ;  /* 0x0074480e01007387 */ /* 0x0003e40000100a00 */
[----:B-1----:R-:W-:Y:S01]  /*80b30*/  IMAD.MOV.U32 R15, RZ, RZ, R12 ;  /* 0x000000ffff0f7224 */ /* 0x002fe200078e000c */
[----:B--2---:R-:W-:-:S05]  /*80b40*/  IADD3 R12, P3, R2, R7, RZ ;  /* 0x00000007020c7210 */ /* 0x004fca0007f7e0ff */
[----:B------:R1:W-:Y:S04]  /*80b50*/  STL [R1+0x4480], R12 ;  /* 0x0044800c01007387 */ /* 0x0003e80000100800 */
[----:B-1----:R-:W2:Y:S01]  /*80b60*/  LDL.LU.64 R12, [R1+0x7460] ;  /* 0x00746000010c7983 */ /* 0x002ea20000300a00 */
[----:B------:R-:W-:Y:S02]  /*80b70*/  IMAD.MOV.U32 R14, RZ, RZ, R5 ;  /* 0x000000ffff0e7224 */ /* 0x000fe400078e0005 */
[----:B--2---:R-:W-:-:S05]  /*80b80*/  IMAD.X R5, R11, 0x1, R12, P1 ;  /* 0x000000010b057824 */ /* 0x004fca00008e060c */
[----:B------:R1:W-:Y:S04]  /*80b90*/  STL.64 [R1+0x4498], R4 ;  /* 0x0044980401007387 */ /* 0x0003e80000100a00 */
[----:B-1----:R-:W2:Y:S04]  /*80ba0*/  LDL.LU.64 R4, [R1+0x7458] ;  /* 0x0074580001047983 */ /* 0x002ea80000300a00 */
[----:B------:R1:W-:Y:S04]  /*80bb0*/  STL.64 [R1+0x7438], R12 ;  /* 0x0074380c01007387 */ /* 0x0003e80000100a00 */
[----:B-1----:R0:W4:Y:S04]  /*80bc0*/  LDL.64 R12, [R1+0x4490] ;  /* 0x00449000010c7983 */ /* 0x0021280000100a00 */
[----:B------:R1:W-:Y:S04]  /*80bd0*/  STL.64 [R1+0x7428], R18 ;  /* 0x0074281201007387 */ /* 0x0003e80000100a00 */
[----:B-1----:R0:W3:Y:S04]  /*80be0*/  LDL.64 R18, [R1+0x4480] ;  /* 0x0044800001127983 */ /* 0x0020e80000100a00 */
[----:B------:R1:W-:Y:S02]  /*80bf0*/  STL.64 [R1+0x7440], R26 ;  /* 0x0074401a01007387 */ /* 0x0003e40000100a00 */
[----:B-1----:R-:W-:-:S02]  /*80c00*/  IMAD.MOV.U32 R26, RZ, RZ, R15 ;  /* 0x000000ffff1a7224 */ /* 0x002fc400078e000f */
[----:B----4-:R-:W-:-:S04]  /*80c10*/  IMAD.MOV.U32 R13, RZ, RZ, R14 ;  /* 0x000000ffff0d7224 */ /* 0x010fc800078e000e */
[----:B------:R-:W-:Y:S02]  /*80c20*/  IMAD.MOV.U32 R15, RZ, RZ, R13 ;  /* 0x000000ffff0f7224 */ /* 0x000fe400078e000d */
[----:B------:R-:W-:Y:S01]  /*80c30*/  IMAD.X R13, R11, 0x1, R10, P2 ;  /* 0x000000010b0d7824 */ /* 0x000fe200010e060a */
[----:B--2---:R-:W-:-:S04]  /*80c40*/  IADD3 R14, P1, R2, R5, RZ ;  /* 0x00000005020e7210 */ /* 0x004fc80007f3e0ff */
[----:B------:R-:W-:Y:S01]  /*80c50*/  STL [R1+0x4494], R13 ;  /* 0x0044940d01007387 */ /* 0x000fe20000100800 */
[----:B---3--:R-:W-:-:S05]  /*80c60*/  IMAD.X R19, R11, 0x1, R8, P3 ;  /* 0x000000010b137824 */ /* 0x008fca00018e0608 */
[----:B------:R1:W-:Y:S01]  /*80c70*/  STL [R1+0x4484], R19 ;  /* 0x0044841301007387 */ /* 0x0003e20000100800 */
[C---:B------:R-:W-:Y:S02]  /*80c80*/  IADD3 R12, P2, R2.reuse, R3, RZ ;  /* 0x00000003020c7210 */ /* 0x040fe40007f5e0ff */
[----:B------:R-:W-:Y:S02]  /*80c90*/  IADD3 R18, P3, R2, R0, RZ ;  /* 0x0000000002127210 */ /* 0x000fe40007f7e0ff */
[----:B------:R-:W2:Y:S01]  /*80ca0*/  LDL.LU R2, [R1+0x7450] ;  /* 0x0074500001027983 */ /* 0x000ea20000300800 */
[----:B-1----:R-:W-:Y:S02]  /*80cb0*/  IMAD.MOV.U32 R19, RZ, RZ, R15 ;  /* 0x000000ffff137224 */ /* 0x002fe400078e000f */
[----:B------:R-:W-:-:S05]  /*80cc0*/  IMAD.X R15, R11, 0x1, R6, P1 ;  /* 0x000000010b0f7824 */ /* 0x000fca00008e0606 */
[----:B------:R1:W-:Y:S04]  /*80cd0*/  STL.64 [R1+0x4478], R14 ;  /* 0x0044780e01007387 */ /* 0x0003e80000100a00 */
[----:B-1----:R-:W3:Y:S04]  /*80ce0*/  LDL.LU.64 R14, [R1+0x7448] ;  /* 0x00744800010e7983 */ /* 0x002ee80000300a00 */
[----:B------:R1:W-:Y:S01]  /*80cf0*/  STL.64 [R1+0x7418], R6 ;  /* 0x0074180601007387 */ /* 0x0003e20000100a00 */
[----:B------:R-:W-:Y:S02]  /*80d00*/  IMAD.X R13, R11, 0x1, R4, P2 ;  /* 0x000000010b0d7824 */ /* 0x000fe400010e0604 */
[----:B-1----:R-:W-:Y:S01]  /*80d10*/  IMAD.MOV.U32 R7, RZ, RZ, R26 ;  /* 0x000000ffff077224 */ /* 0x002fe200078e001a */
[----:B---3--:R-:W-:-:S05]  /*80d20*/  IADD3 R26, P1, R9, R14, RZ ;  /* 0x0000000e091a7210 */ /* 0x008fca0007f3e0ff */
[----:B------:R1:W-:Y:S04]  /*80d30*/  STL [R1+0x4460], R26 ;  /* 0x0044601a01007387 */ /* 0x0003e80000100800 */
[----:B-1----:R-:W3:Y:S04]  /*80d40*/  LDL.LU.64 R26, [R1+0x7440] ;  /* 0x00744000011a7983 */ /* 0x002ee80000300a00 */
[----:B------:R1:W-:Y:S04]  /*80d50*/  STL.64 [R1+0x4470], R12 ;  /* 0x0044700c01007387 */ /* 0x0003e80000100a00 */
[----:B-1----:R-:W4:Y:S04]  /*80d60*/  LDL.LU.64 R12, [R1+0x7438] ;  /* 0x00743800010c7983 */ /* 0x002f280000300a00 */
[----:B------:R1:W-:Y:S02]  /*80d70*/  STL.64 [R1+0x7408], R4 ;  /* 0x0074080401007387 */ /* 0x0003e40000100a00 */
[----:B-1----:R-:W-:-:S02]  /*80d80*/  IMAD.MOV.U32 R5, RZ, RZ, R7 ;  /* 0x000000ffff057224 */ /* 0x002fc400078e0007 */
[----:B------:R-:W3:Y:S04]  /*80d90*/  LDL R7, [R1+0x4f0] ;  /* 0x0004f00001077983 */ /* 0x000ee80000100800 */
[----:B----4-:R1:W-:Y:S02]  /*80da0*/  STL.64 [R1+0x7410], R12 ;  /* 0x0074100c01007387 */ /* 0x0103e40000100a00 */
[----:B-1----:R-:W-:Y:S02]  /*80db0*/  IMAD.MOV.U32 R12, RZ, RZ, R19 ;  /* 0x000000ffff0c7224 */ /* 0x002fe400078e0013 */
[----:B--2---:R-:W-:Y:S02]  /*80dc0*/  IMAD.X R19, R11, 0x1, R2, P3 ;  /* 0x000000010b137824 */ /* 0x004fe400018e0602 */
[----:B------:R-:W2:Y:S04]  /*80dd0*/  LDL.LU R11, [R1+0x7430] ;  /* 0x00743000010b7983 */ /* 0x000ea80000300800 */
[----:B------:R1:W-:Y:S04]  /*80de0*/  STL.64 [R1+0x4468], R18 ;  /* 0x0044681201007387 */ /* 0x0003e80000100a00 */
[----:B-1----:R-:W4:Y:S04]  /*80df0*/  LDL.LU.64 R18, [R1+0x7428] ;  /* 0x0074280001127983 */ /* 0x002f280000300a00 */
[----:B------:R1:W-:Y:S04]  /*80e00*/  STL.64 [R1+0x7400], R2 ;  /* 0x0074000201007387 */ /* 0x0003e80000100a00 */
[----:B-1----:R0:W3:Y:S01]  /*80e10*/  LDL.64 R2, [R1+0x4460] ;  /* 0x0044600001027983 */ /* 0x0020e20000100a00 */
[----:B------:R-:W-:-:S02]  /*80e20*/  IADD3 R6, P2, R9, R13, RZ ;  /* 0x0000000d09067210 */ /* 0x000fc40007f5e0ff */
[----:B--2---:R-:W-:Y:S02]  /*80e30*/  IADD3 R4, P3, R9, R11, RZ ;  /* 0x0000000b09047210 */ /* 0x004fe40007f7e0ff */
[----:B------:R-:W2:Y:S01]  /*80e40*/  LDL.LU R9, [R1+0x7420] ;  /* 0x0074200001097983 */ /* 0x000ea20000300800 */
[----:B---3--:R-:W-:-:S04]  /*80e50*/  IMAD.MOV.U32 R3, RZ, RZ, R5 ;  /* 0x000000ffff037224 */ /* 0x008fc800078e0005 */
[----:B------:R-:W-:Y:S02]  /*80e60*/  IMAD.MOV.U32 R5, RZ, RZ, R3 ;  /* 0x000000ffff057224 */ /* 0x000fe400078e0003 */
[C---:B------:R-:W-:Y:S02]  /*80e70*/  IMAD.X R3, R7.reuse, 0x1, R16, P1 ;  /* 0x0000000107037824 */ /* 0x040fe400008e0610 */
[----:B------:R-:W-:-:S03]  /*80e80*/  IMAD.X R7, R7, 0x1, R15, P2 ;  /* 0x0000000107077824 */ /* 0x000fc600010e060f */
[----:B------:R-:W-:Y:S04]  /*80e90*/  STL [R1+0x4464], R3 ;  /* 0x0044640301007387 */ /* 0x000fe80000100800 */
[----:B------:R-:W-:Y:S04]  /*80ea0*/  STL.64 [R1+0x73e8], R28 ;  /* 0x0073e81c01007387 */ /* 0x000fe80000100a00 */
[----:B------:R1:W-:Y:S04]  /*80eb0*/  STL.64 [R1+0x73f0], R16 ;  /* 0x0073f01001007387 */ /* 0x0003e80000100a00 */
[----:B-1----:R-:W3:Y:S04]  /*80ec0*/  LDL.LU R16, [R1+0x54] ;  /* 0x0000540001107983 */ /* 0x002ee80000300800 */
[----:B------:R1:W-:Y:S04]  /*80ed0*/  STL.64 [R1+0x4458], R6 ;  /* 0x0044580601007387 */ /* 0x0003e80000100a00 */
[----:B-1----:R-:W3:Y:S01]  /*80ee0*/  LDL.LU.64 R6, [R1+0x7418] ;  /* 0x0074180001067983 */ /* 0x002ee20000300a00 */
[----:B------:R-:W-:-:S03]  /*80ef0*/  IMAD.MOV.U32 R29, RZ, RZ, R12 ;  /* 0x000000ffff1d7224 */ /* 0x000fc600078e000c */
[----:B------:R1:W-:Y:S04]  /*80f00*/  STL [R1+0x73dc], R15 ;  /* 0x0073dc0f01007387 */ /* 0x0003e80000100800 */
[----:B-1----:R-:W4:Y:S01]  /*80f10*/  LDL.LU R15, [R1+0x4f0] ;  /* 0x0004f000010f7983 */ /* 0x002f220000300800 */
[----:B---3--:R-:W-:-:S05]  /*80f20*/  IADD3 R12, P2, R16, R7, RZ ;  /* 0x00000007100c7210 */ /* 0x008fca0007f5e0ff */
[----:B------:R1:W-:Y:S04]  /*80f30*/  STL [R1+0x4440], R12 ;  /* 0x0044400c01007387 */ /* 0x0003e80000100800 */
[----:B-1----:R-:W3:Y:S04]  /*80f40*/  LDL.LU.64 R12, [R1+0x7410] ;  /* 0x00741000010c7983 */ /* 0x002ee80000300a00 */
[----:B------:R1:W-:Y:S04]  /*80f50*/  STL.64 [R1+0x73f8], R6 ;  /* 0x0073f80601007387 */ /* 0x0003e80000100a00 */
[----:B-1----:R0:W3:Y:S01]  /*80f60*/  LDL.64 R6, [R1+0x4440] ;  /* 0x0044400001067983 */ /* 0x0020e20000100a00 */
[----:B--2---:R-:W-:-:S05]  /*80f70*/  IADD3 R2, P1, R16, R9, RZ ;  /* 0x0000000910027210 */ /* 0x004fca0007f3e0ff */
[C---:B----4-:R-:W-:Y:S02]  /*80f80*/  IMAD.X R3, R15.reuse, 0x1, R10, P1 ;  /* 0x000000010f037824 */ /* 0x050fe400008e060a */
[----:B---3--:R-:W-:Y:S02]  /*80f90*/  IMAD.MOV.U32 R7, RZ, RZ, R5 ;  /* 0x000000ffff077224 */ /* 0x008fe400078e0005 */
[----:B------:R-:W-:-:S05]  /*80fa0*/  IMAD.X R5, R15, 0x1, R12, P3 ;  /* 0x000000010f057824 */ /* 0x000fca00018e060c */
[----:B------:R1:W-:Y:S04]  /*80fb0*/  STL.64 [R1+0x4450], R4 ;  /* 0x0044500401007387 */ /* 0x0003e80000100a00 */
[----:B-1----:R-:W2:Y:S04]  /*80fc0*/  LDL.LU.64 R4, [R1+0x7408] ;  /* 0x0074080001047983 */ /* 0x002ea80000300a00 */
[----:B------:R-:W-:Y:S04]  /*80fd0*/  STL.64 [R1+0x73e0], R12 ;  /* 0x0073e00c01007387 */ /* 0x000fe80000100a00 */
[----:B------:R1:W-:Y:S04]  /*80fe0*/  STL.64 [R1+0x4448], R2 ;  /* 0x0044480201007387 */ /* 0x0003e80000100a00 */
[----:B-1----:R-:W3:Y:S04]  /*80ff0*/  LDL.LU.64 R2, [R1+0x7400] ;  /* 0x0074000001027983 */ /* 0x002ee80000300a00 */
[----:B------:R1:W-:Y:S04]  /*81000*/  STL.64 [R1+0x73c8], R26 ;  /* 0x0073c81a01007387 */ /* 0x0003e80000100a00 */
[----:B------:R4:W-:Y:S01]  /*81010*/  STL.64 [R1+0x73d0], R20 ;  /* 0x0073d01401007387 */ /* 0x0009e20000100a00 */
[----:B-1----:R-:W-:-:S02]  /*81020*/  IMAD.MOV.U32 R27, RZ, RZ, R7 ;  /* 0x000000ffff1b7224 */ /* 0x002fc400078e0007 */
[----:B------:R-:W-:Y:S01]  /*81030*/  IMAD.X R7, R15, 0x1, R8, P2 ;  /* 0x000000010f077824 */ /* 0x000fe200010e0608 */
[----:B----4-:R-:W4:Y:S04]  /*81040*/  LDL R20, [R1+0x58] ;  /* 0x0000580001147983 */ /* 0x010f280000100800 */
[----:B------:R-:W-:Y:S04]  /*81050*/  STL [R1+0x73d8], R21 ;  /* 0x0073d81501007387 */ /* 0x000fe80000100800 */
[----:B------:R1:W-:Y:S04]  /*81060*/  STL [R1+0x4444], R7 ;  /* 0x0044440701007387 */ /* 0x0003e80000100800 */
[----:B-1----:R-:W4:Y:S01]  /*81070*/  LDL.LU.64 R6, [R1+0x73f8] ;  /* 0x0073f80001067983 */ /* 0x002f220000300a00 */
[----:B------:R-:W-:Y:S01]  /*81080*/  IMAD.MOV.U32 R13, RZ, RZ, R29 ;  /* 0x000000ffff0d7224 */ /* 0x000fe200078e001d */
[----:B--2---:R-:W-:-:S02]  /*81090*/  IADD3 R28, P3, R16, R5, RZ ;  /* 0x00000005101c7210 */ /* 0x004fc40007f7e0ff */
[C---:B---3--:R-:W-:Y:S02]  /*810a0*/  IADD3 R12, P1, R16.reuse, R3, RZ ;  /* 0x00000003100c7210 */ /* 0x048fe40007f3e0ff */
[----:B------:R-:W-:-:S05]  /*810b0*/  IADD3 R16, P2, R16, R0, RZ ;  /* 0x0000000010107210 */ /* 0x000fca0007f5e0ff */
[----:B------:R1:W-:Y:S04]  /*810c0*/  STL [R1+0x4428], R16 ;  /* 0x0044281001007387 */ /* 0x0003e80000100800 */
[----:B-1----:R-:W2:Y:S01]  /*810d0*/  LDL.LU.64 R16, [R1+0x73f0] ;  /* 0x0073f00001107983 */ /* 0x002ea20000300a00 */
[----:B----4-:R-:W-:-:S05]  /*810e0*/  IMAD.X R29, R15, 0x1, R6, P3 ;  /* 0x000000010f1d7824 */ /* 0x010fca00018e0606 */
[----:B------:R1:W-:Y:S04]  /*810f0*/  STL.64 [R1+0x4438], R28 ;  /* 0x0044381c01007387 */ /* 0x0003e80000100a00 */
[----:B-1----:R-:W3:Y:S01]  /*81100*/  LDL.LU.64 R28, [R1+0x73e8] ;  /* 0x0073e800011c7983 */ /* 0x002ee20000300a00 */
[----:B------:R-:W-:Y:S02]  /*81110*/  IMAD.MOV.U32 R26, RZ, RZ, R13 ;  /* 0x000000ffff1a7224 */ /* 0x000fe400078e000d */
[----:B------:R-:W-:-:S05]  /*81120*/  IMAD.X R13, R15, 0x1, R4, P1 ;  /* 0x000000010f0d7824 */ /* 0x000fca00008e0604 */
[----:B------:R1:W-:Y:S04]  /*81130*/  STL.64 [R1+0x4430], R12 ;  /* 0x0044300c01007387 */ /* 0x0003e80000100a00 */
[----:B-1----:R-:W4:Y:S04]  /*81140*/  LDL.LU.64 R12, [R1+0x73e0] ;  /* 0x0073e000010c7983 */ /* 0x002f280000300a00 */
[----:B---3--:R1:W-:Y:S04]  /*81150*/  STL.64 [R1+0x73b8], R28 ;  /* 0x0073b81c01007387 */ /* 0x0083e80000100a00 */
[----:B-1----:R0:W3:Y:S04]  /*81160*/  LDL.64 R28, [R1+0x4428] ;  /* 0x00442800011c7983 */ /* 0x0020e80000100a00 */
[----:B------:R1:W-:Y:S04]  /*81170*/  STL [R1+0x73b0], R4 ;  /* 0x0073b00401007387 */ /* 0x0003e80000100800 */
[----:B-1----:R-:W2:Y:S01]  /*81180*/  LDL.LU R4, [R1+0x58] ;  /* 0x0000580001047983 */ /* 0x002ea20000300800 */
[----:B---3--:R-:W-:-:S03]  /*81190*/  IMAD.MOV.U32 R29, RZ, RZ, R27 ;  /* 0x000000ffff1d7224 */ /* 0x008fc600078e001b */
[----:B------:R-:W2:Y:S04]  /*811a0*/  LDL R27, [R1+0x4ec] ;  /* 0x0004ec00011b7983 */ /* 0x000ea80000100800 */
[----:B----4-:R1:W-:Y:S01]  /*811b0*/  STL.64 [R1+0x73c0], R12 ;  /* 0x0073c00c01007387 */ /* 0x0103e20000100a00 */
[----:B------:R-:W-:Y:S01]  /*811c0*/  IADD3 R20, P3, R20, R14, RZ ;  /* 0x0000000e14147210 */ /* 0x000fe20007f7e0ff */
[----:B------:R-:W-:Y:S02]  /*811d0*/  IMAD.MOV.U32 R21, RZ, RZ, R26 ;  /* 0x000000ffff157224 */ /* 0x000fe400078e001a */
[----:B-1----:R-:W-:Y:S02]  /*811e0*/  IMAD.MOV.U32 R12, RZ, RZ, R29 ;  /* 0x000000ffff0c7224 */ /* 0x002fe400078e001d */
[----:B------:R-:W-:-:S02]  /*811f0*/  IMAD.X R29, R15, 0x1, R2, P2 ;  /* 0x000000010f1d7824 */ /* 0x000fc400010e0602 */
[----:B------:R-:W3:Y:S04]  /*81200*/  LDL.LU R15, [R1+0x73dc] ;  /* 0x0073dc00010f7983 */ /* 0x000ee80000300800 */
[----:B------:R1:W-:Y:S02]  /*81210*/  STL [R1+0x442c], R29 ;  /* 0x00442c1d01007387 */ /* 0x0003e40000100800 */
[----:B-1----:R-:W-:Y:S02]  /*81220*/  IMAD.MOV.U32 R29, RZ, RZ, R21 ;  /* 0x000000ffff1d7224 */ /* 0x002fe400078e0015 */
[----:B--2---:R-:W-:-:S05]  /*81230*/  IMAD.X R21, R27, 0x1, R16, P3 ;  /* 0x000000011b157824 */ /* 0x004fca00018e0610 */
[----:B------:R1:W-:Y:S04]  /*81240*/  STL.64 [R1+0x4420], R20 ;  /* 0x0044201401007387 */ /* 0x0003e80000100a00 */
[----:B-1----:R0:W2:Y:S01]  /*81250*/  LDL.LU R21, [R1+0x73d8] ;  /* 0x0073d80001157983 */ /* 0x0020a20000300800 */
[C---:B------:R-:W-:Y:S02]  /*81260*/  IADD3 R26, P1, R4.reuse, R13, RZ ;  /* 0x0000000d041a7210 */ /* 0x040fe40007f3e0ff */
[----:B------:R-:W-:-:S03]  /*81270*/  IADD3 R20, P3, R4, R9, RZ ;  /* 0x0000000904147210 */ /* 0x000fc60007f7e0ff */
[----:B---3--:R-:W-:Y:S02]  /*81280*/  IMAD.X R27, R27, 0x1, R15, P1 ;  /* 0x000000011b1b7824 */ /* 0x008fe400008e060f */
[----:B------:R2:W-:Y:S04]  /*81290*/  STL [R1+0x4408], R20 ;  /* 0x0044081401007387 */ /* 0x0005e80000100800 */
[----:B--2---:R-:W2:Y:S04]  /*812a0*/  LDL.LU.64 R20, [R1+0x73d0] ;  /* 0x0073d00001147983 */ /* 0x004ea80000300a00 */
[----:B------:R1:W-:Y:S04]  /*812b0*/  STL.64 [R1+0x4418], R26 ;  /* 0x0044181a01007387 */ /* 0x0003e80000100a00 */
[----:B-1----:R-:W3:Y:S04]  /*812c0*/  LDL.LU.64 R26, [R1+0x73c8] ;  /* 0x0073c800011a7983 */ /* 0x002ee80000300a00 */
[----:B---3--:R1:W-:Y:S04]  /*812d0*/  STL.64 [R1+0x73a8], R26 ;  /* 0x0073a81a01007387 */ /* 0x0083e80000100a00 */
[----:B------:R3:W-:Y:S01]  /*812e0*/  STL [R1+0x7390], R15 ;  /* 0x0073900f01007387 */ /* 0x0007e20000100800 */
[----:B-1----:R-:W-:Y:S01]  /*812f0*/  IMAD.MOV.U32 R27, RZ, RZ, R12 ;  /* 0x000000ffff1b7224 */ /* 0x002fe200078e000c */
[----:B------:R-:W-:-:S02]  /*81300*/  IADD3 R12, P1, R4, R7, RZ ;  /* 0x00000007040c7210 */ /* 0x000fc40007f3e0ff */
[----:B---3--:R-:W3:Y:S04]  /*81310*/  LDL.LU R15, [R1+0x4ec] ;  /* 0x0004ec00010f7983 */ /* 0x008ee80000300800 */
[----:B------:R1:W-:Y:S04]  /*81320*/  STL [R1+0x4400], R12 ;  /* 0x0044000c01007387 */ /* 0x0003e80000100800 */
[----:B-1----:R-:W3:Y:S01]  /*81330*/  LDL.LU.64 R12, [R1+0x73c0] ;  /* 0x0073c000010c7983 */ /* 0x002ee20000300a00 */
[----:B------:R-:W-:Y:S01]  /*81340*/  IADD3 R28, P2, R4, R11, RZ ;  /* 0x0000000b041c7210 */ /* 0x000fe20007f5e0ff */
[----:B------:R-:W-:-:S04]  /*81350*/  IMAD.MOV.U32 R26, RZ, RZ, R29 ;  /* 0x000000ffff1a7224 */ /* 0x000fc800078e001d */
[----:B---3--:R-:W-:-:S05]  /*81360*/  IMAD.X R29, R15, 0x1, R12, P2 ;  /* 0x000000010f1d7824 */ /* 0x008fca00010e060c */
[----:B------:R1:W-:Y:S04]  /*81370*/  STL.64 [R1+0x4410], R28 ;  /* 0x0044101c01007387 */ /* 0x0003e80000100a00 */
[----:B-1----:R-:W3:Y:S04]  /*81380*/  LDL.LU.64 R28, [R1+0x73b8] ;  /* 0x0073b800011c7983 */ /* 0x002ee80000300a00 */
[----:B------:R1:W-:Y:S04]  /*81390*/  STL.64 [R1+0x73a0], R12 ;  /* 0x0073a00c01007387 */ /* 0x0003e80000100a00 */
[----:B-1----:R0:W4:Y:S04]  /*813a0*/  LDL.64 R12, [R1+0x4408] ;  /* 0x00440800010c7983 */ /* 0x0021280000100a00 */
[----:B------:R1:W-:Y:S04]  /*813b0*/  STL.64 [R1+0x7388], R16 ;  /* 0x0073881001007387 */ /* 0x0003e80000100a00 */
[----:B-1----:R0:W2:Y:S04]  /*813c0*/  LDL.64 R16, [R1+0x4400] ;  /* 0x0044000001107983 */ /* 0x0020a80000100a00 */
[----:B---3--:R-:W-:Y:S04]  /*813d0*/  STL.64 [R1+0x7398], R28 ;  /* 0x0073981c01007387 */ /* 0x008fe80000100a00 */
[----:B------:R1:W-:Y:S01]  /*813e0*/  STL [R1+0x7370], R5 ;  /* 0x0073700501007387 */ /* 0x0003e20000100800 */
[----:B----4-:R-:W-:Y:S01]  /*813f0*/  IMAD.X R13, R15, 0x1, R10, P3 ;  /* 0x000000010f0d7824 */ /* 0x010fe200018e060a */
[C---:B------:R-:W-:Y:S01]  /*81400*/  IADD3 R12, P3, R4.reuse, R3, RZ ;  /* 0x00000003040c7210 */ /* 0x040fe20007f7e0ff */
[----:B--2---:R-:W-:Y:S01]  /*81410*/  IMAD.MOV.U32 R17, RZ, RZ, R26 ;  /* 0x000000ffff117224 */ /* 0x004fe200078e001a */
[----:B------:R-:W-:-:S02]  /*81420*/  IADD3 R26, P2, R4, R5, RZ ;  /* 0x00000005041a7210 */ /* 0x000fc40007f5e0ff */
[----:B-1----:R-:W2:Y:S04]  /*81430*/  LDL R5, [R1+0x4e8] ;  /* 0x0004e80001057983 */ /* 0x002ea80000100800 */
[----:B------:R1:W-:Y:S04]  /*81440*/  STL.64 [R1+0x7378], R18 ;  /* 0x0073781201007387 */ /* 0x0003e80000100a00 */
[----:B------:R3:W-:Y:S04]  /*81450*/  STL [R1+0x440c], R13 ;  /* 0x00440c0d01007387 */ /* 0x0007e80000100800 */
[----:B-1----:R-:W4:Y:S01]  /*81460*/  LDL R19, [R1+0x5c] ;  /* 0x00005c0001137983 */ /* 0x002f220000100800 */
[----:B---3--:R-:W-:-:S02]  /*81470*/  IMAD.MOV.U32 R13, RZ, RZ, R17 ;  /* 0x000000ffff0d7224 */ /* 0x008fc400078e0011 */
[----:B------:R-:W-:Y:S01]  /*81480*/  IMAD.X R17, R15, 0x1, R8, P1 ;  /* 0x000000010f117824 */ /* 0x000fe200008e0608 */
[----:B------:R-:W-:Y:S01]  /*81490*/  STL.64 [R1+0x7380], R8 ;  /* 0x0073800801007387 */ /* 0x000fe20000100a00 */
[----:B------:R-:W-:-:S03]  /*814a0*/  IADD3 R16, P1, R4, R0, RZ ;  /* 0x0000000004107210 */ /* 0x000fc60007f3e0ff */
[----:B------:R-:W-:Y:S04]  /*814b0*/  STL [R1+0x4404], R17 ;  /* 0x0044041101007387 */ /* 0x000fe80000100800 */
[----:B------:R-:W3:Y:S01]  /*814c0*/  LDL.LU R4, [R1+0x73b0] ;  /* 0x0073b00001047983 */ /* 0x000ee20000300800 */
[----:B------:R-:W-:Y:S02]  /*814d0*/  IMAD.MOV.U32 R28, RZ, RZ, R27 ;  /* 0x000000ffff1c7224 */ /* 0x000fe400078e001b */
[----:B------:R-:W-:-:S05]  /*814e0*/  IMAD.X R27, R15, 0x1, R6, P2 ;  /* 0x000000010f1b7824 */ /* 0x000fca00010e0606 */
[----:B------:R1:W-:Y:S04]  /*814f0*/  STL.64 [R1+0x43f8], R26 ;  /* 0x0043f81a01007387 */ /* 0x0003e80000100a00 */
[----:B-1----:R-:W2:Y:S04]  /*81500*/  LDL.LU.64 R26, [R1+0x73a8] ;  /* 0x0073a800011a7983 */ /* 0x002ea80000300a00 */
[----:B------:R1:W-:Y:S04]  /*81510*/  STL.64 [R1+0x7368], R20 ;  /* 0x0073681401007387 */ /* 0x0003e80000100a00 */
[----:B------:R0:W-:Y:S01]  /*81520*/  STL [R1+0x7350], R14 ;  /* 0x0073500e01007387 */ /* 0x0001e20000100800 */
[----:B-1----:R-:W-:Y:S01]  /*81530*/  IMAD.MOV.U32 R20, RZ, RZ, R13 ;  /* 0x000000ffff147224 */ /* 0x002fe200078e000d */
[----:B----4-:R-:W-:-:S02]  /*81540*/  IADD3 R18, P2, R19, R14, RZ ;  /* 0x0000000e13127210 */ /* 0x010fc40007f5e0ff */
[----:B0-----:R-:W4:Y:S01]  /*81550*/  LDL.LU R14, [R1+0x5c] ;  /* 0x00005c00010e7983 */ /* 0x001f220000300800 */
[----:B---3--:R-:W-:-:S05]  /*81560*/  IMAD.X R13, R15, 0x1, R4, P3 ;  /* 0x000000010f0d7824 */ /* 0x008fca00018e0604 */
[----:B------:R0:W-:Y:S04]  /*81570*/  STL.64 [R1+0x43f0], R12 ;  /* 0x0043f00c01007387 */ /* 0x0001e80000100a00 */
[----:B0-----:R-:W4:Y:S01]  /*81580*/  LDL.LU.64 R12, [R1+0x73a0] ;  /* 0x0073a000010c7983 */ /* 0x001f220000300a00 */
[----:B------:R-:W-:Y:S02]  /*81590*/  IMAD.MOV.U32 R21, RZ, RZ, R28 ;  /* 0x000000ffff157224 */ /* 0x000fe400078e001c */
[----:B------:R-:W-:Y:S01]  /*815a0*/  IMAD.X R17, R15, 0x1, R2, P1 ;  /* 0x000000010f117824 */ /* 0x000fe200008e0602 */
[----:B----4-:R-:W-:-:S05]  /*815b0*/  IADD3 R28, P3, R14, R13, RZ ;  /* 0x0000000d0e1c7210 */ /* 0x010fca0007f7e0ff */
[----:B------:R0:W-:Y:S04]  /*815c0*/  STL [R1+0x43d8], R28 ;  /* 0x0043d81c01007387 */ /* 0x0001e80000100800 */
[----:B0-----:R-:W3:Y:S04]  /*815d0*/  LDL.LU.64 R28, [R1+0x7398] ;  /* 0x00739800011c7983 */ /* 0x001ee80000300a00 */
[----:B------:R-:W4:Y:S04]  /*815e0*/  LDL.LU R15, [R1+0x7390] ;  /* 0x00739000010f7983 */ /* 0x000f280000300800 */
[----:B------:R0:W-:Y:S04]  /*815f0*/  STL.64 [R1+0x43e8], R16 ;  /* 0x0043e81001007387 */ /* 0x0001e80000100a00 */
[----:B0-----:R-:W2:Y:S01]  /*81600*/  LDL.LU.64 R16, [R1+0x7388] ;  /* 0x0073880001107983 */ /* 0x001ea20000300a00 */
[----:B------:R-:W-:-:S05]  /*81610*/  IADD3 R8, P1, R14, R11, RZ ;  /* 0x0000000b0e087210 */ /* 0x000fca0007f3e0ff */
[----:B------:R0:W-:Y:S04]  /*81620*/  STL [R1+0x43d0], R8 ;  /* 0x0043d00801007387 */ /* 0x0001e80000100800 */
[----:B0-----:R-:W4:Y:S01]  /*81630*/  LDL.LU.64 R8, [R1+0x7380] ;  /* 0x0073800001087983 */ /* 0x001f220000300a00 */
[----:B--2---:R-:W-:-:S05]  /*81640*/  IMAD.X R19, R5, 0x1, R16, P2 ;  /* 0x0000000105137824 */ /* 0x004fca00010e0610 */
[----:B------:R0:W-:Y:S04]  /*81650*/  STL.64 [R1+0x43e0], R18 ;  /* 0x0043e01201007387 */ /* 0x0001e80000100a00 */
[----:B0-----:R-:W2:Y:S04]  /*81660*/  LDL.LU.64 R18, [R1+0x7378] ;  /* 0x0073780001127983 */ /* 0x001ea80000300a00 */
[----:B------:R0:W-:Y:S04]  /*81670*/  STL.64 [R1+0x7358], R16 ;  /* 0x0073581001007387 */ /* 0x0001e80000100a00 */
[----:B0-----:R0:W4:Y:S04]  /*81680*/  LDL.64 R16, [R1+0x43d8] ;  /* 0x0043d80001107983 */ /* 0x0011280000100a00 */
[----:B---3--:R1:W-:Y:S02]  /*81690*/  STL.64 [R1+0x7360], R28 ;  /* 0x0073601c01007387 */ /* 0x0083e40000100a00 */
[----:B-1----:R-:W-:-:S02]  /*816a0*/  IMAD.MOV.U32 R28, RZ, RZ, R21 ;  /* 0x000000ffff1c7224 */ /* 0x002fc400078e0015 */
[----:B----4-:R-:W-:-:S04]  /*816b0*/  IMAD.MOV.U32 R17, RZ, RZ, R20 ;  /* 0x000000ffff117224 */ /* 0x010fc800078e0014 */
[----:B------:R-:W-:Y:S02]  /*816c0*/  IMAD.MOV.U32 R21, RZ, RZ, R17 ;  /* 0x000000ffff157224 */ /* 0x000fe400078e0011 */
[----:B------:R-:W-:Y:S02]  /*816d0*/  IMAD.X R17, R5, 0x1, R15, P3 ;  /* 0x0000000105117824 */ /* 0x000fe400018e060f */
[----:B------:R-:W3:Y:S04]  /*816e0*/  LDL.LU R5, [R1+0x7370] ;  /* 0x0073700001057983 */ /* 0x000ee80000300800 */
[----:B------:R-:W-:Y:S04]  /*816f0*/  STL [R1+0x43dc], R17 ;  /* 0x0043dc1101007387 */ /* 0x000fe80000100800 */
[----:B--2---:R1:W-:Y:S04]  /*81700*/  STL.64 [R1+0x7348], R18 ;  /* 0x0073481201007387 */ /* 0x0043e80000100a00 */
[----:B-1----:R0:W2:Y:S04]  /*81710*/  LDL.64 R18, [R1+0x43d0] ;  /* 0x0043d00001127983 */ /* 0x0020a80000100a00 */
[----:B------:R1:W-:Y:S04]  /*81720*/  STL [R1+0x7340], R15 ;  /* 0x0073400f01007387 */ /* 0x0003e80000100800 */
[----:B-1----:R-:W2:Y:S01]  /*81730*/  LDL.LU R15, [R1+0x4e8] ;  /* 0x0004e800010f7983 */ /* 0x002ea20000300800 */
[----:B------:R-:W-:Y:S01]  /*81740*/  IADD3 R20, P2, R14, R9, RZ ;  /* 0x000000090e147210 */ /* 0x000fe20007f5e0ff */
[----:B--2---:R-:W-:-:S05]  /*81750*/  IMAD.X R19, R15, 0x1, R12, P1 ;  /* 0x000000010f137824 */ /* 0x004fca00008e060c */
[----:B------:R1:W-:Y:S02]  /*81760*/  STL [R1+0x43d4], R19 ;  /* 0x0043d41301007387 */ /* 0x0003e40000100800 */
[----:B-1----:R-:W-:Y:S02]  /*81770*/  IMAD.MOV.U32 R19, RZ, RZ, R21 ;  /* 0x000000ffff137224 */ /* 0x002fe400078e0015 */
[----:B------:R-:W-:-:S05]  /*81780*/  IMAD.X R21, R15, 0x1, R10, P2 ;  /* 0x000000010f157824 */ /* 0x000fca00010e060a */
[----:B------:R1:W-:Y:S04]  /*81790*/  STL.64 [R1+0x43c8], R20 ;  /* 0x0043c81401007387 */ /* 0x0003e80000100a00 */
[----:B-1----:R-:W2:Y:S01]  /*817a0*/  LDL.LU.64 R20, [R1+0x7368] ;  /* 0x0073680001147983 */ /* 0x002ea20000300a00 */
[----:B------:R-:W-:-:S05]  /*817b0*/  IADD3 R16, P3, R14, R7, RZ ;  /* 0x000000070e107210 */ /* 0x000fca0007f7e0ff */
[----:B------:R-:W-:Y:S01]  /*817c0*/  IMAD.X R17, R15, 0x1, R8, P3 ;  /* 0x000000010f117824 */ /* 0x000fe200018e0608 */
[C---:B---3--:R-:W-:Y:S01]  /*817d0*/  IADD3 R18, P1, R14.reuse, R5, RZ ;  /* 0x000000050e127210 */ /* 0x048fe20007f3e0ff */
[----:B--2---:R1:W-:Y:S02]  /*817e0*/  STL.64 [R1+0x7318], R20 ;  /* 0x0073181401007387 */ /* 0x0043e40000100a00 */
[----:B-1----:R-:W-:Y:S01]  /*817f0*/  IMAD.MOV.U32 R21, RZ, RZ, R28 ;  /* 0x000000ffff157224 */ /* 0x002fe200078e001c */
[----:B------:R-:W-:-:S05]  /*81800*/  IADD3 R28, P2, R14, R3, RZ ;  /* 0x000000030e1c7210 */ /* 0x000fca0007f5e0ff */
[----:B------:R1:W-:Y:S01]  /*81810*/  STL [R1+0x43b0], R28 ;  /* 0x0043b01c01007387 */ /* 0x0003e20000100800 */
[----:B------:R-:W-:-:S03]  /*81820*/  IADD3 R20, P3, R14, R0, RZ ;  /* 0x000000000e147210 */ /* 0x000fc60007f7e0ff */
[----:B-1----:R-:W2:Y:S04]  /*81830*/  LDL.LU.64 R28, [R1+0x7360] ;  /* 0x00736000011c7983 */ /* 0x002ea80000300a00 */
[----:B------:R1:W-:Y:S04]  /*81840*/  STL.64 [R1+0x43c0], R16 ;  /* 0x0043c01001007387 */ /* 0x0003e80000100a00 */
[----:B-1----:R-:W3:Y:S04]  /*81850*/  LDL.LU.64 R16, [R1+0x7358] ;  /* 0x0073580001107983 */ /* 0x002ee80000300a00 */
[----:B------:R1:W-:Y:S04]  /*81860*/  STL.64 [R1+0x7338], R8 ;  /* 0x0073380801007387 */ /* 0x0003e80000100a00 */
[----:B------:R-:W4:Y:S01]  /*81870*/  LDL.LU R14, [R1+0x7350] ;  /* 0x00735000010e7983 */ /* 0x000f220000300800 */
[----:B-1----:R-:W-:-:S02]  /*81880*/  IMAD.MOV.U32 R9, RZ, RZ, R19 ;  /* 0x000000ffff097224 */ /* 0x002fc400078e0013 */
[----:B------:R-:W-:Y:S02]  /*81890*/  IMAD.X R19, R15, 0x1, R6, P1 ;  /* 0x000000010f137824 */ /* 0x000fe400008e0606 */
[----:B------:R-:W-:Y:S02]  /*818a0*/  IMAD.MOV.U32 R8, RZ, RZ, R21 ;  /* 0x000000ffff087224 */ /* 0x000fe400078e0015 */
[----:B------:R-:W4:Y:S04]  /*818b0*/  LDL R21, [R1+0x60] ;  /* 0x0000600001157983 */ /* 0x000f280000100800 */
[----:B------:R1:W-:Y:S04]  /*818c0*/  STL.64 [R1+0x43b8], R18 ;  /* 0x0043b81201007387 */ /* 0x0003e80000100a00 */
[----:B-1----:R-:W3:Y:S04]  /*818d0*/  LDL.LU.64 R18, [R1+0x7348] ;  /* 0x0073480001127983 */ /* 0x002ee80000300a00 */
[----:B------:R1:W-:Y:S04]  /*818e0*/  STL.64 [R1+0x7328], R6 ;  /* 0x0073280601007387 */ /* 0x0003e80000100a00 */
[----:B-1----:R0:W3:Y:S04]  /*818f0*/  LDL.64 R6, [R1+0x43b0] ;  /* 0x0043b00001067983 */ /* 0x0020e80000100a00 */
[----:B--2---:R1:W-:Y:S02]  /*81900*/  STL.64 [R1+0x7320], R28 ;  /* 0x0073201c01007387 */ /* 0x0043e40000100a00 */
[----:B-1----:R-:W-:-:S05]  /*81910*/  IMAD.MOV.U32 R28, RZ, RZ, R8 ;  /* 0x000000ffff1c7224 */ /* 0x002fca00078e0008 */
[----:B------:R1:W-:Y:S02]  /*81920*/  STL.64 [R1+0x7330], R28 ;  /* 0x0073301c01007387 */ /* 0x0003e40000100a00 */
[----:B-1----:R-:W-:Y:S01]  /*81930*/  IMAD.MOV.U32 R28, RZ, RZ, R9 ;  /* 0x000000ffff1c7224 */ /* 0x002fe200078e0009 */
[----:B----4-:R-:W-:Y:S01]  /*81940*/  IADD3 R8, P1, R21, R14, RZ ;  /* 0x0000000e15087210 */ /* 0x010fe20007f3e0ff */
[----:B---3--:R-:W-:Y:S01]  /*81950*/  IMAD.X R7, R15, 0x1, R4, P2 ;  /* 0x000000010f077824 */ /* 0x008fe200010e0604 */
[----:B------:R-:W-:Y:S01]  /*81960*/  IADD3 R6, P2, R21, R13, RZ ;  /* 0x0000000d15067210 */ /* 0x000fe20007f5e0ff */
[----:B------:R-:W-:-:S03]  /*81970*/  IMAD.X R21, R15, 0x1, R2, P3 ;  /* 0x000000010f157824 */ /* 0x000fc600018e0602 */
[----:B------:R-:W-:Y:S04]  /*81980*/  STL [R1+0x43b4], R7 ;  /* 0x0043b40701007387 */ /* 0x000fe80000100800 */
[----:B------:R1:W-:Y:S04]  /*81990*/  STL [R1+0x7310], R13 ;  /* 0x0073100d01007387 */ /* 0x0003e80000100800 */
[----:B-1----:R-:W2:Y:S04]  /*819a0*/  LDL.LU R13, [R1+0x60] ;  /* 0x00006000010d7983 */ /* 0x002ea80000300800 */
[----:B------:R-:W3:Y:S04]  /*819b0*/  LDL.LU R15, [R1+0x7340] ;  /* 0x00734000010f7983 */ /* 0x000ee80000300800 */
[----:B------:R1:W-:Y:S02]  /*819c0*/  STL.64 [R1+0x43a8], R20 ;  /* 0x0043a81401007387 */ /* 0x0003e40000100a00 */
[----:B-1----:R-:W-:-:S04]  /*819d0*/  IMAD.MOV.U32 R21, RZ, RZ, R28 ;  /* 0x000000ffff157224 */ /* 0x002fc800078e001c */
[----:B------:R-:W-:-:S05]  /*819e0*/  IMAD.X R9, R21, 0x1, R16, P1 ;  /* 0x0000000115097824 */ /* 0x000fca00008e0610 */
[----:B------:R1:W-:Y:S04]  /*819f0*/  STL.64 [R1+0x43a0], R8 ;  /* 0x0043a00801007387 */ /* 0x0003e80000100a00 */
[----:B-1----:R-:W2:Y:S01]  /*81a00*/  LDL.LU.64 R8, [R1+0x7338] ;  /* 0x0073380001087983 */ /* 0x002ea20000300a00 */
[----:B---3--:R-:W-:Y:S01]  /*81a10*/  IMAD.X R7, R21, 0x1, R15, P2 ;  /* 0x0000000115077824 */ /* 0x008fe200010e060f */
[----:B--2---:R-:W-:-:S05]  /*81a20*/  IADD3 R28, P1, R13, R9, RZ ;  /* 0x000000090d1c7210 */ /* 0x004fca0007f3e0ff */
[----:B------:R1:W-:Y:S04]  /*81a30*/  STL [R1+0x4388], R28 ;  /* 0x0043881c01007387 */ /* 0x0003e80000100800 */
[----:B-1----:R-:W2:Y:S04]  /*81a40*/  LDL.LU.64 R28, [R1+0x7330] ;  /* 0x00733000011c7983 */ /* 0x002ea80000300a00 */
[----:B------:R1:W-:Y:S04]  /*81a50*/  STL.64 [R1+0x4398], R6 ;  /* 0x0043980601007387 */ /* 0x0003e80000100a00 */
[----:B-1----:R-:W3:Y:S01]  /*81a60*/  LDL.LU.64 R6, [R1+0x7328] ;  /* 0x0073280001067983 */ /* 0x002ee20000300a00 */
[----:B------:R-:W-:-:S03]  /*81a70*/  IADD3 R20, P3, R13, R11, RZ ;  /* 0x0000000b0d147210 */ /* 0x000fc60007f7e0ff */
[----:B------:R1:W-:Y:S02]  /*81a80*/  STL.64 [R1+0x7308], R14 ;  /* 0x0073080e01007387 */ /* 0x0003e40000100a00 */
[----:B-1----:R-:W-:-:S04]  /*81a90*/  IMAD.MOV.U32 R14, RZ, RZ, R21 ;  /* 0x000000ffff0e7224 */ /* 0x002fc800078e0015 */
[----:B------:R-:W-:Y:S02]  /*81aa0*/  IMAD.X R21, R14, 0x1, R12, P3 ;  /* 0x000000010e157824 */ /* 0x000fe400018e060c */
[----:B--2---:R-:W-:Y:S01]  /*81ab0*/  IMAD.MOV.U32 R15, RZ, RZ, R28 ;  /* 0x000000ffff0f7224 */ /* 0x004fe200078e001c */
[----:B---3--:R-:W-:-:S05]  /*81ac0*/  IADD3 R28, P2, R13, R7, RZ ;  /* 0x000000070d1c7210 */ /* 0x008fca0007f5e0ff */
[----:B------:R1:W-:Y:S04]  /*81ad0*/  STL [R1+0x4380], R28 ;  /* 0x0043801c01007387 */ /* 0x0003e80000100800 */
[----:B-1----:R-:W2:Y:S04]  /*81ae0*/  LDL.LU.64 R28, [R1+0x7320] ;  /* 0x00732000011c7983 */ /* 0x002ea80000300a00 */
[----:B------:R1:W-:Y:S04]  /*81af0*/  STL.64 [R1+0x4390], R20 ;  /* 0x0043901401007387 */ /* 0x0003e80000100a00 */
[----:B-1----:R-:W3:Y:S04]  /*81b00*/  LDL.LU.64 R20, [R1+0x7318] ;  /* 0x0073180001147983 */ /* 0x002ee80000300a00 */
[----:B---3--:R1:W-:Y:S04]  /*81b10*/  STL.64 [R1+0x7300], R20 ;  /* 0x0073001401007387 */ /* 0x0083e80000100a00 */
[----:B-1----:R0:W3:Y:S04]  /*81b20*/  LDL.64 R20, [R1+0x4380] ;  /* 0x0043800001147983 */ /* 0x0020e80000100a00 */
[----:B------:R-:W-:Y:S04]  /*81b30*/  STL.64 [R1+0x72f8], R16 ;  /* 0x0072f81001007387 */ /* 0x000fe80000100a00 */
[----:B--2---:R1:W-:Y:S04]  /*81b40*/  STL.64 [R1+0x72e0], R28 ;  /* 0x0072e01c01007387 */ /* 0x0043e80000100a00 */
[----:B-1----:R0:W2:Y:S01]  /*81b50*/  LDL.64 R28, [R1+0x4388] ;  /* 0x00438800011c7983 */ /* 0x0020a20000100a00 */
[----:B------:R-:W-:-:S02]  /*81b60*/  IMAD.MOV.U32 R16, RZ, RZ, R15 ;  /* 0x000000ffff107224 */ /* 0x000fc400078e000f */
[----:B---3--:R-:W-:-:S04]  /*81b70*/  IMAD.MOV.U32 R21, RZ, RZ, R14 ;  /* 0x000000ffff157224 */ /* 0x008fc800078e000e */
[----:B------:R-:W-:-:S04]  /*81b80*/  IMAD.MOV.U32 R15, RZ, RZ, R21 ;  /* 0x000000ffff0f7224 */ /* 0x000fc800078e0015 */
[----:B------:R-:W-:Y:S01]  /*81b90*/  IMAD.X R21, R15, 0x1, R8, P2 ;  /* 0x000000010f157824 */ /* 0x000fe200010e0608 */
[----:B------:R-:W-:Y:S01]  /*81ba0*/  IADD3 R14, P3, R13, R5, RZ ;  /* 0x000000050d0e7210 */ /* 0x000fe20007f7e0ff */
[----:B--2---:R-:W-:-:S05]  /*81bb0*/  IMAD.X R29, R15, 0x1, R10, P1 ;  /* 0x000000010f1d7824 */ /* 0x004fca00008e060a */
[----:B------:R-:W-:Y:S04]  /*81bc0*/  STL [R1+0x438c], R29 ;  /* 0x00438c1d01007387 */ /* 0x000fe80000100800 */
[----:B------:R1:W-:Y:S01]  /*81bd0*/  STL.64 [R1+0x72e8], R18 ;  /* 0x0072e81201007387 */ /* 0x0003e20000100a00 */
[C---:B------:R-:W-:Y:S02]  /*81be0*/  IADD3 R28, P1, R13.reuse, R3, RZ ;  /* 0x000000030d1c7210 */ /* 0x040fe40007f3e0ff */
[----:B------:R-:W-:Y:S01]  /*81bf0*/  IADD3 R20, P2, R13, R0, RZ ;  /* 0x000000000d147210 */ /* 0x000fe20007f5e0ff */
[----:B-1----:R-:W2:Y:S04]  /*81c00*/  LDL R18, [R1+0x64] ;  /* 0x0000640001127983 */ /* 0x002ea80000100800 */
[----:B------:R-:W-:Y:S04]  /*81c10*/  STL [R1+0x72f0], R19 ;  /* 0x0072f01301007387 */ /* 0x000fe80000100800 */
[----:B------:R1:W-:Y:S04]  /*81c20*/  STL [R1+0x4384], R21 ;  /* 0x0043841501007387 */ /* 0x0003e80000100800 */
[----:B------:R-:W3:Y:S01]  /*81c30*/  LDL.LU R13, [R1+0x7310] ;  /* 0x00731000010d7983 */ /* 0x000ee20000300800 */
[----:B-1----:R-:W-:-:S04]  /*81c40*/  IMAD.MOV.U32 R21, RZ, RZ, R15 ;  /* 0x000000ffff157224 */ /* 0x002fc800078e000f */
[C---:B------:R-:W-:Y:S02]  /*81c50*/  IMAD.X R15, R21.reuse, 0x1, R6, P3 ;  /* 0x00000001150f7824 */ /* 0x040fe400018e0606 */
[C---:B------:R-:W-:Y:S02]  /*81c60*/  IMAD.X R29, R21.reuse, 0x1, R4, P1 ;  /* 0x00000001151d7824 */ /* 0x040fe400008e0604 */
[----:B------:R-:W-:Y:S01]  /*81c70*/  IMAD.X R21, R21, 0x1, R2, P2 ;  /* 0x0000000115157824 */ /* 0x000fe200010e0602 */
[----:B------:R1:W-:Y:S04]  /*81c80*/  STL.64 [R1+0x4378], R14 ;  /* 0x0043780e01007387 */ /* 0x0003e80000100a00 */
[----:B-1----:R-:W2:Y:S04]  /*81c90*/  LDL.LU.64 R14, [R1+0x7308] ;  /* 0x00730800010e7983 */ /* 0x002ea80000300a00 */
[----:B------:R1:W-:Y:S04]  /*81ca0*/  STL [R1+0x72d0], R4 ;  /* 0x0072d00401007387 */ /* 0x0003e80000100800 */
[----:B-1----:R-:W4:Y:S04]  /*81cb0*/  LDL.LU R4, [R1+0x64] ;  /* 0x0000640001047983 */ /* 0x002f280000300800 */
[----:B------:R1:W-:Y:S04]  /*81cc0*/  STL.64 [R1+0x4370], R28 ;  /* 0x0043701c01007387 */ /* 0x0003e80000100a00 */
[----:B-1----:R-:W3:Y:S04]  /*81cd0*/  LDL R29, [R1+0x4e0] ;  /* 0x0004e000011d7983 */ /* 0x002ee80000100800 */
[----:B------:R1:W-:Y:S04]  /*81ce0*/  STL.64 [R1+0x4368], R20 ;  /* 0x0043681401007387 */ /* 0x0003e80000100a00 */
[----:B-1----:R-:W2:Y:S04]  /*81cf0*/  LDL.LU.64 R20, [R1+0x7300] ;  /* 0x0073000001147983 */ /* 0x002ea80000300a00 */
[----:B--2---:R1:W-:Y:S02]  /*81d00*/  STL.64 [R1+0x72d8], R20 ;  /* 0x0072d81401007387 */ /* 0x0043e40000100a00 */
[----:B-1----:R-:W-:Y:S01]  /*81d10*/  IMAD.MOV.U32 R21, RZ, RZ, R16 ;  /* 0x000000ffff157224 */ /* 0x002fe200078e0010 */
[----:B----4-:R-:W-:-:S05]  /*81d20*/  IADD3 R16, P2, R4, R11, RZ ;  /* 0x0000000b04107210 */ /* 0x010fca0007f5e0ff */
[----:B------:R1:W-:Y:S04]  /*81d30*/  STL [R1+0x4350], R16 ;  /* 0x0043501001007387 */ /* 0x0003e80000100800 */
[----:B-1----:R-:W3:Y:S01]  /*81d40*/  LDL.LU.64 R16, [R1+0x72f8] ;  /* 0x0072f80001107983 */ /* 0x002ee20000300a00 */
[----:B------:R-:W-:-:S05]  /*81d50*/  IADD3 R18, P3, R18, R14, RZ ;  /* 0x0000000e12127210 */ /* 0x000fca0007f7e0ff */
[----:B---3--:R-:W-:-:S05]  /*81d60*/  IMAD.X R19, R29, 0x1, R16, P3 ;  /* 0x000000011d137824 */ /* 0x008fca00018e0610 */
[----:B------:R1:W-:Y:S04]  /*81d70*/  STL.64 [R1+0x4360], R18 ;  /* 0x0043601201007387 */ /* 0x0003e80000100a00 */
[----:B-1----:R0:W2:Y:S01]  /*81d80*/  LDL.LU R19, [R1+0x72f0] ;  /* 0x0072f00001137983 */ /* 0x0020a20000300800 */
[----:B------:R-:W-:-:S05]  /*81d90*/  IADD3 R18, P3, R4, R9, RZ ;  /* 0x0000000904127210 */ /* 0x000fca0007f7e0ff */
[----:B------:R2:W-:Y:S01]  /*81da0*/  STL [R1+0x4348], R18 ;  /* 0x0043481201007387 */ /* 0x0005e20000100800 */
[----:B------:R-:W-:-:S03]  /*81db0*/  IADD3 R28, P1, R4, R13, RZ ;  /* 0x0000000d041c7210 */ /* 0x000fc60007f3e0ff */
[----:B--2---:R-:W2:Y:S02]  /*81dc0*/  LDL.LU.64 R18, [R1+0x72e8] ;  /* 0x0072e80001127983 */ /* 0x004ea40000300a00 */
[----:B------:R-:W-:-:S05]  /*81dd0*/  IMAD.X R29, R29, 0x1, R15, P1 ;  /* 0x000000011d1d7824 */ /* 0x000fca00008e060f */
[----:B------:R1:W-:Y:S04]  /*81de0*/  STL.64 [R1+0x4358], R28 ;  /* 0x0043581c01007387 */ /* 0x0003e80000100a00 */
[----:B-1----:R-:W3:Y:S04]  /*81df0*/  LDL.LU.64 R28, [R1+0x72e0] ;  /* 0x0072e000011c7983 */ /* 0x002ee80000300a00 */
[----:B------:R1:W-:Y:S04]  /*81e00*/  STL [R1+0x72c0], R15 ;  /* 0x0072c00f01007387 */ /* 0x0003e80000100800 */
[----:B-1----:R-:W4:Y:S04]  /*81e10*/  LDL.LU R15, [R1+0x4e0] ;  /* 0x0004e000010f7983 */ /* 0x002f280000300800 */
[----:B--2---:R-:W-:Y:S04]  /*81e20*/  STL.64 [R1+0x72b8], R18 ;  /* 0x0072b81201007387 */ /* 0x004fe80000100a00 */
[----:B------:R1:W-:Y:S04]  /*81e30*/  STL.64 [R1+0x72c8], R24 ;  /* 0x0072c81801007387 */ /* 0x0003e80000100a00 */
[----:B-1----:R0:W2:Y:S04]  /*81e40*/  LDL.64 R24, [R1+0x4348] ;  /* 0x0043480001187983 */ /* 0x0020a80000100a00 */
[----:B------:R1:W-:Y:S04]  /*81e50*/  STL.64 [R1+0x72a8], R26 ;  /* 0x0072a81a01007387 */ /* 0x0003e80000100a00 */
[----:B-1----:R0:W3:Y:S01]  /*81e60*/  LDL.64 R26, [R1+0x4350] ;  /* 0x00435000011a7983 */ /* 0x0020e20000100a00 */
[----:B------:R-:W-:Y:S01]  /*81e70*/  IADD3 R20, P1, R4, R7, RZ ;  /* 0x0000000704147210 */ /* 0x000fe20007f3e0ff */
[----:B------:R-:W-:-:S04]  /*81e80*/  IMAD.MOV.U32 R19, RZ, RZ, R21 ;  /* 0x000000ffff137224 */ /* 0x000fc800078e0015 */
[C---:B----4-:R-:W-:Y:S01]  /*81e90*/  IMAD.X R21, R15.reuse, 0x1, R8, P1 ;  /* 0x000000010f157824 */ /* 0x050fe200008e0608 */
[C---:B------:R-:W-:Y:S01]  /*81ea0*/  IADD3 R18, P1, R4.reuse, R0, RZ ;  /* 0x0000000004127210 */ /* 0x040fe20007f3e0ff */
[C---:B--2---:R-:W-:Y:S01]  /*81eb0*/  IMAD.X R25, R15.reuse, 0x1, R10, P3 ;  /* 0x000000010f197824 */ /* 0x044fe200018e060a */
[C---:B------:R-:W-:Y:S01]  /*81ec0*/  IADD3 R24, P3, R4.reuse, R3, RZ ;  /* 0x0000000304187210 */ /* 0x040fe20007f7e0ff */
[----:B---3--:R-:W-:Y:S01]  /*81ed0*/  IMAD.X R27, R15, 0x1, R12, P2 ;  /* 0x000000010f1b7824 */ /* 0x008fe200010e060c */
[----:B------:R-:W-:-:S04]  /*81ee0*/  IADD3 R26, P2, R4, R5, RZ ;  /* 0x00000005041a7210 */ /* 0x000fc80007f5e0ff */
[----:B------:R-:W-:Y:S04]  /*81ef0*/  STL [R1+0x4354], R27 ;  /* 0x0043541b01007387 */ /* 0x000fe80000100800 */
[----:B------:R-:W-:Y:S04]  /*81f00*/  STL [R1+0x434c], R25 ;  /* 0x00434c1901007387 */ /* 0x000fe80000100800 */
[----:B------:R1:W-:Y:S04]  /*81f10*/  STL.64 [R1+0x4340], R20 ;  /* 0x0043401401007387 */ /* 0x0003e80000100a00 */
[----:B-1----:R-:W2:Y:S04]  /*81f20*/  LDL.LU.64 R20, [R1+0x72d8] ;  /* 0x0072d80001147983 */ /* 0x002ea80000300a00 */
[----:B------:R1:W-:Y:S04]  /*81f30*/  STL.64 [R1+0x72b0], R8 ;  /* 0x0072b00801007387 */ /* 0x0003e80000100a00 */
[----:B------:R-:W3:Y:S01]  /*81f40*/  LDL.LU R4, [R1+0x72d0] ;  /* 0x0072d00001047983 */ /* 0x000ee20000300800 */
[----:B-1----:R-:W-:-:S03]  /*81f50*/  IMAD.MOV.U32 R8, RZ, RZ, R19 ;  /* 0x000000ffff087224 */ /* 0x002fc600078e0013 */
[----:B------:R-:W4:Y:S01]  /*81f60*/  LDL R19, [R1+0x68] ;  /* 0x0000680001137983 */ /* 0x000f220000100800 */
[----:B------:R-:W-:-:S03]  /*81f70*/  IMAD.X R27, R15, 0x1, R6, P2 ;  /* 0x000000010f1b7824 */ /* 0x000fc600010e0606 */
[----:B--2---:R-:W-:Y:S04]  /*81f80*/  STL.64 [R1+0x72a0], R20 ;  /* 0x0072a01401007387 */ /* 0x004fe80000100a00 */
[----:B------:R1:W-:Y:S01]  /*81f90*/  STL.64 [R1+0x4338], R26 ;  /* 0x0043381a01007387 */ /* 0x0003e20000100a00 */
[----:B---3--:R-:W-:-:S03]  /*81fa0*/  IMAD.X R25, R15, 0x1, R4, P3 ;  /* 0x000000010f197824 */ /* 0x008fc600018e0604 */
[----:B-1----:R-:W2:Y:S01]  /*81fb0*/  LDL R27, [R1+0x4cc] ;  /* 0x0004cc00011b7983 */ /* 0x002ea20000100800 */
[----:B----4-:R-:W-:-:S03]  /*81fc0*/  IADD3 R20, P3, R19, R13, RZ ;  /* 0x0000000d13147210 */ /* 0x010fc60007f7e0ff */
[----:B------:R1:W-:Y:S04]  /*81fd0*/  STL.64 [R1+0x4330], R24 ;  /* 0x0043301801007387 */ /* 0x0003e80000100a00 */
[----:B-1----:R-:W3:Y:S04]  /*81fe0*/  LDL.LU.64 R24, [R1+0x72c8] ;  /* 0x0072c80001187983 */ /* 0x002ee80000300a00 */
[----:B------:R1:W-:Y:S04]  /*81ff0*/  STL [R1+0x7298], R13 ;  /* 0x0072980d01007387 */ /* 0x0003e80000100800 */
[----:B-1----:R-:W4:Y:S01]  /*82000*/  LDL.LU R13, [R1+0x68] ;  /* 0x00006800010d7983 */ /* 0x002f220000300800 */
[----:B------:R-:W-:Y:S01]  /*82010*/  IADD3 R26, P2, R19, R14, RZ ;  /* 0x0000000e131a7210 */ /* 0x000fe20007f5e0ff */
[----:B------:R-:W-:-:S02]  /*82020*/  IMAD.X R19, R15, 0x1, R2, P1 ;  /* 0x000000010f137824 */ /* 0x000fc400008e0602 */
[----:B------:R-:W-:Y:S01]  /*82030*/  IMAD.MOV.U32 R21, RZ, RZ, R8 ;  /* 0x000000ffff157224 */ /* 0x000fe200078e0008 */
[----:B------:R-:W3:Y:S04]  /*82040*/  LDL.LU R15, [R1+0x72c0] ;  /* 0x0072c000010f7983 */ /* 0x000ee80000300800 */
[----:B------:R1:W-:Y:S04]  /*82050*/  STL.64 [R1+0x4328], R18 ;  /* 0x0043281201007387 */ /* 0x0003e80000100a00 */
[----:B-1----:R-:W3:Y:S01]  /*82060*/  LDL.LU.64 R18, [R1+0x72b8] ;  /* 0x0072b80001127983 */ /* 0x002ee20000300a00 */
[----:B--2---:R-:W-:Y:S01]  /*82070*/  IMAD.X R27, R27, 0x1, R16, P2 ;  /* 0x000000011b1b7824 */ /* 0x004fe200010e0610 */
[----:B----4-:R-:W-:-:S05]  /*82080*/  IADD3 R8, P1, R13, R11, RZ ;  /* 0x0000000b0d087210 */ /* 0x010fca0007f3e0ff */
[----:B------:R1:W-:Y:S04]  /*82090*/  STL [R1+0x4310], R8 ;  /* 0x0043100801007387 */ /* 0x0003e80000100800 */
[----:B-1----:R-:W2:Y:S04]  /*820a0*/  LDL.LU.64 R8, [R1+0x72b0] ;  /* 0x0072b00001087983 */ /* 0x002ea80000300a00 */
[----:B------:R1:W-:Y:S04]  /*820b0*/  STL.64 [R1+0x4320], R26 ;  /* 0x0043201a01007387 */ /* 0x0003e80000100a00 */
[----:B-1----:R-:W4:Y:S04]  /*820c0*/  LDL.LU.64 R26, [R1+0x72a8] ;  /* 0x0072a800011a7983 */ /* 0x002f280000300a00 */
[----:B----4-:R1:W-:Y:S04]  /*820d0*/  STL.64 [R1+0x7288], R26 ;  /* 0x0072881a01007387 */ /* 0x0103e80000100a00 */
[----:B--2---:R2:W-:Y:S01]  /*820e0*/  STL [R1+0x7278], R9 ;  /* 0x0072780901007387 */ /* 0x0045e20000100800 */
[----:B-1----:R-:W-:-:S03]  /*820f0*/  IADD3 R26, P2, R13, R9, RZ ;  /* 0x000000090d1a7210 */ /* 0x002fc60007f5e0ff */
[----:B--2---:R-:W3:Y:S01]  /*82100*/  LDL.LU R9, [R1+0x4cc] ;  /* 0x0004cc0001097983 */ /* 0x004ee20000300800 */
[----:B------:R-:W-:Y:S02]  /*82110*/  IMAD.MOV.U32 R27, RZ, RZ, R21 ;  /* 0x000000ffff1b7224 */ /* 0x000fe400078e0015 */
[----:B---3--:R-:W-:-:S05]  /*82120*/  IMAD.X R21, R9, 0x1, R15, P3 ;  /* 0x0000000109157824 */ /* 0x008fca00018e060f */
[----:B------:R1:W-:Y:S04]  /*82130*/  STL.64 [R1+0x4318], R20 ;  /* 0x0043181401007387 */ /* 0x0003e80000100a00 */
[----:B-1----:R-:W2:Y:S04]  /*82140*/  LDL.LU.64 R20, [R1+0x72a0] ;  /* 0x0072a00001147983 */ /* 0x002ea80000300a00 */
[----:B------:R1:W-:Y:S04]  /*82150*/  STL.64 [R1+0x7290], R14 ;  /* 0x0072900e01007387 */ /* 0x0003e80000100a00 */
[----:B-1----:R0:W3:Y:S04]  /*82160*/  LDL.64 R14, [R1+0x4310] ;  /* 0x00431000010e7983 */ /* 0x0020e80000100a00 */
[----:B---3--:R-:W3:Y:S04]  /*82170*/  LDL.LU R15, [R1+0x46c] ;  /* 0x00046c00010f7983 */ /* 0x008ee80000300800 */
[----:B--2---:R1:W-:Y:S04]  /*82180*/  STL.64 [R1+0x7270], R20 ;  /* 0x0072701401007387 */ /* 0x0043e80000100a00 */
[----:B------:R2:W-:Y:S01]  /*82190*/  STL.64 [R1+0x7280], R16 ;  /* 0x0072801001007387 */ /* 0x0005e20000100a00 */
[----:B-1----:R-:W-:Y:S01]  /*821a0*/  IADD3 R20, P3, R13, R7, RZ ;  /* 0x000000070d147210 */ /* 0x002fe20007f7e0ff */
[----:B--2---:R-:W-:-:S02]  /*821b0*/  IMAD.MOV.U32 R16, RZ, RZ, R27 ;  /* 0x000000ffff107224 */ /* 0x004fc400078e001b */
[C---:B------:R-:W-:Y:S02]  /*821c0*/  IMAD.X R27, R9.reuse, 0x1, R10, P2 ;  /* 0x00000001091b7824 */ /* 0x040fe400010e060a */
[----:B---3--:R-:W-:Y:S02]  /*821d0*/  IMAD.MOV.U32 R21, RZ, RZ, R15 ;  /* 0x000000ffff157224 */ /* 0x008fe400078e000f */
[----:B------:R-:W-:Y:S01]  /*821e0*/  IMAD.X R15, R9, 0x1, R12, P1 ;  /* 0x00000001090f7824 */ /* 0x000fe200008e060c */
[----:B------:R-:W-:-:S04]  /*821f0*/  IADD3 R14, P1, R13, R5, RZ ;  /* 0x000000050d0e7210 */ /* 0x000fc80007f3e0ff */
[----:B------:R1:W-:Y:S04]  /*82200*/  STL [R1+0x4314], R15 ;  /* 0x0043140f01007387 */ /* 0x0003e80000100800 */
[----:B------:R2:W-:Y:S01]  /*82210*/  STL.64 [R1+0x7268], R28 ;  /* 0x0072681c01007387 */ /* 0x0005e20000100a00 */
[----:B-1----:R-:W-:-:S03]  /*82220*/  IMAD.X R15, R9, 0x1, R6, P1 ;  /* 0x00000001090f7824 */ /* 0x002fc600008e0606 */
[----:B--2---:R-:W2:Y:S04]  /*82230*/  LDL R29, [R1+0x6c] ;  /* 0x00006c00011d7983 */ /* 0x004ea80000100800 */
[----:B------:R1:W-:Y:S02]  /*82240*/  STL.64 [R1+0x4308], R26 ;  /* 0x0043081a01007387 */ /* 0x0003e40000100a00 */
[----:B-1----:R-:W-:Y:S02]  /*82250*/  IMAD.MOV.U32 R27, RZ, RZ, R21 ;  /* 0x000000ffff1b7224 */ /* 0x002fe400078e0015 */
[----:B------:R-:W-:Y:S01]  /*82260*/  IMAD.X R21, R9, 0x1, R8, P3 ;  /* 0x0000000109157824 */ /* 0x000fe200018e0608 */
[----:B------:R-:W-:-:S04]  /*82270*/  IADD3 R26, P2, R13, R3, RZ ;  /* 0x000000030d1a7210 */ /* 0x000fc80007f5e0ff */
[----:B------:R1:W-:Y:S02]  /*82280*/  STL.64 [R1+0x4300], R20 ;  /* 0x0043001401007387 */ /* 0x0003e40000100a00 */
[----:B-1----:R-:W-:Y:S02]  /*82290*/  IADD3 R20, P3, R13, R0, RZ ;  /* 0x000000000d147210 */ /* 0x002fe40007f7e0ff */
[----:B------:R-:W3:Y:S04]  /*822a0*/  LDL.LU R13, [R1+0x7298] ;  /* 0x00729800010d7983 */ /* 0x000ee80000300800 */
[----:B------:R1:W-:Y:S04]  /*822b0*/  STL.64 [R1+0x42f8], R14 ;  /* 0x0042f80e01007387 */ /* 0x0003e80000100a00 */
[----:B-1----:R-:W2:Y:S02]  /*822c0*/  LDL.LU.64 R14, [R1+0x7290] ;  /* 0x00729000010e7983 */ /* 0x002ea40000300a00 */
[----:B--2---:R-:W-:Y:S01]  /*822d0*/  IADD3 R28, P1, R29, R14, RZ ;  /* 0x0000000e1d1c7210 */ /* 0x004fe20007f3e0ff */
[----:B------:R-:W-:-:S02]  /*822e0*/  IMAD.MOV.U32 R29, RZ, RZ, R27 ;  /* 0x000000ffff1d7224 */ /* 0x000fc400078e001b */
[----:B------:R-:W-:-:S05]  /*822f0*/  IMAD.X R27, R9, 0x1, R4, P2 ;  /* 0x00000001091b7824 */ /* 0x000fca00010e0604 */
[----:B------:R1:W-:Y:S04]  /*82300*/  STL.64 [R1+0x42f0], R26 ;  /* 0x0042f01a01007387 */ /* 0x0003e80000100a00 */
[----:B-1----:R-:W2:Y:S04]  /*82310*/  LDL.LU.64 R26, [R1+0x7288] ;  /* 0x00728800011a7983 */ /* 0x002ea80000300a00 */
[----:B------:R1:W-:Y:S04]  /*82320*/  STL [R1+0x7250], R4 ;  /* 0x0072500401007387 */ /* 0x0003e80000100800 */
[----:B-1----:R-:W3:Y:S01]  /*82330*/  LDL.LU R4, [R1+0x6c] ;  /* 0x00006c0001047983 */ /* 0x002ee20000300800 */
[----:B------:R-:W-:-:S03]  /*82340*/  IMAD.X R21, R9, 0x1, R2, P3 ;  /* 0x0000000109157824 */ /* 0x000fc600018e0602 */
[----:B--2---:R1:W-:Y:S02]  /*82350*/  STL.64 [R1+0x7260], R26 ;  /* 0x0072601a01007387 */ /* 0x0043e40000100a00 */
[----:B-1----:R-:W-:Y:S01]  /*82360*/  IMAD.MOV.U32 R27, RZ, RZ, R16 ;  /* 0x000000ffff1b7224 */ /* 0x002fe200078e0010 */
[----:B---3--:R-:W-:-:S05]  /*82370*/  IADD3 R16, P2, R4, R13, RZ ;  /* 0x0000000d04107210 */ /* 0x008fca0007f5e0ff */
[----:B------:R1:W-:Y:S04]  /*82380*/  STL [R1+0x42d8], R16 ;  /* 0x0042d81001007387 */ /* 0x0003e80000100800 */
[----:B-1----:R-:W2:Y:S04]  /*82390*/  LDL.LU.64 R16, [R1+0x7280] ;  /* 0x0072800001107983 */ /* 0x002ea80000300a00 */
[----:B------:R-:W3:Y:S04]  /*823a0*/  LDL.LU R9, [R1+0x7278] ;  /* 0x0072780001097983 */ /* 0x000ee80000300800 */
[----:B------:R1:W-:Y:S04]  /*823b0*/  STL.64 [R1+0x42e8], R20 ;  /* 0x0042e81401007387 */ /* 0x0003e80000100a00 */
[----:B-1----:R-:W4:Y:S04]  /*823c0*/  LDL.LU.64 R20, [R1+0x7270] ;  /* 0x0072700001147983 */ /* 0x002f280000300a00 */
[----:B----4-:R1:W-:Y:S02]  /*823d0*/  STL.64 [R1+0x7258], R20 ;  /* 0x0072581401007387 */ /* 0x0103e40000100a00 */
[----:B-1----:R-:W-:-:S02]  /*823e0*/  IMAD.MOV.U32 R21, RZ, RZ, R27 ;  /* 0x000000ffff157224 */ /* 0x002fc400078e001b */
[----:B------:R-:W-:-:S04]  /*823f0*/  IMAD.MOV.U32 R27, RZ, RZ, R29 ;  /* 0x000000ffff1b7224 */ /* 0x000fc800078e001d */
[----:B--2---:R-:W-:-:S05]  /*82400*/  IMAD.X R29, R27, 0x1, R16, P1 ;  /* 0x000000011b1d7824 */ /* 0x004fca00008e0610 */
[----:B------:R1:W-:Y:S04]  /*82410*/  STL.64 [R1+0x42e0], R28 ;  /* 0x0042e01c01007387 */ /* 0x0003e80000100a00 */
[----:B-1----:R-:W2:Y:S01]  /*82420*/  LDL.LU.64 R28, [R1+0x7268] ;  /* 0x00726800011c7983 */ /* 0x002ea20000300a00 */
[----:B------:R-:W-:-:S03]  /*82430*/  IADD3 R26, P3, R4, R11, RZ ;  /* 0x0000000b041a7210 */ /* 0x000fc60007f7e0ff */
[----:B--2---:R1:W-:Y:S04]  /*82440*/  STL.64 [R1+0x7240], R28 ;  /* 0x0072401c01007387 */ /* 0x0043e80000100a00 */
[----:B-1----:R0:W2:Y:S04]  /*82450*/  LDL.64 R28, [R1+0x42d8] ;  /* 0x0042d800011c7983 */ /* 0x0020a80000100a00 */
[----:B------:R1:W-:Y:S01]  /*82460*/  STL.64 [R1+0x7238], R16 ;  /* 0x0072381001007387 */ /* 0x0003e20000100a00 */
[----:B---3--:R-:W-:-:S03]  /*82470*/  IADD3 R20, P1, R4, R9, RZ ;  /* 0x0000000904147210 */ /* 0x008fc60007f3e0ff */
[----:B------:R3:W-:Y:S01]  /*82480*/  STL.64 [R1+0x7230], R18 ;  /* 0x0072301201007387 */ /* 0x0007e20000100a00 */
[----:B-1----:R-:W-:Y:S02]  /*82490*/  IMAD.MOV.U32 R16, RZ, RZ, R21 ;  /* 0x000000ffff107224 */ /* 0x002fe400078e0015 */
[----:B------:R-:W-:-:S04]  /*824a0*/  IMAD.MOV.U32 R21, RZ, RZ, R27 ;  /* 0x000000ffff157224 */ /* 0x000fc800078e001b */
[----:B---3--:R-:W-:Y:S02]  /*824b0*/  IMAD.MOV.U32 R19, RZ, RZ, R21 ;  /* 0x000000ffff137224 */ /* 0x008fe400078e0015 */
[C---:B------:R-:W-:Y:S01]  /*824c0*/  IMAD.X R27, R21.reuse, 0x1, R12, P3 ;  /* 0x00000001151b7824 */ /* 0x040fe200018e060c */
[C---:B------:R-:W-:Y:S01]  /*824d0*/  IADD3 R18, P3, R4.reuse, R5, RZ ;  /* 0x0000000504127210 */ /* 0x040fe20007f7e0ff */
[----:B--2---:R-:W-:Y:S01]  /*824e0*/  IMAD.X R29, R21, 0x1, R15, P2 ;  /* 0x00000001151d7824 */ /* 0x004fe200010e060f */
[----:B------:R-:W-:Y:S01]  /*824f0*/  IADD3 R28, P2, R4, R7, RZ ;  /* 0x00000007041c7210 */ /* 0x000fe20007f5e0ff */
[----:B------:R-:W-:-:S03]  /*82500*/  IMAD.X R21, R19, 0x1, R10, P1 ;  /* 0x0000000113157824 */ /* 0x000fc600008e060a */
[----:B------:R1:W-:Y:S04]  /*82510*/  STL [R1+0x42dc], R29 ;  /* 0x0042dc1d01007387 */ /* 0x0003e80000100800 */
[----:B------:R2:W-:Y:S01]  /*82520*/  STL.64 [R1+0x42d0], R26 ;  /* 0x0042d01a01007387 */ /* 0x0005e20000100a00 */
[----:B-1----:R-:W-:-:S03]  /*82530*/  IMAD.X R29, R19, 0x1, R8, P2 ;  /* 0x00000001131d7824 */ /* 0x002fc600010e0608 */
[----:B--2---:R-:W2:Y:S04]  /*82540*/  LDL.LU.64 R26, [R1+0x7260] ;  /* 0x00726000011a7983 */ /* 0x004ea80000300a00 */
[----:B------:R1:W-:Y:S04]  /*82550*/  STL.64 [R1+0x7248], R24 ;  /* 0x0072481801007387 */ /* 0x0003e80000100a00 */
[----:B------:R3:W-:Y:S01]  /*82560*/  STL.64 [R1+0x42c8], R20 ;  /* 0x0042c81401007387 */ /* 0x0007e20000100a00 */
[----:B-1----:R-:W-:-:S03]  /*82570*/  IADD3 R24, P1, R4, R3, RZ ;  /* 0x0000000304187210 */ /* 0x002fc60007f3e0ff */
[----:B---3--:R-:W3:Y:S04]  /*82580*/  LDL.LU.64 R20, [R1+0x7258] ;  /* 0x0072580001147983 */ /* 0x008ee80000300a00 */
[----:B------:R1:W-:Y:S02]  /*82590*/  STL.64 [R1+0x42c0], R28 ;  /* 0x0042c01c01007387 */ /* 0x0003e40000100a00 */
[----:B-1----:R-:W-:Y:S02]  /*825a0*/  IADD3 R28, P2, R4, R0, RZ ;  /* 0x00000000041c7210 */ /* 0x002fe40007f5e0ff */
[----:B------:R-:W4:Y:S01]  /*825b0*/  LDL.LU R4, [R1+0x7250] ;  /* 0x0072500001047983 */ /* 0x000f220000300800 */
[----:B------:R-:W-:-:S04]  /*825c0*/  IMAD.MOV.U32 R29, RZ, RZ, R19 ;  /* 0x000000ffff1d7224 */ /* 0x000fc800078e0013 */
[C---:B------:R-:W-:Y:S01]  /*825d0*/  IMAD.X R19, R29.reuse, 0x1, R6, P3 ;  /* 0x000000011d137824 */ /* 0x040fe200018e0606 */
[----:B--2---:R-:W-:Y:S04]  /*825e0*/  STL.64 [R1+0x7228], R26 ;  /* 0x0072281a01007387 */ /* 0x004fe80000100a00 */
[----:B------:R1:W-:Y:S04]  /*825f0*/  STL.64 [R1+0x42b8], R18 ;  /* 0x0042b81201007387 */ /* 0x0003e80000100a00 */
[----:B-1----:R-:W2:Y:S01]  /*82600*/  LDL R19, [R1+0x468] ;  /* 0x0004680001137983 */ /* 0x002ea20000100800 */
[----:B----4-:R-:W-:-:S02]  /*82610*/  IMAD.X R25, R29, 0x1, R4, P1 ;  /* 0x000000011d197824 */ /* 0x010fc400008e0604 */
[----:B------:R-:W-:-:S03]  /*82620*/  IMAD.X R29, R29, 0x1, R2, P2 ;  /* 0x000000011d1d7824 */ /* 0x000fc600010e0602 */
[----:B------:R1:W-:Y:S04]  /*82630*/  STL.64 [R1+0x42b0], R24 ;  /* 0x0042b01801007387 */ /* 0x0003e80000100a00 */
[----:B-1----:R-:W4:Y:S04]  /*82640*/  LDL.LU.64 R24, [R1+0x7248] ;  /* 0x0072480001187983 */ /* 0x002f280000300a00 */
[----:B------:R1:W-:Y:S04]  /*82650*/  STL.64 [R1+0x42a8], R28 ;  /* 0x0042a81c01007387 */ /* 0x0003e80000100a00 */
[----:B-1----:R-:W3:Y:S01]  /*82660*/  LDL.LU.64 R28, [R1+0x7240] ;  /* 0x00724000011c7983 */ /* 0x002ee20000300a00 */
[----:B------:R-:W-:-:S02]  /*82670*/  IADD3 R18, P3, R16, R14, RZ ;  /* 0x0000000e10127210 */ /* 0x000fc40007f7e0ff */
[----:B------:R-:W-:Y:S01]  /*82680*/  IADD3 R26, P1, R16, R13, RZ ;  /* 0x0000000d101a7210 */ /* 0x000fe20007f3e0ff */
[----:B---3--:R1:W-:Y:S02]  /*82690*/  STL.64 [R1+0x7220], R28 ;  /* 0x0072201c01007387 */ /* 0x0083e40000100a00 */
[----:B-1----:R-:W-:-:S05]  /*826a0*/  IMAD.MOV.U32 R29, RZ, RZ, R16 ;  /* 0x000000ffff1d7224 */ /* 0x002fca00078e0010 */
[----:B------:R-:W-:-:S05]  /*826b0*/  IADD3 R16, P2, R29, R11, RZ ;  /* 0x0000000b1d107210 */ /* 0x000fca0007f5e0ff */
[----:B------:R1:W-:Y:S04]  /*826c0*/  STL [R1+0x4290], R16 ;  /* 0x0042901001007387 */ /* 0x0003e80000100800 */
[----:B-1----:R-:W2:Y:S02]  /*826d0*/  LDL.LU.64 R16, [R1+0x7238] ;  /* 0x0072380001107983 */ /* 0x002ea40000300a00 */
[----:B--2---:R-:W-:-:S05]  /*826e0*/  IMAD.X R19, R19, 0x1, R16, P3 ;  /* 0x0000000113137824 */ /* 0x004fca00018e0610 */
[----:B------:R1:W-:Y:S04]  /*826f0*/  STL.64 [R1+0x42a0], R18 ;  /* 0x0042a01201007387 */ /* 0x0003e80000100a00 */
[----:B-1----:R-:W2:Y:S04]  /*82700*/  LDL.LU.64 R18, [R1+0x7230] ;  /* 0x0072300001127983 */ /* 0x002ea80000300a00 */
[----:B------:R-:W-:Y:S04]  /*82710*/  STL.64 [R1+0x7218], R16 ;  /* 0x0072181001007387 */ /* 0x000fe80000100a00 */
[----:B--2---:R1:W-:Y:S04]  /*82720*/  STL.64 [R1+0x71f8], R18 ;  /* 0x0071f81201007387 */ /* 0x0043e80000100a00 */
[----:B-1----:R0:W2:Y:S04]  /*82730*/  LDL.64 R18, [R1+0x4290] ;  /* 0x0042900001127983 */ /* 0x0020a80000100a00 */
[----:B----4-:R1:W-:Y:S04]  /*82740*/  STL [R1+0x7210], R25 ;  /* 0x0072101901007387 */ /* 0x0103e80000100800 */
[----:B-1----:R-:W3:Y:S01]  /*82750*/  LDL.LU R25, [R1+0x468] ;  /* 0x0004680001197983 */ /* 0x002ee20000300800 */
[----:B------:R-:W-:-:S03]  /*82760*/  IADD3 R16, P3, R29, R9, RZ ;  /* 0x000000091d107210 */ /* 0x000fc60007f7e0ff */
[----:B------:R1:W-:Y:S04]  /*82770*/  STL [R1+0x7200], R9 ;  /* 0x0072000901007387 */ /* 0x0003e80000100800 */
[----:B-1----:R-:W4:Y:S01]  /*82780*/  LDL.LU R9, [R1+0x74] ;  /* 0x0000740001097983 */ /* 0x002f220000300800 */
[----:B---3--:R-:W-:-:S05]  /*82790*/  IMAD.X R27, R25, 0x1, R15, P1 ;  /* 0x00000001191b7824 */ /* 0x008fca00008e060f */
[----:B------:R1:W-:Y:S04]  /*827a0*/  STL.64 [R1+0x4298], R26 ;  /* 0x0042981a01007387 */ /* 0x0003e80000100a00 */
[----:B-1----:R-:W3:Y:S01]  /*827b0*/  LDL.LU.64 R26, [R1+0x7228] ;  /* 0x00722800011a7983 */ /* 0x002ee20000300a00 */
[C---:B--2---:R-:W-:Y:S02]  /*827c0*/  IMAD.X R19, R25.reuse, 0x1, R12, P2 ;  /* 0x0000000119137824 */ /* 0x044fe400010e060c */
[----:B------:R-:W-:Y:S01]  /*827d0*/  IMAD.X R17, R25, 0x1, R10, P3 ;  /* 0x0000000119117824 */ /* 0x000fe200018e060a */
[----:B---3--:R1:W-:Y:S04]  /*827e0*/  STL.64 [R1+0x7208], R26 ;  /* 0x0072081a01007387 */ /* 0x0083e80000100a00 */
[----:B------:R-:W-:Y:S01]  /*827f0*/  STL [R1+0x4294], R19 ;  /* 0x0042941301007387 */ /* 0x000fe20000100800 */
[----:B-1----:R-:W-:-:S03]  /*82800*/  IMAD.MOV.U32 R27, RZ, RZ, R29 ;  /* 0x000000ffff1b7224 */ /* 0x002fc600078e001d */
[----:B------:R1:W-:Y:S02]  /*82810*/  STL.64 [R1+0x4288], R16 ;  /* 0x0042881001007387 */ /* 0x0003e40000100a00 */
[C---:B------:R-:W-:Y:S02]  /*82820*/  IADD3 R28, P1, R27.reuse, R7, RZ ;  /* 0x000000071b1c7210 */ /* 0x040fe40007f3e0ff */
[----:B------:R-:W-:-:S03]  /*82830*/  IADD3 R18, P2, R27, R5, RZ ;  /* 0x000000051b127210 */ /* 0x000fc60007f5e0ff */
[----:B------:R-:W-:Y:S01]  /*82840*/  IMAD.X R29, R25, 0x1, R8, P1 ;  /* 0x00000001191d7824 */ /* 0x000fe200008e0608 */
[----:B-1----:R-:W-:Y:S01]  /*82850*/  IADD3 R16, P3, R27, R3, RZ ;  /* 0x000000031b107210 */ /* 0x002fe20007f7e0ff */
[----:B------:R-:W-:-:S03]  /*82860*/  IMAD.X R19, R25, 0x1, R6, P2 ;  /* 0x0000000119137824 */ /* 0x000fc600010e0606 */
[----:B------:R1:W-:Y:S01]  /*82870*/  STL.64 [R1+0x4280], R28 ;  /* 0x0042801c01007387 */ /* 0x0003e20000100a00 */
[----:B------:R-:W-:-:S03]  /*82880*/  IMAD.X R17, R25, 0x1, R4, P3 ;  /* 0x0000000119117824 */ /* 0x000fc600018e0604 */
[----:B-1----:R-:W2:Y:S04]  /*82890*/  LDL.LU.64 R28, [R1+0x7220] ;  /* 0x00722000011c7983 */ /* 0x002ea80000300a00 */
[----:B------:R1:W-:Y:S04]  /*828a0*/  STL.64 [R1+0x4278], R18 ;  /* 0x0042781201007387 */ /* 0x0003e80000100a00 */
[----:B-1----:R-:W3:Y:S04]  /*828b0*/  LDL R19, [R1+0x464] ;  /* 0x0004640001137983 */ /* 0x002ee80000100800 */
[----:B------:R1:W-:Y:S04]  /*828c0*/  STL.64 [R1+0x4270], R16 ;  /* 0x0042701001007387 */ /* 0x0003e80000100a00 */
[----:B-1----:R-:W3:Y:S01]  /*828d0*/  LDL.LU.64 R16, [R1+0x7218] ;  /* 0x0072180001107983 */ /* 0x002ee20000300a00 */
[----:B------:R-:W-:-:S02]  /*828e0*/  IADD3 R26, P1, R27, R0, RZ ;  /* 0x000000001b1a7210 */ /* 0x000fc40007f3e0ff */
[----:B----4-:R-:W-:Y:S01]  /*828f0*/  IADD3 R18, P2, R9, R14, RZ ;  /* 0x0000000e09127210 */ /* 0x010fe20007f5e0ff */
[----:B------:R1:W-:Y:S02]  /*82900*/  STL.64 [R1+0x71f0], R4 ;  /* 0x0071f00401007387 */ /* 0x0003e40000100a00 */
[----:B------:R-:W-:Y:S02]  /*82910*/  IMAD.X R27, R25, 0x1, R2, P1 ;  /* 0x00000001191b7824 */ /* 0x000fe400008e0602 */
[----:B------:R-:W4:Y:S01]  /*82920*/  LDL.LU R25, [R1+0x7210] ;  /* 0x0072100001197983 */ /* 0x000f220000300800 */
[----:B-1----:R-:W-:Y:S01]  /*82930*/  IADD3 R4, P3, R9, R13, RZ ;  /* 0x0000000d09047210 */ /* 0x002fe20007f7e0ff */
[----:B------:R-:W-:-:S04]  /*82940*/  IMAD.MOV.U32 R5, RZ, RZ, R9 ;  /* 0x000000ffff057224 */ /* 0x000fc800078e0009 */
[----:B------:R1:W-:Y:S04]  /*82950*/  STL [R1+0x4258], R4 ;  /* 0x0042580401007387 */ /* 0x0003e80000100800 */
[----:B------:R0:W-:Y:S01]  /*82960*/  STL.64 [R1+0x4268], R26 ;  /* 0x0042681a01007387 */ /* 0x0001e20000100a00 */
[----:B-1----:R-:W-:-:S03]  /*82970*/  IADD3 R4, P1, R9, R11, RZ ;  /* 0x0000000b09047210 */ /* 0x002fc60007f3e0ff */
[----:B0-----:R-:W2:Y:S04]  /*82980*/  LDL.LU.64 R26, [R1+0x7208] ;  /* 0x00720800011a7983 */ /* 0x001ea80000300a00 */
[----:B------:R-:W2:Y:S01]  /*82990*/  LDL.LU R9, [R1+0x7200] ;  /* 0x0072000001097983 */ /* 0x000ea20000300800 */
[----:B---3--:R-:W-:-:S05]  /*829a0*/  IMAD.X R19, R19, 0x1, R16, P2 ;  /* 0x0000000113137824 */ /* 0x008fca00010e0610 */
[----:B------:R0:W-:Y:S04]  /*829b0*/  STL.64 [R1+0x4260], R18 ;  /* 0x0042601201007387 */ /* 0x0001e80000100a00 */
[----:B0-----:R-:W3:Y:S04]  /*829c0*/  LDL.LU.64 R18, [R1+0x71f8] ;  /* 0x0071f80001127983 */ /* 0x001ee80000300a00 */
[----:B---3--:R2:W-:Y:S04]  /*829d0*/  STL.64 [R1+0x71e0], R18 ;  /* 0x0071e01201007387 */ /* 0x0085e80000100a00 */
[----:B----4-:R0:W-:Y:S01]  /*829e0*/  STL.64 [R1+0x71d8], R24 ;  /* 0x0071d81801007387 */ /* 0x0101e20000100a00 */
[----:B--2---:R-:W-:-:S03]  /*829f0*/  IADD3 R18, P2, R5, R9, RZ ;  /* 0x0000000905127210 */ /* 0x004fc60007f5e0ff */
[----:B0-----:R-:W2:Y:S04]  /*82a00*/  LDL.LU R25, [R1+0x444] ;  /* 0x0004440001197983 */ /* 0x001ea80000300800 */
[----:B------:R0:W-:Y:S04]  /*82a10*/  STL.64 [R1+0x71e8], R26 ;  /* 0x0071e81a01007387 */ /* 0x0001e80000100a00 */
[----:B0-----:R0:W3:Y:S04]  /*82a20*/  LDL.64 R26, [R1+0x4258] ;  /* 0x00425800011a7983 */ /* 0x0010e80000100a00 */
[----:B------:R1:W-:Y:S04]  /*82a30*/  STL [R1+0x71cc], R9 ;  /* 0x0071cc0901007387 */ /* 0x0003e80000100800 */
[----:B-1----:R-:W3:Y:S04]  /*82a40*/  LDL.LU R9, [R1+0x464] ;  /* 0x0004640001097983 */ /* 0x002ee80000300800 */
[----:B------:R-:W-:Y:S01]  /*82a50*/  STL [R1+0x4248], R18 ;  /* 0x0042481201007387 */ /* 0x000fe20000100800 */
[----:B---3--:R-:W-:-:S05]  /*82a60*/  IMAD.X R27, R9, 0x1, R15, P3 ;  /* 0x00000001091b7824 */ /* 0x008fca00018e060f */
[----:B------:R-:W-:Y:S04]  /*82a70*/  STL [R1+0x425c], R27 ;  /* 0x00425c1b01007387 */ /* 0x000fe80000100800 */
[----:B------:R1:W-:Y:S02]  /*82a80*/  STL.64 [R1+0x71b8], R28 ;  /* 0x0071b81c01007387 */ /* 0x0003e40000100a00 */
[----:B-1----:R-:W-:Y:S02]  /*82a90*/  IMAD.MOV.U32 R28, RZ, RZ, R5 ;  /* 0x000000ffff1c7224 */ /* 0x002fe400078e0005 */
[----:B------:R-:W3:Y:S01]  /*82aa0*/  LDL R29, [R1+0x78] ;  /* 0x00007800011d7983 */ /* 0x000ee20000100800 */
[----:B------:R-:W-:-:S05]  /*82ab0*/  IMAD.X R5, R9, 0x1, R12, P1 ;  /* 0x0000000109057824 */ /* 0x000fca00008e060c */
[----:B------:R1:W-:Y:S01]  /*82ac0*/  STL.64 [R1+0x4250], R4 ;  /* 0x0042500401007387 */ /* 0x0003e20000100a00 */
[----:B------:R-:W-:-:S03]  /*82ad0*/  IADD3 R26, P3, R28, R7, RZ ;  /* 0x000000071c1a7210 */ /* 0x000fc60007f7e0ff */
[----:B-1----:R-:W4:Y:S04]  /*82ae0*/  LDL.LU.64 R4, [R1+0x71f0] ;  /* 0x0071f00001047983 */ /* 0x002f280000300a00 */
[----:B------:R-:W-:Y:S01]  /*82af0*/  STL.64 [R1+0x71c0], R16 ;  /* 0x0071c01001007387 */ /* 0x000fe20000100a00 */
[----:B------:R-:W-:-:S03]  /*82b00*/  IMAD.X R27, R9, 0x1, R8, P3 ;  /* 0x00000001091b7824 */ /* 0x000fc600018e0608 */
[----:B------:R1:W-:Y:S04]  /*82b10*/  STL [R1+0x71c8], R17 ;  /* 0x0071c81101007387 */ /* 0x0003e80000100800 */
[----:B------:R-:W-:Y:S01]  /*82b20*/  STL.64 [R1+0x71d0], R10 ;  /* 0x0071d00a01007387 */ /* 0x000fe20000100a00 */
[----:B-1----:R-:W-:Y:S02]  /*82b30*/  IMAD.MOV.U32 R17, RZ, RZ, R19 ;  /* 0x000000ffff117224 */ /* 0x002fe400078e0013 */
[----:B------:R-:W-:-:S05]  /*82b40*/  IMAD.X R17, R9, 0x1, R10, P2 ;  /* 0x0000000109117824 */ /* 0x000fca00010e060a */
[----:B------:R-:W-:Y:S04]  /*82b50*/  STL [R1+0x424c], R17 ;  /* 0x00424c1101007387 */ /* 0x000fe80000100800 */
[----:B------:R1:W-:Y:S04]  /*82b60*/  STL.64 [R1+0x4240], R26 ;  /* 0x0042401a01007387 */ /* 0x0003e80000100a00 */
[----:B-1----:R-:W3:Y:S01]  /*82b70*/  LDL.LU.64 R26, [R1+0x71e8] ;  /* 0x0071e800011a7983 */ /* 0x002ee20000300a00 */
[----:B------:R-:W-:Y:S01]  /*82b80*/  IMAD.MOV.U32 R16, RZ, RZ, R18 ;  /* 0x000000ffff107224 */ /* 0x000fe200078e0012 */
[C---:B------:R-:W-:Y:S01]  /*82b90*/  IADD3 R24, P2, R28.reuse, R3, RZ ;  /* 0x000000031c187210 */ /* 0x040fe20007f5e0ff */
[----:B--2---:R-:W-:Y:S01]  /*82ba0*/  IMAD.MOV.U32 R10, RZ, RZ, R25 ;  /* 0x000000ffff0a7224 */ /* 0x004fe200078e0019 */
[----:B------:R-:W-:-:S02]  /*82bb0*/  IADD3 R16, P3, R28, R0, RZ ;  /* 0x000000001c107210 */ /* 0x000fc40007f7e0ff */
[----:B----4-:R-:W-:Y:S01]  /*82bc0*/  IADD3 R18, P1, R28, R5, RZ ;  /* 0x000000051c127210 */ /* 0x010fe20007f3e0ff */
[----:B------:R-:W-:-:S04]  /*82bd0*/  IMAD.X R25, R9, 0x1, R4, P2 ;  /* 0x0000000109197824 */ /* 0x000fc800010e0604 */
[----:B------:R-:W-:Y:S01]  /*82be0*/  IMAD.X R19, R9, 0x1, R6, P1 ;  /* 0x0000000109137824 */ /* 0x000fe200008e0606 */
[----:B---3--:R-:W-:-:S04]  /*82bf0*/  IADD3 R28, P1, R29, R14, RZ ;  /* 0x0000000e1d1c7210 */ /* 0x008fc80007f3e0ff */
[----:B------:R1:W-:Y:S04]  /*82c00*/  STL.64 [R1+0x4238], R18 ;  /* 0x0042381201007387 */ /* 0x0003e80000100a00 */
[----:B-1----:R-:W2:Y:S04]  /*82c10*/  LDL.LU.64 R18, [R1+0x71e0] ;  /* 0x0071e00001127983 */ /* 0x002ea80000300a00 */
[----:B------:R-:W3:Y:S04]  /*82c20*/  LDL R29, [R1+0x460] ;  /* 0x00046000011d7983 */ /* 0x000ee80000100800 */
[----:B------:R1:W-:Y:S04]  /*82c30*/  STL.64 [R1+0x4230], R24 ;  /* 0x0042301801007387 */ /* 0x0003e80000100a00 */
[----:B-1----:R-:W4:Y:S04]  /*82c40*/  LDL.LU.64 R24, [R1+0x71d8] ;  /* 0x0071d80001187983 */ /* 0x002f280000300a00 */
[----:B------:R-:W-:Y:S04]  /*82c50*/  STL.64 [R1+0x71b0], R26 ;  /* 0x0071b01a01007387 */ /* 0x000fe80000100a00 */
[----:B------:R1:W-:Y:S04]  /*82c60*/  STL [R1+0x71a0], R4 ;  /* 0x0071a00401007387 */ /* 0x0003e80000100800 */
[----:B-1----:R-:W2:Y:S01]  /*82c70*/  LDL.LU R4, [R1+0x78] ;  /* 0x0000780001047983 */ /* 0x002ea20000300800 */
[----:B------:R-:W-:-:S02]  /*82c80*/  IMAD.MOV.U32 R27, RZ, RZ, R10 ;  /* 0x000000ffff1b7224 */ /* 0x000fc400078e000a */
[----:B------:R-:W-:Y:S01]  /*82c90*/  IMAD.X R17, R9, 0x1, R2, P3 ;  /* 0x0000000109117824 */ /* 0x000fe200018e0602 */
[----:B--2---:R-:W-:-:S05]  /*82ca0*/  IADD3 R10, P2, R4, R13, RZ ;  /* 0x0000000d040a7210 */ /* 0x004fca0007f5e0ff */
[----:B------:R1:W-:Y:S04]  /*82cb0*/  STL [R1+0x4218], R10 ;  /* 0x0042180a01007387 */ /* 0x0003e80000100800 */
[----:B-1----:R-:W2:Y:S04]  /*82cc0*/  LDL.LU.64 R10, [R1+0x71d0] ;  /* 0x0071d000010a7983 */ /* 0x002ea80000300a00 */
[----:B------:R-:W4:Y:S04]  /*82cd0*/  LDL.LU R9, [R1+0x71cc] ;  /* 0x0071cc0001097983 */ /* 0x000f280000300800 */
[----:B------:R1:W-:Y:S04]  /*82ce0*/  STL.64 [R1+0x4228], R16 ;  /* 0x0042281001007387 */ /* 0x0003e80000100a00 */
[----:B-1----:R0:W3:Y:S01]  /*82cf0*/  LDL.LU R17, [R1+0x71c8] ;  /* 0x0071c80001117983 */ /* 0x0020e20000300800 */
[----:B--2---:R-:W-:-:S05]  /*82d00*/  IADD3 R16, P3, R4, R11, RZ ;  /* 0x0000000b04107210 */ /* 0x004fca0007f7e0ff */
[----:B------:R3:W-:Y:S04]  /*82d10*/  STL [R1+0x4210], R16 ;  /* 0x0042101001007387 */ /* 0x0007e80000100800 */
[----:B---3--:R-:W2:Y:S02]  /*82d20*/  LDL.LU.64 R16, [R1+0x71c0] ;  /* 0x0071c00001107983 */ /* 0x008ea40000300a00 */
[----:B--2---:R-:W-:-:S05]  /*82d30*/  IMAD.X R29, R29, 0x1, R16, P1 ;  /* 0x000000011d1d7824 */ /* 0x004fca00008e0610 */
[----:B------:R1:W-:Y:S04]  /*82d40*/  STL.64 [R1+0x4220], R28 ;  /* 0x0042201c01007387 */ /* 0x0003e80000100a00 */
[----:B-1----:R-:W2:Y:S01]  /*82d50*/  LDL.LU.64 R28, [R1+0x71b8] ;  /* 0x0071b800011c7983 */ /* 0x002ea20000300a00 */
[----:B----4-:R-:W-:-:S03]  /*82d60*/  IADD3 R26, P1, R4, R9, RZ ;  /* 0x00000009041a7210 */ /* 0x010fc60007f3e0ff */
[----:B--2---:R1:W-:Y:S04]  /*82d70*/  STL.64 [R1+0x7190], R28 ;  /* 0x0071901c01007387 */ /* 0x0043e80000100a00 */
[----:B-1----:R0:W2:Y:S04]  /*82d80*/  LDL.64 R28, [R1+0x4210] ;  /* 0x00421000011c7983 */ /* 0x0020a80000100a00 */
[----:B------:R-:W-:Y:S04]  /*82d90*/  STL.64 [R1+0x7198], R16 ;  /* 0x0071981001007387 */ /* 0x000fe80000100a00 */
[----:B------:R1:W-:Y:S04]  /*82da0*/  STL [R1+0x71a4], R17 ;  /* 0x0071a41101007387 */ /* 0x0003e80000100800 */
[----:B-1----:R0:W3:Y:S04]  /*82db0*/  LDL.64 R16, [R1+0x4218] ;  /* 0x0042180001107983 */ /* 0x0020e80000100a00 */
[----:B------:R1:W-:Y:S04]  /*82dc0*/  STL [R1+0x7188], R9 ;  /* 0x0071880901007387 */ /* 0x0003e80000100800 */
[----:B-1----:R-:W3:Y:S04]  /*82dd0*/  LDL.LU R9, [R1+0x460] ;  /* 0x0004600001097983 */ /* 0x002ee80000300800 */
[----:B------:R1:W-:Y:S01]  /*82de0*/  STL.64 [R1+0x71a8], R14 ;  /* 0x0071a80e01007387 */ /* 0x0003e20000100a00 */
[----:B--2---:R-:W-:-:S04]  /*82df0*/  IMAD.MOV.U32 R29, RZ, RZ, R27 ;  /* 0x000000ffff1d7224 */ /* 0x004fc800078e001b */
[----:B-1----:R-:W-:Y:S02]  /*82e00*/  IMAD.MOV.U32 R14, RZ, RZ, R29 ;  /* 0x000000ffff0e7224 */ /* 0x002fe400078e001d */
[C---:B---3--:R-:W-:Y:S02]  /*82e10*/  IMAD.X R17, R9.reuse, 0x1, R15, P2 ;  /* 0x0000000109117824 */ /* 0x048fe400010e060f */
[C---:B------:R-:W-:Y:S02]  /*82e20*/  IMAD.X R29, R9.reuse, 0x1, R12, P3 ;  /* 0x00000001091d7824 */ /* 0x040fe400018e060c */
[----:B------:R-:W-:Y:S01]  /*82e30*/  IMAD.X R27, R9, 0x1, R10, P1 ;  /* 0x00000001091b7824 */ /* 0x000fe200008e060a */
[----:B------:R1:W-:Y:S01]  /*82e40*/  STL [R1+0x421c], R17 ;  /* 0x00421c1101007387 */ /* 0x0003e20000100800 */
[----:B------:R-:W-:-:S03]  /*82e50*/  IADD3 R16, P2, R4, R7, RZ ;  /* 0x0000000704107210 */ /* 0x000fc60007f5e0ff */
[----:B------:R-:W-:Y:S04]  /*82e60*/  STL [R1+0x4214], R29 ;  /* 0x0042141d01007387 */ /* 0x000fe80000100800 */
[----:B------:R2:W-:Y:S01]  /*82e70*/  STL.64 [R1+0x4208], R26 ;  /* 0x0042081a01007387 */ /* 0x0005e20000100a00 */
[----:B-1----:R-:W-:-:S03]  /*82e80*/  IMAD.X R17, R9, 0x1, R8, P2 ;  /* 0x0000000109117824 */ /* 0x002fc600010e0608 */
[----:B--2---:R-:W2:Y:S04]  /*82e90*/  LDL.LU.64 R26, [R1+0x71b0] ;  /* 0x0071b000011a7983 */ /* 0x004ea80000300a00 */
[----:B------:R1:W-:Y:S02]  /*82ea0*/  STL.64 [R1+0x7180], R24 ;  /* 0x0071801801007387 */ /* 0x0003e40000100a00 */
[----:B-1----:R-:W-:Y:S01]  /*82eb0*/  IMAD.MOV.U32 R24, RZ, RZ, R14 ;  /* 0x000000ffff187224 */ /* 0x002fe200078e000e */
[C---:B------:R-:W-:Y:S01]  /*82ec0*/  IADD3 R14, P1, R4.reuse, R3, RZ ;  /* 0x00000003040e7210 */ /* 0x040fe20007f3e0ff */
[----:B------:R-:W3:Y:S04]  /*82ed0*/  LDL R25, [R1+0x7c] ;  /* 0x00007c0001197983 */ /* 0x000ee80000100800 */
[----:B------:R1:W-:Y:S04]  /*82ee0*/  STL [R1+0x41f0], R14 ;  /* 0x0041f00e01007387 */ /* 0x0003e80000100800 */
[----:B-1----:R-:W3:Y:S04]  /*82ef0*/  LDL.LU.64 R14, [R1+0x71a8] ;  /* 0x0071a800010e7983 */ /* 0x002ee80000300a00 */
[----:B------:R1:W-:Y:S04]  /*82f00*/  STL.64 [R1+0x4200], R16 ;  /* 0x0042001001007387 */ /* 0x0003e80000100a00 */
[----:B-1----:R0:W4:Y:S01]  /*82f10*/  LDL.LU R17, [R1+0x71a4] ;  /* 0x0071a40001117983 */ /* 0x0021220000300800 */
[----:B------:R-:W-:-:S02]  /*82f20*/  IADD3 R28, P3, R4, R5, RZ ;  /* 0x00000005041c7210 */ /* 0x000fc40007f7e0ff */
[----:B------:R-:W-:Y:S02]  /*82f30*/  IADD3 R16, P2, R4, R0, RZ ;  /* 0x0000000004107210 */ /* 0x000fe40007f5e0ff */
[----:B------:R-:W2:Y:S01]  /*82f40*/  LDL.LU R4, [R1+0x71a0] ;  /* 0x0071a00001047983 */ /* 0x000ea20000300800 */
[----:B------:R-:W-:-:S03]  /*82f50*/  IMAD.X R29, R9, 0x1, R6, P3 ;  /* 0x00000001091d7824 */ /* 0x000fc600018e0606 */
[----:B------:R4:W-:Y:S04]  /*82f60*/  STL [R1+0x41e8], R16 ;  /* 0x0041e81001007387 */ /* 0x0009e80000100800 */
[----:B----4-:R-:W4:Y:S04]  /*82f70*/  LDL.LU.64 R16, [R1+0x7198] ;  /* 0x0071980001107983 */ /* 0x010f280000300a00 */
[----:B------:R1:W-:Y:S04]  /*82f80*/  STL.64 [R1+0x41f8], R28 ;  /* 0x0041f81c01007387 */ /* 0x0003e80000100a00 */
[----:B-1----:R-:W2:Y:S04]  /*82f90*/  LDL.LU.64 R28, [R1+0x7190] ;  /* 0x00719000011c7983 */ /* 0x002ea80000300a00 */
[----:B------:R1:W-:Y:S04]  /*82fa0*/  STL.64 [R1+0x7170], R6 ;  /* 0x0071700601007387 */ /* 0x0003e80000100a00 */
[----:B-1----:R0:W3:Y:S02]  /*82fb0*/  LDL.64 R6, [R1+0x41f0] ;  /* 0x0041f00001067983 */ /* 0x0020e40000100a00 */
[----:B---3--:R-:W-:Y:S01]  /*82fc0*/  IMAD.MOV.U32 R7, RZ, RZ, R24 ;  /* 0x000000ffff077224 */ /* 0x008fe200078e0018 */
[----:B------:R-:W-:-:S02]  /*82fd0*/  IADD3 R24, P3, R25, R14, RZ ;  /* 0x0000000e19187210 */ /* 0x000fc40007f7e0ff */
[----:B------:R-:W4:Y:S04]  /*82fe0*/  LDL R25, [R1+0x44c] ;  /* 0x00044c0001197983 */ /* 0x000f280000100800 */
[----:B------:R1:W-:Y:S04]  /*82ff0*/  STL.64 [R1+0x7178], R14 ;  /* 0x0071780e01007387 */ /* 0x0003e80000100a00 */
[----:B-1----:R-:W3:Y:S04]  /*83000*/  LDL R14, [R1+0x88] ;  /* 0x00008800010e7983 */ /* 0x002ee80000100800 */
[----:B--2---:R1:W-:Y:S04]  /*83010*/  STL.64 [R1+0x7160], R28 ;  /* 0x0071601c01007387 */ /* 0x0043e80000100a00 */
[----:B-1----:R0:W2:Y:S04]  /*83020*/  LDL.64 R28, [R1+0x41e8] ;  /* 0x0041e800011c7983 */ /* 0x0020a80000100a00 */
[----:B------:R1:W-:Y:S01]  /*83030*/  STL [R1+0x7158], R4 ;  /* 0x0071580401007387 */ /* 0x0003e20000100800 */
[----:B----4-:R-:W-:-:S02]  /*83040*/  IMAD.X R25, R25, 0x1, R16, P3 ;  /* 0x0000000119197824 */ /* 0x010fc400018e0610 */
[----:B--2---:R-:W-:Y:S02]  /*83050*/  IMAD.MOV.U32 R29, RZ, RZ, R7 ;  /* 0x000000ffff1d7224 */ /* 0x004fe400078e0007 */
[----:B------:R-:W-:-:S05]  /*83060*/  IMAD.X R7, R9, 0x1, R4, P1 ;  /* 0x0000000109077824 */ /* 0x000fca00008e0604 */
[----:B------:R2:W-:Y:S04]  /*83070*/  STL [R1+0x41f4], R7 ;  /* 0x0041f40701007387 */ /* 0x0005e80000100800 */
[----:B-1----:R-:W4:Y:S01]  /*83080*/  LDL.LU R4, [R1+0x7c] ;  /* 0x00007c0001047983 */ /* 0x002f220000300800 */
[----:B--2---:R-:W-:Y:S02]  /*83090*/  IMAD.MOV.U32 R7, RZ, RZ, R29 ;  /* 0x000000ffff077224 */ /* 0x004fe400078e001d */
[----:B------:R-:W-:Y:S01]  /*830a0*/  IMAD.X R29, R9, 0x1, R2, P2 ;  /* 0x00000001091d7824 */ /* 0x000fe200010e0602 */
[----:B------:R-:W-:Y:S04]  /*830b0*/  STL.64 [R1+0x7168], R12 ;  /* 0x0071680c01007387 */ /* 0x000fe80000100a00 */
[----:B------:R-:W4:Y:S04]  /*830c0*/  LDL.LU R9, [R1+0x7188] ;  /* 0x0071880001097983 */ /* 0x000f280000300800 */
[----:B------:R-:W-:Y:S04]  /*830d0*/  STL [R1+0x41ec], R29 ;  /* 0x0041ec1d01007387 */ /* 0x000fe80000100800 */
[----:B------:R1:W-:Y:S04]  /*830e0*/  STL.64 [R1+0x41e0], R24 ;  /* 0x0041e01801007387 */ /* 0x0003e80000100a00 */
[----:B-1----:R-:W2:Y:S04]  /*830f0*/  LDL.LU.64 R24, [R1+0x7180] ;  /* 0x0071800001187983 */ /* 0x002ea80000300a00 */
[----:B--2---:R3:W-:Y:S02]  /*83100*/  STL.64 [R1+0x7150], R24 ;  /* 0x0071501801007387 */ /* 0x0047e40000100a00 */
[----:B---3--:R-:W-:Y:S01]  /*83110*/  IMAD.MOV.U32 R25, RZ, RZ, R14 ;  /* 0x000000ffff197224 */ /* 0x008fe200078e000e */
[----:B----4-:R-:W-:-:S05]  /*83120*/  IADD3 R14, P3, R4, R9, RZ ;  /* 0x00000009040e7210 */ /* 0x010fca0007f7e0ff */
[----:B------:R1:W-:Y:S04]  /*83130*/  STL [R1+0x41c8], R14 ;  /* 0x0041c80e01007387 */ /* 0x0003e80000100800 */
[----:B-1----:R-:W2:Y:S04]  /*83140*/  LDL.LU.64 R14, [R1+0x7178] ;  /* 0x00717800010e7983 */ /* 0x002ea80000300a00 */
[----:B------:R1:W-:Y:S04]  /*83150*/  STL [R1+0x7140], R9 ;  /* 0x0071400901007387 */ /* 0x0003e80000100800 */
[----:B-1----:R-:W2:Y:S01]  /*83160*/  LDL.LU R9, [R1+0x44c] ;  /* 0x00044c0001097983 */ /* 0x002ea20000300800 */
[----:B------:R-:W-:Y:S01]  /*83170*/  IADD3 R6, P1, R4, R13, RZ ;  /* 0x0000000d04067210 */ /* 0x000fe20007f3e0ff */
[----:B------:R-:W-:-:S04]  /*83180*/  IMAD.MOV.U32 R24, RZ, RZ, R7 ;  /* 0x000000ffff187224 */ /* 0x000fc800078e0007 */
[----:B--2---:R-:W-:-:S05]  /*83190*/  IMAD.X R7, R9, 0x1, R15, P1 ;  /* 0x0000000109077824 */ /* 0x004fca00008e060f */
[----:B------:R1:W-:Y:S04]  /*831a0*/  STL.64 [R1+0x41d8], R6 ;  /* 0x0041d80601007387 */ /* 0x0003e80000100a00 */
[----:B-1----:R-:W2:Y:S02]  /*831b0*/  LDL.LU.64 R6, [R1+0x7170] ;  /* 0x0071700001067983 */ /* 0x002ea40000300a00 */
[----:B--2---:R-:W-:-:S05]  /*831c0*/  IADD3 R12, P1, R4, R7, RZ ;  /* 0x00000007040c7210 */ /* 0x004fca0007f3e0ff */
[----:B------:R1:W-:Y:S04]  /*831d0*/  STL [R1+0x41c0], R12 ;  /* 0x0041c00c01007387 */ /* 0x0003e80000100800 */
[----:B-1----:R-:W2:Y:S01]  /*831e0*/  LDL.LU.64 R12, [R1+0x7168] ;  /* 0x00716800010c7983 */ /* 0x002ea20000300a00 */
[----:B------:R-:W-:-:S05]  /*831f0*/  IADD3 R28, P2, R4, R11, RZ ;  /* 0x0000000b041c7210 */ /* 0x000fca0007f5e0ff */
[----:B--2---:R-:W-:-:S05]  /*83200*/  IMAD.X R29, R9, 0x1, R12, P2 ;  /* 0x00000001091d7824 */ /* 0x004fca00010e060c */
[----:B------:R1:W-:Y:S04]  /*83210*/  STL.64 [R1+0x41d0], R28 ;  /* 0x0041d01c01007387 */ /* 0x0003e80000100a00 */
[----:B-1----:R-:W2:Y:S04]  /*83220*/  LDL.LU.64 R28, [R1+0x7160] ;  /* 0x00716000011c7983 */ /* 0x002ea80000300a00 */
[----:B------:R1:W-:Y:S04]  /*83230*/  STL.64 [R1+0x7148], R12 ;  /* 0x0071480c01007387 */ /* 0x0003e80000100a00 */
[----:B-1----:R0:W3:Y:S04]  /*83240*/  LDL.64 R12, [R1+0x41c8] ;  /* 0x0041c800010c7983 */ /* 0x0020e80000100a00 */
[----:B--2---:R1:W-:Y:S02]  /*83250*/  STL.64 [R1+0x7130], R28 ;  /* 0x0071301c01007387 */ /* 0x0043e40000100a00 */
[----:B-1----:R-:W-:-:S02]  /*83260*/  IMAD.MOV.U32 R28, RZ, RZ, R25 ;  /* 0x000000ffff1c7224 */ /* 0x002fc400078e0019 */
[----:B------:R-:W2:Y:S01]  /*83270*/  LDL R29, [R1+0x80] ;  /* 0x00008000011d7983 */ /* 0x000ea20000100800 */
[----:B---3--:R-:W-:-:S04]  /*83280*/  IMAD.MOV.U32 R13, RZ, RZ, R24 ;  /* 0x000000ffff0d7224 */ /* 0x008fc800078e0018 */
[----:B------:R-:W-:Y:S02]  /*83290*/  IMAD.MOV.U32 R25, RZ, RZ, R13 ;  /* 0x000000ffff197224 */ /* 0x000fe400078e000d */
[----:B------:R-:W-:Y:S01]  /*832a0*/  IMAD.X R13, R9, 0x1, R10, P3 ;  /* 0x00000001090d7824 */ /* 0x000fe200018e060a */
[----:B------:R-:W-:Y:S01]  /*832b0*/  IADD3 R24, P2, R4, R5, RZ ;  /* 0x0000000504187210 */ /* 0x000fe20007f5e0ff */
[----:B------:R1:W-:Y:S04]  /*832c0*/  STL [R1+0x7120], R5 ;  /* 0x0071200501007387 */ /* 0x0003e80000100800 */
[----:B-1----:R-:W3:Y:S04]  /*832d0*/  LDL R5, [R1+0x448] ;  /* 0x0004480001057983 */ /* 0x002ee80000100800 */
[----:B------:R-:W-:Y:S04]  /*832e0*/  STL [R1+0x41cc], R13 ;  /* 0x0041cc0d01007387 */ /* 0x000fe80000100800 */
[----:B------:R1:W-:Y:S04]  /*832f0*/  STL.64 [R1+0x7138], R26 ;  /* 0x0071381a01007387 */ /* 0x0003e80000100a00 */
[----:B-1----:R0:W4:Y:S01]  /*83300*/  LDL.64 R26, [R1+0x41c0] ;  /* 0x0041c000011a7983 */ /* 0x0021220000100a00 */
[----:B------:R-:W-:-:S02]  /*83310*/  IMAD.MOV.U32 R13, RZ, RZ, R25 ;  /* 0x000000ffff0d7224 */ /* 0x000fc400078e0019 */
[C---:B------:R-:W-:Y:S01]  /*83320*/  IMAD.X R25, R9.reuse, 0x1, R6, P2 ;  /* 0x0000000109197824 */ /* 0x040fe200010e0606 */
[C---:B------:R-:W-:Y:S01]  /*83330*/  IADD3 R12, P3, R4.reuse, R3, RZ ;  /* 0x00000003040c7210 */ /* 0x040fe20007f7e0ff */
[----:B----4-:R-:W-:Y:S01]  /*83340*/  IMAD.X R27, R9, 0x1, R8, P1 ;  /* 0x00000001091b7824 */ /* 0x010fe200008e0608 */
[----:B------:R-:W-:-:S04]  /*83350*/  IADD3 R26, P1, R4, R0, RZ ;  /* 0x00000000041a7210 */ /* 0x000fc80007f3e0ff */
[----:B------:R-:W-:Y:S04]  /*83360*/  STL [R1+0x41c4], R27 ;  /* 0x0041c41b01007387 */ /* 0x000fe80000100800 */
[----:B------:R-:W4:Y:S04]  /*83370*/  LDL.LU R4, [R1+0x7158] ;  /* 0x0071580001047983 */ /* 0x000f280000300800 */
[----:B------:R1:W-:Y:S04]  /*83380*/  STL.64 [R1+0x41b8], R24 ;  /* 0x0041b81801007387 */ /* 0x0003e80000100a00 */
[----:B-1----:R-:W3:Y:S04]  /*83390*/  LDL.LU.64 R24, [R1+0x7150] ;  /* 0x0071500001187983 */ /* 0x002ee80000300a00 */
[----:B------:R1:W-:Y:S02]  /*833a0*/  STL.64 [R1+0x7128], R6 ;  /* 0x0071280601007387 */ /* 0x0003e40000100a00 */
[----:B-1----:R-:W-:Y:S01]  /*833b0*/  IMAD.MOV.U32 R6, RZ, RZ, R28 ;  /* 0x000000ffff067224 */ /* 0x002fe200078e001c */
[----:B--2---:R-:W-:Y:S01]  /*833c0*/  IADD3 R28, P2, R29, R14, RZ ;  /* 0x0000000e1d1c7210 */ /* 0x004fe20007f5e0ff */
[----:B------:R-:W-:-:S02]  /*833d0*/  IMAD.MOV.U32 R29, RZ, RZ, R13 ;  /* 0x000000ffff1d7224 */ /* 0x000fc400078e000d */
[C---:B----4-:R-:W-:Y:S01]  /*833e0*/  IMAD.X R13, R9.reuse, 0x1, R4, P3 ;  /* 0x00000001090d7824 */ /* 0x050fe200018e0604 */
[----:B---3--:R-:W-:Y:S04]  /*833f0*/  STL.64 [R1+0x7118], R24 ;  /* 0x0071181801007387 */ /* 0x008fe80000100a00 */
[----:B------:R1:W-:Y:S04]  /*83400*/  STL [R1+0x7108], R14 ;  /* 0x0071080e01007387 */ /* 0x0003e80000100800 */
[----:B-1----:R-:W2:Y:S04]  /*83410*/  LDL.LU R14, [R1+0x80] ;  /* 0x00008000010e7983 */ /* 0x002ea80000300800 */
[----:B------:R1:W-:Y:S04]  /*83420*/  STL.64 [R1+0x41b0], R12 ;  /* 0x0041b00c01007387 */ /* 0x0003e80000100a00 */
[----:B-1----:R-:W2:Y:S01]  /*83430*/  LDL.LU.64 R12, [R1+0x7148] ;  /* 0x00714800010c7983 */ /* 0x002ea20000300a00 */
[----:B------:R-:W-:-:S02]  /*83440*/  IMAD.X R27, R9, 0x1, R2, P1 ;  /* 0x00000001091b7824 */ /* 0x000fc400008e0602 */
[----:B------:R-:W-:Y:S01]  /*83450*/  IMAD.MOV.U32 R25, RZ, RZ, R29 ;  /* 0x000000ffff197224 */ /* 0x000fe200078e001d */
[----:B------:R-:W3:Y:S01]  /*83460*/  LDL.LU R9, [R1+0x7140] ;  /* 0x0071400001097983 */ /* 0x000ee20000300800 */
[----:B------:R-:W-:Y:S01]  /*83470*/  IMAD.X R29, R5, 0x1, R16, P2 ;  /* 0x00000001051d7824 */ /* 0x000fe200010e0610 */
[----:B--2---:R-:W-:-:S05]  /*83480*/  IADD3 R24, P3, R14, R13, RZ ;  /* 0x0000000d0e187210 */ /* 0x004fca0007f7e0ff */
[----:B------:R-:W-:Y:S04]  /*83490*/  STL [R1+0x4198], R24 ;  /* 0x0041981801007387 */ /* 0x000fe80000100800 */
[----:B------:R1:W-:Y:S04]  /*834a0*/  STL.64 [R1+0x41a8], R26 ;  /* 0x0041a81a01007387 */ /* 0x0003e80000100a00 */
[----:B-1----:R-:W2:Y:S04]  /*834b0*/  LDL.LU.64 R26, [R1+0x7138] ;  /* 0x00713800011a7983 */ /* 0x002ea80000300a00 */
[----:B------:R1:W-:Y:S04]  /*834c0*/  STL.64 [R1+0x41a0], R28 ;  /* 0x0041a01c01007387 */ /* 0x0003e80000100a00 */
[----:B-1----:R-:W4:Y:S04]  /*834d0*/  LDL.LU.64 R28, [R1+0x7130] ;  /* 0x00713000011c7983 */ /* 0x002f280000300a00 */
[----:B----4-:R1:W-:Y:S04]  /*834e0*/  STL.64 [R1+0x7110], R28 ;  /* 0x0071101c01007387 */ /* 0x0103e80000100a00 */
[----:B-1----:R0:W4:Y:S04]  /*834f0*/  LDL.64 R28, [R1+0x4198] ;  /* 0x00419800011c7983 */ /* 0x0021280000100a00 */
[----:B--2---:R1:W-:Y:S02]  /*83500*/  STL.64 [R1+0x7100], R26 ;  /* 0x0071001a01007387 */ /* 0x0043e40000100a00 */
[----:B-1----:R-:W-:Y:S01]  /*83510*/  IMAD.MOV.U32 R27, RZ, RZ, R6 ;  /* 0x000000ffff1b7224 */ /* 0x002fe200078e0006 */
[----:B---3--:R-:W-:-:S05]  /*83520*/  IADD3 R6, P2, R14, R9, RZ ;  /* 0x000000090e067210 */ /* 0x008fca0007f5e0ff */
[----:B------:R1:W-:Y:S04]  /*83530*/  STL [R1+0x4188], R6 ;  /* 0x0041880601007387 */ /* 0x0003e80000100800 */
[----:B-1----:R-:W2:Y:S01]  /*83540*/  LDL.LU.64 R6, [R1+0x7128] ;  /* 0x0071280001067983 */ /* 0x002ea20000300a00 */
[----:B----4-:R-:W-:-:S03]  /*83550*/  IMAD.X R29, R5, 0x1, R15, P3 ;  /* 0x00000001051d7824 */ /* 0x010fc600018e060f */
[----:B------:R-:W3:Y:S04]  /*83560*/  LDL.LU R5, [R1+0x7120] ;  /* 0x0071200001057983 */ /* 0x000ee80000300800 */
[----:B------:R1:W-:Y:S04]  /*83570*/  STL [R1+0x70f0], R15 ;  /* 0x0070f00f01007387 */ /* 0x0003e80000100800 */
[----:B-1----:R-:W4:Y:S01]  /*83580*/  LDL.LU R15, [R1+0x448] ;  /* 0x00044800010f7983 */ /* 0x002f220000300800 */
[----:B------:R-:W-:-:S03]  /*83590*/  IADD3 R24, P1, R14, R11, RZ ;  /* 0x0000000b0e187210 */ /* 0x000fc60007f3e0ff */
[----:B------:R1:W-:Y:S02]  /*835a0*/  STL [R1+0x419c], R29 ;  /* 0x00419c1d01007387 */ /* 0x0003e40000100800 */
[----:B-1----:R-:W-:Y:S02]  /*835b0*/  IMAD.MOV.U32 R29, RZ, RZ, R25 ;  /* 0x000000ffff1d7224 */ /* 0x002fe400078e0019 */
[----:B----4-:R-:W-:-:S05]  /*835c0*/  IMAD.X R25, R15, 0x1, R12, P1 ;  /* 0x000000010f197824 */ /* 0x010fca00008e060c */
[----:B------:R1:W-:Y:S04]  /*835d0*/  STL.64 [R1+0x4190], R24 ;  /* 0x0041901801007387 */ /* 0x0003e80000100a00 */
[----:B-1----:R-:W4:Y:S04]  /*835e0*/  LDL.LU.64 R24, [R1+0x7118] ;  /* 0x0071180001187983 */ /* 0x002f280000300a00 */
[----:B------:R1:W-:Y:S04]  /*835f0*/  STL.64 [R1+0x70f8], R12 ;  /* 0x0070f80c01007387 */ /* 0x0003e80000100a00 */
[----:B-1----:R0:W3:Y:S01]  /*83600*/  LDL.64 R12, [R1+0x4188] ;  /* 0x00418800010c7983 */ /* 0x0020e20000100a00 */
[----:B--2---:R-:W-:-:S03]  /*83610*/  IADD3 R28, P3, R14, R7, RZ ;  /* 0x000000070e1c7210 */ /* 0x004fc60007f7e0ff */
[----:B------:R1:W-:Y:S02]  /*83620*/  STL.64 [R1+0x70e8], R10 ;  /* 0x0070e80a01007387 */ /* 0x0003e40000100a00 */
[----:B-1----:R-:W-:Y:S02]  /*83630*/  IMAD.MOV.U32 R11, RZ, RZ, R29 ;  /* 0x000000ffff0b7224 */ /* 0x002fe400078e001d */
[----:B------:R-:W-:Y:S02]  /*83640*/  IMAD.X R29, R15, 0x1, R8, P3 ;  /* 0x000000010f1d7824 */ /* 0x000fe400018e0608 */
[----:B---3--:R-:W-:-:S04]  /*83650*/  IMAD.MOV.U32 R13, RZ, RZ, R27 ;  /* 0x000000ffff0d7224 */ /* 0x008fc800078e001b */
[----:B------:R-:W-:Y:S02]  /*83660*/  IMAD.MOV.U32 R27, RZ, RZ, R13 ;  /* 0x000000ffff1b7224 */ /* 0x000fe400078e000d */
[----:B------:R-:W-:-:S05]  /*83670*/  IMAD.X R13, R15, 0x1, R10, P2 ;  /* 0x000000010f0d7824 */ /* 0x000fca00010e060a */
[----:B------:R1:W-:Y:S04]  /*83680*/  STL [R1+0x418c], R13 ;  /* 0x00418c0d01007387 */ /* 0x0003e80000100800 */
[----:B-1----:R-:W2:Y:S04]  /*83690*/  LDL R13, [R1+0x84] ;  /* 0x00008400010d7983 */ /* 0x002ea80000100800 */
[----:B------:R1:W-:Y:S04]  /*836a0*/  STL.64 [R1+0x4180], R28 ;  /* 0x0041801c01007387 */ /* 0x0003e80000100a00 */
[----:B-1----:R-:W3:Y:S01]  /*836b0*/  LDL.LU.64 R28, [R1+0x7110] ;  /* 0x00711000011c7983 */ /* 0x002ee20000300a00 */
[----:B------:R-:W-:-:S02]  /*836c0*/  IADD3 R26, P1, R14, R5, RZ ;  /* 0x000000050e1a7210 */ /* 0x000fc40007f3e0ff */
[C---:B------:R-:W-:Y:S01]  /*836d0*/  IADD3 R12, P2, R14.reuse, R3, RZ ;  /* 0x000000030e0c7210 */ /* 0x040fe20007f5e0ff */
[----:B------:R1:W-:Y:S01]  /*836e0*/  STL.64 [R1+0x70e0], R8 ;  /* 0x0070e00801007387 */ /* 0x0003e20000100a00 */
[----:B------:R-:W-:-:S03]  /*836f0*/  IADD3 R10, P3, R14, R0, RZ ;  /* 0x000000000e0a7210 */ /* 0x000fc60007f7e0ff */
[----:B------:R-:W2:Y:S01]  /*83700*/  LDL.LU R14, [R1+0x7108] ;  /* 0x00710800010e7983 */ /* 0x000ea20000300800 */
[----:B-1----:R-:W-:Y:S02]  /*83710*/  IMAD.MOV.U32 R8, RZ, RZ, R11 ;  /* 0x000000ffff087224 */ /* 0x002fe400078e000b */
[----:B------:R-:W-:Y:S02]  /*83720*/  IMAD.MOV.U32 R11, RZ, RZ, R27 ;  /* 0x000000ffff0b7224 */ /* 0x000fe400078e001b */
[----:B------:R-:W-:Y:S01]  /*83730*/  IMAD.X R27, R15, 0x1, R6, P1 ;  /* 0x000000010f1b7824 */ /* 0x000fe200008e0606 */
[----:B---3--:R-:W-:Y:S04]  /*83740*/  STL.64 [R1+0x70d8], R28 ;  /* 0x0070d81c01007387 */ /* 0x008fe80000100a00 */
[----:B------:R1:W-:Y:S04]  /*83750*/  STL.64 [R1+0x4178], R26 ;  /* 0x0041781a01007387 */ /* 0x0003e80000100a00 */
[----:B-1----:R-:W3:Y:S01]  /*83760*/  LDL.LU.64 R26, [R1+0x7100] ;  /* 0x00710000011a7983 */ /* 0x002ee20000300a00 */
[----:B--2---:R-:W-:Y:S01]  /*83770*/  IADD3 R28, P1, R13, R14, RZ ;  /* 0x0000000e0d1c7210 */ /* 0x004fe20007f3e0ff */
[----:B------:R-:W-:-:S05]  /*83780*/  IMAD.X R13, R15, 0x1, R4, P2 ;  /* 0x000000010f0d7824 */ /* 0x000fca00010e0604 */
[----:B------:R1:W-:Y:S04]  /*83790*/  STL.64 [R1+0x4170], R12 ;  /* 0x0041700c01007387 */ /* 0x0003e80000100a00 */
[----:B------:R-:W-:Y:S04]  /*837a0*/  STL [R1+0x4160], R28 ;  /* 0x0041601c01007387 */ /* 0x000fe80000100800 */
[----:B-1----:R-:W2:Y:S04]  /*837b0*/  LDL.LU.64 R12, [R1+0x70f8] ;  /* 0x0070f800010c7983 */ /* 0x002ea80000300a00 */
[----:B---3--:R1:W-:Y:S04]  /*837c0*/  STL.64 [R1+0x70d0], R26 ;  /* 0x0070d01a01007387 */ /* 0x0083e80000100a00 */
[----:B------:R3:W-:Y:S01]  /*837d0*/  STL [R1+0x70b8], R4 ;  /* 0x0070b80401007387 */ /* 0x0007e20000100800 */
[----:B-1----:R-:W-:-:S02]  /*837e0*/  IMAD.MOV.U32 R26, RZ, RZ, R11 ;  /* 0x000000ffff1a7224 */ /* 0x002fc400078e000b */
[----:B------:R-:W-:Y:S01]  /*837f0*/  IMAD.X R11, R15, 0x1, R2, P3 ;  /* 0x000000010f0b7824 */ /* 0x000fe200018e0602 */
[----:B---3--:R-:W2:Y:S04]  /*83800*/  LDL.LU R4, [R1+0x84] ;  /* 0x0000840001047983 */ /* 0x008ea80000300800 */
[----:B------:R1:W-:Y:S04]  /*83810*/  STL.64 [R1+0x70c8], R20 ;  /* 0x0070c81401007387 */ /* 0x0003e80000100a00 */
[----:B-1----:R0:W3:Y:S04]  /*83820*/  LDL.64 R20, [R1+0x4160] ;  /* 0x0041600001147983 */ /* 0x0020e80000100a00 */
[----:B------:R-:W3:Y:S04]  /*83830*/  LDL.LU R15, [R1+0x70f0] ;  /* 0x0070f000010f7983 */ /* 0x000ee80000300800 */
[----:B------:R1:W-:Y:S04]  /*83840*/  STL.64 [R1+0x4168], R10 ;  /* 0x0041680a01007387 */ /* 0x0003e80000100a00 */
[----:B-1----:R-:W3:Y:S04]  /*83850*/  LDL.LU.64 R10, [R1+0x70e8] ;  /* 0x0070e800010a7983 */ /* 0x002ee80000300a00 */
[----:B----4-:R1:W-:Y:S02]  /*83860*/  STL.64 [R1+0x70c0], R24 ;  /* 0x0070c01801007387 */ /* 0x0103e40000100a00 */
[----:B-1----:R-:W-:Y:S01]  /*83870*/  IMAD.MOV.U32 R24, RZ, RZ, R8 ;  /* 0x000000ffff187224 */ /* 0x002fe200078e0008 */
[----:B--2---:R-:W-:-:S03]  /*83880*/  IADD3 R28, P2, R4, R13, RZ ;  /* 0x0000000d041c7210 */ /* 0x004fc60007f5e0ff */
[C---:B---3--:R-:W-:Y:S02]  /*83890*/  IMAD.X R21, R24.reuse, 0x1, R16, P1 ;  /* 0x0000000118157824 */ /* 0x048fe400008e0610 */
[----:B------:R-:W-:Y:S01]  /*838a0*/  IMAD.X R29, R24, 0x1, R15, P2 ;  /* 0x00000001181d7824 */ /* 0x000fe200010e060f */
[----:B------:R-:W-:-:S05]  /*838b0*/  IADD3 R8, P3, R4, R11, RZ ;  /* 0x0000000b04087210 */ /* 0x000fca0007f7e0ff */
[----:B------:R1:W-:Y:S04]  /*838c0*/  STL [R1+0x4150], R8 ;  /* 0x0041500801007387 */ /* 0x0003e80000100800 */
[----:B-1----:R-:W2:Y:S04]  /*838d0*/  LDL.LU.64 R8, [R1+0x70e0] ;  /* 0x0070e00001087983 */ /* 0x002ea80000300a00 */
[----:B------:R1:W-:Y:S04]  /*838e0*/  STL.64 [R1+0x70b0], R16 ;  /* 0x0070b01001007387 */ /* 0x0003e80000100a00 */
[----:B-1----:R0:W3:Y:S04]  /*838f0*/  LDL.64 R16, [R1+0x4150] ;  /* 0x0041500001107983 */ /* 0x0020e80000100a00 */
[----:B------:R-:W-:Y:S04]  /*83900*/  STL [R1+0x4164], R21 ;  /* 0x0041641501007387 */ /* 0x000fe80000100800 */
[----:B------:R1:W-:Y:S04]  /*83910*/  STL.64 [R1+0x4158], R28 ;  /* 0x0041581c01007387 */ /* 0x0003e80000100a00 */
[----:B-1----:R-:W4:Y:S01]  /*83920*/  LDL.LU.64 R28, [R1+0x70d8] ;  /* 0x0070d800011c7983 */ /* 0x002f220000300a00 */
[----:B--2---:R-:W-:-:S03]  /*83930*/  IADD3 R20, P1, R4, R9, RZ ;  /* 0x0000000904147210 */ /* 0x004fc60007f3e0ff */
[----:B----4-:R1:W-:Y:S02]  /*83940*/  STL.64 [R1+0x7098], R28 ;  /* 0x0070981c01007387 */ /* 0x0103e40000100a00 */
[----:B-1----:R-:W-:Y:S01]  /*83950*/  IMAD.MOV.U32 R29, RZ, RZ, R26 ;  /* 0x000000ffff1d7224 */ /* 0x002fe200078e001a */
[----:B------:R-:W-:Y:S01]  /*83960*/  IADD3 R26, P2, R4, R7, RZ ;  /* 0x00000007041a7210 */ /* 0x000fe20007f5e0ff */
[----:B------:R-:W-:-:S04]  /*83970*/  IMAD.MOV.U32 R28, RZ, RZ, R24 ;  /* 0x000000ffff1c7224 */ /* 0x000fc800078e0018 */
[C---:B---3--:R-:W-:Y:S01]  /*83980*/  IMAD.X R17, R28.reuse, 0x1, R12, P3 ;  /* 0x000000011c117824 */ /* 0x048fe200018e060c */
[----:B------:R1:W-:Y:S01]  /*83990*/  STL [R1+0x4140], R26 ;  /* 0x0041401a01007387 */ /* 0x0003e20000100800 */
[----:B------:R-:W-:-:S03]  /*839a0*/  IMAD.X R21, R28, 0x1, R10, P1 ;  /* 0x000000011c157824 */ /* 0x000fc600008e060a */
[----:B-1----:R-:W2:Y:S04]  /*839b0*/  LDL.LU.64 R26, [R1+0x70d0] ;  /* 0x0070d000011a7983 */ /* 0x002ea80000300a00 */
[----:B------:R-:W-:Y:S04]  /*839c0*/  STL.64 [R1+0x70a0], R22 ;  /* 0x0070a01601007387 */ /* 0x000fe80000100a00 */
[----:B------:R1:W-:Y:S04]  /*839d0*/  STL [R1+0x70a8], R23 ;  /* 0x0070a81701007387 */ /* 0x0003e80000100800 */
[----:B------:R-:W-:Y:S04]  /*839e0*/  STL [R1+0x4154], R17 ;  /* 0x0041541101007387 */ /* 0x000fe80000100800 */
[----:B-1----:R0:W3:Y:S04]  /*839f0*/  LDL.64 R22, [R1+0x4140] ;  /* 0x0041400001167983 */ /* 0x0020e80000100a00 */
[----:B------:R1:W-:Y:S04]  /*83a00*/  STL.64 [R1+0x4148], R20 ;  /* 0x0041481401007387 */ /* 0x0003e80000100a00 */
[----:B-1----:R-:W4:Y:S01]  /*83a10*/  LDL.LU.64 R20, [R1+0x70c8] ;  /* 0x0070c80001147983 */ /* 0x002f220000300a00 */
[----:B------:R-:W-:-:S02]  /*83a20*/  IADD3 R24, P1, R4, R3, RZ ;  /* 0x0000000304187210 */ /* 0x000fc40007f3e0ff */
[----:B------:R-:W-:-:S03]  /*83a30*/  IADD3 R16, P3, R4, R5, RZ ;  /* 0x0000000504107210 */ /* 0x000fc60007f7e0ff */
[----:B------:R1:W-:Y:S04]  /*83a40*/  STL [R1+0x4130], R24 ;  /* 0x0041301801007387 */ /* 0x0003e80000100800 */
[----:B-1----:R-:W2:Y:S01]  /*83a50*/  LDL.LU.64 R24, [R1+0x70c0] ;  /* 0x0070c00001187983 */ /* 0x002ea20000300a00 */
[----:B---3--:R-:W-:Y:S01]  /*83a60*/  IMAD.X R23, R28, 0x1, R8, P2 ;  /* 0x000000011c177824 */ /* 0x008fe200010e0608 */
[----:B------:R-:W-:-:S04]  /*83a70*/  IADD3 R22, P2, R4, R0, RZ ;  /* 0x0000000004167210 */ /* 0x000fc80007f5e0ff */
[----:B------:R-:W-:Y:S04]  /*83a80*/  STL [R1+0x4144], R23 ;  /* 0x0041441701007387 */ /* 0x000fe80000100800 */
[----:B------:R-:W3:Y:S04]  /*83a90*/  LDL.LU R4, [R1+0x70b8] ;  /* 0x0070b80001047983 */ /* 0x000ee80000300800 */
[----:B----4-:R1:W-:Y:S04]  /*83aa0*/  STL.64 [R1+0x7090], R20 ;  /* 0x0070901401007387 */ /* 0x0103e80000100a00 */
[----:B-1----:R0:W4:Y:S01]  /*83ab0*/  LDL.64 R20, [R1+0x4130] ;  /* 0x0041300001147983 */ /* 0x0021220000100a00 */
[----:B------:R-:W-:-:S04]  /*83ac0*/  IMAD.MOV.U32 R23, RZ, RZ, R28 ;  /* 0x000000ffff177224 */ /* 0x000fc800078e001c */
[----:B------:R-:W-:-:S05]  /*83ad0*/  IMAD.X R17, R23, 0x1, R6, P3 ;  /* 0x0000000117117824 */ /* 0x000fca00018e0606 */
[----:B------:R1:W-:Y:S04]  /*83ae0*/  STL.64 [R1+0x4138], R16 ;  /* 0x0041381001007387 */ /* 0x0003e80000100a00 */
[----:B-1----:R-:W2:Y:S04]  /*83af0*/  LDL.LU.64 R16, [R1+0x70b0] ;  /* 0x0070b00001107983 */ /* 0x002ea80000300a00 */
[----:B---3--:R1:W-:Y:S01]  /*83b00*/  STL [R1+0x7080], R4 ;  /* 0x0070800401007387 */ /* 0x0083e20000100800 */
[C---:B----4-:R-:W-:Y:S02]  /*83b10*/  IMAD.X R21, R23.reuse, 0x1, R4, P1 ;  /* 0x0000000117157824 */ /* 0x050fe400008e0604 */
[----:B------:R-:W-:-:S03]  /*83b20*/  IMAD.X R23, R23, 0x1, R2, P2 ;  /* 0x0000000117177824 */ /* 0x000fc600010e0602 */
[----:B------:R3:W-:Y:S04]  /*83b30*/  STL [R1+0x4134], R21 ;  /* 0x0041341501007387 */ /* 0x0007e80000100800 */
[----:B-1----:R-:W4:Y:S04]  /*83b40*/  LDL.LU R4, [R1+0x88] ;  /* 0x0000880001047983 */ /* 0x002f280000300800 */
[----:B---3--:R-:W2:Y:S04]  /*83b50*/  LDL R21, [R1+0x440] ;  /* 0x0004400001157983 */ /* 0x008ea80000100800 */
[----:B------:R1:W-:Y:S04]  /*83b60*/  STL.64 [R1+0x4128], R22 ;  /* 0x0041281601007387 */ /* 0x0003e80000100a00 */
[----:B-1----:R0:W3:Y:S01]  /*83b70*/  LDL.LU R23, [R1+0x70a8] ;  /* 0x0070a80001177983 */ /* 0x0020e20000300800 */
[----:B------:R-:W-:-:S02]  /*83b80*/  IADD3 R28, P3, R29, R14, RZ ;  /* 0x0000000e1d1c7210 */ /* 0x000fc40007f7e0ff */
[----:B----4-:R-:W-:-:S03]  /*83b90*/  IADD3 R22, P2, R4, R11, RZ ;  /* 0x0000000b04167210 */ /* 0x010fc60007f5e0ff */
[----:B--2---:R-:W-:Y:S02]  /*83ba0*/  IMAD.X R29, R21, 0x1, R16, P3 ;  /* 0x00000001151d7824 */ /* 0x004fe400018e0610 */
[----:B------:R3:W-:Y:S04]  /*83bb0*/  STL [R1+0x4110], R22 ;  /* 0x0041101601007387 */ /* 0x0007e80000100800 */
[----:B---3--:R-:W2:Y:S04]  /*83bc0*/  LDL.LU.64 R22, [R1+0x70a0] ;  /* 0x0070a00001167983 */ /* 0x008ea80000300a00 */
[----:B------:R1:W-:Y:S04]  /*83bd0*/  STL.64 [R1+0x4120], R28 ;  /* 0x0041201c01007387 */ /* 0x0003e80000100a00 */
[----:B-1----:R-:W3:Y:S04]  /*83be0*/  LDL.LU.64 R28, [R1+0x7098] ;  /* 0x00709800011c7983 */ /* 0x002ee80000300a00 */
[----:B---3--:R1:W-:Y:S04]  /*83bf0*/  STL.64 [R1+0x7070], R28 ;  /* 0x0070701c01007387 */ /* 0x0083e80000100a00 */
[----:B-1----:R0:W3:Y:S01]  /*83c00*/  LDL.64 R28, [R1+0x4110] ;  /* 0x00411000011c7983 */ /* 0x0020e20000100a00 */
[----:B------:R-:W-:-:S05]  /*83c10*/  IADD3 R20, P1, R4, R13, RZ ;  /* 0x0000000d04147210 */ /* 0x000fca0007f3e0ff */
[----:B------:R-:W-:Y:S01]  /*83c20*/  IMAD.X R21, R21, 0x1, R15, P1 ;  /* 0x0000000115157824 */ /* 0x000fe200008e060f */
[----:B---3--:R-:W3:Y:S04]  /*83c30*/  LDL.LU R29, [R1+0x420] ;  /* 0x00042000011d7983 */ /* 0x008ee80000300800 */
[----:B--2---:R1:W-:Y:S04]  /*83c40*/  STL.64 [R1+0x7068], R22 ;  /* 0x0070681601007387 */ /* 0x0043e80000100a00 */
[----:B-1----:R-:W2:Y:S04]  /*83c50*/  LDL.LU R23, [R1+0x90] ;  /* 0x0000900001177983 */ /* 0x002ea80000300800 */
[----:B------:R1:W-:Y:S04]  /*83c60*/  STL.64 [R1+0x4118], R20 ;  /* 0x0041181401007387 */ /* 0x0003e80000100a00 */
[----:B-1----:R-:W4:Y:S04]  /*83c70*/  LDL.LU.64 R20, [R1+0x7090] ;  /* 0x0070900001147983 */ /* 0x002f280000300a00 */
[----:B------:R3:W-:Y:S02]  /*83c80*/  STL.64 [R1+0x7078], R26 ;  /* 0x0070781a01007387 */ /* 0x0007e40000100a00 */
[----:B---3--:R-:W-:-:S05]  /*83c90*/  IMAD.MOV.U32 R26, RZ, RZ, R29 ;  /* 0x000000ffff1a7224 */ /* 0x008fca00078e001d */
[----:B------:R-:W-:Y:S04]  /*83ca0*/  STL.64 [R1+0x7088], R26 ;  /* 0x0070881a01007387 */ /* 0x000fe80000100a00 */
[----:B------:R1:W-:Y:S04]  /*83cb0*/  STL [R1+0x7060], R15 ;  /* 0x0070600f01007387 */ /* 0x0003e80000100800 */
[----:B-1----:R-:W3:Y:S01]  /*83cc0*/  LDL.LU R15, [R1+0x440] ;  /* 0x00044000010f7983 */ /* 0x002ee20000300800 */
[C---:B------:R-:W-:Y:S02]  /*83cd0*/  IADD3 R22, P3, R4.reuse, R9, RZ ;  /* 0x0000000904167210 */ /* 0x040fe40007f7e0ff */
[----:B------:R-:W-:Y:S01]  /*83ce0*/  IADD3 R26, P1, R4, R7, RZ ;  /* 0x00000007041a7210 */ /* 0x000fe20007f3e0ff */
[----:B---3--:R-:W-:-:S04]  /*83cf0*/  IMAD.X R29, R15, 0x1, R12, P2 ;  /* 0x000000010f1d7824 */ /* 0x008fc800010e060c */
[C---:B------:R-:W-:Y:S01]  /*83d00*/  IMAD.X R27, R15.reuse, 0x1, R8, P1 ;  /* 0x000000010f1b7824 */ /* 0x040fe200008e0608 */
[----:B------:R2:W-:Y:S02]  /*83d10*/  STL [R1+0x4114], R29 ;  /* 0x0041141d01007387 */ /* 0x0005e40000100800 */
[----:B--2---:R-:W-:Y:S02]  /*83d20*/  IMAD.MOV.U32 R29, RZ, RZ, R23 ;  /* 0x000000ffff1d7224 */ /* 0x004fe400078e0017 */
[----:B------:R-:W-:-:S05]  /*83d30*/  IMAD.X R23, R15, 0x1, R10, P3 ;  /* 0x000000010f177824 */ /* 0x000fca00018e060a */
[----:B------:R1:W-:Y:S04]  /*83d40*/  STL.64 [R1+0x4108], R22 ;  /* 0x0041081601007387 */ /* 0x0003e80000100a00 */
[----:B-1----:R-:W2:Y:S04]  /*83d50*/  LDL R23, [R1+0x8c] ;  /* 0x00008c0001177983 */ /* 0x002ea80000100800 */
[----:B------:R1:W-:Y:S04]  /*83d60*/  STL.64 [R1+0x4100], R26 ;  /* 0x0041001a01007387 */ /* 0x0003e80000100a00 */
[----:B-1----:R-:W3:Y:S04]  /*83d70*/  LDL.LU.64 R26, [R1+0x7088] ;  /* 0x00708800011a7983 */ /* 0x002ee80000300a00 */
[----:B------:R3:W-:Y:S01]  /*83d80*/  STL.64 [R1+0x7058], R8 ;  /* 0x0070580801007387 */ /* 0x0007e20000100a00 */
[----:B------:R-:W-:-:S02]  /*83d90*/  IADD3 R28, P2, R4, R5, RZ ;  /* 0x00000005041c7210 */ /* 0x000fc40007f5e0ff */
[C---:B------:R-:W-:Y:S01]  /*83da0*/  IADD3 R22, P3, R4.reuse, R3, RZ ;  /* 0x0000000304167210 */ /* 0x040fe20007f7e0ff */
[----:B---3--:R-:W-:Y:S01]  /*83db0*/  IMAD.MOV.U32 R9, RZ, RZ, R26 ;  /* 0x000000ffff097224 */ /* 0x008fe200078e001a */
[----:B------:R-:W-:Y:S02]  /*83dc0*/  IADD3 R26, P1, R4, R0, RZ ;  /* 0x00000000041a7210 */ /* 0x000fe40007f3e0ff */
[----:B------:R-:W3:Y:S01]  /*83dd0*/  LDL.LU R4, [R1+0x7080] ;  /* 0x0070800001047983 */ /* 0x000ee20000300800 */
[----:B------:R-:W-:Y:S02]  /*83de0*/  IMAD.MOV.U32 R8, RZ, RZ, R29 ;  /* 0x000000ffff087224 */ /* 0x000fe400078e001d */
[----:B------:R-:W-:Y:S01]  /*83df0*/  IMAD.X R29, R15, 0x1, R6, P2 ;  /* 0x000000010f1d7824 */ /* 0x000fe200010e0606 */
[----:B------:R1:W-:Y:S04]  /*83e00*/  STL [R1+0x40e8], R26 ;  /* 0x0040e81a01007387 */ /* 0x0003e80000100800 */
[----:B-1----:R-:W4:Y:S04]  /*83e10*/  LDL.LU.64 R26, [R1+0x7078] ;  /* 0x00707800011a7983 */ /* 0x002f280000300a00 */
[----:B------:R1:W-:Y:S04]  /*83e20*/  STL.64 [R1+0x40f8], R28 ;  /* 0x0040f81c01007387 */ /* 0x0003e80000100a00 */
[----:B-1----:R-:W4:Y:S04]  /*83e30*/  LDL.LU.64 R28, [R1+0x7070] ;  /* 0x00707000011c7983 */ /* 0x002f280000300a00 */
[----:B------:R1:W-:Y:S02]  /*83e40*/  STL.64 [R1+0x7050], R6 ;  /* 0x0070500601007387 */ /* 0x0003e40000100a00 */
[----:B-1----:R-:W-:Y:S01]  /*83e50*/  IMAD.MOV.U32 R6, RZ, RZ, R8 ;  /* 0x000000ffff067224 */ /* 0x002fe200078e0008 */
[----:B--2---:R-:W-:Y:S01]  /*83e60*/  IADD3 R8, P2, R23, R14, RZ ;  /* 0x0000000e17087210 */ /* 0x004fe20007f5e0ff */
[----:B------:R-:W-:-:S02]  /*83e70*/  IMAD.MOV.U32 R7, RZ, RZ, R9 ;  /* 0x000000ffff077224 */ /* 0x000fc400078e0009 */
[----:B------:R-:W2:Y:S01]  /*83e80*/  LDL R9, [R1+0x42c] ;  /* 0x00042c0001097983 */ /* 0x000ea20000100800 */
[----:B---3--:R-:W-:-:S05]  /*83e90*/  IMAD.X R23, R15, 0x1, R4, P3 ;  /* 0x000000010f177824 */ /* 0x008fca00018e0604 */
[----:B------:R1:W-:Y:S04]  /*83ea0*/  STL.64 [R1+0x40f0], R22 ;  /* 0x0040f01601007387 */ /* 0x0003e80000100a00 */
[----:B-1----:R-:W3:Y:S04]  /*83eb0*/  LDL.LU.64 R22, [R1+0x7068] ;  /* 0x0070680001167983 */ /* 0x002ee80000300a00 */
[----:B---3--:R1:W-:Y:S04]  /*83ec0*/  STL.64 [R1+0x7048], R22 ;  /* 0x0070481601007387 */ /* 0x0083e80000100a00 */
[----:B-1----:R0:W3:Y:S04]  /*83ed0*/  LDL.64 R22, [R1+0x40e8] ;  /* 0x0040e80001167983 */ /* 0x0020e80000100a00 */
[----:B----4-:R-:W-:Y:S01]  /*83ee0*/  STL.64 [R1+0x7040], R20 ;  /* 0x0070401401007387 */ /* 0x010fe20000100a00 */
[----:B--2---:R-:W-:-:S03]  /*83ef0*/  IMAD.X R9, R9, 0x1, R16, P2 ;  /* 0x0000000109097824 */ /* 0x004fc600010e0610 */
[----:B------:R1:W-:Y:S04]  /*83f00*/  STL [R1+0x7038], R4 ;  /* 0x0070380401007387 */ /* 0x0003e80000100800 */
[----:B-1----:R-:W2:Y:S01]  /*83f10*/  LDL.LU R4, [R1+0x8c] ;  /* 0x00008c0001047983 */ /* 0x002ea20000300800 */
[----:B---3--:R-:W-:-:S03]  /*83f20*/  IMAD.X R23, R15, 0x1, R2, P1 ;  /* 0x000000010f177824 */ /* 0x008fc600008e0602 */
[----:B------:R-:W3:Y:S04]  /*83f30*/  LDL.LU R15, [R1+0x7060] ;  /* 0x00706000010f7983 */ /* 0x000ee80000300800 */
[----:B------:R-:W-:Y:S04]  /*83f40*/  STL [R1+0x40ec], R23 ;  /* 0x0040ec1701007387 */ /* 0x000fe80000100800 */
[----:B------:R1:W-:Y:S04]  /*83f50*/  STL.64 [R1+0x40e0], R8 ;  /* 0x0040e00801007387 */ /* 0x0003e80000100a00 */
[----:B-1----:R-:W4:Y:S01]  /*83f60*/  LDL.LU.64 R8, [R1+0x7058] ;  /* 0x0070580001087983 */ /* 0x002f220000300a00 */
[----:B------:R-:W-:-:S03]  /*83f70*/  IMAD.MOV.U32 R20, RZ, RZ, R6 ;  /* 0x000000ffff147224 */ /* 0x000fc600078e0006 */
[----:B------:R-:W-:Y:S01]  /*83f80*/  STL.64 [R1+0x7028], R16 ;  /* 0x0070281001007387 */ /* 0x000fe20000100a00 */
[----:B------:R-:W-:Y:S01]  /*83f90*/  IMAD.MOV.U32 R23, RZ, RZ, R20 ;  /* 0x000000ffff177224 */ /* 0x000fe200078e0014 */
[C---:B--2---:R-:W-:Y:S02]  /*83fa0*/  IADD3 R6, P3, R4.reuse, R13, RZ ;  /* 0x0000000d04067210 */ /* 0x044fe40007f7e0ff */
[C---:B----4-:R-:W-:Y:S01]  /*83fb0*/  IADD3 R20, P2, R4.reuse, R9, RZ ;  /* 0x0000000904147210 */ /* 0x050fe20007f5e0ff */
[----:B------:R1:W-:Y:S04]  /*83fc0*/  STL [R1+0x7020], R9 ;  /* 0x0070200901007387 */ /* 0x0003e80000100800 */
[----:B-1----:R-:W3:Y:S01]  /*83fd0*/  LDL.LU R9, [R1+0x42c] ;  /* 0x00042c0001097983 */ /* 0x002ee20000300800 */
[----:B------:R-:W-:Y:S01]  /*83fe0*/  IMAD.MOV.U32 R21, RZ, RZ, R7 ;  /* 0x000000ffff157224 */ /* 0x000fe200078e0007 */
[----:B------:R-:W-:Y:S01]  /*83ff0*/  IADD3 R22, P1, R4, R11, RZ ;  /* 0x0000000b04167210 */ /* 0x000fe20007f3e0ff */
[----:B---3--:R-:W-:-:S05]  /*84000*/  IMAD.X R7, R9, 0x1, R15, P3 ;  /* 0x0000000109077824 */ /* 0x008fca00018e060f */
[----:B------:R1:W-:Y:S04]  /*84010*/  STL.64 [R1+0x40d8], R6 ;  /* 0x0040d80601007387 */ /* 0x0003e80000100a00 */
[----:B-1----:R-:W2:Y:S04]  /*84020*/  LDL.LU.64 R6, [R1+0x7050] ;  /* 0x0070500001067983 */ /* 0x002ea80000300a00 */
[----:B------:R-:W-:Y:S04]  /*84030*/  STL.64 [R1+0x7030], R14 ;  /* 0x0070300e01007387 */ /* 0x000fe80000100a00 */
[----:B------:R1:W-:Y:S02]  /*84040*/  STL [R1+0x703c], R15 ;  /* 0x00703c0f01007387 */ /* 0x0003e40000100800 */
[----:B-1----:R-:W-:-:S02]  /*84050*/  IMAD.MOV.U32 R15, RZ, RZ, R23 ;  /* 0x000000ffff0f7224 */ /* 0x002fc400078e0017 */
[----:B------:R-:W-:-:S05]  /*84060*/  IMAD.X R23, R9, 0x1, R12, P1 ;  /* 0x0000000109177824 */ /* 0x000fca00008e060c */
[----:B------:R1:W-:Y:S04]  /*84070*/  STL.64 [R1+0x40d0], R22 ;  /* 0x0040d01601007387 */ /* 0x0003e80000100a00 */
[----:B-1----:R-:W3:Y:S01]  /*84080*/  LDL.LU.64 R22, [R1+0x7048] ;  /* 0x0070480001167983 */ /* 0x002ee20000300a00 */
[----:B------:R-:W-:Y:S02]  /*84090*/  IMAD.MOV.U32 R17, RZ, RZ, R21 ;  /* 0x000000ffff117224 */ /* 0x000fe400078e0015 */
[----:B------:R-:W-:Y:S01]  /*840a0*/  IMAD.X R21, R9, 0x1, R10, P2 ;  /* 0x0000000109157824 */ /* 0x000fe200010e060a */
[----:B---3--:R-:W-:Y:S04]  /*840b0*/  STL.64 [R1+0x7018], R22 ;  /* 0x0070181601007387 */ /* 0x008fe80000100a00 */
[----:B------:R1:W-:Y:S04]  /*840c0*/  STL.64 [R1+0x40c8], R20 ;  /* 0x0040c81401007387 */ /* 0x0003e80000100a00 */
[----:B-1----:R-:W3:Y:S01]  /*840d0*/  LDL.LU.64 R20, [R1+0x7040] ;  /* 0x0070400001147983 */ /* 0x002ee20000300a00 */
[----:B--2---:R-:W-:-:S03]  /*840e0*/  IADD3 R14, P3, R4, R7, RZ ;  /* 0x00000007040e7210 */ /* 0x004fc60007f7e0ff */
[----:B---3--:R1:W-:Y:S02]  /*840f0*/  STL.64 [R1+0x7008], R20 ;  /* 0x0070081401007387 */ /* 0x0083e40000100a00 */
[----:B-1----:R-:W-:Y:S02]  /*84100*/  IMAD.MOV.U32 R21, RZ, RZ, R15 ;  /* 0x000000ffff157224 */ /* 0x002fe400078e000f */
[----:B------:R-:W-:-:S05]  /*84110*/  IMAD.X R15, R9, 0x1, R8, P3 ;  /* 0x00000001090f7824 */ /* 0x000fca00018e0608 */
[----:B------:R1:W-:Y:S04]  /*84120*/  STL.64 [R1+0x40c0], R14 ;  /* 0x0040c00e01007387 */ /* 0x0003e80000100a00 */
[----:B-1----:R0:W2:Y:S01]  /*84130*/  LDL.LU R15, [R1+0x703c] ;  /* 0x00703c00010f7983 */ /* 0x0020a20000300800 */
[C---:B------:R-:W-:Y:S02]  /*84140*/  IADD3 R14, P3, R4.reuse, R0, RZ ;  /* 0x00000000040e7210 */ /* 0x040fe40007f7e0ff */
[C---:B------:R-:W-:Y:S02]  /*84150*/  IADD3 R16, P1, R4.reuse, R5, RZ ;  /* 0x0000000504107210 */ /* 0x040fe40007f3e0ff */
[----:B------:R-:W-:Y:S02]  /*84160*/  IADD3 R20, P2, R4, R3, RZ ;  /* 0x0000000304147210 */ /* 0x000fe40007f5e0ff */
[----:B------:R-:W3:Y:S04]  /*84170*/  LDL.LU R4, [R1+0x7038] ;  /* 0x0070380001047983 */ /* 0x000ee80000300800 */
[----:B------:R2:W-:Y:S01]  /*84180*/  STL [R1+0x40a8], R14 ;  /* 0x0040a80e01007387 */ /* 0x0005e20000100800 */
[----:B------:R-:W-:-:S02]  /*84190*/  IMAD.MOV.U32 R23, RZ, RZ, R17 ;  /* 0x000000ffff177224 */ /* 0x000fc400078e0011 */
[----:B------:R-:W-:Y:S01]  /*841a0*/  IMAD.X R17, R9, 0x1, R6, P1 ;  /* 0x0000000109117824 */ /* 0x000fe200008e0606 */
[----:B--2---:R-:W2:Y:S04]  /*841b0*/  LDL.LU.64 R14, [R1+0x7030] ;  /* 0x00703000010e7983 */ /* 0x004ea80000300a00 */
[----:B------:R1:W-:Y:S04]  /*841c0*/  STL.64 [R1+0x40b8], R16 ;  /* 0x0040b81001007387 */ /* 0x0003e80000100a00 */
[----:B-1----:R-:W4:Y:S04]  /*841d0*/  LDL.LU.64 R16, [R1+0x7028] ;  /* 0x0070280001107983 */ /* 0x002f280000300a00 */
[----:B------:R1:W-:Y:S04]  /*841e0*/  STL.64 [R1+0x7010], R6 ;  /* 0x0070100601007387 */ /* 0x0003e80000100a00 */
[----:B---3--:R3:W-:Y:S01]  /*841f0*/  STL.64 [R1+0x7000], R4 ;  /* 0x0070000401007387 */ /* 0x0087e20000100a00 */
[----:B-1----:R-:W-:-:S02]  /*84200*/  IMAD.MOV.U32 R6, RZ, RZ, R23 ;  /* 0x000000ffff067224 */ /* 0x002fc400078e0017 */
[----:B------:R-:W-:Y:S01]  /*84210*/  IMAD.MOV.U32 R23, RZ, RZ, R21 ;  /* 0x000000ffff177224 */ /* 0x000fe200078e0015 */
[----:B--2---:R-:W-:Y:S01]  /*84220*/  IADD3 R22, P1, R21, R14, RZ ;  /* 0x0000000e15167210 */ /* 0x004fe20007f3e0ff */
[----:B------:R-:W-:Y:S02]  /*84230*/  IMAD.X R21, R9, 0x1, R4, P2 ;  /* 0x0000000109157824 */ /* 0x000fe400010e0604 */
[----:B---3--:R0:W2:Y:S04]  /*84240*/  LDL.64 R4, [R1+0x40a8] ;  /* 0x0040a80001047983 */ /* 0x0080a80000100a00 */
[----:B------:R1:W-:Y:S04]  /*84250*/  STL.64 [R1+0x40b0], R20 ;  /* 0x0040b01401007387 */ /* 0x0003e80000100a00 */
[----:B-1----:R-:W4:Y:S01]  /*84260*/  LDL R21, [R1+0x428] ;  /* 0x0004280001157983 */ /* 0x002f220000100800 */
[----:B------:R-:W-:Y:S01]  /*84270*/  IADD3 R20, P2, R23, R13, RZ ;  /* 0x0000000d17147210 */ /* 0x000fe20007f5e0ff */
[----:B--2---:R-:W-:-:S02]  /*84280*/  IMAD.X R5, R9, 0x1, R2, P3 ;  /* 0x0000000109057824 */ /* 0x004fc400018e0602 */
[----:B------:R-:W2:Y:S04]  /*84290*/  LDL.LU R9, [R1+0x7020] ;  /* 0x0070200001097983 */ /* 0x000ea80000300800 */
[----:B------:R1:W-:Y:S01]  /*842a0*/  STL [R1+0x40ac], R5 ;  /* 0x0040ac0501007387 */ /* 0x0003e20000100800 */
[----:B------:R-:W-:Y:S01]  /*842b0*/  IADD3 R4, P3, R23, R11, RZ ;  /* 0x0000000b17047210 */ /* 0x000fe20007f7e0ff */
[----:B-1----:R-:W-:Y:S02]  /*842c0*/  IMAD.MOV.U32 R5, RZ, RZ, R23 ;  /* 0x000000ffff057224 */ /* 0x002fe400078e0017 */
[----:B----4-:R-:W-:-:S05]  /*842d0*/  IMAD.X R23, R21, 0x1, R16, P1 ;  /* 0x0000000115177824 */ /* 0x010fca00008e0610 */
[----:B------:R1:W-:Y:S04]  /*842e0*/  STL.64 [R1+0x40a0], R22 ;  /* 0x0040a01601007387 */ /* 0x0003e80000100a00 */
[----:B-1----:R-:W3:Y:S01]  /*842f0*/  LDL.LU.64 R22, [R1+0x7018] ;  /* 0x0070180001167983 */ /* 0x002ee20000300a00 */
[----:B------:R-:W-:-:S03]  /*84300*/  IMAD.X R21, R21, 0x1, R15, P2 ;  /* 0x0000000115157824 */ /* 0x000fc600010e060f */
[----:B---3--:R1:W-:Y:S02]  /*84310*/  STL.64 [R1+0x6ff8], R22 ;  /* 0x006ff81601007387 */ /* 0x0083e40000100a00 */
[----:B-1----:R-:W-:Y:S01]  /*84320*/  IMAD.MOV.U32 R23, RZ, RZ, R6 ;  /* 0x000000ffff177224 */ /* 0x002fe200078e0006 */
[----:B--2---:R-:W-:Y:S01]  /*84330*/  IADD3 R6, P1, R5, R9, RZ ;  /* 0x0000000905067210 */ /* 0x004fe20007f3e0ff */
[----:B------:R-:W2:Y:S04]  /*84340*/  LDL R22, [R1+0x98] ;  /* 0x0000980001167983 */ /* 0x000ea80000100800 */
[----:B------:R1:W-:Y:S04]  /*84350*/  STL [R1+0x4088], R6 ;  /* 0x0040880601007387 */ /* 0x0003e80000100800 */
[----:B-1----:R-:W3:Y:S04]  /*84360*/  LDL.LU.64 R6, [R1+0x7010] ;  /* 0x0070100001067983 */ /* 0x002ee80000300a00 */
[----:B------:R1:W-:Y:S04]  /*84370*/  STL [R1+0x6fd8], R9 ;  /* 0x006fd80901007387 */ /* 0x0003e80000100800 */
[----:B-1----:R-:W4:Y:S04]  /*84380*/  LDL R9, [R1+0x94] ;  /* 0x0000940001097983 */ /* 0x002f280000100800 */
[----:B------:R1:W-:Y:S04]  /*84390*/  STL.64 [R1+0x4098], R20 ;  /* 0x0040981401007387 */ /* 0x0003e80000100a00 */
[----:B-1----:R-:W2:Y:S04]  /*843a0*/  LDL.LU.64 R20, [R1+0x7008] ;  /* 0x0070080001147983 */ /* 0x002ea80000300a00 */
[----:B--2---:R1:W-:Y:S04]  /*843b0*/  STL.64 [R1+0x6fe0], R20 ;  /* 0x006fe01401007387 */ /* 0x0043e80000100a00 */
[----:B-1----:R0:W2:Y:S04]  /*843c0*/  LDL.64 R20, [R1+0x4088] ;  /* 0x0040880001147983 */ /* 0x0020a80000100a00 */
[----:B------:R1:W-:Y:S04]  /*843d0*/  STL [R1+0x6fdc], R15 ;  /* 0x006fdc0f01007387 */ /* 0x0003e80000100800 */
[----:B-1----:R-:W4:Y:S04]  /*843e0*/  LDL.LU R15, [R1+0x428] ;  /* 0x00042800010f7983 */ /* 0x002f280000300800 */
[----:B------:R-:W-:Y:S04]  /*843f0*/  STL.64 [R1+0x6fe8], R16 ;  /* 0x006fe81001007387 */ /* 0x000fe80000100a00 */
[----:B---3--:R1:W-:Y:S02]  /*84400*/  STL.64 [R1+0x6ff0], R6 ;  /* 0x006ff00601007387 */ /* 0x0083e40000100a00 */
[----:B-1----:R-:W-:-:S02]  /*84410*/  IMAD.MOV.U32 R6, RZ, RZ, R5 ;  /* 0x000000ffff067224 */ /* 0x002fc400078e0005 */
[----:B------:R-:W-:Y:S02]  /*84420*/  IMAD.MOV.U32 R17, RZ, RZ, R23 ;  /* 0x000000ffff117224 */ /* 0x000fe400078e0017 */
[----:B--2---:R-:W-:Y:S01]  /*84430*/  IMAD.MOV.U32 R21, RZ, RZ, R22 ;  /* 0x000000ffff157224 */ /* 0x004fe200078e0016 */
[----:B------:R-:W-:Y:S01]  /*84440*/  IADD3 R22, P2, R5, R7, RZ ;  /* 0x0000000705167210 */ /* 0x000fe20007f5e0ff */
[----:B----4-:R-:W-:-:S05]  /*84450*/  IMAD.X R5, R15, 0x1, R12, P3 ;  /* 0x000000010f057824 */ /* 0x010fca00018e060c */
[----:B------:R1:W-:Y:S01]  /*84460*/  STL.64 [R1+0x4090], R4 ;  /* 0x0040900401007387 */ /* 0x0003e20000100a00 */
[----:B------:R-:W-:-:S03]  /*84470*/  IMAD.X R23, R15, 0x1, R8, P2 ;  /* 0x000000010f177824 */ /* 0x000fc600010e0608 */
[----:B-1----:R-:W2:Y:S04]  /*84480*/  LDL.LU.64 R4, [R1+0x7000] ;  /* 0x0070000001047983 */ /* 0x002ea80000300a00 */
[----:B------:R1:W-:Y:S02]  /*84490*/  STL.64 [R1+0x6fd0], R28 ;  /* 0x006fd01c01007387 */ /* 0x0003e40000100a00 */
[----:B-1----:R-:W-:Y:S02]  /*844a0*/  IMAD.MOV.U32 R29, RZ, RZ, R21 ;  /* 0x000000ffff1d7224 */ /* 0x002fe400078e0015 */
[----:B------:R-:W-:-:S05]  /*844b0*/  IMAD.X R21, R15, 0x1, R10, P1 ;  /* 0x000000010f157824 */ /* 0x000fca00008e060a */
[----:B------:R-:W-:Y:S04]  /*844c0*/  STL [R1+0x408c], R21 ;  /* 0x00408c1501007387 */ /* 0x000fe80000100800 */
[----:B------:R1:W-:Y:S04]  /*844d0*/  STL.64 [R1+0x4080], R22 ;  /* 0x0040801601007387 */ /* 0x0003e80000100a00 */
[----:B-1----:R-:W3:Y:S01]  /*844e0*/  LDL.LU.64 R22, [R1+0x6ff8] ;  /* 0x006ff80001167983 */ /* 0x002ee20000300a00 */
[C---:B------:R-:W-:Y:S02]  /*844f0*/  IADD3 R20, P1, R6.reuse, R3, RZ ;  /* 0x0000000306147210 */ /* 0x040fe40007f3e0ff */
[----:B--2---:R-:W-:-:S02]  /*84500*/  IADD3 R16, P3, R6, R5, RZ ;  /* 0x0000000506107210 */ /* 0x004fc40007f7e0ff */
[----:B------:R-:W-:Y:S01]  /*84510*/  IADD3 R6, P2, R6, R0, RZ ;  /* 0x0000000006067210 */ /* 0x000fe20007f5e0ff */
[----:B---3--:R-:W-:Y:S04]  /*84520*/  STL.64 [R1+0x6fc0], R22 ;  /* 0x006fc01601007387 */ /* 0x008fe80000100a00 */
[----:B------:R1:W-:Y:S04]  /*84530*/  STL [R1+0x4068], R6 ;  /* 0x0040680601007387 */ /* 0x0003e80000100800 */
[----:B-1----:R-:W2:Y:S01]  /*84540*/  LDL.LU.64 R6, [R1+0x6ff0] ;  /* 0x006ff00001067983 */ /* 0x002ea20000300a00 */
[----:B------:R-:W-:-:S02]  /*84550*/  IMAD.MOV.U32 R28, RZ, RZ, R17 ;  /* 0x000000ffff1c7224 */ /* 0x000fc400078e0011 */
[C---:B------:R-:W-:Y:S02]  /*84560*/  IMAD.X R21, R15.reuse, 0x1, R4, P1 ;  /* 0x000000010f157824 */ /* 0x040fe400008e0604 */
[----:B--2---:R-:W-:-:S05]  /*84570*/  IMAD.X R17, R15, 0x1, R6, P3 ;  /* 0x000000010f117824 */ /* 0x004fca00018e0606 */
[----:B------:R1:W-:Y:S04]  /*84580*/  STL.64 [R1+0x4078], R16 ;  /* 0x0040781001007387 */ /* 0x0003e80000100a00 */
[----:B-1----:R-:W2:Y:S04]  /*84590*/  LDL.LU.64 R16, [R1+0x6fe8] ;  /* 0x006fe80001107983 */ /* 0x002ea80000300a00 */
[----:B------:R1:W-:Y:S02]  /*845a0*/  STL.64 [R1+0x6fc8], R6 ;  /* 0x006fc80601007387 */ /* 0x0003e40000100a00 */
[----:B-1----:R-:W-:-:S02]  /*845b0*/  IMAD.MOV.U32 R6, RZ, RZ, R29 ;  /* 0x000000ffff067224 */ /* 0x002fc400078e001d */
[----:B------:R-:W2:Y:S04]  /*845c0*/  LDL R29, [R1+0x424] ;  /* 0x00042400011d7983 */ /* 0x000ea80000100800 */
[----:B------:R1:W-:Y:S04]  /*845d0*/  STL.64 [R1+0x4070], R20 ;  /* 0x0040701401007387 */ /* 0x0003e80000100a00 */
[----:B-1----:R-:W3:Y:S04]  /*845e0*/  LDL.LU.64 R20, [R1+0x6fe0] ;  /* 0x006fe00001147983 */ /* 0x002ee80000300a00 */
[----:B------:R1:W-:Y:S04]  /*845f0*/  STL.64 [R1+0x6fb8], R4 ;  /* 0x006fb80401007387 */ /* 0x0003e80000100a00 */
[----:B-1----:R0:W4:Y:S01]  /*84600*/  LDL.64 R4, [R1+0x4068] ;  /* 0x0040680001047983 */ /* 0x0021220000100a00 */
[----:B------:R-:W-:Y:S01]  /*84610*/  IMAD.MOV.U32 R23, RZ, RZ, R28 ;  /* 0x000000ffff177224 */ /* 0x000fe200078e001c */
[----:B------:R-:W-:-:S02]  /*84620*/  IADD3 R28, P3, R9, R14, RZ ;  /* 0x0000000e091c7210 */ /* 0x000fc40007f7e0ff */
[----:B------:R-:W-:-:S03]  /*84630*/  IADD3 R22, P1, R9, R13, RZ ;  /* 0x0000000d09167210 */ /* 0x000fc60007f3e0ff */
[----:B--2---:R-:W-:Y:S02]  /*84640*/  IMAD.X R29, R29, 0x1, R16, P3 ;  /* 0x000000011d1d7824 */ /* 0x004fe400018e0610 */
[----:B----4-:R-:W-:-:S04]  /*84650*/  IMAD.MOV.U32 R5, RZ, RZ, R23 ;  /* 0x000000ffff057224 */ /* 0x010fc800078e0017 */
[----:B------:R-:W-:Y:S02]  /*84660*/  IMAD.MOV.U32 R23, RZ, RZ, R5 ;  /* 0x000000ffff177224 */ /* 0x000fe400078e0005 */
[----:B------:R-:W-:Y:S01]  /*84670*/  IMAD.X R5, R15, 0x1, R2, P2 ;  /* 0x000000010f057824 */ /* 0x000fe200010e0602 */
[----:B------:R-:W-:Y:S01]  /*84680*/  IADD3 R4, P2, R9, R11, RZ ;  /* 0x0000000b09047210 */ /* 0x000fe20007f5e0ff */
[----:B------:R-:W2:Y:S04]  /*84690*/  LDL.LU R15, [R1+0x6fdc] ;  /* 0x006fdc00010f7983 */ /* 0x000ea80000300800 */
[----:B------:R-:W-:Y:S04]  /*846a0*/  STL [R1+0x406c], R5 ;  /* 0x00406c0501007387 */ /* 0x000fe80000100800 */
[----:B------:R-:W4:Y:S04]  /*846b0*/  LDL.LU R9, [R1+0x6fd8] ;  /* 0x006fd80001097983 */ /* 0x000f280000300800 */
[----:B------:R1:W-:Y:S04]  /*846c0*/  STL.64 [R1+0x4060], R28 ;  /* 0x0040601c01007387 */ /* 0x0003e80000100a00 */
[----:B-1----:R-:W3:Y:S04]  /*846d0*/  LDL.LU.64 R28, [R1+0x6fd0] ;  /* 0x006fd000011c7983 */ /* 0x002ee80000300a00 */
[----:B------:R1:W-:Y:S04]  /*846e0*/  STL [R1+0x6f98], R16 ;  /* 0x006f981001007387 */ /* 0x0003e80000100800 */
[----:B-1----:R-:W2:Y:S04]  /*846f0*/  LDL.LU R16, [R1+0x424] ;  /* 0x0004240001107983 */ /* 0x002ea80000300800 */
[----:B---3--:R1:W-:Y:S04]  /*84700*/  STL.64 [R1+0x6f90], R28 ;  /* 0x006f901c01007387 */ /* 0x0083e80000100a00 */
[----:B-1----:R-:W4:Y:S01]  /*84710*/  LDL.LU R29, [R1+0x94] ;  /* 0x00009400011d7983 */ /* 0x002f220000300800 */
[----:B------:R-:W-:-:S02]  /*84720*/  IMAD.MOV.U32 R28, RZ, RZ, R6 ;  /* 0x000000ffff1c7224 */ /* 0x000fc400078e0006 */
[----:B------:R-:W-:Y:S02]  /*84730*/  IMAD.MOV.U32 R5, RZ, RZ, R23 ;  /* 0x000000ffff057224 */ /* 0x000fe400078e0017 */
[----:B--2---:R-:W-:Y:S01]  /*84740*/  IMAD.X R23, R16, 0x1, R15, P1 ;  /* 0x0000000110177824 */ /* 0x004fe200008e060f */
[----:B----4-:R-:W-:-:S05]  /*84750*/  IADD3 R6, P3, R29, R9, RZ ;  /* 0x000000091d067210 */ /* 0x010fca0007f7e0ff */
[----:B------:R1:W-:Y:S04]  /*84760*/  STL [R1+0x4048], R6 ;  /* 0x0040480601007387 */ /* 0x0003e80000100800 */
[----:B-1----:R-:W2:Y:S04]  /*84770*/  LDL.LU.64 R6, [R1+0x6fc8] ;  /* 0x006fc80001067983 */ /* 0x002ea80000300a00 */
[----:B------:R1:W-:Y:S04]  /*84780*/  STL.64 [R1+0x4058], R22 ;  /* 0x0040581601007387 */ /* 0x0003e80000100a00 */
[----:B-1----:R-:W3:Y:S04]  /*84790*/  LDL.LU.64 R22, [R1+0x6fc0] ;  /* 0x006fc00001167983 */ /* 0x002ee80000300a00 */
[----:B------:R-:W-:Y:S04]  /*847a0*/  STL.64 [R1+0x6fb0], R14 ;  /* 0x006fb00e01007387 */ /* 0x000fe80000100a00 */
[----:B---3--:R1:W-:Y:S02]  /*847b0*/  STL.64 [R1+0x6f80], R22 ;  /* 0x006f801601007387 */ /* 0x0083e40000100a00 */
[----:B-1----:R-:W-:-:S02]  /*847c0*/  IMAD.MOV.U32 R23, RZ, RZ, R5 ;  /* 0x000000ffff177224 */ /* 0x002fc400078e0005 */
[----:B------:R-:W-:-:S05]  /*847d0*/  IMAD.X R5, R16, 0x1, R12, P2 ;  /* 0x0000000110057824 */ /* 0x000fca00010e060c */
[----:B------:R1:W-:Y:S04]  /*847e0*/  STL.64 [R1+0x4050], R4 ;  /* 0x0040500401007387 */ /* 0x0003e80000100a00 */
[----:B-1----:R-:W3:Y:S04]  /*847f0*/  LDL.LU.64 R4, [R1+0x6fb8] ;  /* 0x006fb80001047983 */ /* 0x002ee80000300a00 */
[----:B------:R1:W-:Y:S04]  /*84800*/  STL.64 [R1+0x6fa8], R12 ;  /* 0x006fa80c01007387 */ /* 0x0003e80000100a00 */
[----:B-1----:R0:W4:Y:S04]  /*84810*/  LDL.64 R12, [R1+0x4048] ;  /* 0x00404800010c7983 */ /* 0x0021280000100a00 */
[----:B------:R-:W-:Y:S01]  /*84820*/  STL.64 [R1+0x6fa0], R26 ;  /* 0x006fa01a01007387 */ /* 0x000fe20000100a00 */
[----:B--2---:R-:W-:-:S03]  /*84830*/  IADD3 R14, P1, R29, R7, RZ ;  /* 0x000000071d0e7210 */ /* 0x004fc60007f3e0ff */
[----:B------:R1:W-:Y:S02]  /*84840*/  STL.64 [R1+0x6f78], R20 ;  /* 0x006f781401007387 */ /* 0x0003e40000100a00 */
[----:B------:R-:W-:Y:S02]  /*84850*/  IMAD.X R15, R16, 0x1, R8, P1 ;  /* 0x00000001100f7824 */ /* 0x000fe400008e0608 */
[----:B-1----:R-:W-:-:S05]  /*84860*/  IMAD.MOV.U32 R20, RZ, RZ, R23 ;  /* 0x000000ffff147224 */ /* 0x002fca00078e0017 */
[----:B------:R-:W-:Y:S01]  /*84870*/  STL.64 [R1+0x6f88], R20 ;  /* 0x006f881401007387 */ /* 0x000fe20000100a00 */
[----:B---3--:R-:W-:-:S05]  /*84880*/  IADD3 R22, P2, R29, R5, RZ ;  /* 0x000000051d167210 */ /* 0x008fca0007f5e0ff */
[C---:B------:R-:W-:Y:S02]  /*84890*/  IMAD.X R23, R16.reuse, 0x1, R6, P2 ;  /* 0x0000000110177824 */ /* 0x040fe400010e0606 */
[----:B----4-:R-:W-:Y:S01]  /*848a0*/  IMAD.X R13, R16, 0x1, R10, P3 ;  /* 0x00000001100d7824 */ /* 0x010fe200018e060a */
[----:B------:R-:W-:-:S04]  /*848b0*/  IADD3 R12, P3, R29, R3, RZ ;  /* 0x000000031d0c7210 */ /* 0x000fc80007f7e0ff */
[----:B------:R1:W-:Y:S04]  /*848c0*/  STL [R1+0x404c], R13 ;  /* 0x00404c0d01007387 */ /* 0x0003e80000100800 */
[----:B------:R2:W-:Y:S01]  /*848d0*/  STL.64 [R1+0x4040], R14 ;  /* 0x0040400e01007387 */ /* 0x0005e20000100a00 */
[----:B-1----:R-:W-:-:S03]  /*848e0*/  IMAD.X R13, R16, 0x1, R4, P3 ;  /* 0x00000001100d7824 */ /* 0x002fc600018e0604 */
[----:B--2---:R-:W2:Y:S04]  /*848f0*/  LDL.LU.64 R14, [R1+0x6fb0] ;  /* 0x006fb000010e7983 */ /* 0x004ea80000300a00 */
[----:B------:R-:W-:Y:S04]  /*84900*/  STL.64 [R1+0x4038], R22 ;  /* 0x0040381601007387 */ /* 0x000fe80000100a00 */
[----:B------:R1:W-:Y:S04]  /*84910*/  STL.64 [R1+0x4030], R12 ;  /* 0x0040300c01007387 */ /* 0x0003e80000100a00 */
[----:B-1----:R-:W3:Y:S01]  /*84920*/  LDL.LU.64 R12, [R1+0x6fa8] ;  /* 0x006fa800010c7983 */ /* 0x002ee20000300a00 */
[----:B------:R-:W-:Y:S01]  /*84930*/  IMAD.MOV.U32 R20, RZ, RZ, R28 ;  /* 0x000000ffff147224 */ /* 0x000fe200078e001c */
[----:B------:R-:W-:-:S05]  /*84940*/  IADD3 R28, P1, R29, R0, RZ ;  /* 0x000000001d1c7210 */ /* 0x000fca0007f3e0ff */
[----:B------:R-:W-:Y:S01]  /*84950*/  IMAD.X R29, R16, 0x1, R2, P1 ;  /* 0x00000001101d7824 */ /* 0x000fe200008e0602 */
[----:B---3--:R-:W-:-:S05]  /*84960*/  IADD3 R26, P3, R20, R13, RZ ;  /* 0x0000000d141a7210 */ /* 0x008fca0007f7e0ff */
[----:B------:R1:W-:Y:S04]  /*84970*/  STL [R1+0x4018], R26 ;  /* 0x0040181a01007387 */ /* 0x0003e80000100800 */
[----:B-1----:R-:W3:Y:S04]  /*84980*/  LDL.LU.64 R26, [R1+0x6fa0] ;  /* 0x006fa000011a7983 */ /* 0x002ee80000300a00 */
[----:B------:R-:W4:Y:S04]  /*84990*/  LDL.LU R16, [R1+0x6f98] ;  /* 0x006f980001107983 */ /* 0x000f280000300800 */
[----:B------:R1:W-:Y:S04]  /*849a0*/  STL.64 [R1+0x4028], R28 ;  /* 0x0040281c01007387 */ /* 0x0003e80000100a00 */
[----:B-1----:R-:W3:Y:S01]  /*849b0*/  LDL.LU.64 R28, [R1+0x6f90] ;  /* 0x006f9000011c7983 */ /* 0x002ee20000300a00 */
[----:B--2---:R-:W-:-:S02]  /*849c0*/  IADD3 R22, P2, R20, R14, RZ ;  /* 0x0000000e14167210 */ /* 0x004fc40007f5e0ff */
[----:B------:R-:W-:Y:S01]  /*849d0*/  IADD3 R20, P1, R20, R11, RZ ;  /* 0x0000000b14147210 */ /* 0x000fe20007f3e0ff */
[----:B---3--:R1:W-:Y:S04]  /*849e0*/  STL.64 [R1+0x6f70], R28 ;  /* 0x006f701c01007387 */ /* 0x0083e80000100a00 */
[----:B-1----:R0:W2:Y:S04]  /*849f0*/  LDL.64 R28, [R1+0x4018] ;  /* 0x00401800011c7983 */ /* 0x0020a80000100a00 */
[----:B------:R1:W-:Y:S04]  /*84a00*/  STL [R1+0x4010], R20 ;  /* 0x0040101401007387 */ /* 0x0003e80000100800 */
[----:B-1----:R-:W4:Y:S02]  /*84a10*/  LDL.LU.64 R20, [R1+0x6f88] ;  /* 0x006f880001147983 */ /* 0x002f240000300a00 */
[----:B----4-:R-:W-:-:S05]  /*84a20*/  IMAD.X R23, R20, 0x1, R16, P2 ;  /* 0x0000000114177824 */ /* 0x010fca00010e0610 */
[----:B------:R1:W-:Y:S04]  /*84a30*/  STL.64 [R1+0x4020], R22 ;  /* 0x0040201601007387 */ /* 0x0003e80000100a00 */
[----:B-1----:R-:W3:Y:S04]  /*84a40*/  LDL.LU.64 R22, [R1+0x6f80] ;  /* 0x006f800001167983 */ /* 0x002ee80000300a00 */
[----:B---3--:R1:W-:Y:S04]  /*84a50*/  STL.64 [R1+0x6f58], R22 ;  /* 0x006f581601007387 */ /* 0x0083e80000100a00 */
[----:B-1----:R-:W3:Y:S01]  /*84a60*/  LDL.LU R23, [R1+0x98] ;  /* 0x0000980001177983 */ /* 0x002ee20000300800 */
[----:B------:R-:W-:Y:S01]  /*84a70*/  IMAD.MOV.U32 R22, RZ, RZ, R20 ;  /* 0x000000ffff167224 */ /* 0x000fe200078e0014 */
[----:B---3--:R-:W-:-:S05]  /*84a80*/  IADD3 R20, P2, R23, R9, RZ ;  /* 0x0000000917147210 */ /* 0x008fca0007f5e0ff */
[----:B------:R1:W-:Y:S04]  /*84a90*/  STL [R1+0x4008], R20 ;  /* 0x0040081401007387 */ /* 0x0003e80000100800 */
[----:B-1----:R-:W3:Y:S01]  /*84aa0*/  LDL.LU.64 R20, [R1+0x6f78] ;  /* 0x006f780001147983 */ /* 0x002ee20000300a00 */
[----:B--2---:R-:W-:-:S05]  /*84ab0*/  IMAD.X R29, R22, 0x1, R15, P3 ;  /* 0x00000001161d7824 */ /* 0x004fca00018e060f */
[----:B------:R-:W-:Y:S04]  /*84ac0*/  STL [R1+0x401c], R29 ;  /* 0x00401c1d01007387 */ /* 0x000fe80000100800 */
[----:B---3--:R1:W-:Y:S04]  /*84ad0*/  STL.64 [R1+0x6f48], R20 ;  /* 0x006f481401007387 */ /* 0x0083e80000100a00 */
[----:B-1----:R0:W2:Y:S04]  /*84ae0*/  LDL.64 R20, [R1+0x4010] ;  /* 0x0040100001147983 */ /* 0x0020a80000100a00 */
[----:B------:R1:W-:Y:S01]  /*84af0*/  STL.64 [R1+0x6f68], R12 ;  /* 0x006f680c01007387 */ /* 0x0003e20000100a00 */
[----:B--2---:R-:W-:-:S03]  /*84b00*/  IMAD.X R21, R22, 0x1, R12, P1 ;  /* 0x0000000116157824 */ /* 0x004fc600008e060c */
[----:B-1----:R0:W2:Y:S04]  /*84b10*/  LDL.64 R12, [R1+0x4008] ;  /* 0x00400800010c7983 */ /* 0x0020a80000100a00 */
[----:B------:R-:W-:Y:S04]  /*84b20*/  STL [R1+0x4014], R21 ;  /* 0x0040141501007387 */ /* 0x000fe80000100800 */
[----:B------:R1:W-:Y:S01]  /*84b30*/  STL.64 [R1+0x6f50], R16 ;  /* 0x006f501001007387 */ /* 0x0003e20000100a00 */
[C---:B------:R-:W-:Y:S02]  /*84b40*/  IADD3 R28, P3, R23.reuse, R7, RZ ;  /* 0x00000007171c7210 */ /* 0x040fe40007f7e0ff */
[----:B------:R-:W-:Y:S01]  /*84b50*/  IADD3 R20, P1, R23, R5, RZ ;  /* 0x0000000517147210 */ /* 0x000fe20007f3e0ff */
[----:B------:R3:W-:Y:S01]  /*84b60*/  STL.64 [R1+0x6f60], R10 ;  /* 0x006f600a01007387 */ /* 0x0007e20000100a00 */
[----:B-1----:R-:W-:-:S04]  /*84b70*/  IMAD.MOV.U32 R16, RZ, RZ, R22 ;  /* 0x000000ffff107224 */ /* 0x002fc800078e0016 */
[C---:B------:R-:W-:Y:S02]  /*84b80*/  IMAD.X R29, R16.reuse, 0x1, R8, P3 ;  /* 0x00000001101d7824 */ /* 0x040fe400018e0608 */
[C---:B------:R-:W-:Y:S02]  /*84b90*/  IMAD.X R21, R16.reuse, 0x1, R6, P1 ;  /* 0x0000000110157824 */ /* 0x040fe400008e0606 */
[C---:B--2---:R-:W-:Y:S01]  /*84ba0*/  IMAD.X R13, R16.reuse, 0x1, R10, P2 ;  /* 0x00000001100d7824 */ /* 0x044fe200010e060a */
[----:B------:R-:W-:Y:S01]  /*84bb0*/  IADD3 R12, P2, R23, R3, RZ ;  /* 0x00000003170c7210 */ /* 0x000fe20007f5e0ff */
[----:B---3--:R-:W2:Y:S04]  /*84bc0*/  LDL R10, [R1+0x9c] ;  /* 0x00009c00010a7983 */ /* 0x008ea80000100800 */
[----:B------:R1:W-:Y:S04]  /*84bd0*/  STL [R1+0x400c], R13 ;  /* 0x00400c0d01007387 */ /* 0x0003e80000100800 */
[----:B------:R3:W-:Y:S01]  /*84be0*/  STL.64 [R1+0x4000], R28 ;  /* 0x0040001c01007387 */ /* 0x0007e20000100a00 */
[----:B-1----:R-:W-:-:S03]  /*84bf0*/  IMAD.X R13, R16, 0x1, R4, P2 ;  /* 0x00000001100d7824 */ /* 0x002fc600010e0604 */
[----:B---3--:R-:W3:Y:S04]  /*84c00*/  LDL.LU.64 R28, [R1+0x6f70] ;  /* 0x006f7000011c7983 */ /* 0x008ee80000300a00 */
[----:B------:R-:W-:Y:S04]  /*84c10*/  STL.64 [R1+0x3ff8], R20 ;  /* 0x003ff81401007387 */ /* 0x000fe80000100a00 */
[----:B------:R1:W-:Y:S04]  /*84c20*/  STL.64 [R1+0x3ff0], R12 ;  /* 0x003ff00c01007387 */ /* 0x0003e80000100a00 */
[----:B-1----:R-:W4:Y:S01]  /*84c30*/  LDL.LU.64 R12, [R1+0x6f68] ;  /* 0x006f6800010c7983 */ /* 0x002f220000300a00 */
[----:B--2---:R-:W-:-:S02]  /*84c40*/  IADD3 R20, P1, R10, R14, RZ ;  /* 0x0000000e0a147210 */ /* 0x004fc40007f3e0ff */
[----:B----4-:R-:W-:-:S05]  /*84c50*/  IADD3 R10, P2, R10, R13, RZ ;  /* 0x0000000d0a0a7210 */ /* 0x010fca0007f5e0ff */
[----:B------:R1:W-:Y:S04]  /*84c60*/  STL [R1+0x3fd8], R10 ;  /* 0x003fd80a01007387 */ /* 0x0003e80000100800 */
[----:B-1----:R-:W2:Y:S04]  /*84c70*/  LDL.LU.64 R10, [R1+0x6f60] ;  /* 0x006f6000010a7983 */ /* 0x002ea80000300a00 */
[----:B------:R1:W-:Y:S04]  /*84c80*/  STL [R1+0x6f40], R13 ;  /* 0x006f400d01007387 */ /* 0x0003e80000100800 */
[----:B-1----:R-:W2:Y:S01]  /*84c90*/  LDL.LU R13, [R1+0x9c] ;  /* 0x00009c00010d7983 */ /* 0x002ea20000300800 */
[----:B------:R-:W-:-:S05]  /*84ca0*/  IADD3 R22, P3, R23, R0, RZ ;  /* 0x0000000017167210 */ /* 0x000fca0007f7e0ff */
[----:B------:R-:W-:-:S05]  /*84cb0*/  IMAD.X R23, R16, 0x1, R2, P3 ;  /* 0x0000000110177824 */ /* 0x000fca00018e0602 */
[----:B------:R1:W-:Y:S04]  /*84cc0*/  STL.64 [R1+0x3fe8], R22 ;  /* 0x003fe81601007387 */ /* 0x0003e80000100a00 */
[----:B-1----:R-:W4:Y:S01]  /*84cd0*/  LDL.LU.64 R22, [R1+0x6f58] ;  /* 0x006f580001167983 */ /* 0x002f220000300a00 */
[----:B--2---:R-:W-:-:S05]  /*84ce0*/  IADD3 R16, P3, R13, R11, RZ ;  /* 0x0000000b0d107210 */ /* 0x004fca0007f7e0ff */
[----:B------:R1:W-:Y:S04]  /*84cf0*/  STL [R1+0x3fd0], R16 ;  /* 0x003fd01001007387 */ /* 0x0003e80000100800 */
[----:B-1----:R-:W2:Y:S04]  /*84d00*/  LDL.LU.64 R16, [R1+0x6f50] ;  /* 0x006f500001107983 */ /* 0x002ea80000300a00 */
[----:B------:R1:W-:Y:S04]  /*84d10*/  STL [R1+0x6f28], R11 ;  /* 0x006f280b01007387 */ /* 0x0003e80000100800 */
[----:B-1----:R-:W2:Y:S02]  /*84d20*/  LDL.LU R11, [R1+0x40c] ;  /* 0x00040c00010b7983 */ /* 0x002ea40000300800 */
[----:B--2---:R-:W-:-:S05]  /*84d30*/  IMAD.X R21, R11, 0x1, R16, P1 ;  /* 0x000000010b157824 */ /* 0x004fca00008e0610 */
[----:B------:R1:W-:Y:S04]  /*84d40*/  STL.64 [R1+0x3fe0], R20 ;  /* 0x003fe01401007387 */ /* 0x0003e80000100a00 */
[----:B-1----:R-:W2:Y:S04]  /*84d50*/  LDL.LU.64 R20, [R1+0x6f48] ;  /* 0x006f480001147983 */ /* 0x002ea80000300a00 */
[----:B--2---:R1:W-:Y:S04]  /*84d60*/  STL.64 [R1+0x6f20], R20 ;  /* 0x006f201401007387 */ /* 0x0043e80000100a00 */
[----:B-1----:R0:W2:Y:S04]  /*84d70*/  LDL.64 R20, [R1+0x3fd8] ;  /* 0x003fd80001147983 */ /* 0x0020a80000100a00 */
[----:B--2---:R-:W2:Y:S04]  /*84d80*/  LDL.LU R21, [R1+0xb0] ;  /* 0x0000b00001157983 */ /* 0x004ea80000300800 */
[----:B------:R-:W-:Y:S04]  /*84d90*/  STL.64 [R1+0x6f30], R16 ;  /* 0x006f301001007387 */ /* 0x000fe80000100a00 */
[----:B------:R1:W-:Y:S04]  /*84da0*/  STL.64 [R1+0x6f38], R18 ;  /* 0x006f381201007387 */ /* 0x0003e80000100a00 */
[----:B-1----:R0:W3:Y:S01]  /*84db0*/  LDL.64 R18, [R1+0x3fd0] ;  /* 0x003fd00001127983 */ /* 0x0020e20000100a00 */
[----:B------:R-:W-:Y:S01]  /*84dc0*/  IADD3 R16, P1, R13, R9, RZ ;  /* 0x000000090d107210 */ /* 0x000fe20007f3e0ff */
[----:B--2---:R-:W-:-:S02]  /*84dd0*/  IMAD.MOV.U32 R17, RZ, RZ, R21 ;  /* 0x000000ffff117224 */ /* 0x004fc400078e0015 */
[----:B------:R-:W-:Y:S01]  /*84de0*/  IMAD.X R21, R11, 0x1, R15, P2 ;  /* 0x000000010b157824 */ /* 0x000fe200010e060f */
[----:B------:R-:W-:-:S04]  /*84df0*/  IADD3 R20, P2, R13, R7, RZ ;  /* 0x000000070d147210 */ /* 0x000fc80007f5e0ff */
[----:B------:R1:W-:Y:S01]  /*84e00*/  STL [R1+0x3fdc], R21 ;  /* 0x003fdc1501007387 */ /* 0x0003e20000100800 */
[----:B---3--:R-:W-:-:S05]  /*84e10*/  IMAD.X R19, R11, 0x1, R12, P3 ;  /* 0x000000010b137824 */ /* 0x008fca00018e060c */
[----:B------:R2:W-:Y:S01]  /*84e20*/  STL [R1+0x3fd4], R19 ;  /* 0x003fd41301007387 */ /* 0x0005e20000100800 */
[C---:B-1----:R-:W-:Y:S02]  /*84e30*/  IMAD.X R21, R11.reuse, 0x1, R8, P2 ;  /* 0x000000010b157824 */ /* 0x042fe400010e0608 */
[----:B--2---:R-:W-:Y:S02]  /*84e40*/  IMAD.MOV.U32 R19, RZ, RZ, R17 ;  /* 0x000000ffff137224 */ /* 0x004fe400078e0011 */
[----:B------:R-:W-:Y:S01]  /*84e50*/  IMAD.X R17, R11, 0x1, R10, P1 ;  /* 0x000000010b117824 */ /* 0x000fe200008e060a */
[----:B------:R-:W-:-:S04]  /*84e60*/  IADD3 R18, P3, R13, R5, RZ ;  /* 0x000000050d127210 */ /* 0x000fc80007f7e0ff */
[----:B------:R1:W-:Y:S04]  /*84e70*/  STL.64 [R1+0x3fc8], R16 ;  /* 0x003fc81001007387 */ /* 0x0003e80000100a00 */
[----:B------:R-:W-:Y:S04]  /*84e80*/  STL.64 [R1+0x6f18], R8 ;  /* 0x006f180801007387 */ /* 0x000fe80000100a00 */
[----:B------:R2:W-:Y:S01]  /*84e90*/  STL.64 [R1+0x3fc0], R20 ;  /* 0x003fc01401007387 */ /* 0x0005e20000100a00 */
[C---:B-1----:R-:W-:Y:S02]  /*84ea0*/  IADD3 R16, P1, R13.reuse, R3, RZ ;  /* 0x000000030d107210 */ /* 0x042fe40007f3e0ff */
[----:B--2---:R-:W-:-:S02]  /*84eb0*/  IADD3 R20, P2, R13, R0, RZ ;  /* 0x000000000d147210 */ /* 0x004fc40007f5e0ff */
[----:B------:R-:W2:Y:S01]  /*84ec0*/  LDL.LU R13, [R1+0x6f40] ;  /* 0x006f4000010d7983 */ /* 0x000ea20000300800 */
[----:B------:R-:W-:Y:S02]  /*84ed0*/  IMAD.MOV.U32 R21, RZ, RZ, R19 ;  /* 0x000000ffff157224 */ /* 0x000fe400078e0013 */
[C---:B------:R-:W-:Y:S02]  /*84ee0*/  IMAD.X R19, R11.reuse, 0x1, R6, P3 ;  /* 0x000000010b137824 */ /* 0x040fe400018e0606 */
[----:B------:R-:W-:-:S03]  /*84ef0*/  IMAD.X R17, R11, 0x1, R4, P1 ;  /* 0x000000010b117824 */ /* 0x000fc600008e0604 */
[----:B------:R1:W-:Y:S01]  /*84f00*/  STL.64 [R1+0x3fb8], R18 ;  /* 0x003fb81201007387 */ /* 0x0003e20000100a00 */
[----:B------:R-:W-:-:S03]  /*84f10*/  IADD3 R8, P3, R21, R14, RZ ;  /* 0x0000000e15087210 */ /* 0x000fc60007f7e0ff */
[----:B-1----:R-:W3:Y:S04]  /*84f20*/  LDL.LU.64 R18, [R1+0x6f38] ;  /* 0x006f380001127983 */ /* 0x002ee80000300a00 */
[----:B------:R1:W-:Y:S04]  /*84f30*/  STL.64 [R1+0x6f10], R6 ;  /* 0x006f100601007387 */ /* 0x0003e80000100a00 */
[----:B------:R-:W4:Y:S04]  /*84f40*/  LDL R9, [R1+0x408] ;  /* 0x0004080001097983 */ /* 0x000f280000100800 */
[----:B------:R0:W-:Y:S01]  /*84f50*/  STL.64 [R1+0x3fb0], R16 ;  /* 0x003fb01001007387 */ /* 0x0001e20000100a00 */
[----:B-1----:R-:W-:-:S03]  /*84f60*/  IMAD.MOV.U32 R7, RZ, RZ, R21 ;  /* 0x000000ffff077224 */ /* 0x002fc600078e0015 */
[----:B0-----:R-:W4:Y:S01]  /*84f70*/  LDL.LU.64 R16, [R1+0x6f30] ;  /* 0x006f300001107983 */ /* 0x001f220000300a00 */
[----:B--2---:R-:W-:Y:S01]  /*84f80*/  IADD3 R6, P1, R21, R13, RZ ;  /* 0x0000000d15067210 */ /* 0x004fe20007f3e0ff */
[----:B------:R-:W-:Y:S02]  /*84f90*/  IMAD.X R21, R11, 0x1, R2, P2 ;  /* 0x000000010b157824 */ /* 0x000fe400010e0602 */
[----:B------:R-:W2:Y:S04]  /*84fa0*/  LDL.LU R11, [R1+0x6f28] ;  /* 0x006f2800010b7983 */ /* 0x000ea80000300800 */
[----:B------:R0:W-:Y:S04]  /*84fb0*/  STL.64 [R1+0x3fa8], R20 ;  /* 0x003fa81401007387 */ /* 0x0001e80000100a00 */
[----:B0-----:R-:W2:Y:S04]  /*84fc0*/  LDL.LU.64 R20, [R1+0x6f20] ;  /* 0x006f200001147983 */ /* 0x001ea80000300a00 */
[----:B------:R-:W-:Y:S04]  /*84fd0*/  STL.64 [R1+0x6f08], R2 ;  /* 0x006f080201007387 */ /* 0x000fe80000100a00 */
[----:B---3--:R0:W-:Y:S04]  /*84fe0*/  STL.64 [R1+0x6ee0], R18 ;  /* 0x006ee01201007387 */ /* 0x0081e80000100a00 */
[----:B0-----:R-:W3:Y:S01]  /*84ff0*/  LDL.LU R19, [R1+0xbc] ;  /* 0x0000bc0001137983 */ /* 0x001ee20000300800 */
[----:B----4-:R-:W-:-:S05]  /*85000*/  IMAD.X R9, R9, 0x1, R16, P3 ;  /* 0x0000000109097824 */ /* 0x010fca00018e0610 */
[----:B------:R0:W-:Y:S01]  /*85010*/  STL.64 [R1+0x3fa0], R8 ;  /* 0x003fa00801007387 */ /* 0x0001e20000100a00 */
[----:B--2---:R-:W-:-:S05]  /*85020*/  IADD3 R2, P2, R7, R11, RZ ;  /* 0x0000000b07027210 */ /* 0x004fca0007f5e0ff */
[----:B------:R-:W-:Y:S04]  /*85030*/  STL [R1+0x3f90], R2 ;  /* 0x003f900201007387 */ /* 0x000fe80000100800 */
[----:B0-----:R-:W2:Y:S04]  /*85040*/  LDL.LU.64 R8, [R1+0x6f18] ;  /* 0x006f180001087983 */ /* 0x001ea80000300a00 */
[----:B------:R0:W-:Y:S04]  /*85050*/  STL.64 [R1+0x6ee8], R28 ;  /* 0x006ee81c01007387 */ /* 0x0001e80000100a00 */
[----:B0-----:R-:W4:Y:S04]  /*85060*/  LDL R28, [R1+0xb4] ;  /* 0x0000b400011c7983 */ /* 0x001f280000100800 */
[----:B----4-:R0:W-:Y:S04]  /*85070*/  STL.64 [R1+0x6ef0], R28 ;  /* 0x006ef01c01007387 */ /* 0x0101e80000100a00 */
[----:B0-----:R0:W4:Y:S04]  /*85080*/  LDL.64 R28, [R1+0x3f90] ;  /* 0x003f9000011c7983 */ /* 0x0011280000100a00 */
[----:B------:R1:W-:Y:S04]  /*85090*/  STL [R1+0x6ed8], R16 ;  /* 0x006ed81001007387 */ /* 0x0003e80000100800 */
[----:B-1----:R-:W3:Y:S04]  /*850a0*/  LDL.LU R16, [R1+0x408] ;  /* 0x0004080001107983 */ /* 0x002ee80000300800 */
[----:B------:R1:W-:Y:S02]  /*850b0*/  STL.64 [R1+0x6ef8], R22 ;  /* 0x006ef81601007387 */ /* 0x0003e40000100a00 */
[----:B-1----:R-:W-:-:S05]  /*850c0*/  IMAD.MOV.U32 R22, RZ, RZ, R7 ;  /* 0x000000ffff167224 */ /* 0x002fca00078e0007 */
[----:B--2---:R-:W-:Y:S01]  /*850d0*/  IADD3 R2, P3, R22, R9, RZ ;  /* 0x0000000916027210 */ /* 0x004fe20007f7e0ff */
[C---:B---3--:R-:W-:Y:S02]  /*850e0*/  IMAD.X R7, R16.reuse, 0x1, R15, P1 ;  /* 0x0000000110077824 */ /* 0x048fe400008e060f */
[C---:B----4-:R-:W-:Y:S02]  /*850f0*/  IMAD.X R29, R16.reuse, 0x1, R12, P2 ;  /* 0x00000001101d7824 */ /* 0x050fe400010e060c */
[----:B------:R-:W-:Y:S01]  /*85100*/  IMAD.X R3, R16, 0x1, R10, P3 ;  /* 0x0000000110037824 */ /* 0x000fe200018e060a */
[----:B------:R1:W-:Y:S04]  /*85110*/  STL.64 [R1+0x3f98], R6 ;  /* 0x003f980601007387 */ /* 0x0003e80000100a00 */
[----:B-1----:R-:W2:Y:S04]  /*85120*/  LDL.LU.64 R6, [R1+0x6f10] ;  /* 0x006f100001067983 */ /* 0x002ea80000300a00 */
[----:B------:R-:W-:Y:S04]  /*85130*/  STL.64 [R1+0x6f00], R14 ;  /* 0x006f000e01007387 */ /* 0x000fe80000100a00 */
[----:B------:R-:W-:Y:S04]  /*85140*/  STL [R1+0x3f94], R29 ;  /* 0x003f941d01007387 */ /* 0x000fe80000100800 */
[----:B------:R1:W-:Y:S04]  /*85150*/  STL.64 [R1+0x3f88], R2 ;  /* 0x003f880201007387 */ /* 0x0003e80000100a00 */
[----:B-1----:R-:W3:Y:S01]  /*85160*/  LDL.LU.64 R2, [R1+0x6f08] ;  /* 0x006f080001027983 */ /* 0x002ee20000300a00 */
[----:B------:R-:W-:-:S03]  /*85170*/  IADD3 R28, P2, R22, R5, RZ ;  /* 0x00000005161c7210 */ /* 0x000fc60007f5e0ff */
[----:B------:R-:W-:Y:S01]  /*85180*/  STL.64 [R1+0x6ed0], R20 ;  /* 0x006ed01401007387 */ /* 0x000fe20000100a00 */
[----:B--2---:R-:W-:Y:S01]  /*85190*/  IADD3 R14, P1, R22, R7, RZ ;  /* 0x00000007160e7210 */ /* 0x004fe20007f3e0ff */
[----:B------:R-:W-:-:S04]  /*851a0*/  IMAD.X R29, R16, 0x1, R6, P2 ;  /* 0x00000001101d7824 */ /* 0x000fc800010e0606 */
[----:B------:R-:W-:-:S05]  /*851b0*/  IMAD.X R15, R16, 0x1, R8, P1 ;  /* 0x00000001100f7824 */ /* 0x000fca00008e0608 */
[----:B------:R1:W-:Y:S01]  /*851c0*/  STL.64 [R1+0x3f80], R14 ;  /* 0x003f800e01007387 */ /* 0x0003e20000100a00 */
[C---:B---3--:R-:W-:Y:S02]  /*851d0*/  IADD3 R18, P3, R22.reuse, R3, RZ ;  /* 0x0000000316127210 */ /* 0x048fe40007f7e0ff */
[----:B------:R-:W-:Y:S01]  /*851e0*/  IADD3 R22, P1, R22, R0, RZ ;  /* 0x0000000016167210 */ /* 0x000fe20007f3e0ff */
[----:B-1----:R-:W2:Y:S04]  /*851f0*/  LDL.LU.64 R14, [R1+0x6f00] ;  /* 0x006f0000010e7983 */ /* 0x002ea80000300a00 */
[----:B------:R1:W-:Y:S04]  /*85200*/  STL [R1+0x3f68], R22 ;  /* 0x003f681601007387 */ /* 0x0003e80000100800 */
[----:B-1----:R-:W3:Y:S04]  /*85210*/  LDL.LU.64 R22, [R1+0x6ef8] ;  /* 0x006ef80001167983 */ /* 0x002ee80000300a00 */
[----:B------:R1:W-:Y:S04]  /*85220*/  STL.64 [R1+0x3f78], R28 ;  /* 0x003f781c01007387 */ /* 0x0003e80000100a00 */
[----:B-1----:R-:W2:Y:S01]  /*85230*/  LDL.LU.64 R28, [R1+0x6ef0] ;  /* 0x006ef000011c7983 */ /* 0x002ea20000300a00 */
[----:B------:R-:W-:-:S02]  /*85240*/  IMAD.MOV.U32 R21, RZ, RZ, R19 ;  /* 0x000000ffff157224 */ /* 0x000fc400078e0013 */
[----:B------:R-:W-:Y:S01]  /*85250*/  IMAD.X R19, R16, 0x1, R4, P3 ;  /* 0x0000000110137824 */ /* 0x000fe200018e0604 */
[----:B--2---:R-:W-:-:S05]  /*85260*/  IADD3 R28, P2, R28, R14, RZ ;  /* 0x0000000e1c1c7210 */ /* 0x004fca0007f5e0ff */
[----:B------:R1:W-:Y:S04]  /*85270*/  STL [R1+0x3f60], R28 ;  /* 0x003f601c01007387 */ /* 0x0003e80000100800 */
[----:B-1----:R-:W2:Y:S04]  /*85280*/  LDL.LU.64 R28, [R1+0x6ee8] ;  /* 0x006ee800011c7983 */ /* 0x002ea80000300a00 */
[----:B------:R1:W-:Y:S04]  /*85290*/  STL.64 [R1+0x3f70], R18 ;  /* 0x003f701201007387 */ /* 0x0003e80000100a00 */
[----:B-1----:R-:W4:Y:S04]  /*852a0*/  LDL.LU.64 R18, [R1+0x6ee0] ;  /* 0x006ee00001127983 */ /* 0x002f280000300a00 */
[----:B----4-:R1:W-:Y:S04]  /*852b0*/  STL.64 [R1+0x6ec8], R18 ;  /* 0x006ec81201007387 */ /* 0x0103e80000100a00 */
[----:B-1----:R0:W4:Y:S04]  /*852c0*/  LDL.64 R18, [R1+0x3f68] ;  /* 0x003f680001127983 */ /* 0x0021280000100a00 */
[----:B------:R1:W-:Y:S04]  /*852d0*/  STL [R1+0x6eb8], R4 ;  /* 0x006eb80401007387 */ /* 0x0003e80000100800 */
[----:B-1----:R-:W2:Y:S01]  /*852e0*/  LDL.LU R4, [R1+0xb4] ;  /* 0x0000b40001047983 */ /* 0x002ea20000300800 */
[----:B----4-:R-:W-:-:S04]  /*852f0*/  IMAD.MOV.U32 R19, RZ, RZ, R21 ;  /* 0x000000ffff137224 */ /* 0x010fc800078e0015 */
[----:B------:R-:W-:Y:S02]  /*85300*/  IMAD.MOV.U32 R21, RZ, RZ, R19 ;  /* 0x000000ffff157224 */ /* 0x000fe400078e0013 */
[----:B------:R-:W-:Y:S02]  /*85310*/  IMAD.X R19, R16, 0x1, R2, P1 ;  /* 0x0000000110137824 */ /* 0x000fe400008e0602 */
[----:B------:R-:W4:Y:S04]  /*85320*/  LDL.LU R16, [R1+0x6ed8] ;  /* 0x006ed80001107983 */ /* 0x000f280000300800 */
[----:B---3--:R1:W-:Y:S04]  /*85330*/  STL.64 [R1+0x6ec0], R22 ;  /* 0x006ec01601007387 */ /* 0x0083e80000100a00 */
[----:B------:R-:W-:Y:S01]  /*85340*/  STL [R1+0x3f6c], R19 ;  /* 0x003f6c1301007387 */ /* 0x000fe20000100800 */
[----:B--2---:R-:W-:-:S03]  /*85350*/  IADD3 R18, P1, R4, R11, RZ ;  /* 0x0000000b04127210 */ /* 0x004fc60007f3e0ff */
[----:B-1----:R0:W4:Y:S04]  /*85360*/  LDL.64 R22, [R1+0x3f60] ;  /* 0x003f600001167983 */ /* 0x0021280000100a00 */
[----:B------:R1:W-:Y:S04]  /*85370*/  STL [R1+0x6ea8], R11 ;  /* 0x006ea80b01007387 */ /* 0x0003e80000100800 */
[----:B-1----:R-:W4:Y:S01]  /*85380*/  LDL.LU R11, [R1+0x404] ;  /* 0x00040400010b7983 */ /* 0x002f220000300800 */
[----:B------:R-:W-:Y:S01]  /*85390*/  IADD3 R20, P3, R4, R13, RZ ;  /* 0x0000000d04147210 */ /* 0x000fe20007f7e0ff */
[----:B------:R-:W-:-:S02]  /*853a0*/  IMAD.MOV.U32 R19, RZ, RZ, R21 ;  /* 0x000000ffff137224 */ /* 0x000fc400078e0015 */
[C---:B----4-:R-:W-:Y:S02]  /*853b0*/  IMAD.X R23, R11.reuse, 0x1, R16, P2 ;  /* 0x000000010b177824 */ /* 0x050fe400010e0610 */
[----:B------:R-:W-:-:S03]  /*853c0*/  IMAD.X R21, R11, 0x1, R15, P3 ;  /* 0x000000010b157824 */ /* 0x000fc600018e060f */
[----:B------:R-:W-:Y:S04]  /*853d0*/  STL [R1+0x3f64], R23 ;  /* 0x003f641701007387 */ /* 0x000fe80000100800 */
[----:B------:R1:W-:Y:S04]  /*853e0*/  STL.64 [R1+0x3f58], R20 ;  /* 0x003f581401007387 */ /* 0x0003e80000100a00 */
[----:B-1----:R-:W2:Y:S01]  /*853f0*/  LDL.LU.64 R20, [R1+0x6ed0] ;  /* 0x006ed00001147983 */ /* 0x002ea20000300a00 */
[----:B------:R-:W-:-:S05]  /*85400*/  IADD3 R22, P2, R4, R9, RZ ;  /* 0x0000000904167210 */ /* 0x000fca0007f5e0ff */
[----:B------:R-:W-:Y:S01]  /*85410*/  IMAD.X R23, R11, 0x1, R10, P2 ;  /* 0x000000010b177824 */ /* 0x000fe200010e060a */
[----:B--2---:R-:W-:Y:S04]  /*85420*/  STL.64 [R1+0x6ea0], R20 ;  /* 0x006ea01401007387 */ /* 0x004fe80000100a00 */
[----:B------:R1:W-:Y:S04]  /*85430*/  STL [R1+0x6e98], R15 ;  /* 0x006e980f01007387 */ /* 0x0003e80000100800 */
[----:B-1----:R-:W2:Y:S01]  /*85440*/  LDL.LU R15, [R1+0xb8] ;  /* 0x0000b800010f7983 */ /* 0x002ea20000300800 */
[----:B------:R-:W-:-:S02]  /*85450*/  IMAD.MOV.U32 R21, RZ, RZ, R19 ;  /* 0x000000ffff157224 */ /* 0x000fc400078e0013 */
[----:B------:R-:W-:Y:S01]  /*85460*/  IMAD.X R19, R11, 0x1, R12, P1 ;  /* 0x000000010b137824 */ /* 0x000fe200008e060c */
[----:B------:R-:W-:-:S04]  /*85470*/  IADD3 R20, P3, R4, R7, RZ ;  /* 0x0000000704147210 */ /* 0x000fc80007f7e0ff */
[----:B------:R1:W-:Y:S04]  /*85480*/  STL.64 [R1+0x3f50], R18 ;  /* 0x003f501201007387 */ /* 0x0003e80000100a00 */
[----:B-1----:R-:W3:Y:S04]  /*85490*/  LDL.LU.64 R18, [R1+0x6ec8] ;  /* 0x006ec80001127983 */ /* 0x002ee80000300a00 */
[----:B------:R1:W-:Y:S04]  /*854a0*/  STL.64 [R1+0x6eb0], R16 ;  /* 0x006eb01001007387 */ /* 0x0003e80000100a00 */
[----:B------:R4:W-:Y:S01]  /*854b0*/  STL.64 [R1+0x3f48], R22 ;  /* 0x003f481601007387 */ /* 0x0009e20000100a00 */
[----:B-1----:R-:W-:Y:S01]  /*854c0*/  IADD3 R16, P1, R4, R5, RZ ;  /* 0x0000000504107210 */ /* 0x002fe20007f3e0ff */
[----:B------:R-:W-:-:S02]  /*854d0*/  IMAD.MOV.U32 R17, RZ, RZ, R21 ;  /* 0x000000ffff117224 */ /* 0x000fc400078e0015 */
[----:B------:R-:W-:Y:S02]  /*854e0*/  IMAD.X R21, R11, 0x1, R8, P3 ;  /* 0x000000010b157824 */ /* 0x000fe400018e0608 */
[----:B------:R1:W-:Y:S04]  /*854f0*/  STL [R1+0x3f38], R16 ;  /* 0x003f381001007387 */ /* 0x0003e80000100800 */
[----:B----4-:R-:W4:Y:S04]  /*85500*/  LDL.LU.64 R22, [R1+0x6ec0] ;  /* 0x006ec00001167983 */ /* 0x010f280000300a00 */
[----:B------:R0:W-:Y:S01]  /*85510*/  STL.64 [R1+0x6e90], R8 ;  /* 0x006e900801007387 */ /* 0x0001e20000100a00 */
[----:B-1----:R-:W-:-:S03]  /*85520*/  IADD3 R16, P2, R4, R3, RZ ;  /* 0x0000000304107210 */ /* 0x002fc60007f5e0ff */
[----:B0-----:R0:W2:Y:S04]  /*85530*/  LDL.64 R8, [R1+0x3f38] ;  /* 0x003f380001087983 */ /* 0x0010a80000100a00 */
[----:B------:R1:W-:Y:S02]  /*85540*/  STL.64 [R1+0x3f40], R20 ;  /* 0x003f401401007387 */ /* 0x0003e40000100a00 */
[----:B-1----:R-:W-:Y:S02]  /*85550*/  IADD3 R20, P3, R4, R0, RZ ;  /* 0x0000000004147210 */ /* 0x002fe40007f7e0ff */
[----:B------:R-:W3:Y:S01]  /*85560*/  LDL.LU R4, [R1+0x6eb8] ;  /* 0x006eb80001047983 */ /* 0x000ee20000300800 */
[----:B------:R-:W-:-:S03]  /*85570*/  IMAD.MOV.U32 R21, RZ, RZ, R17 ;  /* 0x000000ffff157224 */ /* 0x000fc600078e0011 */
[----:B------:R1:W-:Y:S02]  /*85580*/  STL.64 [R1+0x6e88], R6 ;  /* 0x006e880601007387 */ /* 0x0003e40000100a00 */
[----:B-1----:R-:W-:Y:S02]  /*85590*/  IMAD.MOV.U32 R7, RZ, RZ, R21 ;  /* 0x000000ffff077224 */ /* 0x002fe400078e0015 */
[C---:B------:R-:W-:Y:S02]  /*855a0*/  IMAD.X R21, R11.reuse, 0x1, R2, P3 ;  /* 0x000000010b157824 */ /* 0x040fe400018e0602 */
[----:B--2---:R-:W-:-:S05]  /*855b0*/  IMAD.X R9, R11, 0x1, R6, P1 ;  /* 0x000000010b097824 */ /* 0x004fca00008e0606 */
[----:B------:R1:W-:Y:S01]  /*855c0*/  STL [R1+0x3f3c], R9 ;  /* 0x003f3c0901007387 */ /* 0x0003e20000100800 */
[----:B---3--:R-:W-:-:S03]  /*855d0*/  IMAD.X R17, R11, 0x1, R4, P2 ;  /* 0x000000010b117824 */ /* 0x008fc600010e0604 */
[----:B-1----:R-:W2:Y:S04]  /*855e0*/  LDL R9, [R1+0x400] ;  /* 0x0004000001097983 */ /* 0x002ea80000100800 */
[----:B------:R1:W-:Y:S04]  /*855f0*/  STL.64 [R1+0x3f30], R16 ;  /* 0x003f301001007387 */ /* 0x0003e80000100a00 */
[----:B-1----:R-:W2:Y:S04]  /*85600*/  LDL.LU.64 R16, [R1+0x6eb0] ;  /* 0x006eb00001107983 */ /* 0x002ea80000300a00 */
[----:B------:R-:W3:Y:S04]  /*85610*/  LDL.LU R11, [R1+0x6ea8] ;  /* 0x006ea800010b7983 */ /* 0x000ee80000300800 */
[----:B------:R1:W-:Y:S04]  /*85620*/  STL.64 [R1+0x3f28], R20 ;  /* 0x003f281401007387 */ /* 0x0003e80000100a00 */
[----:B-1----:R-:W4:Y:S04]  /*85630*/  LDL.LU.64 R20, [R1+0x6ea0] ;  /* 0x006ea00001147983 */ /* 0x002f280000300a00 */
[----:B------:R-:W-:Y:S01]  /*85640*/  STL.64 [R1+0x6e80], R2 ;  /* 0x006e800201007387 */ /* 0x000fe20000100a00 */
[----:B------:R-:W-:-:S02]  /*85650*/  IADD3 R8, P1, R15, R14, RZ ;  /* 0x0000000e0f087210 */ /* 0x000fc40007f3e0ff */
[----:B------:R-:W-:-:S03]  /*85660*/  IADD3 R6, P2, R15, R13, RZ ;  /* 0x0000000d0f067210 */ /* 0x000fc60007f5e0ff */
[----:B--2---:R-:W-:Y:S01]  /*85670*/  IMAD.X R9, R9, 0x1, R16, P1 ;  /* 0x0000000109097824 */ /* 0x004fe200008e0610 */
[----:B----4-:R1:W-:Y:S02]  /*85680*/  STL.64 [R1+0x6e70], R20 ;  /* 0x006e701401007387 */ /* 0x0103e40000100a00 */
[----:B-1----:R-:W-:Y:S02]  /*85690*/  IMAD.MOV.U32 R20, RZ, RZ, R15 ;  /* 0x000000ffff147224 */ /* 0x002fe400078e000f */
[----:B------:R-:W2:Y:S04]  /*856a0*/  LDL.LU R15, [R1+0x6e98] ;  /* 0x006e9800010f7983 */ /* 0x000ea80000300800 */
[----:B------:R-:W4:Y:S01]  /*856b0*/  LDL.LU R21, [R1+0xcc] ;  /* 0x0000cc0001157983 */ /* 0x000f220000300800 */
[----:B---3--:R-:W-:-:S03]  /*856c0*/  IADD3 R2, P3, R20, R11, RZ ;  /* 0x0000000b14027210 */ /* 0x008fc60007f7e0ff */
[----:B------:R1:W-:Y:S04]  /*856d0*/  STL.64 [R1+0x3f20], R8 ;  /* 0x003f200801007387 */ /* 0x0003e80000100a00 */
[----:B------:R-:W-:Y:S04]  /*856e0*/  STL [R1+0x3f10], R2 ;  /* 0x003f100201007387 */ /* 0x000fe80000100800 */
[----:B-1----:R-:W3:Y:S04]  /*856f0*/  LDL.LU.64 R8, [R1+0x6e90] ;  /* 0x006e900001087983 */ /* 0x002ee80000300a00 */
[----:B------:R-:W-:Y:S04]  /*85700*/  STL.64 [R1+0x6e78], R16 ;  /* 0x006e781001007387 */ /* 0x000fe80000100a00 */
[----:B------:R1:W-:Y:S04]  /*85710*/  STL.64 [R1+0x6e68], R18 ;  /* 0x006e681201007387 */ /* 0x0003e80000100a00 */
[----:B-1----:R0:W4:Y:S01]  /*85720*/  LDL.64 R18, [R1+0x3f10] ;  /* 0x003f100001127983 */ /* 0x0021220000100a00 */
[----:B---3--:R-:W-:-:S03]  /*85730*/  IADD3 R2, P1, R20, R9, RZ ;  /* 0x0000000914027210 */ /* 0x008fc60007f3e0ff */
[----:B------:R1:W-:Y:S04]  /*85740*/  STL [R1+0x6e64], R9 ;  /* 0x006e640901007387 */ /* 0x0003e80000100800 */
[----:B-1----:R-:W2:Y:S01]  /*85750*/  LDL.LU R9, [R1+0x400] ;  /* 0x0004000001097983 */ /* 0x002ea20000300800 */
[----:B------:R-:W-:Y:S02]  /*85760*/  IMAD.MOV.U32 R16, RZ, RZ, R7 ;  /* 0x000000ffff107224 */ /* 0x000fe400078e0007 */
[C---:B--2---:R-:W-:Y:S02]  /*85770*/  IMAD.X R7, R9.reuse, 0x1, R15, P2 ;  /* 0x0000000109077824 */ /* 0x044fe400010e060f */
[C---:B----4-:R-:W-:Y:S02]  /*85780*/  IMAD.X R19, R9.reuse, 0x1, R12, P3 ;  /* 0x0000000109137824 */ /* 0x050fe400018e060c */
[----:B------:R-:W-:Y:S01]  /*85790*/  IMAD.X R3, R9, 0x1, R10, P1 ;  /* 0x0000000109037824 */ /* 0x000fe200008e060a */
[----:B------:R1:W-:Y:S04]  /*857a0*/  STL.64 [R1+0x3f18], R6 ;  /* 0x003f180601007387 */ /* 0x0003e80000100a00 */
[----:B-1----:R-:W2:Y:S04]  /*857b0*/  LDL.LU.64 R6, [R1+0x6e88] ;  /* 0x006e880001067983 */ /* 0x002ea80000300a00 */
[----:B------:R-:W-:Y:S04]  /*857c0*/  STL.64 [R1+0x6e58], R22 ;  /* 0x006e581601007387 */ /* 0x000fe80000100a00 */
[----:B------:R-:W-:Y:S04]  /*857d0*/  STL [R1+0x6e60], R23 ;  /* 0x006e601701007387 */ /* 0x000fe80000100800 */
[----:B------:R-:W-:Y:S04]  /*857e0*/  STL [R1+0x3f14], R19 ;  /* 0x003f141301007387 */ /* 0x000fe80000100800 */
[----:B------:R1:W-:Y:S04]  /*857f0*/  STL.64 [R1+0x3f08], R2 ;  /* 0x003f080201007387 */ /* 0x0003e80000100a00 */
[----:B-1----:R-:W3:Y:S01]  /*85800*/  LDL.LU.64 R2, [R1+0x6e80] ;  /* 0x006e800001027983 */ /* 0x002ee20000300a00 */
[----:B------:R-:W-:-:S02]  /*85810*/  IMAD.MOV.U32 R22, RZ, RZ, R20 ;  /* 0x000000ffff167224 */ /* 0x000fc400078e0014 */
[----:B------:R-:W-:Y:S02]  /*85820*/  IMAD.MOV.U32 R19, RZ, RZ, R16 ;  /* 0x000000ffff137224 */ /* 0x000fe400078e0010 */
[----:B------:R-:W-:Y:S01]  /*85830*/  IMAD.MOV.U32 R23, RZ, RZ, R21 ;  /* 0x000000ffff177224 */ /* 0x000fe200078e0015 */
[----:B--2---:R-:W-:-:S05]  /*85840*/  IADD3 R20, P2, R22, R7, RZ ;  /* 0x0000000716147210 */ /* 0x004fca0007f5e0ff */
[----:B------:R-:W-:Y:S01]  /*85850*/  IMAD.X R21, R9, 0x1, R8, P2 ;  /* 0x0000000109157824 */ /* 0x000fe200010e0608 */
[----:B---3--:R-:W-:-:S05]  /*85860*/  IADD3 R16, P1, R22, R3, RZ ;  /* 0x0000000316107210 */ /* 0x008fca0007f3e0ff */
[----:B------:R1:W-:Y:S04]  /*85870*/  STL [R1+0x3ef0], R16 ;  /* 0x003ef01001007387 */ /* 0x0003e80000100800 */
[----:B-1----:R-:W2:Y:S04]  /*85880*/  LDL.LU.64 R16, [R1+0x6e78] ;  /* 0x006e780001107983 */ /* 0x002ea80000300a00 */
[----:B------:R1:W-:Y:S04]  /*85890*/  STL.64 [R1+0x3f00], R20 ;  /* 0x003f001401007387 */ /* 0x0003e80000100a00 */
[----:B-1----:R-:W3:Y:S01]  /*858a0*/  LDL.LU.64 R20, [R1+0x6e70] ;  /* 0x006e700001147983 */ /* 0x002ee20000300a00 */
[----:B------:R-:W-:-:S03]  /*858b0*/  IADD3 R18, P3, R22, R5, RZ ;  /* 0x0000000516127210 */ /* 0x000fc60007f7e0ff */
[----:B---3--:R1:W-:Y:S04]  /*858c0*/  STL.64 [R1+0x6e50], R20 ;  /* 0x006e501401007387 */ /* 0x0083e80000100a00 */
[----:B-1----:R0:W3:Y:S02]  /*858d0*/  LDL.64 R20, [R1+0x3ef0] ;  /* 0x003ef00001147983 */ /* 0x0020e40000100a00 */
[----:B---3--:R-:W-:Y:S02]  /*858e0*/  IMAD.MOV.U32 R21, RZ, RZ, R23 ;  /* 0x000000ffff157224 */ /* 0x008fe400078e0017 */
[----:B------:R-:W-:Y:S02]  /*858f0*/  IMAD.MOV.U32 R23, RZ, RZ, R19 ;  /* 0x000000ffff177224 */ /* 0x000fe400078e0013 */
[----:B------:R-:W-:-:S05]  /*85900*/  IMAD.X R19, R9, 0x1, R6, P3 ;  /* 0x0000000109137824 */ /* 0x000fca00018e0606 */
[----:B------:R1:W-:Y:S04]  /*85910*/  STL.64 [R1+0x3ef8], R18 ;  /* 0x003ef81201007387 */ /* 0x0003e80000100a00 */
[----:B-1----:R-:W3:Y:S01]  /*85920*/  LDL.LU.64 R18, [R1+0x6e68] ;  /* 0x006e680001127983 */ /* 0x002ee20000300a00 */
[----:B------:R-:W-:-:S03]  /*85930*/  IADD3 R22, P2, R22, R0, RZ ;  /* 0x0000000016167210 */ /* 0x000fc60007f5e0ff */
[----:B---3--:R1:W-:Y:S04]  /*85940*/  STL.64 [R1+0x6e40], R18 ;  /* 0x006e401201007387 */ /* 0x0083e80000100a00 */
[----:B------:R3:W-:Y:S04]  /*85950*/  STL.64 [R1+0x6e48], R28 ;  /* 0x006e481c01007387 */ /* 0x0007e80000100a00 */
[----:B-1----:R-:W2:Y:S01]  /*85960*/  LDL R19, [R1+0x3ec] ;  /* 0x0003ec0001137983 */ /* 0x002ea20000100800 */
[----:B---3--:R-:W-:Y:S02]  /*85970*/  IMAD.MOV.U32 R28, RZ, RZ, R21 ;  /* 0x000000ffff1c7224 */ /* 0x008fe400078e0015 */
[----:B------:R-:W-:Y:S01]  /*85980*/  IMAD.X R21, R9, 0x1, R4, P1 ;  /* 0x0000000109157824 */ /* 0x000fe200008e0604 */
[----:B------:R-:W-:-:S02]  /*85990*/  IADD3 R18, P3, R23, R14, RZ ;  /* 0x0000000e17127210 */ /* 0x000fc40007f7e0ff */
[----:B------:R-:W-:Y:S02]  /*859a0*/  IADD3 R20, P1, R23, R13, RZ ;  /* 0x0000000d17147210 */ /* 0x000fe40007f3e0ff */
[----:B------:R1:W-:Y:S02]  /*859b0*/  STL [R1+0x3ef4], R21 ;  /* 0x003ef41501007387 */ /* 0x0003e40000100800 */
[----:B-1----:R-:W-:Y:S02]  /*859c0*/  IMAD.MOV.U32 R21, RZ, RZ, R23 ;  /* 0x000000ffff157224 */ /* 0x002fe400078e0017 */
[----:B------:R-:W-:Y:S02]  /*859d0*/  IMAD.X R23, R9, 0x1, R2, P2 ;  /* 0x0000000109177824 */ /* 0x000fe400010e0602 */
[----:B------:R-:W3:Y:S04]  /*859e0*/  LDL.LU R9, [R1+0x6e64] ;  /* 0x006e640001097983 */ /* 0x000ee80000300800 */
[----:B------:R1:W-:Y:S04]  /*859f0*/  STL.64 [R1+0x3ee8], R22 ;  /* 0x003ee81601007387 */ /* 0x0003e80000100a00 */
[----:B-1----:R0:W4:Y:S01]  /*85a00*/  LDL.LU R23, [R1+0x6e60] ;  /* 0x006e600001177983 */ /* 0x0021220000300800 */
[----:B------:R-:W-:-:S05]  /*85a10*/  IADD3 R22, P2, R21, R11, RZ ;  /* 0x0000000b15167210 */ /* 0x000fca0007f5e0ff */
[----:B------:R4:W-:Y:S01]  /*85a20*/  STL [R1+0x3ed0], R22 ;  /* 0x003ed01601007387 */ /* 0x0009e20000100800 */
[----:B--2---:R-:W-:-:S03]  /*85a30*/  IMAD.X R19, R19, 0x1, R16, P3 ;  /* 0x0000000113137824 */ /* 0x004fc600018e0610 */
[----:B----4-:R-:W2:Y:S04]  /*85a40*/  LDL.LU.64 R22, [R1+0x6e58] ;  /* 0x006e580001167983 */ /* 0x010ea80000300a00 */
[----:B------:R1:W-:Y:S04]  /*85a50*/  STL.64 [R1+0x3ee0], R18 ;  /* 0x003ee01201007387 */ /* 0x0003e80000100a00 */
[----:B---3--:R3:W-:Y:S01]  /*85a60*/  STL [R1+0x6e28], R9 ;  /* 0x006e280901007387 */ /* 0x0087e20000100800 */
[----:B-1----:R-:W-:-:S03]  /*85a70*/  IADD3 R18, P3, R21, R9, RZ ;  /* 0x0000000915127210 */ /* 0x002fc60007f7e0ff */
[----:B---3--:R-:W3:Y:S01]  /*85a80*/  LDL.LU R9, [R1+0x3ec] ;  /* 0x0003ec0001097983 */ /* 0x008ee20000300800 */
[----:B------:R-:W-:Y:S02]  /*85a90*/  IMAD.MOV.U32 R19, RZ, RZ, R21 ;  /* 0x000000ffff137224 */ /* 0x000fe400078e0015 */
[----:B---3--:R-:W-:-:S05]  /*85aa0*/  IMAD.X R21, R9, 0x1, R15, P1 ;  /* 0x0000000109157824 */ /* 0x008fca00008e060f */
[----:B------:R1:W-:Y:S04]  /*85ab0*/  STL.64 [R1+0x3ed8], R20 ;  /* 0x003ed81401007387 */ /* 0x0003e80000100a00 */
[----:B-1----:R-:W3:Y:S04]  /*85ac0*/  LDL.LU.64 R20, [R1+0x6e50] ;  /* 0x006e500001147983 */ /* 0x002ee80000300a00 */
[----:B------:R1:W-:Y:S04]  /*85ad0*/  STL.64 [R1+0x6e38], R14 ;  /* 0x006e380e01007387 */ /* 0x0003e80000100a00 */
[----:B-1----:R0:W4:Y:S04]  /*85ae0*/  LDL.64 R14, [R1+0x3ed0] ;  /* 0x003ed000010e7983 */ /* 0x0021280000100a00 */
[----:B---3--:R1:W-:Y:S02]  /*85af0*/  STL.64 [R1+0x6e30], R20 ;  /* 0x006e301401007387 */ /* 0x0083e40000100a00 */
[----:B-1----:R-:W-:Y:S01]  /*85b00*/  IMAD.MOV.U32 R21, RZ, RZ, R28 ;  /* 0x000000ffff157224 */ /* 0x002fe200078e001c */
[----:B------:R-:W-:Y:S01]  /*85b10*/  IADD3 R28, P1, R19, R7, RZ ;  /* 0x00000007131c7210 */ /* 0x000fe20007f3e0ff */
[----:B----4-:R-:W-:Y:S01]  /*85b20*/  IMAD.X R15, R9, 0x1, R12, P2 ;  /* 0x00000001090f7824 */ /* 0x010fe200010e060c */
[----:B------:R-:W-:-:S03]  /*85b30*/  IADD3 R14, P2, R19, R5, RZ ;  /* 0x00000005130e7210 */ /* 0x000fc60007f5e0ff */
[----:B------:R1:W-:Y:S04]  /*85b40*/  STL [R1+0x3ec0], R28 ;  /* 0x003ec01c01007387 */ /* 0x0003e80000100800 */
[----:B-1----:R-:W3:Y:S04]  /*85b50*/  LDL.LU.64 R28, [R1+0x6e48] ;  /* 0x006e4800011c7983 */ /* 0x002ee80000300a00 */
[----:B------:R1:W-:Y:S02]  /*85b60*/  STL [R1+0x3ed4], R15 ;  /* 0x003ed40f01007387 */ /* 0x0003e40000100800 */
[----:B-1----:R-:W-:-:S02]  /*85b70*/  IMAD.MOV.U32 R15, RZ, RZ, R19 ;  /* 0x000000ffff0f7224 */ /* 0x002fc400078e0013 */
[----:B------:R-:W-:-:S05]  /*85b80*/  IMAD.X R19, R9, 0x1, R10, P3 ;  /* 0x0000000109137824 */ /* 0x000fca00018e060a */
[----:B------:R1:W-:Y:S04]  /*85b90*/  STL.64 [R1+0x3ec8], R18 ;  /* 0x003ec81201007387 */ /* 0x0003e80000100a00 */
[----:B-1----:R-:W4:Y:S04]  /*85ba0*/  LDL.LU.64 R18, [R1+0x6e40] ;  /* 0x006e400001127983 */ /* 0x002f280000300a00 */
[----:B----4-:R-:W-:Y:S04]  /*85bb0*/  STL.64 [R1+0x6e18], R18 ;  /* 0x006e181201007387 */ /* 0x010fe80000100a00 */
[----:B---3--:R1:W-:Y:S04]  /*85bc0*/  STL.64 [R1+0x6e20], R28 ;  /* 0x006e201c01007387 */ /* 0x0083e80000100a00 */
[----:B-1----:R0:W3:Y:S01]  /*85bd0*/  LDL.64 R28, [R1+0x3ec0] ;  /* 0x003ec000011c7983 */ /* 0x0020e20000100a00 */
[----:B------:R-:W-:-:S03]  /*85be0*/  IADD3 R20, P3, R15, R3, RZ ;  /* 0x000000030f147210 */ /* 0x000fc60007f7e0ff */
[----:B------:R1:W-:Y:S01]  /*85bf0*/  STL [R1+0x6df8], R10 ;  /* 0x006df80a01007387 */ /* 0x0003e20000100800 */
[----:B------:R-:W-:Y:S02]  /*85c00*/  IMAD.MOV.U32 R19, RZ, RZ, R21 ;  /* 0x000000ffff137224 */ /* 0x000fe400078e0015 */
[C---:B------:R-:W-:Y:S01]  /*85c10*/  IMAD.X R21, R9.reuse, 0x1, R4, P3 ;  /* 0x0000000109157824 */ /* 0x040fe200018e0604 */
[----:B-1----:R-:W4:Y:S01]  /*85c20*/  LDL.LU R10, [R1+0x3e8] ;  /* 0x0003e800010a7983 */ /* 0x002f220000300800 */
[----:B---3--:R-:W-:Y:S01]  /*85c30*/  IMAD.X R29, R9, 0x1, R8, P1 ;  /* 0x00000001091d7824 */ /* 0x008fe200008e0608 */
[----:B------:R-:W-:Y:S01]  /*85c40*/  IADD3 R28, P1, R15, R0, RZ ;  /* 0x000000000f1c7210 */ /* 0x000fe20007f3e0ff */
[----:B------:R-:W-:-:S03]  /*85c50*/  IMAD.X R15, R9, 0x1, R6, P2 ;  /* 0x00000001090f7824 */ /* 0x000fc600010e0606 */
[----:B------:R1:W-:Y:S04]  /*85c60*/  STL [R1+0x3ec4], R29 ;  /* 0x003ec41d01007387 */ /* 0x0003e80000100800 */
[----:B-1----:R-:W3:Y:S04]  /*85c70*/  LDL R29, [R1+0xc0] ;  /* 0x0000c000011d7983 */ /* 0x002ee80000100800 */
[----:B------:R1:W-:Y:S04]  /*85c80*/  STL.64 [R1+0x3eb8], R14 ;  /* 0x003eb80e01007387 */ /* 0x0003e80000100a00 */
[----:B-1----:R-:W2:Y:S04]  /*85c90*/  LDL.LU.64 R14, [R1+0x6e38] ;  /* 0x006e3800010e7983 */ /* 0x002ea80000300a00 */
[----:B------:R-:W-:Y:S04]  /*85ca0*/  STL.64 [R1+0x6e10], R6 ;  /* 0x006e100601007387 */ /* 0x000fe80000100a00 */
[----:B------:R1:W-:Y:S04]  /*85cb0*/  STL.64 [R1+0x3eb0], R20 ;  /* 0x003eb01401007387 */ /* 0x0003e80000100a00 */
[----:B-1----:R-:W4:Y:S04]  /*85cc0*/  LDL.LU.64 R20, [R1+0x6e30] ;  /* 0x006e300001147983 */ /* 0x002f280000300a00 */
[----:B------:R-:W-:Y:S01]  /*85cd0*/  STL.64 [R1+0x6e00], R4 ;  /* 0x006e000401007387 */ /* 0x000fe20000100a00 */
[----:B---3--:R-:W-:-:S02]  /*85ce0*/  IADD3 R6, P3, R29, R13, RZ ;  /* 0x0000000d1d067210 */ /* 0x008fc40007f7e0ff */
[----:B--2---:R-:W-:Y:S01]  /*85cf0*/  IADD3 R18, P2, R29, R14, RZ ;  /* 0x0000000e1d127210 */ /* 0x004fe20007f5e0ff */
[----:B------:R-:W-:Y:S01]  /*85d00*/  IMAD.X R29, R9, 0x1, R2, P1 ;  /* 0x00000001091d7824 */ /* 0x000fe200008e0602 */
[----:B----4-:R-:W-:Y:S04]  /*85d10*/  STL.64 [R1+0x6e08], R20 ;  /* 0x006e081401007387 */ /* 0x010fe80000100a00 */
[----:B------:R-:W2:Y:S04]  /*85d20*/  LDL.LU R9, [R1+0x6e28] ;  /* 0x006e280001097983 */ /* 0x000ea80000300800 */
[----:B------:R1:W-:Y:S04]  /*85d30*/  STL.64 [R1+0x3ea8], R28 ;  /* 0x003ea81c01007387 */ /* 0x0003e80000100a00 */
[----:B-1----:R-:W3:Y:S01]  /*85d40*/  LDL.LU.64 R28, [R1+0x6e20] ;  /* 0x006e2000011c7983 */ /* 0x002ee20000300a00 */
[----:B------:R-:W-:-:S02]  /*85d50*/  IMAD.MOV.U32 R7, RZ, RZ, R19 ;  /* 0x000000ffff077224 */ /* 0x000fc400078e0013 */
[C---:B------:R-:W-:Y:S01]  /*85d60*/  IMAD.X R19, R10.reuse, 0x1, R16, P2 ;  /* 0x000000010a137824 */ /* 0x040fe200010e0610 */
[----:B------:R1:W-:Y:S01]  /*85d70*/  STL [R1+0x6de8], R2 ;  /* 0x006de80201007387 */ /* 0x0003e20000100800 */
[----:B------:R-:W-:Y:S02]  /*85d80*/  IMAD.MOV.U32 R20, RZ, RZ, R7 ;  /* 0x000000ffff147224 */ /* 0x000fe400078e0007 */
[----:B------:R-:W-:Y:S01]  /*85d90*/  IMAD.X R7, R10, 0x1, R15, P3 ;  /* 0x000000010a077824 */ /* 0x000fe200018e060f */
[----:B-1----:R-:W4:Y:S04]  /*85da0*/  LDL.LU R2, [R1+0xc0] ;  /* 0x0000c00001027983 */ /* 0x002f280000300800 */
[----:B------:R1:W-:Y:S04]  /*85db0*/  STL.64 [R1+0x3ea0], R18 ;  /* 0x003ea01201007387 */ /* 0x0003e80000100a00 */
[----:B-1----:R-:W2:Y:S04]  /*85dc0*/  LDL.LU.64 R18, [R1+0x6e18] ;  /* 0x006e180001127983 */ /* 0x002ea80000300a00 */
[----:B------:R-:W-:Y:S04]  /*85dd0*/  STL.64 [R1+0x6df0], R16 ;  /* 0x006df01001007387 */ /* 0x000fe80000100a00 */
[----:B---3--:R1:W-:Y:S04]  /*85de0*/  STL.64 [R1+0x6dd8], R28 ;  /* 0x006dd81c01007387 */ /* 0x0083e80000100a00 */
[----:B-1----:R-:W3:Y:S04]  /*85df0*/  LDL R28, [R1+0xc4] ;  /* 0x0000c400011c7983 */ /* 0x002ee80000100800 */
[----:B------:R1:W-:Y:S04]  /*85e00*/  STL.64 [R1+0x3e98], R6 ;  /* 0x003e980601007387 */ /* 0x0003e80000100a00 */
[----:B-1----:R-:W2:Y:S01]  /*85e10*/  LDL.LU.64 R6, [R1+0x6e10] ;  /* 0x006e100001067983 */ /* 0x002ea20000300a00 */
[----:B----4-:R-:W-:Y:S01]  /*85e20*/  IADD3 R4, P1, R2, R11, RZ ;  /* 0x0000000b02047210 */ /* 0x010fe20007f3e0ff */
[----:B------:R-:W-:-:S04]  /*85e30*/  IMAD.MOV.U32 R17, RZ, RZ, R20 ;  /* 0x000000ffff117224 */ /* 0x000fc800078e0014 */
[----:B------:R-:W-:Y:S01]  /*85e40*/  IMAD.X R5, R10, 0x1, R12, P1 ;  /* 0x000000010a057824 */ /* 0x000fe200008e060c */
[----:B--2---:R-:W-:-:S05]  /*85e50*/  IADD3 R20, P3, R2, R7, RZ ;  /* 0x0000000702147210 */ /* 0x004fca0007f7e0ff */
[----:B------:R1:W-:Y:S04]  /*85e60*/  STL [R1+0x3e80], R20 ;  /* 0x003e801401007387 */ /* 0x0003e80000100800 */
[----:B-1----:R-:W2:Y:S04]  /*85e70*/  LDL.LU.64 R20, [R1+0x6e08] ;  /* 0x006e080001147983 */ /* 0x002ea80000300a00 */
[----:B------:R1:W-:Y:S04]  /*85e80*/  STL.64 [R1+0x3e90], R4 ;  /* 0x003e900401007387 */ /* 0x0003e80000100a00 */
[----:B-1----:R-:W4:Y:S04]  /*85e90*/  LDL.LU.64 R4, [R1+0x6e00] ;  /* 0x006e000001047983 */ /* 0x002f280000300a00 */
[----:B------:R1:W-:Y:S02]  /*85ea0*/  STL.64 [R1+0x6de0], R12 ;  /* 0x006de00c01007387 */ /* 0x0003e40000100a00 */
[----:B-1----:R-:W-:-:S02]  /*85eb0*/  IMAD.MOV.U32 R13, RZ, RZ, R10 ;  /* 0x000000ffff0d7224 */ /* 0x002fc400078e000a */
[----:B------:R-:W3:Y:S01]  /*85ec0*/  LDL.LU R10, [R1+0x6df8] ;  /* 0x006df800010a7983 */ /* 0x000ee20000300800 */
[----:B------:R-:W-:-:S03]  /*85ed0*/  IADD3 R16, P2, R2, R9, RZ ;  /* 0x0000000902107210 */ /* 0x000fc60007f5e0ff */
[----:B------:R1:W-:Y:S04]  /*85ee0*/  STL.64 [R1+0x6dd0], R22 ;  /* 0x006dd01601007387 */ /* 0x0003e80000100a00 */
[----:B-1----:R0:W4:Y:S04]  /*85ef0*/  LDL.64 R22, [R1+0x3e80] ;  /* 0x003e800001167983 */ /* 0x0021280000100a00 */
[----:B--2---:R1:W-:Y:S02]  /*85f00*/  STL.64 [R1+0x6dc0], R20 ;  /* 0x006dc01401007387 */ /* 0x0043e40000100a00 */
[----:B-1----:R-:W-:-:S02]  /*85f10*/  IMAD.MOV.U32 R21, RZ, RZ, R17 ;  /* 0x000000ffff157224 */ /* 0x002fc400078e0011 */
[----:B---3--:R-:W-:-:S05]  /*85f20*/  IMAD.X R17, R13, 0x1, R10, P2 ;  /* 0x000000010d117824 */ /* 0x008fca00010e060a */
[----:B------:R1:W-:Y:S04]  /*85f30*/  STL.64 [R1+0x3e88], R16 ;  /* 0x003e881001007387 */ /* 0x0003e80000100a00 */
[----:B-1----:R-:W2:Y:S01]  /*85f40*/  LDL.LU.64 R16, [R1+0x6df0] ;  /* 0x006df00001107983 */ /* 0x002ea20000300a00 */
[C---:B----4-:R-:W-:Y:S02]  /*85f50*/  IADD3 R20, P1, R2.reuse, R5, RZ ;  /* 0x0000000502147210 */ /* 0x050fe40007f3e0ff */
[----:B------:R-:W-:Y:S01]  /*85f60*/  IADD3 R12, P2, R2, R3, RZ ;  /* 0x00000003020c7210 */ /* 0x000fe20007f5e0ff */
[----:B--2---:R1:W-:Y:S02]  /*85f70*/  STL.64 [R1+0x6dc8], R16 ;  /* 0x006dc81001007387 */ /* 0x0043e40000100a00 */
[----:B-1----:R-:W-:-:S04]  /*85f80*/  IMAD.MOV.U32 R16, RZ, RZ, R13 ;  /* 0x000000ffff107224 */ /* 0x002fc800078e000d */
[C---:B------:R-:W-:Y:S02]  /*85f90*/  IMAD.X R23, R16.reuse, 0x1, R8, P3 ;  /* 0x0000000110177824 */ /* 0x040fe400018e0608 */
[----:B------:R-:W-:-:S03]  /*85fa0*/  IMAD.X R13, R16, 0x1, R4, P2 ;  /* 0x00000001100d7824 */ /* 0x000fc600010e0604 */
[----:B------:R1:W-:Y:S01]  /*85fb0*/  STL [R1+0x3e84], R23 ;  /* 0x003e841701007387 */ /* 0x0003e20000100800 */
[----:B------:R-:W-:-:S03]  /*85fc0*/  IADD3 R22, P3, R2, R0, RZ ;  /* 0x0000000002167210 */ /* 0x000fc60007f7e0ff */
[----:B------:R-:W2:Y:S01]  /*85fd0*/  LDL.LU R2, [R1+0x6de8] ;  /* 0x006de80001027983 */ /* 0x000ea20000300800 */
[----:B-1----:R-:W-:Y:S02]  /*85fe0*/  IMAD.MOV.U32 R23, RZ, RZ, R21 ;  /* 0x000000ffff177224 */ /* 0x002fe400078e0015 */
[----:B------:R-:W-:-:S05]  /*85ff0*/  IMAD.X R21, R16, 0x1, R6, P1 ;  /* 0x0000000110157824 */ /* 0x000fca00008e0606 */
[----:B------:R-:W-:Y:S04]  /*86000*/  STL.64 [R1+0x3e78], R20 ;  /* 0x003e781401007387 */ /* 0x000fe80000100a00 */
[----:B------:R1:W-:Y:S04]  /*86010*/  STL.64 [R1+0x3e70], R12 ;  /* 0x003e700c01007387 */ /* 0x0003e80000100a00 */
[----:B-1----:R-:W3:Y:S01]  /*86020*/  LDL.LU.64 R12, [R1+0x6de0] ;  /* 0x006de000010c7983 */ /* 0x002ee20000300a00 */
[C---:B------:R-:W-:Y:S02]  /*86030*/  IADD3 R20, P1, R28.reuse, R14, RZ ;  /* 0x0000000e1c147210 */ /* 0x040fe40007f3e0ff */
[----:B---3--:R-:W-:-:S05]  /*86040*/  IADD3 R28, P2, R28, R13, RZ ;  /* 0x0000000d1c1c7210 */ /* 0x008fca0007f5e0ff */
[----:B------:R1:W-:Y:S04]  /*86050*/  STL [R1+0x3e58], R28 ;  /* 0x003e581c01007387 */ /* 0x0003e80000100800 */
[----:B-1----:R-:W3:Y:S04]  /*86060*/  LDL.LU.64 R28, [R1+0x6dd8] ;  /* 0x006dd800011c7983 */ /* 0x002ee80000300a00 */
[----:B---3--:R-:W-:Y:S04]  /*86070*/  STL.64 [R1+0x6db8], R28 ;  /* 0x006db81c01007387 */ /* 0x008fe80000100a00 */
[----:B------:R1:W-:Y:S04]  /*86080*/  STL [R1+0x6db0], R13 ;  /* 0x006db00d01007387 */ /* 0x0003e80000100800 */
[----:B-1----:R-:W3:Y:S01]  /*86090*/  LDL.LU R13, [R1+0xc4] ;  /* 0x0000c400010d7983 */ /* 0x002ee20000300800 */
[----:B------:R-:W-:-:S02]  /*860a0*/  IMAD.MOV.U32 R29, RZ, RZ, R23 ;  /* 0x000000ffff1d7224 */ /* 0x000fc400078e0017 */
[----:B--2---:R-:W-:-:S05]  /*860b0*/  IMAD.X R23, R16, 0x1, R2, P3 ;  /* 0x0000000110177824 */ /* 0x004fca00018e0602 */
[----:B------:R1:W-:Y:S04]  /*860c0*/  STL.64 [R1+0x3e68], R22 ;  /* 0x003e681601007387 */ /* 0x0003e80000100a00 */
[----:B-1----:R-:W2:Y:S01]  /*860d0*/  LDL.LU.64 R22, [R1+0x6dd0] ;  /* 0x006dd00001167983 */ /* 0x002ea20000300a00 */
[----:B---3--:R-:W-:-:S05]  /*860e0*/  IADD3 R16, P3, R13, R11, RZ ;  /* 0x0000000b0d107210 */ /* 0x008fca0007f7e0ff */
[----:B------:R1:W-:Y:S04]  /*860f0*/  STL [R1+0x3e50], R16 ;  /* 0x003e501001007387 */ /* 0x0003e80000100800 */
[----:B-1----:R-:W3:Y:S04]  /*86100*/  LDL.LU.64 R16, [R1+0x6dc8] ;  /* 0x006dc80001107983 */ /* 0x002ee80000300a00 */
[----:B------:R1:W-:Y:S04]  /*86110*/  STL [R1+0x6d90], R11 ;  /* 0x006d900b01007387 */ /* 0x0003e80000100800 */
[----:B-1----:R-:W3:Y:S02]  /*86120*/  LDL.LU R11, [R1+0x3e4] ;  /* 0x0003e400010b7983 */ /* 0x002ee40000300800 */
[----:B---3--:R-:W-:-:S05]  /*86130*/  IMAD.X R21, R11, 0x1, R16, P1 ;  /* 0x000000010b157824 */ /* 0x008fca00008e0610 */
[----:B------:R1:W-:Y:S04]  /*86140*/  STL.64 [R1+0x3e60], R20 ;  /* 0x003e601401007387 */ /* 0x0003e80000100a00 */
[----:B-1----:R-:W3:Y:S04]  /*86150*/  LDL.LU.64 R20, [R1+0x6dc0] ;  /* 0x006dc00001147983 */ /* 0x002ee80000300a00 */
[----:B---3--:R1:W-:Y:S04]  /*86160*/  STL.64 [R1+0x6d88], R20 ;  /* 0x006d881401007387 */ /* 0x0083e80000100a00 */
[----:B-1----:R0:W3:Y:S04]  /*86170*/  LDL.64 R20, [R1+0x3e58] ;  /* 0x003e580001147983 */ /* 0x0020e80000100a00 */
[----:B------:R1:W-:Y:S04]  /*86180*/  STL.64 [R1+0x6d98], R16 ;  /* 0x006d981001007387 */ /* 0x0003e80000100a00 */
[----:B-1----:R-:W4:Y:S01]  /*86190*/  LDL R16, [R1+0xc8] ;  /* 0x0000c80001107983 */ /* 0x002f220000100800 */
[----:B------:R-:W-:-:S03]  /*861a0*/  IADD3 R28, P1, R13, R9, RZ ;  /* 0x000000090d1c7210 */ /* 0x000fc60007f3e0ff */
[----:B----4-:R1:W-:Y:S04]  /*861b0*/  STL.64 [R1+0x6da8], R16 ;  /* 0x006da81001007387 */ /* 0x0103e80000100a00 */
[----:B-1----:R0:W4:Y:S04]  /*861c0*/  LDL.64 R16, [R1+0x3e50] ;  /* 0x003e500001107983 */ /* 0x0021280000100a00 */
[----:B------:R1:W-:Y:S01]  /*861d0*/  STL.64 [R1+0x6da0], R24 ;  /* 0x006da01801007387 */ /* 0x0003e20000100a00 */
[----:B---3--:R-:W-:-:S05]  /*861e0*/  IMAD.X R21, R11, 0x1, R15, P2 ;  /* 0x000000010b157824 */ /* 0x008fca00010e060f */
[----:B------:R-:W-:Y:S01]  /*861f0*/  STL [R1+0x3e5c], R21 ;  /* 0x003e5c1501007387 */ /* 0x000fe20000100800 */
[----:B-1----:R-:W-:Y:S02]  /*86200*/  IMAD.MOV.U32 R25, RZ, RZ, R29 ;  /* 0x000000ffff197224 */ /* 0x002fe400078e001d */
[C---:B------:R-:W-:Y:S02]  /*86210*/  IMAD.X R29, R11.reuse, 0x1, R10, P1 ;  /* 0x000000010b1d7824 */ /* 0x040fe400008e060a */
[----:B----4-:R-:W-:-:S05]  /*86220*/  IMAD.X R17, R11, 0x1, R12, P3 ;  /* 0x000000010b117824 */ /* 0x010fca00018e060c */
[----:B------:R-:W-:Y:S04]  /*86230*/  STL [R1+0x3e54], R17 ;  /* 0x003e541101007387 */ /* 0x000fe80000100800 */
[----:B------:R1:W-:Y:S04]  /*86240*/  STL.64 [R1+0x3e48], R28 ;  /* 0x003e481c01007387 */ /* 0x0003e80000100a00 */
[----:B-1----:R-:W3:Y:S01]  /*86250*/  LDL.LU.64 R28, [R1+0x6db8] ;  /* 0x006db800011c7983 */ /* 0x002ee20000300a00 */
[C---:B------:R-:W-:Y:S02]  /*86260*/  IADD3 R20, P2, R13.reuse, R7, RZ ;  /* 0x000000070d147210 */ /* 0x040fe40007f5e0ff */
[----:B------:R-:W-:-:S03]  /*86270*/  IADD3 R16, P3, R13, R5, RZ ;  /* 0x000000050d107210 */ /* 0x000fc60007f7e0ff */
[C---:B------:R-:W-:Y:S02]  /*86280*/  IMAD.X R21, R11.reuse, 0x1, R8, P2 ;  /* 0x000000010b157824 */ /* 0x040fe400010e0608 */
[----:B------:R-:W-:Y:S01]  /*86290*/  IMAD.X R17, R11, 0x1, R6, P3 ;  /* 0x000000010b117824 */ /* 0x000fe200018e0606 */
[C---:B------:R-:W-:Y:S01]  /*862a0*/  IADD3 R24, P1, R13.reuse, R3, RZ ;  /* 0x000000030d187210 */ /* 0x040fe20007f3e0ff */
[----:B---3--:R-:W-:Y:S04]  /*862b0*/  STL.64 [R1+0x6d78], R28 ;  /* 0x006d781c01007387 */ /* 0x008fe80000100a00 */
[----:B------:R-:W-:Y:S04]  /*862c0*/  STL.64 [R1+0x6d80], R8 ;  /* 0x006d800801007387 */ /* 0x000fe80000100a00 */
[----:B------:R1:W-:Y:S02]  /*862d0*/  STL.64 [R1+0x3e40], R20 ;  /* 0x003e401401007387 */ /* 0x0003e40000100a00 */
[----:B-1----:R-:W-:-:S02]  /*862e0*/  IADD3 R20, P2, R13, R0, RZ ;  /* 0x000000000d147210 */ /* 0x002fc40007f5e0ff */
[----:B------:R-:W3:Y:S04]  /*862f0*/  LDL.LU R13, [R1+0x6db0] ;  /* 0x006db000010d7983 */ /* 0x000ee80000300800 */
[----:B------:R1:W-:Y:S04]  /*86300*/  STL.64 [R1+0x3e38], R16 ;  /* 0x003e381001007387 */ /* 0x0003e80000100a00 */
[----:B-1----:R-:W4:Y:S01]  /*86310*/  LDL.LU.64 R16, [R1+0x6da8] ;  /* 0x006da80001107983 */ /* 0x002f220000300a00 */
[----:B------:R-:W-:Y:S02]  /*86320*/  IMAD.MOV.U32 R29, RZ, RZ, R25 ;  /* 0x000000ffff1d7224 */ /* 0x000fe400078e0019 */
[C---:B------:R-:W-:Y:S01]  /*86330*/  IMAD.X R25, R11.reuse, 0x1, R4, P1 ;  /* 0x000000010b197824 */ /* 0x040fe200008e0604 */
[----:B------:R-:W-:Y:S01]  /*86340*/  STL.64 [R1+0x6d70], R6 ;  /* 0x006d700601007387 */ /* 0x000fe20000100a00 */
[----:B------:R-:W-:-:S03]  /*86350*/  IMAD.X R21, R11, 0x1, R2, P2 ;  /* 0x000000010b157824 */ /* 0x000fc600010e0602 */
[----:B------:R1:W-:Y:S04]  /*86360*/  STL.64 [R1+0x3e30], R24 ;  /* 0x003e301801007387 */ /* 0x0003e80000100a00 */
[----:B-1----:R-:W2:Y:S01]  /*86370*/  LDL.LU.64 R24, [R1+0x6da0] ;  /* 0x006da00001187983 */ /* 0x002ea20000300a00 */
[C---:B----4-:R-:W-:Y:S02]  /*86380*/  IADD3 R28, P3, R16.reuse, R14, RZ ;  /* 0x0000000e101c7210 */ /* 0x050fe40007f7e0ff */
[----:B---3--:R-:W-:-:S05]  /*86390*/  IADD3 R16, P1, R16, R13, RZ ;  /* 0x0000000d10107210 */ /* 0x008fca0007f3e0ff */
[----:B------:R1:W-:Y:S04]  /*863a0*/  STL [R1+0x3e18], R16 ;  /* 0x003e181001007387 */ /* 0x0003e80000100800 */
[----:B-1----:R-:W3:Y:S04]  /*863b0*/  LDL.LU.64 R16, [R1+0x6d98] ;  /* 0x006d980001107983 */ /* 0x002ee80000300a00 */
[----:B------:R-:W4:Y:S04]  /*863c0*/  LDL.LU R11, [R1+0x6d90] ;  /* 0x006d9000010b7983 */ /* 0x000f280000300800 */
[----:B------:R1:W-:Y:S04]  /*863d0*/  STL.64 [R1+0x3e28], R20 ;  /* 0x003e281401007387 */ /* 0x0003e80000100a00 */
[----:B-1----:R-:W2:Y:S04]  /*863e0*/  LDL.LU.64 R20, [R1+0x6d88] ;  /* 0x006d880001147983 */ /* 0x002ea80000300a00 */
[----:B------:R1:W-:Y:S04]  /*863f0*/  STL.64 [R1+0x6d38], R18 ;  /* 0x006d381201007387 */ /* 0x0003e80000100a00 */
[----:B-1----:R-:W4:Y:S02]  /*86400*/  LDL.LU R19, [R1+0xc8] ;  /* 0x0000c80001137983 */ /* 0x002f240000300800 */
[----:B----4-:R-:W-:-:S05]  /*86410*/  IADD3 R8, P2, R19, R11, RZ ;  /* 0x0000000b13087210 */ /* 0x010fca0007f5e0ff */
[----:B------:R1:W-:Y:S04]  /*86420*/  STL [R1+0x3e10], R8 ;  /* 0x003e100801007387 */ /* 0x0003e80000100800 */
[----:B-1----:R-:W4:Y:S04]  /*86430*/  LDL.LU.64 R8, [R1+0x6d80] ;  /* 0x006d800001087983 */ /* 0x002f280000300a00 */
[----:B------:R1:W-:Y:S04]  /*86440*/  STL [R1+0x6d40], R11 ;  /* 0x006d400b01007387 */ /* 0x0003e80000100800 */
[----:B-1----:R-:W3:Y:S01]  /*86450*/  LDL.LU R11, [R1+0x3e0] ;  /* 0x0003e000010b7983 */ /* 0x002ee20000300800 */
[----:B------:R-:W-:-:S02]  /*86460*/  IMAD.MOV.U32 R6, RZ, RZ, R29 ;  /* 0x000000ffff067224 */ /* 0x000fc400078e001d */
[----:B---3--:R-:W-:-:S05]  /*86470*/  IMAD.X R29, R11, 0x1, R16, P3 ;  /* 0x000000010b1d7824 */ /* 0x008fca00018e0610 */
[----:B------:R1:W-:Y:S04]  /*86480*/  STL.64 [R1+0x3e20], R28 ;  /* 0x003e201c01007387 */ /* 0x0003e80000100a00 */
[----:B-1----:R-:W3:Y:S04]  /*86490*/  LDL.LU.64 R28, [R1+0x6d78] ;  /* 0x006d7800011c7983 */ /* 0x002ee80000300a00 */
[----:B------:R1:W-:Y:S04]  /*864a0*/  STL.64 [R1+0x6d60], R16 ;  /* 0x006d601001007387 */ /* 0x0003e80000100a00 */
[----:B-1----:R0:W2:Y:S04]  /*864b0*/  LDL.64 R16, [R1+0x3e10] ;  /* 0x003e100001107983 */ /* 0x0020a80000100a00 */
[----:B---3--:R1:W-:Y:S02]  /*864c0*/  STL.64 [R1+0x6d48], R28 ;  /* 0x006d481c01007387 */ /* 0x0083e40000100a00 */
[----:B-1----:R-:W-:Y:S01]  /*864d0*/  IMAD.MOV.U32 R28, RZ, RZ, R6 ;  /* 0x000000ffff1c7224 */ /* 0x002fe200078e0006 */
[----:B----4-:R-:W-:-:S04]  /*864e0*/  IADD3 R6, P3, R19, R9, RZ ;  /* 0x0000000913067210 */ /* 0x010fc80007f7e0ff */
[----:B------:R1:W-:Y:S04]  /*864f0*/  STL.64 [R1+0x6d68], R28 ;  /* 0x006d681c01007387 */ /* 0x0003e80000100a00 */
[----:B-1----:R0:W3:Y:S04]  /*86500*/  LDL.64 R28, [R1+0x3e18] ;  /* 0x003e1800011c7983 */ /* 0x0020e80000100a00 */
[----:B------:R1:W-:Y:S04]  /*86510*/  STL [R1+0x3e08], R6 ;  /* 0x003e080601007387 */ /* 0x0003e80000100800 */
[----:B-1----:R-:W4:Y:S04]  /*86520*/  LDL.LU.64 R6, [R1+0x6d70] ;  /* 0x006d700001067983 */ /* 0x002f280000300a00 */
[----:B------:R1:W-:Y:S04]  /*86530*/  STL.64 [R1+0x6d50], R26 ;  /* 0x006d501a01007387 */ /* 0x0003e80000100a00 */
[----:B-1----:R0:W4:Y:S01]  /*86540*/  LDL.64 R26, [R1+0x3e08] ;  /* 0x003e0800011a7983 */ /* 0x0021220000100a00 */
[----:B--2---:R-:W-:-:S02]  /*86550*/  IMAD.X R17, R11, 0x1, R12, P2 ;  /* 0x000000010b117824 */ /* 0x004fc400010e060c */
[----:B---3--:R-:W-:-:S05]  /*86560*/  IMAD.X R29, R11, 0x1, R15, P1 ;  /* 0x000000010b1d7824 */ /* 0x008fca00008e060f */
[----:B------:R1:W-:Y:S01]  /*86570*/  STL [R1+0x3e1c], R29 ;  /* 0x003e1c1d01007387 */ /* 0x0003e20000100800 */
[----:B----4-:R-:W-:-:S03]  /*86580*/  IADD3 R28, P1, R19, R7, RZ ;  /* 0x00000007131c7210 */ /* 0x010fc60007f3e0ff */
[----:B------:R-:W-:Y:S04]  /*86590*/  STL.64 [R1+0x6d58], R12 ;  /* 0x006d580c01007387 */ /* 0x000fe80000100a00 */
[----:B------:R-:W-:Y:S01]  /*865a0*/  STL [R1+0x3e14], R17 ;  /* 0x003e141101007387 */ /* 0x000fe20000100800 */
[C---:B-1----:R-:W-:Y:S02]  /*865b0*/  IMAD.X R29, R11.reuse, 0x1, R8, P1 ;  /* 0x000000010b1d7824 */ /* 0x042fe400008e0608 */
[----:B------:R-:W-:-:S05]  /*865c0*/  IMAD.X R27, R11, 0x1, R10, P3 ;  /* 0x000000010b1b7824 */ /* 0x000fca00018e060a */
[----:B------:R-:W-:Y:S04]  /*865d0*/  STL [R1+0x3e0c], R27 ;  /* 0x003e0c1b01007387 */ /* 0x000fe80000100800 */
[----:B------:R1:W-:Y:S04]  /*865e0*/  STL.64 [R1+0x3e00], R28 ;  /* 0x003e001c01007387 */ /* 0x0003e80000100a00 */
[----:B-1----:R-:W2:Y:S01]  /*865f0*/  LDL.LU.64 R28, [R1+0x6d68] ;  /* 0x006d6800011c7983 */ /* 0x002ea20000300a00 */
[----:B------:R-:W-:-:S05]  /*86600*/  IADD3 R16, P2, R19, R5, RZ ;  /* 0x0000000513107210 */ /* 0x000fca0007f5e0ff */
[----:B------:R-:W-:-:S05]  /*86610*/  IMAD.X R17, R11, 0x1, R6, P2 ;  /* 0x000000010b117824 */ /* 0x000fca00010e0606 */
[----:B------:R1:W-:Y:S04]  /*86620*/  STL.64 [R1+0x3df8], R16 ;  /* 0x003df81001007387 */ /* 0x0003e80000100a00 */
[----:B-1----:R-:W3:Y:S01]  /*86630*/  LDL.LU.64 R16, [R1+0x6d60] ;  /* 0x006d600001107983 */ /* 0x002ee20000300a00 */
[----:B--2---:R-:W-:-:S05]  /*86640*/  IADD3 R12, P2, R28, R14, RZ ;  /* 0x0000000e1c0c7210 */ /* 0x004fca0007f5e0ff */
[----:B------:R1:W-:Y:S04]  /*86650*/  STL [R1+0x3de0], R12 ;  /* 0x003de00c01007387 */ /* 0x0003e80000100800 */
[----:B-1----:R-:W2:Y:S01]  /*86660*/  LDL.LU.64 R12, [R1+0x6d58] ;  /* 0x006d5800010c7983 */ /* 0x002ea20000300a00 */
[----:B------:R-:W-:-:S05]  /*86670*/  IADD3 R26, P3, R19, R3, RZ ;  /* 0x00000003131a7210 */ /* 0x000fca0007f7e0ff */
[----:B------:R-:W-:-:S05]  /*86680*/  IMAD.X R27, R11, 0x1, R4, P3 ;  /* 0x000000010b1b7824 */ /* 0x000fca00018e0604 */
[----:B------:R1:W-:Y:S01]  /*86690*/  STL.64 [R1+0x3df0], R26 ;  /* 0x003df01a01007387 */ /* 0x0003e20000100a00 */
[----:B------:R-:W-:-:S03]  /*866a0*/  IADD3 R18, P1, R19, R0, RZ ;  /* 0x0000000013127210 */ /* 0x000fc60007f3e0ff */
[----:B-1----:R-:W4:Y:S04]  /*866b0*/  LDL.LU.64 R26, [R1+0x6d50] ;  /* 0x006d5000011a7983 */ /* 0x002f280000300a00 */
[----:B------:R1:W-:Y:S01]  /*866c0*/  STL.64 [R1+0x6d30], R4 ;  /* 0x006d300401007387 */ /* 0x0003e20000100a00 */
[----:B------:R-:W-:Y:S02]  /*866d0*/  IMAD.X R19, R11, 0x1, R2, P1 ;  /* 0x000000010b137824 */ /* 0x000fe400008e0602 */
[----:B-1----:R-:W-:-:S05]  /*866e0*/  IMAD.MOV.U32 R5, RZ, RZ, R28 ;  /* 0x000000ffff057224 */ /* 0x002fca00078e001c */
[----:B--2---:R-:W-:-:S05]  /*866f0*/  IADD3 R28, P3, R5, R13, RZ ;  /* 0x0000000d051c7210 */ /* 0x004fca0007f7e0ff */
[----:B------:R1:W-:Y:S04]  /*86700*/  STL [R1+0x3dd8], R28 ;  /* 0x003dd81c01007387 */ /* 0x0003e80000100800 */
[----:B-1----:R-:W2:Y:S04]  /*86710*/  LDL.LU.64 R28, [R1+0x6d48] ;  /* 0x006d4800011c7983 */ /* 0x002ea80000300a00 */
[----:B------:R-:W3:Y:S04]  /*86720*/  LDL.LU R11, [R1+0x6d40] ;  /* 0x006d4000010b7983 */ /* 0x000ee80000300800 */
[----:B------:R1:W-:Y:S04]  /*86730*/  STL.64 [R1+0x3de8], R18 ;  /* 0x003de81201007387 */ /* 0x0003e80000100a00 */
[----:B-1----:R-:W4:Y:S04]  /*86740*/  LDL.LU.64 R18, [R1+0x6d38] ;  /* 0x006d380001127983 */ /* 0x002f280000300a00 */
[----:B----4-:R1:W-:Y:S04]  /*86750*/  STL.64 [R1+0x6d28], R18 ;  /* 0x006d281201007387 */ /* 0x0103e80000100a00 */
[----:B-1----:R0:W4:Y:S04]  /*86760*/  LDL.64 R18, [R1+0x3dd8] ;  /* 0x003dd80001127983 */ /* 0x0021280000100a00 */
[----:B----4-:R-:W3:Y:S04]  /*86770*/  LDL R19, [R1+0x3cc] ;  /* 0x0003cc0001137983 */ /* 0x010ee80000100800 */
[----:B--2---:R1:W-:Y:S04]  /*86780*/  STL.64 [R1+0x6d18], R28 ;  /* 0x006d181c01007387 */ /* 0x0043e80000100a00 */
[----:B-1----:R0:W3:Y:S04]  /*86790*/  LDL.64 R28, [R1+0x3de0] ;  /* 0x003de000011c7983 */ /* 0x0020e80000100a00 */
[----:B------:R-:W-:Y:S01]  /*867a0*/  STL.64 [R1+0x6d20], R26 ;  /* 0x006d201a01007387 */ /* 0x000fe20000100a00 */
[----:B---3--:R-:W-:-:S02]  /*867b0*/  IMAD.X R29, R19, 0x1, R16, P2 ;  /* 0x00000001131d7824 */ /* 0x008fc400010e0610 */
[----:B------:R-:W-:-:S03]  /*867c0*/  IMAD.X R19, R19, 0x1, R15, P3 ;  /* 0x0000000113137824 */ /* 0x000fc600018e060f */
[----:B------:R-:W-:Y:S04]  /*867d0*/  STL [R1+0x3de4], R29 ;  /* 0x003de41d01007387 */ /* 0x000fe80000100800 */
[----:B------:R1:W-:Y:S04]  /*867e0*/  STL [R1+0x6d10], R15 ;  /* 0x006d100f01007387 */ /* 0x0003e80000100800 */
[----:B-1----:R-:W2:Y:S01]  /*867f0*/  LDL.LU R15, [R1+0x3cc] ;  /* 0x0003cc00010f7983 */ /* 0x002ea20000300800 */
[----:B------:R-:W-:-:S05]  /*86800*/  IMAD.MOV.U32 R27, RZ, RZ, R5 ;  /* 0x000000ffff1b7224 */ /* 0x000fca00078e0005 */
[----:B------:R-:W-:Y:S01]  /*86810*/  IADD3 R4, P1, R27, R11, RZ ;  /* 0x0000000b1b047210 */ /* 0x000fe20007f3e0ff */
[----:B------:R-:W-:Y:S04]  /*86820*/  STL [R1+0x3ddc], R19 ;  /* 0x003ddc1301007387 */ /* 0x000fe80000100800 */
[----:B--2---:R-:W-:-:S05]  /*86830*/  IMAD.X R5, R15, 0x1, R12, P1 ;  /* 0x000000010f057824 */ /* 0x004fca00008e060c */
[----:B------:R1:W-:Y:S04]  /*86840*/  STL.64 [R1+0x3dd0], R4 ;  /* 0x003dd00401007387 */ /* 0x0003e80000100a00 */
[----:B-1----:R-:W2:Y:S01]  /*86850*/  LDL.LU.64 R4, [R1+0x6d30] ;  /* 0x006d300001047983 */ /* 0x002ea20000300a00 */
[----:B------:R-:W-:-:S03]  /*86860*/  IADD3 R28, P2, R27, R9, RZ ;  /* 0x000000091b1c7210 */ /* 0x000fc60007f5e0ff */
[----:B------:R1:W-:Y:S01]  /*86870*/  STL.64 [R1+0x6d08], R20 ;  /* 0x006d081401007387 */ /* 0x0003e20000100a00 */
[----:B------:R-:W-:Y:S01]  /*86880*/  IADD3 R18, P3, R27, R7, RZ ;  /* 0x000000071b127210 */ /* 0x000fe20007f7e0ff */
[C---:B------:R-:W-:Y:S02]  /*86890*/  IMAD.X R29, R15.reuse, 0x1, R10, P2 ;  /* 0x000000010f1d7824 */ /* 0x040fe400010e060a */
[----:B------:R3:W-:Y:S01]  /*868a0*/  STL.64 [R1+0x6d00], R16 ;  /* 0x006d001001007387 */ /* 0x0007e20000100a00 */
[----:B-1----:R-:W-:Y:S02]  /*868b0*/  IMAD.MOV.U32 R21, RZ, RZ, R27 ;  /* 0x000000ffff157224 */ /* 0x002fe400078e001b */
[----:B------:R-:W-:Y:S01]  /*868c0*/  IMAD.X R19, R15, 0x1, R8, P3 ;  /* 0x000000010f137824 */ /* 0x000fe200018e0608 */
[----:B---3--:R-:W3:Y:S04]  /*868d0*/  LDL R16, [R1+0xd0] ;  /* 0x0000d00001107983 */ /* 0x008ee80000100800 */
[----:B------:R1:W-:Y:S04]  /*868e0*/  STL.64 [R1+0x3dc8], R28 ;  /* 0x003dc81c01007387 */ /* 0x0003e80000100a00 */
[----:B------:R4:W-:Y:S01]  /*868f0*/  STL.64 [R1+0x3dc0], R18 ;  /* 0x003dc01201007387 */ /* 0x0009e20000100a00 */
[----:B-1----:R-:W-:-:S03]  /*86900*/  IADD3 R28, P2, R21, R3, RZ ;  /* 0x00000003151c7210 */ /* 0x002fc60007f5e0ff */
[----:B----4-:R-:W4:Y:S04]  /*86910*/  LDL.LU.64 R18, [R1+0x6d28] ;  /* 0x006d280001127983 */ /* 0x010f280000300a00 */
[----:B------:R-:W-:Y:S01]  /*86920*/  STL.64 [R1+0x6cf8], R8 ;  /* 0x006cf80801007387 */ /* 0x000fe20000100a00 */
[----:B--2---:R-:W-:Y:S01]  /*86930*/  IADD3 R26, P1, R21, R5, RZ ;  /* 0x00000005151a7210 */ /* 0x004fe20007f3e0ff */
[----:B------:R-:W-:-:S04]  /*86940*/  IMAD.X R29, R15, 0x1, R4, P2 ;  /* 0x000000010f1d7824 */ /* 0x000fc800010e0604 */
[----:B------:R-:W-:-:S05]  /*86950*/  IMAD.X R27, R15, 0x1, R6, P1 ;  /* 0x000000010f1b7824 */ /* 0x000fca00008e0606 */
[----:B------:R1:W-:Y:S04]  /*86960*/  STL.64 [R1+0x3db8], R26 ;  /* 0x003db81a01007387 */ /* 0x0003e80000100a00 */
[----:B-1----:R-:W2:Y:S04]  /*86970*/  LDL.LU.64 R26, [R1+0x6d20] ;  /* 0x006d2000011a7983 */ /* 0x002ea80000300a00 */
[----:B------:R1:W-:Y:S04]  /*86980*/  STL.64 [R1+0x3db0], R28 ;  /* 0x003db01c01007387 */ /* 0x0003e80000100a00 */
[----:B-1----:R-:W3:Y:S04]  /*86990*/  LDL.LU.64 R28, [R1+0x6d18] ;  /* 0x006d1800011c7983 */ /* 0x002ee80000300a00 */
[----:B--2---:R-:W-:Y:S04]  /*869a0*/  STL.64 [R1+0x6cf0], R26 ;  /* 0x006cf01a01007387 */ /* 0x004fe80000100a00 */
[----:B---3--:R1:W-:Y:S04]  /*869b0*/  STL.64 [R1+0x6cc8], R28 ;  /* 0x006cc81c01007387 */ /* 0x0083e80000100a00 */
[----:B-1----:R-:W2:Y:S01]  /*869c0*/  LDL.LU R29, [R1+0xd0] ;  /* 0x0000d000011d7983 */ /* 0x002ea20000300800 */
[----:B------:R-:W-:-:S02]  /*869d0*/  IADD3 R20, P3, R21, R0, RZ ;  /* 0x0000000015147210 */ /* 0x000fc40007f7e0ff */
[----:B------:R-:W-:-:S03]  /*869e0*/  IADD3 R8, P1, R16, R14, RZ ;  /* 0x0000000e10087210 */ /* 0x000fc60007f3e0ff */
[----:B------:R-:W-:Y:S02]  /*869f0*/  IMAD.X R21, R15, 0x1, R2, P3 ;  /* 0x000000010f157824 */ /* 0x000fe400018e0602 */
[----:B------:R-:W3:Y:S04]  /*86a00*/  LDL.LU R15, [R1+0x6d10] ;  /* 0x006d1000010f7983 */ /* 0x000ee80000300800 */
[----:B------:R1:W-:Y:S04]  /*86a10*/  STL.64 [R1+0x3da8], R20 ;  /* 0x003da81401007387 */ /* 0x0003e80000100a00 */
[----:B-1----:R-:W4:Y:S04]  /*86a20*/  LDL.LU.64 R20, [R1+0x6d08] ;  /* 0x006d080001147983 */ /* 0x002f280000300a00 */
[----:B------:R1:W-:Y:S04]  /*86a30*/  STL.64 [R1+0x6cd8], R22 ;  /* 0x006cd81601007387 */ /* 0x0003e80000100a00 */
[----:B-1----:R-:W3:Y:S01]  /*86a40*/  LDL R22, [R1+0xd4] ;  /* 0x0000d40001167983 */ /* 0x002ee20000100800 */
[----:B--2---:R-:W-:-:S05]  /*86a50*/  IADD3 R16, P3, R29, R11, RZ ;  /* 0x0000000b1d107210 */ /* 0x004fca0007f7e0ff */
[----:B------:R1:W-:Y:S04]  /*86a60*/  STL [R1+0x3d90], R16 ;  /* 0x003d901001007387 */ /* 0x0003e80000100800 */
[----:B-1----:R-:W2:Y:S04]  /*86a70*/  LDL.LU.64 R16, [R1+0x6d00] ;  /* 0x006d000001107983 */ /* 0x002ea80000300a00 */
[----:B------:R1:W-:Y:S04]  /*86a80*/  STL [R1+0x6cd0], R11 ;  /* 0x006cd00b01007387 */ /* 0x0003e80000100800 */
[----:B-1----:R-:W2:Y:S01]  /*86a90*/  LDL.LU R11, [R1+0x3c8] ;  /* 0x0003c800010b7983 */ /* 0x002ea20000300800 */
[----:B------:R-:W-:Y:S01]  /*86aa0*/  IADD3 R26, P2, R29, R13, RZ ;  /* 0x0000000d1d1a7210 */ /* 0x000fe20007f5e0ff */
[----:B--2---:R-:W-:-:S05]  /*86ab0*/  IMAD.X R9, R11, 0x1, R16, P1 ;  /* 0x000000010b097824 */ /* 0x004fca00008e0610 */
[----:B------:R1:W-:Y:S04]  /*86ac0*/  STL.64 [R1+0x3da0], R8 ;  /* 0x003da00801007387 */ /* 0x0003e80000100a00 */
[----:B-1----:R-:W2:Y:S04]  /*86ad0*/  LDL.LU.64 R8, [R1+0x6cf8] ;  /* 0x006cf80001087983 */ /* 0x002ea80000300a00 */
[----:B----4-:R-:W-:Y:S04]  /*86ae0*/  STL.64 [R1+0x6ce0], R20 ;  /* 0x006ce01401007387 */ /* 0x010fe80000100a00 */
[----:B------:R1:W-:Y:S04]  /*86af0*/  STL.64 [R1+0x6ce8], R16 ;  /* 0x006ce81001007387 */ /* 0x0003e80000100a00 */
[----:B-1----:R0:W4:Y:S01]  /*86b00*/  LDL.64 R16, [R1+0x3d90] ;  /* 0x003d900001107983 */ /* 0x0021220000100a00 */
[----:B---3--:R-:W-:-:S05]  /*86b10*/  IMAD.X R27, R11, 0x1, R15, P2 ;  /* 0x000000010b1b7824 */ /* 0x008fca00010e060f */
[----:B------:R1:W-:Y:S02]  /*86b20*/  STL.64 [R1+0x3d98], R26 ;  /* 0x003d981a01007387 */ /* 0x0003e40000100a00 */
[C---:B-1----:R-:W-:Y:S02]  /*86b30*/  IADD3 R26, P2, R29.reuse, R7, RZ ;  /* 0x000000071d1a7210 */ /* 0x042fe40007f5e0ff */
[----:B--2---:R-:W-:-:S03]  /*86b40*/  IADD3 R20, P1, R29, R9, RZ ;  /* 0x000000091d147210 */ /* 0x004fc60007f3e0ff */
[C---:B------:R-:W-:Y:S02]  /*86b50*/  IMAD.X R27, R11.reuse, 0x1, R8, P2 ;  /* 0x000000010b1b7824 */ /* 0x040fe400010e0608 */
[C---:B------:R-:W-:Y:S02]  /*86b60*/  IMAD.X R21, R11.reuse, 0x1, R10, P1 ;  /* 0x000000010b157824 */ /* 0x040fe400008e060a */
[----:B----4-:R-:W-:Y:S01]  /*86b70*/  IMAD.X R17, R11, 0x1, R12, P3 ;  /* 0x000000010b117824 */ /* 0x010fe200018e060c */
[----:B------:R-:W-:-:S04]  /*86b80*/  IADD3 R16, P3, R29, R5, RZ ;  /* 0x000000051d107210 */ /* 0x000fc80007f7e0ff */
[----:B------:R1:W-:Y:S04]  /*86b90*/  STL [R1+0x3d94], R17 ;  /* 0x003d941101007387 */ /* 0x0003e80000100800 */
[----:B------:R2:W-:Y:S04]  /*86ba0*/  STL.64 [R1+0x3d88], R20 ;  /* 0x003d881401007387 */ /* 0x0005e80000100a00 */
[----:B------:R3:W-:Y:S01]  /*86bb0*/  STL.64 [R1+0x3d80], R26 ;  /* 0x003d801a01007387 */ /* 0x0007e20000100a00 */
[----:B------:R-:W-:Y:S01]  /*86bc0*/  IADD3 R28, P2, R29, R0, RZ ;  /* 0x000000001d1c7210 */ /* 0x000fe20007f5e0ff */
[----:B-1----:R-:W-:Y:S01]  /*86bd0*/  IMAD.X R17, R11, 0x1, R6, P3 ;  /* 0x000000010b117824 */ /* 0x002fe200018e0606 */
[----:B--2---:R-:W-:Y:S01]  /*86be0*/  IADD3 R20, P1, R29, R3, RZ ;  /* 0x000000031d147210 */ /* 0x004fe20007f3e0ff */
[----:B---3--:R-:W2:Y:S04]  /*86bf0*/  LDL.LU.64 R26, [R1+0x6cf0] ;  /* 0x006cf000011a7983 */ /* 0x008ea80000300a00 */
[----:B------:R1:W-:Y:S01]  /*86c00*/  STL.64 [R1+0x6cc0], R8 ;  /* 0x006cc00801007387 */ /* 0x0003e20000100a00 */
[----:B------:R-:W-:-:S03]  /*86c10*/  IMAD.X R21, R11, 0x1, R4, P1 ;  /* 0x000000010b157824 */ /* 0x000fc600008e0604 */
[----:B------:R3:W-:Y:S01]  /*86c20*/  STL.64 [R1+0x3d78], R16 ;  /* 0x003d781001007387 */ /* 0x0007e20000100a00 */
[----:B------:R-:W-:Y:S01]  /*86c30*/  IMAD.X R29, R11, 0x1, R2, P2 ;  /* 0x000000010b1d7824 */ /* 0x000fe200010e0602 */
[C---:B-1----:R-:W-:Y:S02]  /*86c40*/  IADD3 R8, P3, R22.reuse, R14, RZ ;  /* 0x0000000e16087210 */ /* 0x042fe40007f7e0ff */
[----:B------:R-:W-:Y:S01]  /*86c50*/  IADD3 R22, P1, R22, R13, RZ ;  /* 0x0000000d16167210 */ /* 0x000fe20007f3e0ff */
[----:B---3--:R-:W3:Y:S04]  /*86c60*/  LDL.LU.64 R16, [R1+0x6ce8] ;  /* 0x006ce80001107983 */ /* 0x008ee80000300a00 */
        /* <DEDUP_REMOVED lines=9> */
[----:B--2---:R1:W-:Y:S04]  /*86d00*/  STL.64 [R1+0x6c90], R22 ;  /* 0x006c901601007387 */ /* 0x0043e80000100a00 */
[----:B-1----:R-:W2:Y:S04]  /*86d10*/  LDL.LU R23, [R1+0xd4] ;  /* 0x0000d40001177983 */ /* 0x002ea80000300800 */
[----:B------:R1:W-:Y:S04]  /*86d20*/  STL.64 [R1+0x6ca0], R20 ;  /* 0x006ca01401007387 */ /* 0x0003e80000100a00 */
[----:B-1----:R-:W4:Y:S04]  /*86d30*/  LDL R20, [R1+0xd8] ;  /* 0x0000d80001147983 */ /* 0x002f280000100800 */
[----:B------:R2:W-:Y:S04]  /*86d40*/  STL.64 [R1+0x6ca8], R18 ;  /* 0x006ca81201007387 */ /* 0x0005e80000100a00 */
[----:B---3--:R1:W-:Y:S01]  /*86d50*/  STL [R1+0x6c98], R11 ;  /* 0x006c980b01007387 */ /* 0x0083e20000100800 */
[----:B--2---:R-:W-:-:S03]  /*86d60*/  IADD3 R18, P2, R23, R11, RZ ;  /* 0x0000000b17127210 */ /* 0x004fc60007f5e0ff */
[----:B-1----:R-:W2:Y:S02]  /*86d70*/  LDL.LU R11, [R1+0x3c4] ;  /* 0x0003c400010b7983 */ /* 0x002ea40000300800 */
[----:B--2---:R-:W-:-:S05]  /*86d80*/  IMAD.X R9, R11, 0x1, R16, P3 ;  /* 0x000000010b097824 */ /* 0x004fca00018e0610 */
[----:B------:R1:W-:Y:S04]  /*86d90*/  STL.64 [R1+0x3d60], R8 ;  /* 0x003d600801007387 */ /* 0x0003e80000100a00 */
[----:B-1----:R-:W2:Y:S04]  /*86da0*/  LDL.LU.64 R8, [R1+0x6cc0] ;  /* 0x006cc00001087983 */ /* 0x002ea80000300a00 */
[----:B------:R-:W-:Y:S04]  /*86db0*/  STL [R1+0x3d50], R18 ;  /* 0x003d501201007387 */ /* 0x000fe80000100800 */
[----:B------:R1:W-:Y:S01]  /*86dc0*/  STL.64 [R1+0x6cb0], R16 ;  /* 0x006cb01001007387 */ /* 0x0003e20000100a00 */
[----:B----4-:R-:W-:Y:S01]  /*86dd0*/  IMAD.X R29, R11, 0x1, R15, P1 ;  /* 0x000000010b1d7824 */ /* 0x010fe200008e060f */
[----:B------:R-:W-:-:S04]  /*86de0*/  IADD3 R28, P1, R23, R7, RZ ;  /* 0x00000007171c7210 */ /* 0x000fc80007f3e0ff */
[----:B------:R3:W-:Y:S01]  /*86df0*/  STL [R1+0x3d5c], R29 ;  /* 0x003d5c1d01007387 */ /* 0x0007e20000100800 */
[----:B-1----:R-:W-:Y:S02]  /*86e00*/  IMAD.MOV.U32 R16, RZ, RZ, R18 ;  /* 0x000000ffff107224 */ /* 0x002fe400078e0012 */
[----:B------:R-:W-:Y:S02]  /*86e10*/  IMAD.MOV.U32 R17, RZ, RZ, R19 ;  /* 0x000000ffff117224 */ /* 0x000fe400078e0013 */
[----:B------:R-:W-:-:S05]  /*86e20*/  IMAD.X R17, R11, 0x1, R12, P2 ;  /* 0x000000010b117824 */ /* 0x000fca00010e060c */
[----:B------:R-:W-:Y:S01]  /*86e30*/  STL [R1+0x3d54], R17 ;  /* 0x003d541101007387 */ /* 0x000fe20000100800 */
[----:B--2---:R-:W-:Y:S01]  /*86e40*/  IADD3 R18, P3, R23, R9, RZ ;  /* 0x0000000917127210 */ /* 0x004fe20007f7e0ff */
[----:B---3--:R-:W-:-:S04]  /*86e50*/  IMAD.X R29, R11, 0x1, R8, P1 ;  /* 0x000000010b1d7824 */ /* 0x008fc800008e0608 */
[----:B------:R-:W-:-:S05]  /*86e60*/  IMAD.X R19, R11, 0x1, R10, P3 ;  /* 0x000000010b137824 */ /* 0x000fca00018e060a */
[----:B------:R-:W-:Y:S04]  /*86e70*/  STL.64 [R1+0x3d48], R18 ;  /* 0x003d481201007387 */ /* 0x000fe80000100a00 */
[----:B------:R1:W-:Y:S04]  /*86e80*/  STL.64 [R1+0x3d40], R28 ;  /* 0x003d401c01007387 */ /* 0x0003e80000100a00 */
[----:B-1----:R-:W2:Y:S01]  /*86e90*/  LDL.LU.64 R28, [R1+0x6cb8] ;  /* 0x006cb800011c7983 */ /* 0x002ea20000300a00 */
[C---:B------:R-:W-:Y:S02]  /*86ea0*/  IADD3 R16, P2, R23.reuse, R5, RZ ;  /* 0x0000000517107210 */ /* 0x040fe40007f5e0ff */
[----:B------:R-:W-:Y:S01]  /*86eb0*/  IADD3 R18, P3, R23, R3, RZ ;  /* 0x0000000317127210 */ /* 0x000fe20007f7e0ff */
[----:B------:R-:W-:Y:S02]  /*86ec0*/  STL.64 [R1+0x6c80], R8 ;  /* 0x006c800801007387 */ /* 0x000fe40000100a00 */
[----:B------:R-:W-:-:S02]  /*86ed0*/  IMAD.X R17, R11, 0x1, R6, P2 ;  /* 0x000000010b117824 */ /* 0x000fc400010e0606 */
[----:B------:R-:W-:Y:S01]  /*86ee0*/  IMAD.X R19, R11, 0x1, R4, P3 ;  /* 0x000000010b137824 */ /* 0x000fe200018e0604 */
[----:B------:R-:W-:Y:S01]  /*86ef0*/  IADD3 R22, P1, R23, R0, RZ ;  /* 0x0000000017167210 */ /* 0x000fe20007f3e0ff */
[----:B--2---:R-:W-:Y:S04]  /*86f00*/  STL.64 [R1+0x6c88], R28 ;  /* 0x006c881c01007387 */ /* 0x004fe80000100a00 */
[----:B------:R1:W-:Y:S04]  /*86f10*/  STL.64 [R1+0x3d38], R16 ;  /* 0x003d381001007387 */ /* 0x0003e80000100a00 */
[----:B-1----:R-:W2:Y:S04]  /*86f20*/  LDL.LU.64 R16, [R1+0x6cb0] ;  /* 0x006cb00001107983 */ /* 0x002ea80000300a00 */
[----:B------:R1:W-:Y:S04]  /*86f30*/  STL.64 [R1+0x3d30], R18 ;  /* 0x003d301201007387 */ /* 0x0003e80000100a00 */
[----:B-1----:R-:W3:Y:S01]  /*86f40*/  LDL.LU.64 R18, [R1+0x6ca8] ;  /* 0x006ca80001127983 */ /* 0x002ee20000300a00 */
[----:B------:R-:W-:-:S02]  /*86f50*/  IADD3 R8, P2, R20, R14, RZ ;  /* 0x0000000e14087210 */ /* 0x000fc40007f5e0ff */
[----:B------:R-:W-:Y:S01]  /*86f60*/  IADD3 R20, P3, R20, R13, RZ ;  /* 0x0000000d14147210 */ /* 0x000fe20007f7e0ff */
[----:B------:R-:W-:-:S04]  /*86f70*/  IMAD.X R23, R11, 0x1, R2, P1 ;  /* 0x000000010b177824 */ /* 0x000fc800008e0602 */
[----:B------:R1:W-:Y:S04]  /*86f80*/  STL [R1+0x3d18], R20 ;  /* 0x003d181401007387 */ /* 0x0003e80000100800 */
[----:B-1----:R-:W4:Y:S04]  /*86f90*/  LDL.LU.64 R20, [R1+0x6ca0] ;  /* 0x006ca00001147983 */ /* 0x002f280000300a00 */
[----:B------:R-:W2:Y:S04]  /*86fa0*/  LDL.LU R11, [R1+0x6c98] ;  /* 0x006c9800010b7983 */ /* 0x000ea80000300800 */
[----:B------:R1:W-:Y:S04]  /*86fb0*/  STL.64 [R1+0x3d28], R22 ;  /* 0x003d281601007387 */ /* 0x0003e80000100a00 */
[----:B-1----:R-:W4:Y:S04]  /*86fc0*/  LDL.LU.64 R22, [R1+0x6c90] ;  /* 0x006c900001167983 */ /* 0x002f280000300a00 */
[----:B---3--:R1:W-:Y:S04]  /*86fd0*/  STL.64 [R1+0x6c78], R18 ;  /* 0x006c781201007387 */ /* 0x0083e80000100a00 */
[----:B-1----:R0:W3:Y:S04]  /*86fe0*/  LDL.64 R18, [R1+0x3d18] ;  /* 0x003d180001127983 */ /* 0x0020e80000100a00 */
[----:B------:R1:W-:Y:S04]  /*86ff0*/  STL.64 [R1+0x6c48], R26 ;  /* 0x006c481a01007387 */ /* 0x0003e80000100a00 */
[----:B-1----:R-:W2:Y:S02]  /*87000*/  LDL.LU R27, [R1+0xd8] ;  /* 0x0000d800011b7983 */ /* 0x002ea40000300800 */
[----:B--2---:R-:W-:-:S05]  /*87010*/  IADD3 R28, P1, R27, R11, RZ ;  /* 0x0000000b1b1c7210 */ /* 0x004fca0007f3e0ff */
[----:B------:R1:W-:Y:S04]  /*87020*/  STL [R1+0x3d10], R28 ;  /* 0x003d101c01007387 */ /* 0x0003e80000100800 */
[----:B-1----:R-:W2:Y:S04]  /*87030*/  LDL.LU.64 R28, [R1+0x6c88] ;  /* 0x006c8800011c7983 */ /* 0x002ea80000300a00 */
[----:B------:R1:W-:Y:S04]  /*87040*/  STL [R1+0x6c50], R11 ;  /* 0x006c500b01007387 */ /* 0x0003e80000100800 */
[----:B-1----:R-:W4:Y:S02]  /*87050*/  LDL.LU R11, [R1+0x3c0] ;  /* 0x0003c000010b7983 */ /* 0x002f240000300800 */
[----:B----4-:R-:W-:-:S02]  /*87060*/  IMAD.X R9, R11, 0x1, R16, P2 ;  /* 0x000000010b097824 */ /* 0x010fc400010e0610 */
[----:B---3--:R-:W-:-:S03]  /*87070*/  IMAD.X R19, R11, 0x1, R15, P3 ;  /* 0x000000010b137824 */ /* 0x008fc600018e060f */
[----:B------:R1:W-:Y:S04]  /*87080*/  STL.64 [R1+0x3d20], R8 ;  /* 0x003d200801007387 */ /* 0x0003e80000100a00 */
[----:B-1----:R-:W3:Y:S04]  /*87090*/  LDL.LU.64 R8, [R1+0x6c80] ;  /* 0x006c800001087983 */ /* 0x002ee80000300a00 */
[----:B------:R-:W-:Y:S04]  /*870a0*/  STL.64 [R1+0x6c58], R16 ;  /* 0x006c581001007387 */ /* 0x000fe80000100a00 */
[----:B------:R-:W-:Y:S04]  /*870b0*/  STL [R1+0x6c60], R17 ;  /* 0x006c601101007387 */ /* 0x000fe80000100800 */
[----:B------:R1:W-:Y:S04]  /*870c0*/  STL.64 [R1+0x6c70], R14 ;  /* 0x006c700e01007387 */ /* 0x0003e80000100a00 */
[----:B-1----:R0:W4:Y:S01]  /*870d0*/  LDL.64 R14, [R1+0x3d10] ;  /* 0x003d1000010e7983 */ /* 0x0021220000100a00 */
[----:B------:R-:W-:-:S03]  /*870e0*/  IADD3 R18, P3, R27, R7, RZ ;  /* 0x000000071b127210 */ /* 0x000fc60007f7e0ff */
[----:B------:R-:W-:Y:S04]  /*870f0*/  STL [R1+0x3d1c], R19 ;  /* 0x003d1c1301007387 */ /* 0x000fe80000100800 */
[----:B--2---:R1:W-:Y:S04]  /*87100*/  STL.64 [R1+0x6c68], R28 ;  /* 0x006c681c01007387 */ /* 0x0043e80000100a00 */
[----:B-1----:R-:W2:Y:S01]  /*87110*/  LDL R28, [R1+0xdc] ;  /* 0x0000dc00011c7983 */ /* 0x002ea20000100800 */
[----:B---3--:R-:W-:Y:S01]  /*87120*/  IADD3 R16, P2, R27, R9, RZ ;  /* 0x000000091b107210 */ /* 0x008fe20007f5e0ff */
[----:B------:R-:W-:-:S04]  /*87130*/  IMAD.X R19, R11, 0x1, R8, P3 ;  /* 0x000000010b137824 */ /* 0x000fc800018e0608 */
[C---:B------:R-:W-:Y:S02]  /*87140*/  IMAD.X R17, R11.reuse, 0x1, R10, P2 ;  /* 0x000000010b117824 */ /* 0x040fe400010e060a */
[----:B----4-:R-:W-:Y:S01]  /*87150*/  IMAD.X R15, R11, 0x1, R12, P1 ;  /* 0x000000010b0f7824 */ /* 0x010fe200008e060c */
[----:B------:R-:W-:-:S04]  /*87160*/  IADD3 R14, P1, R27, R5, RZ ;  /* 0x000000051b0e7210 */ /* 0x000fc80007f3e0ff */
[----:B------:R1:W-:Y:S04]  /*87170*/  STL [R1+0x3d14], R15 ;  /* 0x003d140f01007387 */ /* 0x0003e80000100800 */
[----:B------:R-:W-:Y:S04]  /*87180*/  STL.64 [R1+0x3d08], R16 ;  /* 0x003d081001007387 */ /* 0x000fe80000100a00 */
[----:B------:R3:W-:Y:S01]  /*87190*/  STL.64 [R1+0x3d00], R18 ;  /* 0x003d001201007387 */ /* 0x0007e20000100a00 */
[----:B-1----:R-:W-:-:S03]  /*871a0*/  IMAD.X R15, R11, 0x1, R6, P1 ;  /* 0x000000010b0f7824 */ /* 0x002fc600008e0606 */
[----:B---3--:R-:W3:Y:S04]  /*871b0*/  LDL.LU.64 R18, [R1+0x6c78] ;  /* 0x006c780001127983 */ /* 0x008ee80000300a00 */
[----:B------:R1:W-:Y:S04]  /*871c0*/  STL.64 [R1+0x3cf8], R14 ;  /* 0x003cf80e01007387 */ /* 0x0003e80000100a00 */
[----:B-1----:R-:W2:Y:S01]  /*871d0*/  LDL.LU.64 R14, [R1+0x6c70] ;  /* 0x006c7000010e7983 */ /* 0x002ea20000300a00 */
[----:B------:R-:W-:-:S05]  /*871e0*/  IADD3 R16, P2, R27, R3, RZ ;  /* 0x000000031b107210 */ /* 0x000fca0007f5e0ff */
[----:B------:R-:W-:Y:S01]  /*871f0*/  IMAD.X R17, R11, 0x1, R4, P2 ;  /* 0x000000010b117824 */ /* 0x000fe200010e0604 */
[----:B--2---:R-:W-:-:S05]  /*87200*/  IADD3 R28, P1, R28, R14, RZ ;  /* 0x0000000e1c1c7210 */ /* 0x004fca0007f3e0ff */
[----:B------:R1:W-:Y:S04]  /*87210*/  STL [R1+0x3ce0], R28 ;  /* 0x003ce01c01007387 */ /* 0x0003e80000100800 */
[----:B-1----:R-:W2:Y:S04]  /*87220*/  LDL.LU.64 R28, [R1+0x6c68] ;  /* 0x006c6800011c7983 */ /* 0x002ea80000300a00 */
[----:B------:R1:W-:Y:S04]  /*87230*/  STL [R1+0x6c40], R14 ;  /* 0x006c400e01007387 */ /* 0x0003e80000100800 */
[----:B-1----:R-:W4:Y:S04]  /*87240*/  LDL.LU R14, [R1+0xdc] ;  /* 0x0000dc00010e7983 */ /* 0x002f280000300800 */
[----:B------:R1:W-:Y:S04]  /*87250*/  STL.64 [R1+0x3cf0], R16 ;  /* 0x003cf01001007387 */ /* 0x0003e80000100a00 */
[----:B-1----:R0:W3:Y:S01]  /*87260*/  LDL.LU R17, [R1+0x6c60] ;  /* 0x006c600001117983 */ /* 0x0020e20000300800 */
[----:B------:R-:W-:-:S05]  /*87270*/  IADD3 R26, P3, R27, R0, RZ ;  /* 0x000000001b1a7210 */ /* 0x000fca0007f7e0ff */
[----:B------:R-:W-:Y:S01]  /*87280*/  IMAD.X R27, R11, 0x1, R2, P3 ;  /* 0x000000010b1b7824 */ /* 0x000fe200018e0602 */
[----:B----4-:R-:W-:-:S05]  /*87290*/  IADD3 R16, P2, R14, R13, RZ ;  /* 0x0000000d0e107210 */ /* 0x010fca0007f5e0ff */
[----:B------:R3:W-:Y:S04]  /*872a0*/  STL [R1+0x3cd8], R16 ;  /* 0x003cd81001007387 */ /* 0x0007e80000100800 */
[----:B---3--:R-:W3:Y:S04]  /*872b0*/  LDL.LU.64 R16, [R1+0x6c58] ;  /* 0x006c580001107983 */ /* 0x008ee80000300a00 */
[----:B------:R-:W4:Y:S04]  /*872c0*/  LDL.LU R11, [R1+0x6c50] ;  /* 0x006c5000010b7983 */ /* 0x000f280000300800 */
[----:B------:R1:W-:Y:S04]  /*872d0*/  STL.64 [R1+0x3ce8], R26 ;  /* 0x003ce81a01007387 */ /* 0x0003e80000100a00 */
[----:B-1----:R-:W2:Y:S04]  /*872e0*/  LDL.LU.64 R26, [R1+0x6c48] ;  /* 0x006c4800011a7983 */ /* 0x002ea80000300a00 */
[----:B--2---:R-:W-:Y:S04]  /*872f0*/  STL.64 [R1+0x6c38], R26 ;  /* 0x006c381a01007387 */ /* 0x004fe80000100a00 */
[----:B------:R1:W-:Y:S04]  /*87300*/  STL [R1+0x6c44], R27 ;  /* 0x006c441b01007387 */ /* 0x0003e80000100800 */
[----:B-1----:R0:W2:Y:S04]  /*87310*/  LDL.64 R26, [R1+0x3cd8] ;  /* 0x003cd800011a7983 */ /* 0x0020a80000100a00 */
[----:B--2---:R-:W3:Y:S04]  /*87320*/  LDL R27, [R1+0x3ac] ;  /* 0x0003ac00011b7983 */ /* 0x004ee80000100800 */
[----:B------:R1:W-:Y:S04]  /*87330*/  STL.64 [R1+0x6c28], R28 ;  /* 0x006c281c01007387 */ /* 0x0003e80000100a00 */
[----:B-1----:R-:W2:Y:S04]  /*87340*/  LDL R28, [R1+0xe0] ;  /* 0x0000e000011c7983 */ /* 0x002ea80000100800 */
[----:B--2---:R1:W-:Y:S04]  /*87350*/  STL.64 [R1+0x6c30], R28 ;  /* 0x006c301c01007387 */ /* 0x0043e80000100a00 */
[----:B-1----:R-:W2:Y:S04]  /*87360*/  LDL.LU R29, [R1+0xe8] ;  /* 0x0000e800011d7983 */ /* 0x002ea80000300800 */
[----:B------:R1:W-:Y:S04]  /*87370*/  STL.64 [R1+0x6c20], R22 ;  /* 0x006c201601007387 */ /* 0x0003e80000100a00 */
[----:B-1----:R0:W2:Y:S02]  /*87380*/  LDL.64 R22, [R1+0x3ce0] ;  /* 0x003ce00001167983 */ /* 0x0020a40000100a00 */
[----:B--2---:R-:W-:-:S04]  /*87390*/  IMAD.MOV.U32 R23, RZ, RZ, R29 ;  /* 0x000000ffff177224 */ /* 0x004fc800078e001d */
[----:B------:R-:W-:Y:S02]  /*873a0*/  IMAD.MOV.U32 R29, RZ, RZ, R23 ;  /* 0x000000ffff1d7224 */ /* 0x000fe400078e0017 */
[C---:B---3--:R-:W-:Y:S02]  /*873b0*/  IMAD.X R23, R27.reuse, 0x1, R16, P1 ;  /* 0x000000011b177824 */ /* 0x048fe400008e0610 */
[----:B------:R-:W-:Y:S01]  /*873c0*/  IMAD.X R27, R27, 0x1, R15, P2 ;  /* 0x000000011b1b7824 */ /* 0x000fe200010e060f */
[C---:B------:R-:W-:Y:S02]  /*873d0*/  IADD3 R26, P2, R14.reuse, R7, RZ ;  /* 0x000000070e1a7210 */ /* 0x040fe40007f5e0ff */
[----:B------:R-:W-:Y:S04]  /*873e0*/  STL [R1+0x3ce4], R23 ;  /* 0x003ce41701007387 */ /* 0x000fe80000100800 */
[----:B------:R-:W-:Y:S04]  /*873f0*/  STL [R1+0x3cdc], R27 ;  /* 0x003cdc1b01007387 */ /* 0x000fe80000100800 */
[----:B------:R1:W-:Y:S04]  /*87400*/  STL [R1+0x6c18], R7 ;  /* 0x006c180701007387 */ /* 0x0003e80000100800 */
[----:B-1----:R-:W2:Y:S01]  /*87410*/  LDL.LU R7, [R1+0x3ac] ;  /* 0x0003ac0001077983 */ /* 0x002ea20000300800 */
[C---:B----4-:R-:W-:Y:S01]  /*87420*/  IADD3 R28, P3, R14.reuse, R11, RZ ;  /* 0x0000000b0e1c7210 */ /* 0x050fe20007f7e0ff */
[----:B------:R-:W-:Y:S01]  /*87430*/  IMAD.MOV.U32 R23, RZ, RZ, R29 ;  /* 0x000000ffff177224 */ /* 0x000fe200078e001d */
[----:B------:R-:W-:-:S03]  /*87440*/  IADD3 R22, P1, R14, R9, RZ ;  /* 0x000000090e167210 */ /* 0x000fc60007f3e0ff */
[C---:B--2---:R-:W-:Y:S02]  /*87450*/  IMAD.X R29, R7.reuse, 0x1, R12, P3 ;  /* 0x00000001071d7824 */ /* 0x044fe400018e060c */
[----:B------:R-:W-:-:S03]  /*87460*/  IMAD.X R27, R7, 0x1, R8, P2 ;  /* 0x00000001071b7824 */ /* 0x000fc600010e0608 */
[----:B------:R1:W-:Y:S02]  /*87470*/  STL.64 [R1+0x3cd0], R28 ;  /* 0x003cd01c01007387 */ /* 0x0003e40000100a00 */
[----:B-1----:R-:W-:Y:S02]  /*87480*/  IMAD.MOV.U32 R29, RZ, RZ, R23 ;  /* 0x000000ffff1d7224 */ /* 0x002fe400078e0017 */
[----:B------:R-:W-:-:S05]  /*87490*/  IMAD.X R23, R7, 0x1, R10, P1 ;  /* 0x0000000107177824 */ /* 0x000fca00008e060a */
[----:B------:R-:W-:Y:S04]  /*874a0*/  STL.64 [R1+0x3cc8], R22 ;  /* 0x003cc81601007387 */ /* 0x000fe80000100a00 */
[----:B------:R1:W-:Y:S04]  /*874b0*/  STL.64 [R1+0x3cc0], R26 ;  /* 0x003cc01a01007387 */ /* 0x0003e80000100a00 */
[----:B-1----:R0:W2:Y:S01]  /*874c0*/  LDL.LU R27, [R1+0x6c44] ;  /* 0x006c4400011b7983 */ /* 0x0020a20000300800 */
[C---:B------:R-:W-:Y:S02]  /*874d0*/  IADD3 R26, P2, R14.reuse, R0, RZ ;  /* 0x000000000e1a7210 */ /* 0x040fe40007f5e0ff */
[----:B------:R-:W-:-:S02]  /*874e0*/  IADD3 R28, P3, R14, R5, RZ ;  /* 0x000000050e1c7210 */ /* 0x000fc40007f7e0ff */
[----:B------:R-:W-:Y:S02]  /*874f0*/  IADD3 R22, P1, R14, R3, RZ ;  /* 0x000000030e167210 */ /* 0x000fe40007f3e0ff */
[----:B------:R-:W3:Y:S04]  /*87500*/  LDL.LU R14, [R1+0x6c40] ;  /* 0x006c4000010e7983 */ /* 0x000ee80000300800 */
[----:B------:R2:W-:Y:S04]  /*87510*/  STL [R1+0x3ca8], R26 ;  /* 0x003ca81a01007387 */ /* 0x0005e80000100800 */
[----:B--2---:R-:W2:Y:S04]  /*87520*/  LDL.LU.64 R26, [R1+0x6c38] ;  /* 0x006c3800011a7983 */ /* 0x004ea80000300a00 */
[----:B--2---:R1:W-:Y:S02]  /*87530*/  STL.64 [R1+0x6c10], R26 ;  /* 0x006c101a01007387 */ /* 0x0043e40000100a00 */
[----:B-1----:R-:W-:-:S02]  /*87540*/  IMAD.MOV.U32 R27, RZ, RZ, R29 ;  /* 0x000000ffff1b7224 */ /* 0x002fc400078e001d */
[----:B------:R-:W-:-:S05]  /*87550*/  IMAD.X R29, R7, 0x1, R6, P3 ;  /* 0x00000001071d7824 */ /* 0x000fca00018e0606 */
[----:B------:R1:W-:Y:S04]  /*87560*/  STL.64 [R1+0x3cb8], R28 ;  /* 0x003cb81c01007387 */ /* 0x0003e80000100a00 */
[----:B-1----:R-:W3:Y:S01]  /*87570*/  LDL.LU.64 R28, [R1+0x6c30] ;  /* 0x006c3000011c7983 */ /* 0x002ee20000300a00 */
[----:B------:R-:W-:Y:S01]  /*87580*/  IMAD.X R23, R7, 0x1, R4, P1 ;  /* 0x0000000107177824 */ /* 0x000fe200008e0604 */
[----:B---3--:R-:W-:-:S05]  /*87590*/  IADD3 R28, P3, R28, R14, RZ ;  /* 0x0000000e1c1c7210 */ /* 0x008fca0007f7e0ff */
[----:B------:R1:W-:Y:S04]  /*875a0*/  STL [R1+0x3ca0], R28 ;  /* 0x003ca01c01007387 */ /* 0x0003e80000100800 */
[----:B-1----:R-:W2:Y:S04]  /*875b0*/  LDL.LU.64 R28, [R1+0x6c28] ;  /* 0x006c2800011c7983 */ /* 0x002ea80000300a00 */
[----:B------:R1:W-:Y:S04]  /*875c0*/  STL.64 [R1+0x3cb0], R22 ;  /* 0x003cb01601007387 */ /* 0x0003e80000100a00 */
[----:B-1----:R-:W3:Y:S04]  /*875d0*/  LDL.LU.64 R22, [R1+0x6c20] ;  /* 0x006c200001167983 */ /* 0x002ee80000300a00 */
[----:B---3--:R1:W-:Y:S04]  /*875e0*/  STL.64 [R1+0x6c00], R22 ;  /* 0x006c001601007387 */ /* 0x0083e80000100a00 */
[----:B-1----:R0:W3:Y:S04]  /*875f0*/  LDL.64 R22, [R1+0x3ca0] ;  /* 0x003ca00001167983 */ /* 0x0020e80000100a00 */
[----:B---3--:R-:W3:Y:S04]  /*87600*/  LDL R23, [R1+0x3a8] ;  /* 0x0003a80001177983 */ /* 0x008ee80000100800 */
[----:B------:R1:W-:Y:S04]  /*87610*/  STL.64 [R1+0x6c08], R20 ;  /* 0x006c081401007387 */ /* 0x0003e80000100a00 */
[----:B-1----:R0:W4:Y:S04]  /*87620*/  LDL.64 R20, [R1+0x3ca8] ;  /* 0x003ca80001147983 */ /* 0x0021280000100a00 */
[----:B------:R1:W-:Y:S04]  /*87630*/  STL [R1+0x6bf0], R4 ;  /* 0x006bf00401007387 */ /* 0x0003e80000100800 */
[----:B-1----:R-:W2:Y:S01]  /*87640*/  LDL.LU R4, [R1+0xe0] ;  /* 0x0000e00001047983 */ /* 0x002ea20000300800 */
[----:B---3--:R-:W-:-:S02]  /*87650*/  IMAD.X R23, R23, 0x1, R16, P3 ;  /* 0x0000000117177824 */ /* 0x008fc400018e0610 */
[----:B----4-:R-:W-:-:S04]  /*87660*/  IMAD.MOV.U32 R21, RZ, RZ, R27 ;  /* 0x000000ffff157224 */ /* 0x010fc800078e001b */
[----:B------:R-:W-:Y:S02]  /*87670*/  IMAD.MOV.U32 R27, RZ, RZ, R21 ;  /* 0x000000ffff1b7224 */ /* 0x000fe400078e0015 */
[----:B------:R-:W-:Y:S02]  /*87680*/  IMAD.X R21, R7, 0x1, R2, P2 ;  /* 0x0000000107157824 */ /* 0x000fe400010e0602 */
[----:B------:R-:W3:Y:S04]  /*87690*/  LDL.LU R7, [R1+0x6c18] ;  /* 0x006c180001077983 */ /* 0x000ee80000300800 */
[----:B------:R-:W-:Y:S04]  /*876a0*/  STL [R1+0x3cac], R21 ;  /* 0x003cac1501007387 */ /* 0x000fe80000100800 */
[----:B------:R-:W-:Y:S04]  /*876b0*/  STL [R1+0x3ca4], R23 ;  /* 0x003ca41701007387 */ /* 0x000fe80000100800 */
[----:B------:R1:W-:Y:S01]  /*876c0*/  STL [R1+0x6be4], R9 ;  /* 0x006be40901007387 */ /* 0x0003e20000100800 */
[----:B--2---:R-:W-:-:S03]  /*876d0*/  IADD3 R22, P3, R4, R9, RZ ;  /* 0x0000000904167210 */ /* 0x004fc60007f7e0ff */
[----:B-1----:R-:W2:Y:S01]  /*876e0*/  LDL.LU R9, [R1+0x3a8] ;  /* 0x0003a80001097983 */ /* 0x002ea20000300800 */
[----:B------:R-:W-:Y:S01]  /*876f0*/  IADD3 R26, P1, R4, R13, RZ ;  /* 0x0000000d041a7210 */ /* 0x000fe20007f3e0ff */
[----:B------:R-:W-:-:S04]  /*87700*/  IMAD.MOV.U32 R21, RZ, RZ, R27 ;  /* 0x000000ffff157224 */ /* 0x000fc800078e001b */
[----:B--2---:R-:W-:-:S05]  /*87710*/  IMAD.X R27, R9, 0x1, R15, P1 ;  /* 0x00000001091b7824 */ /* 0x004fca00008e060f */
[----:B------:R1:W-:Y:S04]  /*87720*/  STL.64 [R1+0x3c98], R26 ;  /* 0x003c981a01007387 */ /* 0x0003e80000100a00 */
[----:B-1----:R-:W2:Y:S01]  /*87730*/  LDL.LU.64 R26, [R1+0x6c10] ;  /* 0x006c1000011a7983 */ /* 0x002ea20000300a00 */
[----:B------:R-:W-:-:S03]  /*87740*/  IADD3 R20, P2, R4, R11, RZ ;  /* 0x0000000b04147210 */ /* 0x000fc60007f5e0ff */
[----:B------:R3:W-:Y:S04]  /*87750*/  STL.64 [R1+0x6be8], R14 ;  /* 0x006be80e01007387 */ /* 0x0007e80000100a00 */
[----:B------:R-:W-:Y:S01]  /*87760*/  STL.64 [R1+0x6bf8], R16 ;  /* 0x006bf81001007387 */ /* 0x000fe20000100a00 */
[----:B---3--:R-:W-:-:S03]  /*87770*/  IADD3 R14, P1, R4, R7, RZ ;  /* 0x00000007040e7210 */ /* 0x008fc60007f3e0ff */
[----:B--2---:R1:W-:Y:S02]  /*87780*/  STL.64 [R1+0x6bd0], R26 ;  /* 0x006bd01a01007387 */ /* 0x0043e40000100a00 */
[----:B-1----:R-:W-:Y:S02]  /*87790*/  IMAD.MOV.U32 R27, RZ, RZ, R21 ;  /* 0x000000ffff1b7224 */ /* 0x002fe400078e0015 */
[----:B------:R-:W-:-:S05]  /*877a0*/  IMAD.X R21, R9, 0x1, R12, P2 ;  /* 0x0000000109157824 */ /* 0x000fca00010e060c */
[----:B------:R1:W-:Y:S04]  /*877b0*/  STL.64 [R1+0x3c90], R20 ;  /* 0x003c901401007387 */ /* 0x0003e80000100a00 */
[----:B------:R-:W-:Y:S04]  /*877c0*/  STL [R1+0x3c80], R14 ;  /* 0x003c800e01007387 */ /* 0x000fe80000100800 */
[----:B-1----:R-:W2:Y:S04]  /*877d0*/  LDL.LU.64 R20, [R1+0x6c08] ;  /* 0x006c080001147983 */ /* 0x002ea80000300a00 */
[----:B------:R-:W-:Y:S04]  /*877e0*/  STL.64 [R1+0x6bd8], R28 ;  /* 0x006bd81c01007387 */ /* 0x000fe80000100a00 */
[----:B------:R1:W-:Y:S04]  /*877f0*/  STL [R1+0x6be0], R29 ;  /* 0x006be01d01007387 */ /* 0x0003e80000100800 */
[----:B-1----:R0:W3:Y:S01]  /*87800*/  LDL.64 R28, [R1+0x3c80] ;  /* 0x003c8000011c7983 */ /* 0x0020e20000100a00 */
[----:B------:R-:W-:Y:S01]  /*87810*/  IMAD.X R23, R9, 0x1, R10, P3 ;  /* 0x0000000109177824 */ /* 0x000fe200018e060a */
[----:B------:R-:W-:-:S02]  /*87820*/  IADD3 R14, P2, R4, R5, RZ ;  /* 0x00000005040e7210 */ /* 0x000fc40007f5e0ff */
[----:B------:R-:W-:Y:S02]  /*87830*/  IADD3 R16, P3, R4, R3, RZ ;  /* 0x0000000304107210 */ /* 0x000fe40007f7e0ff */
[----:B------:R1:W-:Y:S01]  /*87840*/  STL.64 [R1+0x3c88], R22 ;  /* 0x003c881601007387 */ /* 0x0003e20000100a00 */
[----:B------:R-:W-:-:S03]  /*87850*/  IMAD.X R15, R9, 0x1, R6, P2 ;  /* 0x00000001090f7824 */ /* 0x000fc600010e0606 */
[----:B-1----:R-:W4:Y:S04]  /*87860*/  LDL.LU.64 R22, [R1+0x6c00] ;  /* 0x006c000001167983 */ /* 0x002f280000300a00 */
[----:B------:R1:W-:Y:S04]  /*87870*/  STL [R1+0x3c70], R16 ;  /* 0x003c701001007387 */ /* 0x0003e80000100800 */
[----:B-1----:R-:W2:Y:S01]  /*87880*/  LDL.LU.64 R16, [R1+0x6bf8] ;  /* 0x006bf80001107983 */ /* 0x002ea20000300a00 */
[----:B---3--:R-:W-:Y:S01]  /*87890*/  IMAD.X R29, R9, 0x1, R8, P1 ;  /* 0x00000001091d7824 */ /* 0x008fe200008e0608 */
[----:B------:R-:W-:-:S04]  /*878a0*/  IADD3 R28, P1, R4, R0, RZ ;  /* 0x00000000041c7210 */ /* 0x000fc80007f3e0ff */
[----:B------:R1:W-:Y:S04]  /*878b0*/  STL [R1+0x3c84], R29 ;  /* 0x003c841d01007387 */ /* 0x0003e80000100800 */
[----:B------:R-:W3:Y:S04]  /*878c0*/  LDL.LU R4, [R1+0x6bf0] ;  /* 0x006bf00001047983 */ /* 0x000ee80000300800 */
[----:B-1----:R-:W4:Y:S04]  /*878d0*/  LDL R29, [R1+0xe4] ;  /* 0x0000e400011d7983 */ /* 0x002f280000100800 */
[----:B------:R1:W-:Y:S04]  /*878e0*/  STL.64 [R1+0x3c78], R14 ;  /* 0x003c780e01007387 */ /* 0x0003e80000100a00 */
[----:B-1----:R-:W4:Y:S04]  /*878f0*/  LDL.LU.64 R14, [R1+0x6be8] ;  /* 0x006be800010e7983 */ /* 0x002f280000300a00 */
[----:B------:R1:W-:Y:S04]  /*87900*/  STL.64 [R1+0x6bc0], R6 ;  /* 0x006bc00601007387 */ /* 0x0003e80000100a00 */
[----:B-1----:R0:W2:Y:S01]  /*87910*/  LDL.64 R6, [R1+0x3c70] ;  /* 0x003c700001067983 */ /* 0x0020a20000100a00 */
[----:B----4-:R-:W-:Y:S01]  /*87920*/  IADD3 R26, P2, R29, R14, RZ ;  /* 0x0000000e1d1a7210 */ /* 0x010fe20007f5e0ff */
[----:B--2---:R-:W-:-:S02]  /*87930*/  IMAD.MOV.U32 R7, RZ, RZ, R27 ;  /* 0x000000ffff077224 */ /* 0x004fc400078e001b */
[----:B------:R-:W2:Y:S04]  /*87940*/  LDL R27, [R1+0x3a4] ;  /* 0x0003a400011b7983 */ /* 0x000ea80000100800 */
[----:B------:R1:W-:Y:S02]  /*87950*/  STL.64 [R1+0x6bc8], R14 ;  /* 0x006bc80e01007387 */ /* 0x0003e40000100a00 */
[----:B-1----:R-:W-:Y:S02]  /*87960*/  IMAD.MOV.U32 R14, RZ, RZ, R7 ;  /* 0x000000ffff0e7224 */ /* 0x002fe400078e0007 */
[----:B---3--:R-:W-:Y:S01]  /*87970*/  IMAD.X R7, R9, 0x1, R4, P3 ;  /* 0x0000000109077824 */ /* 0x008fe200018e0604 */
[----:B------:R-:W-:Y:S01]  /*87980*/  IADD3 R6, P3, R29, R13, RZ ;  /* 0x0000000d1d067210 */ /* 0x000fe20007f7e0ff */
[----:B------:R-:W-:-:S03]  /*87990*/  IMAD.X R29, R9, 0x1, R2, P1 ;  /* 0x00000001091d7824 */ /* 0x000fc600008e0602 */
[----:B------:R-:W-:Y:S04]  /*879a0*/  STL [R1+0x3c74], R7 ;  /* 0x003c740701007387 */ /* 0x000fe80000100800 */
[----:B------:R1:W-:Y:S04]  /*879b0*/  STL [R1+0x6bb8], R13 ;  /* 0x006bb80d01007387 */ /* 0x0003e80000100800 */
[----:B-1----:R-:W3:Y:S04]  /*879c0*/  LDL.LU R13, [R1+0xe4] ;  /* 0x0000e400010d7983 */ /* 0x002ee80000300800 */
[----:B------:R-:W4:Y:S04]  /*879d0*/  LDL.LU R9, [R1+0x6be4] ;  /* 0x006be40001097983 */ /* 0x000f280000300800 */
[----:B------:R1:W-:Y:S04]  /*879e0*/  STL.64 [R1+0x3c68], R28 ;  /* 0x003c681c01007387 */ /* 0x0003e80000100a00 */
[----:B-1----:R0:W2:Y:S01]  /*879f0*/  LDL.LU R29, [R1+0x6be0] ;  /* 0x006be000011d7983 */ /* 0x0020a20000300800 */
[----:B---3--:R-:W-:-:S05]  /*87a00*/  IADD3 R28, P1, R13, R11, RZ ;  /* 0x0000000b0d1c7210 */ /* 0x008fca0007f3e0ff */
[----:B------:R2:W-:Y:S04]  /*87a10*/  STL [R1+0x3c50], R28 ;  /* 0x003c501c01007387 */ /* 0x0005e80000100800 */
[----:B--2---:R-:W2:Y:S01]  /*87a20*/  LDL.LU.64 R28, [R1+0x6bd8] ;  /* 0x006bd800011c7983 */ /* 0x004ea20000300a00 */
[----:B------:R-:W-:-:S05]  /*87a30*/  IMAD.X R27, R27, 0x1, R16, P2 ;  /* 0x000000011b1b7824 */ /* 0x000fca00010e0610 */
[----:B------:R1:W-:Y:S04]  /*87a40*/  STL.64 [R1+0x3c60], R26 ;  /* 0x003c601a01007387 */ /* 0x0003e80000100a00 */
[----:B-1----:R-:W3:Y:S04]  /*87a50*/  LDL.LU.64 R26, [R1+0x6bd0] ;  /* 0x006bd000011a7983 */ /* 0x002ee80000300a00 */
[----:B------:R1:W-:Y:S04]  /*87a60*/  STL [R1+0x6ba0], R16 ;  /* 0x006ba01001007387 */ /* 0x0003e80000100800 */
[----:B-1----:R-:W3:Y:S04]  /*87a70*/  LDL.LU R16, [R1+0x3a4] ;  /* 0x0003a40001107983 */ /* 0x002ee80000300800 */
[----:B--2---:R1:W-:Y:S02]  /*87a80*/  STL.64 [R1+0x6b98], R28 ;  /* 0x006b981c01007387 */ /* 0x0043e40000100a00 */
[----:B-1----:R-:W-:Y:S01]  /*87a90*/  IMAD.MOV.U32 R29, RZ, RZ, R14 ;  /* 0x000000ffff1d7224 */ /* 0x002fe200078e000e */
[----:B----4-:R-:W-:-:S05]  /*87aa0*/  IADD3 R14, P2, R13, R9, RZ ;  /* 0x000000090d0e7210 */ /* 0x010fca0007f5e0ff */
[----:B------:R1:W-:Y:S04]  /*87ab0*/  STL [R1+0x3c48], R14 ;  /* 0x003c480e01007387 */ /* 0x0003e80000100800 */
[----:B-1----:R-:W3:Y:S02]  /*87ac0*/  LDL.LU.64 R14, [R1+0x6bc8] ;  /* 0x006bc800010e7983 */ /* 0x002ee40000300a00 */
[----:B---3--:R-:W-:-:S05]  /*87ad0*/  IMAD.X R7, R16, 0x1, R15, P3 ;  /* 0x0000000110077824 */ /* 0x008fca00018e060f */
[----:B------:R1:W-:Y:S04]  /*87ae0*/  STL.64 [R1+0x3c58], R6 ;  /* 0x003c580601007387 */ /* 0x0003e80000100a00 */
[----:B-1----:R-:W2:Y:S04]  /*87af0*/  LDL.LU.64 R6, [R1+0x6bc0] ;  /* 0x006bc00001067983 */ /* 0x002ea80000300a00 */
[----:B------:R1:W-:Y:S04]  /*87b00*/  STL.64 [R1+0x6ba8], R20 ;  /* 0x006ba81401007387 */ /* 0x0003e80000100a00 */
[----:B-1----:R0:W3:Y:S04]  /*87b10*/  LDL.64 R20, [R1+0x3c48] ;  /* 0x003c480001147983 */ /* 0x0020e80000100a00 */
[----:B------:R1:W-:Y:S04]  /*87b20*/  STL.64 [R1+0x6bb0], R22 ;  /* 0x006bb01601007387 */ /* 0x0003e80000100a00 */
[----:B-1----:R0:W4:Y:S01]  /*87b30*/  LDL.64 R22, [R1+0x3c50] ;  /* 0x003c500001167983 */ /* 0x0021220000100a00 */
[----:B--2---:R-:W-:Y:S01]  /*87b40*/  IADD3 R28, P3, R13, R7, RZ ;  /* 0x000000070d1c7210 */ /* 0x004fe20007f7e0ff */
[----:B---3--:R-:W-:-:S04]  /*87b50*/  IMAD.MOV.U32 R21, RZ, RZ, R29 ;  /* 0x000000ffff157224 */ /* 0x008fc800078e001d */
[C---:B------:R-:W-:Y:S02]  /*87b60*/  IMAD.X R29, R16.reuse, 0x1, R8, P3 ;  /* 0x00000001101d7824 */ /* 0x040fe400018e0608 */
[----:B----4-:R-:W-:-:S05]  /*87b70*/  IMAD.X R23, R16, 0x1, R12, P1 ;  /* 0x0000000110177824 */ /* 0x010fca00008e060c */
[----:B------:R1:W-:Y:S01]  /*87b80*/  STL [R1+0x3c54], R23 ;  /* 0x003c541701007387 */ /* 0x0003e20000100800 */
[C---:B------:R-:W-:Y:S01]  /*87b90*/  IADD3 R22, P1, R13.reuse, R5, RZ ;  /* 0x000000050d167210 */ /* 0x040fe20007f3e0ff */
[----:B-1----:R-:W-:Y:S02]  /*87ba0*/  IMAD.MOV.U32 R23, RZ, RZ, R21 ;  /* 0x000000ffff177224 */ /* 0x002fe400078e0015 */
[----:B------:R-:W-:Y:S01]  /*87bb0*/  IMAD.X R21, R16, 0x1, R10, P2 ;  /* 0x0000000110157824 */ /* 0x000fe200010e060a */
[----:B------:R-:W-:-:S04]  /*87bc0*/  IADD3 R20, P2, R13, R3, RZ ;  /* 0x000000030d147210 */ /* 0x000fc80007f5e0ff */
[----:B------:R-:W-:Y:S04]  /*87bd0*/  STL [R1+0x3c4c], R21 ;  /* 0x003c4c1501007387 */ /* 0x000fe80000100800 */
[----:B------:R-:W-:Y:S04]  /*87be0*/  STL.64 [R1+0x6b90], R8 ;  /* 0x006b900801007387 */ /* 0x000fe80000100a00 */
[----:B------:R1:W-:Y:S02]  /*87bf0*/  STL.64 [R1+0x3c40], R28 ;  /* 0x003c401c01007387 */ /* 0x0003e40000100a00 */
[----:B-1----:R-:W-:-:S02]  /*87c00*/  IMAD.MOV.U32 R29, RZ, RZ, R23 ;  /* 0x000000ffff1d7224 */ /* 0x002fc400078e0017 */
[C---:B------:R-:W-:Y:S01]  /*87c10*/  IMAD.X R23, R16.reuse, 0x1, R6, P1 ;  /* 0x0000000110177824 */ /* 0x040fe200008e0606 */
[----:B------:R-:W-:Y:S01]  /*87c20*/  IADD3 R28, P3, R13, R0, RZ ;  /* 0x000000000d1c7210 */ /* 0x000fe20007f7e0ff */
[----:B------:R-:W-:Y:S01]  /*87c30*/  IMAD.X R21, R16, 0x1, R4, P2 ;  /* 0x0000000110157824 */ /* 0x000fe200010e0604 */
[----:B------:R-:W2:Y:S04]  /*87c40*/  LDL.LU R13, [R1+0x6bb8] ;  /* 0x006bb800010d7983 */ /* 0x000ea80000300800 */
[----:B------:R1:W-:Y:S01]  /*87c50*/  STL.64 [R1+0x3c38], R22 ;  /* 0x003c381601007387 */ /* 0x0003e20000100a00 */
[----:B------:R-:W-:-:S03]  /*87c60*/  IADD3 R8, P1, R29, R14, RZ ;  /* 0x0000000e1d087210 */ /* 0x000fc60007f3e0ff */
[----:B-1----:R-:W3:Y:S04]  /*87c70*/  LDL.LU.64 R22, [R1+0x6bb0] ;  /* 0x006bb00001167983 */ /* 0x002ee80000300a00 */
[----:B------:R-:W-:Y:S04]  /*87c80*/  STL.64 [R1+0x6b88], R6 ;  /* 0x006b880601007387 */ /* 0x000fe80000100a00 */
[----:B------:R-:W4:Y:S04]  /*87c90*/  LDL R9, [R1+0x3a0] ;  /* 0x0003a00001097983 */ /* 0x000f280000100800 */
[----:B------:R1:W-:Y:S04]  /*87ca0*/  STL.64 [R1+0x3c30], R20 ;  /* 0x003c301401007387 */ /* 0x0003e80000100a00 */
[----:B-1----:R-:W2:Y:S04]  /*87cb0*/  LDL.LU.64 R20, [R1+0x6ba8] ;  /* 0x006ba80001147983 */ /* 0x002ea80000300a00 */
[----:B------:R1:W-:Y:S02]  /*87cc0*/  STL.64 [R1+0x6b80], R26 ;  /* 0x006b801a01007387 */ /* 0x0003e40000100a00 */
[----:B-1----:R-:W-:-:S02]  /*87cd0*/  IMAD.MOV.U32 R26, RZ, RZ, R29 ;  /* 0x000000ffff1a7224 */ /* 0x002fc400078e001d */
[----:B------:R-:W-:Y:S02]  /*87ce0*/  IMAD.X R29, R16, 0x1, R2, P3 ;  /* 0x00000001101d7824 */ /* 0x000fe400018e0602 */
[----:B------:R-:W4:Y:S04]  /*87cf0*/  LDL.LU R16, [R1+0x6ba0] ;  /* 0x006ba00001107983 */ /* 0x000f280000300800 */
[----:B------:R1:W-:Y:S04]  /*87d00*/  STL.64 [R1+0x3c28], R28 ;  /* 0x003c281c01007387 */ /* 0x0003e80000100a00 */
[----:B-1----:R-:W3:Y:S01]  /*87d10*/  LDL.LU.64 R28, [R1+0x6b98] ;  /* 0x006b9800011c7983 */ /* 0x002ee20000300a00 */
[----:B----4-:R-:W-:-:S03]  /*87d20*/  IMAD.X R9, R9, 0x1, R16, P1 ;  /* 0x0000000109097824 */ /* 0x010fc600008e0610 */
[----:B---3--:R-:W-:Y:S04]  /*87d30*/  STL.64 [R1+0x6b58], R28 ;  /* 0x006b581c01007387 */ /* 0x008fe80000100a00 */
[----:B------:R1:W-:Y:S04]  /*87d40*/  STL.64 [R1+0x3c20], R8 ;  /* 0x003c200801007387 */ /* 0x0003e80000100a00 */
[----:B-1----:R-:W3:Y:S04]  /*87d50*/  LDL.LU.64 R8, [R1+0x6b90] ;  /* 0x006b900001087983 */ /* 0x002ee80000300a00 */
[----:B--2---:R-:W-:Y:S04]  /*87d60*/  STL.64 [R1+0x6b60], R20 ;  /* 0x006b601401007387 */ /* 0x004fe80000100a00 */
[----:B------:R1:W-:Y:S04]  /*87d70*/  STL [R1+0x6b68], R22 ;  /* 0x006b681601007387 */ /* 0x0003e80000100800 */
[----:B-1----:R-:W2:Y:S01]  /*87d80*/  LDL.LU R22, [R1+0x3a0] ;  /* 0x0003a00001167983 */ /* 0x002ea20000300800 */
[----:B------:R-:W-:Y:S01]  /*87d90*/  IADD3 R6, P2, R26, R13, RZ ;  /* 0x0000000d1a067210 */ /* 0x000fe20007f5e0ff */
[----:B------:R-:W-:-:S04]  /*87da0*/  IMAD.MOV.U32 R21, RZ, RZ, R26 ;  /* 0x000000ffff157224 */ /* 0x000fc800078e001a */
[----:B--2---:R-:W-:-:S05]  /*87db0*/  IMAD.X R7, R22, 0x1, R15, P2 ;  /* 0x0000000116077824 */ /* 0x004fca00010e060f */
[----:B------:R1:W-:Y:S04]  /*87dc0*/  STL.64 [R1+0x3c18], R6 ;  /* 0x003c180601007387 */ /* 0x0003e80000100a00 */
[----:B-1----:R-:W2:Y:S01]  /*87dd0*/  LDL.LU.64 R6, [R1+0x6b88] ;  /* 0x006b880001067983 */ /* 0x002ea20000300a00 */
[----:B------:R-:W-:Y:S02]  /*87de0*/  IADD3 R28, P3, R26, R11, RZ ;  /* 0x0000000b1a1c7210 */ /* 0x000fe40007f7e0ff */
[----:B---3--:R-:W-:Y:S01]  /*87df0*/  IADD3 R26, P1, R21, R9, RZ ;  /* 0x00000009151a7210 */ /* 0x008fe20007f3e0ff */
[----:B------:R1:W-:Y:S04]  /*87e00*/  STL.64 [R1+0x6b70], R16 ;  /* 0x006b701001007387 */ /* 0x0003e80000100a00 */
[----:B------:R-:W-:Y:S04]  /*87e10*/  STL [R1+0x3c08], R26 ;  /* 0x003c081a01007387 */ /* 0x000fe80000100800 */
[----:B------:R3:W-:Y:S01]  /*87e20*/  STL [R1+0x6b78], R17 ;  /* 0x006b781101007387 */ /* 0x0007e20000100800 */
[----:B------:R-:W-:-:S02]  /*87e30*/  IMAD.X R29, R22, 0x1, R12, P3 ;  /* 0x00000001161d7824 */ /* 0x000fc400018e060c */
[----:B-1----:R-:W-:Y:S02]  /*87e40*/  IMAD.MOV.U32 R16, RZ, RZ, R26 ;  /* 0x000000ffff107224 */ /* 0x002fe400078e001a */
[----:B---3--:R-:W-:Y:S02]  /*87e50*/  IMAD.MOV.U32 R17, RZ, RZ, R27 ;  /* 0x000000ffff117224 */ /* 0x008fe400078e001b */
[----:B------:R-:W-:Y:S01]  /*87e60*/  IMAD.X R17, R22, 0x1, R10, P1 ;  /* 0x0000000116117824 */ /* 0x000fe200008e060a */
[----:B------:R-:W-:Y:S04]  /*87e70*/  STL.64 [R1+0x3c10], R28 ;  /* 0x003c101c01007387 */ /* 0x000fe80000100a00 */
[----:B------:R-:W-:Y:S01]  /*87e80*/  STL [R1+0x3c0c], R17 ;  /* 0x003c0c1101007387 */ /* 0x000fe20000100800 */
[----:B--2---:R-:W-:-:S05]  /*87e90*/  IADD3 R26, P2, R21, R7, RZ ;  /* 0x00000007151a7210 */ /* 0x004fca0007f5e0ff */
[----:B------:R-:W-:-:S05]  /*87ea0*/  IMAD.X R27, R22, 0x1, R8, P2 ;  /* 0x00000001161b7824 */ /* 0x000fca00010e0608 */
[----:B------:R1:W-:Y:S04]  /*87eb0*/  STL.64 [R1+0x3c00], R26 ;  /* 0x003c001a01007387 */ /* 0x0003e80000100a00 */
[----:B-1----:R-:W2:Y:S01]  /*87ec0*/  LDL.LU.64 R26, [R1+0x6b80] ;  /* 0x006b8000011a7983 */ /* 0x002ea20000300a00 */
[C---:B------:R-:W-:Y:S02]  /*87ed0*/  IADD3 R28, P3, R21.reuse, R5, RZ ;  /* 0x00000005151c7210 */ /* 0x040fe40007f7e0ff */
[----:B------:R-:W-:-:S03]  /*87ee0*/  IADD3 R16, P1, R21, R3, RZ ;  /* 0x0000000315107210 */ /* 0x000fc60007f3e0ff */
[C---:B------:R-:W-:Y:S02]  /*87ef0*/  IMAD.X R29, R22.reuse, 0x1, R6, P3 ;  /* 0x00000001161d7824 */ /* 0x040fe400018e0606 */
[----:B------:R-:W-:Y:S01]  /*87f00*/  IMAD.X R17, R22, 0x1, R4, P1 ;  /* 0x0000000116117824 */ /* 0x000fe200008e0604 */
[----:B--2---:R1:W-:Y:S04]  /*87f10*/  STL.64 [R1+0x6b50], R26 ;  /* 0x006b501a01007387 */ /* 0x0043e80000100a00 */
[----:B-1----:R-:W2:Y:S04]  /*87f20*/  LDL R27, [R1+0xec] ;  /* 0x0000ec00011b7983 */ /* 0x002ea80000100800 */
[----:B------:R1:W-:Y:S04]  /*87f30*/  STL.64 [R1+0x3bf8], R28 ;  /* 0x003bf81c01007387 */ /* 0x0003e80000100a00 */
[----:B-1----:R-:W3:Y:S04]  /*87f40*/  LDL R29, [R1+0x38c] ;  /* 0x00038c00011d7983 */ /* 0x002ee80000100800 */
[----:B------:R1:W-:Y:S04]  /*87f50*/  STL.64 [R1+0x3bf0], R16 ;  /* 0x003bf01001007387 */ /* 0x0003e80000100a00 */
[----:B-1----:R0:W4:Y:S01]  /*87f60*/  LDL.LU R17, [R1+0x6b78] ;  /* 0x006b780001117983 */ /* 0x0021220000300800 */
[----:B--2---:R-:W-:-:S05]  /*87f70*/  IADD3 R16, P1, R27, R13, RZ ;  /* 0x0000000d1b107210 */ /* 0x004fca0007f3e0ff */
[----:B------:R4:W-:Y:S04]  /*87f80*/  STL [R1+0x3bd8], R16 ;  /* 0x003bd81001007387 */ /* 0x0009e80000100800 */
[----:B----4-:R-:W3:Y:S01]  /*87f90*/  LDL.LU.64 R16, [R1+0x6b70] ;  /* 0x006b700001107983 */ /* 0x010ee20000300a00 */
[----:B------:R-:W-:Y:S02]  /*87fa0*/  IADD3 R20, P2, R21, R0, RZ ;  /* 0x0000000015147210 */ /* 0x000fe40007f5e0ff */
[----:B------:R-:W-:-:S03]  /*87fb0*/  IADD3 R28, P3, R27, R14, RZ ;  /* 0x0000000e1b1c7210 */ /* 0x000fc60007f7e0ff */
[----:B------:R-:W-:Y:S02]  /*87fc0*/  IMAD.X R21, R22, 0x1, R2, P2 ;  /* 0x0000000116157824 */ /* 0x000fe400010e0602 */
[----:B------:R-:W2:Y:S04]  /*87fd0*/  LDL.LU R22, [R1+0x6b68] ;  /* 0x006b680001167983 */ /* 0x000ea80000300800 */
[----:B------:R1:W-:Y:S04]  /*87fe0*/  STL.64 [R1+0x3be8], R20 ;  /* 0x003be81401007387 */ /* 0x0003e80000100a00 */
[----:B-1----:R-:W4:Y:S01]  /*87ff0*/  LDL.LU.64 R20, [R1+0x6b60] ;  /* 0x006b600001147983 */ /* 0x002f220000300a00 */
[----:B---3--:R-:W-:-:S05]  /*88000*/  IMAD.X R29, R29, 0x1, R16, P3 ;  /* 0x000000011d1d7824 */ /* 0x008fca00018e0610 */
[----:B------:R1:W-:Y:S04]  /*88010*/  STL.64 [R1+0x3be0], R28 ;  /* 0x003be01c01007387 */ /* 0x0003e80000100a00 */
[----:B-1----:R-:W3:Y:S04]  /*88020*/  LDL.LU.64 R28, [R1+0x6b58] ;  /* 0x006b5800011c7983 */ /* 0x002ee80000300a00 */
[----:B---3--:R1:W-:Y:S04]  /*88030*/  STL.64 [R1+0x6b48], R28 ;  /* 0x006b481c01007387 */ /* 0x0083e80000100a00 */
[----:B-1----:R0:W3:Y:S04]  /*88040*/  LDL.64 R28, [R1+0x3bd8] ;  /* 0x003bd800011c7983 */ /* 0x0020e80000100a00 */
[----:B----4-:R1:W-:Y:S04]  /*88050*/  STL.64 [R1+0x6b30], R20 ;  /* 0x006b301401007387 */ /* 0x0103e80000100a00 */
[----:B-1----:R-:W4:Y:S04]  /*88060*/  LDL.LU R21, [R1+0xec] ;  /* 0x0000ec0001157983 */ /* 0x002f280000300800 */
[----:B------:R4:W-:Y:S04]  /*88070*/  STL.64 [R1+0x6b40], R16 ;  /* 0x006b401001007387 */ /* 0x0009e80000100a00 */
[----:B------:R1:W-:Y:S01]  /*88080*/  STL [R1+0x6b38], R9 ;  /* 0x006b380901007387 */ /* 0x0003e20000100800 */
[----:B------:R-:W-:-:S02]  /*88090*/  IADD3 R26, P2, R27, R11, RZ ;  /* 0x0000000b1b1a7210 */ /* 0x000fc40007f5e0ff */
[----:B----4-:R-:W-:Y:S02]  /*880a0*/  IADD3 R16, P3, R21, R9, RZ ;  /* 0x0000000915107210 */ /* 0x010fe40007f7e0ff */
[----:B-1----:R-:W3:Y:S02]  /*880b0*/  LDL.LU R9, [R1+0x38c] ;  /* 0x00038c0001097983 */ /* 0x002ee40000300800 */
[C---:B---3--:R-:W-:Y:S02]  /*880c0*/  IMAD.X R29, R9.reuse, 0x1, R15, P1 ;  /* 0x00000001091d7824 */ /* 0x048fe400008e060f */
[----:B------:R-:W-:-:S03]  /*880d0*/  IMAD.X R27, R9, 0x1, R12, P2 ;  /* 0x00000001091b7824 */ /* 0x000fc600010e060c */
[----:B------:R-:W-:Y:S04]  /*880e0*/  STL [R1+0x3bdc], R29 ;  /* 0x003bdc1d01007387 */ /* 0x000fe80000100800 */
[----:B------:R1:W-:Y:S04]  /*880f0*/  STL.64 [R1+0x3bd0], R26 ;  /* 0x003bd01a01007387 */ /* 0x0003e80000100a00 */
[----:B-1----:R-:W3:Y:S01]  /*88100*/  LDL.LU.64 R26, [R1+0x6b50] ;  /* 0x006b5000011a7983 */ /* 0x002ee20000300a00 */
[----:B------:R-:W-:Y:S01]  /*88110*/  IMAD.X R17, R9, 0x1, R10, P3 ;  /* 0x0000000109117824 */ /* 0x000fe200018e060a */
[----:B------:R-:W-:-:S05]  /*88120*/  IADD3 R28, P1, R21, R7, RZ ;  /* 0x00000007151c7210 */ /* 0x000fca0007f3e0ff */
[----:B------:R-:W-:Y:S01]  /*88130*/  IMAD.X R29, R9, 0x1, R8, P1 ;  /* 0x00000001091d7824 */ /* 0x000fe200008e0608 */
[----:B---3--:R-:W-:Y:S04]  /*88140*/  STL.64 [R1+0x6b20], R26 ;  /* 0x006b201a01007387 */ /* 0x008fe80000100a00 */
[----:B------:R1:W-:Y:S04]  /*88150*/  STL.64 [R1+0x6b28], R24 ;  /* 0x006b281801007387 */ /* 0x0003e80000100a00 */
[----:B-1----:R-:W3:Y:S01]  /*88160*/  LDL R24, [R1+0xf0] ;  /* 0x0000f00001187983 */ /* 0x002ee20000100800 */
[----:B------:R-:W-:-:S03]  /*88170*/  IADD3 R26, P2, R21, R5, RZ ;  /* 0x00000005151a7210 */ /* 0x000fc60007f5e0ff */
[----:B------:R1:W-:Y:S04]  /*88180*/  STL.64 [R1+0x3bc8], R16 ;  /* 0x003bc81001007387 */ /* 0x0003e80000100a00 */
[----:B------:R4:W-:Y:S01]  /*88190*/  STL.64 [R1+0x3bc0], R28 ;  /* 0x003bc01c01007387 */ /* 0x0009e20000100a00 */
[----:B------:R-:W-:Y:S01]  /*881a0*/  IMAD.X R27, R9, 0x1, R6, P2 ;  /* 0x00000001091b7824 */ /* 0x000fe200010e0606 */
[----:B-1----:R-:W-:Y:S02]  /*881b0*/  IADD3 R16, P3, R21, R3, RZ ;  /* 0x0000000315107210 */ /* 0x002fe40007f7e0ff */
[----:B----4-:R-:W4:Y:S04]  /*881c0*/  LDL.LU.64 R28, [R1+0x6b48] ;  /* 0x006b4800011c7983 */ /* 0x010f280000300a00 */
[----:B------:R-:W-:Y:S01]  /*881d0*/  STL.64 [R1+0x6b18], R6 ;  /* 0x006b180601007387 */ /* 0x000fe20000100a00 */
[----:B------:R-:W-:-:S03]  /*881e0*/  IMAD.X R17, R9, 0x1, R4, P3 ;  /* 0x0000000109117824 */ /* 0x000fc600018e0604 */
[----:B------:R1:W-:Y:S01]  /*881f0*/  STL.64 [R1+0x3bb8], R26 ;  /* 0x003bb81a01007387 */ /* 0x0003e20000100a00 */
[----:B------:R-:W-:-:S03]  /*88200*/  IADD3 R20, P1, R21, R0, RZ ;  /* 0x0000000015147210 */ /* 0x000fc60007f3e0ff */
[----:B-1----:R-:W2:Y:S04]  /*88210*/  LDL R27, [R1+0x388] ;  /* 0x00038800011b7983 */ /* 0x002ea80000100800 */
[----:B------:R1:W-:Y:S01]  /*88220*/  STL.64 [R1+0x3bb0], R16 ;  /* 0x003bb01001007387 */ /* 0x0003e20000100a00 */
[----:B------:R-:W-:-:S03]  /*88230*/  IMAD.X R21, R9, 0x1, R2, P1 ;  /* 0x0000000109157824 */ /* 0x000fc600008e0602 */
[----:B-1----:R-:W2:Y:S04]  /*88240*/  LDL.LU.64 R16, [R1+0x6b40] ;  /* 0x006b400001107983 */ /* 0x002ea80000300a00 */
[----:B------:R1:W-:Y:S01]  /*88250*/  STL [R1+0x6b10], R13 ;  /* 0x006b100d01007387 */ /* 0x0003e20000100800 */
[----:B---3--:R-:W-:-:S03]  /*88260*/  IADD3 R6, P3, R24, R13, RZ ;  /* 0x0000000d18067210 */ /* 0x008fc60007f7e0ff */
[----:B-1----:R-:W3:Y:S04]  /*88270*/  LDL.LU R13, [R1+0xf0] ;  /* 0x0000f000010d7983 */ /* 0x002ee80000300800 */
[----:B------:R-:W4:Y:S04]  /*88280*/  LDL.LU R9, [R1+0x6b38] ;  /* 0x006b380001097983 */ /* 0x000f280000300800 */
[----:B------:R1:W-:Y:S04]  /*88290*/  STL.64 [R1+0x3ba8], R20 ;  /* 0x003ba81401007387 */ /* 0x0003e80000100a00 */
[----:B-1----:R-:W4:Y:S01]  /*882a0*/  LDL.LU.64 R20, [R1+0x6b30] ;  /* 0x006b300001147983 */ /* 0x002f220000300a00 */
[----:B------:R-:W-:-:S05]  /*882b0*/  IADD3 R26, P2, R24, R14, RZ ;  /* 0x0000000e181a7210 */ /* 0x000fca0007f5e0ff */
[----:B--2---:R-:W-:Y:S01]  /*882c0*/  IMAD.X R27, R27, 0x1, R16, P2 ;  /* 0x000000011b1b7824 */ /* 0x004fe200010e0610 */
[----:B---3--:R-:W-:-:S05]  /*882d0*/  IADD3 R24, P1, R13, R11, RZ ;  /* 0x0000000b0d187210 */ /* 0x008fca0007f3e0ff */
[----:B------:R1:W-:Y:S04]  /*882e0*/  STL [R1+0x3b90], R24 ;  /* 0x003b901801007387 */ /* 0x0003e80000100800 */
[----:B-1----:R-:W2:Y:S04]  /*882f0*/  LDL.LU.64 R24, [R1+0x6b28] ;  /* 0x006b280001187983 */ /* 0x002ea80000300a00 */
[----:B------:R1:W-:Y:S04]  /*88300*/  STL.64 [R1+0x3ba0], R26 ;  /* 0x003ba01a01007387 */ /* 0x0003e80000100a00 */
[----:B-1----:R-:W3:Y:S04]  /*88310*/  LDL.LU.64 R26, [R1+0x6b20] ;  /* 0x006b2000011a7983 */ /* 0x002ee80000300a00 */
[----:B----4-:R1:W-:Y:S04]  /*88320*/  STL.64 [R1+0x6b00], R20 ;  /* 0x006b001401007387 */ /* 0x0103e80000100a00 */
[----:B-1----:R-:W4:Y:S04]  /*88330*/  LDL R20, [R1+0xf4] ;  /* 0x0000f40001147983 */ /* 0x002f280000100800 */
[----:B----4-:R1:W-:Y:S04]  /*88340*/  STL.64 [R1+0x6b08], R20 ;  /* 0x006b081401007387 */ /* 0x0103e80000100a00 */
[----:B-1----:R0:W4:Y:S04]  /*88350*/  LDL.64 R20, [R1+0x3b90] ;  /* 0x003b900001147983 */ /* 0x0021280000100a00 */
[----:B--2---:R-:W-:Y:S04]  /*88360*/  STL.64 [R1+0x6ae8], R24 ;  /* 0x006ae81801007387 */ /* 0x004fe80000100a00 */
[----:B---3--:R1:W-:Y:S04]  /*88370*/  STL.64 [R1+0x6ae0], R26 ;  /* 0x006ae01a01007387 */ /* 0x0083e80000100a00 */
[----:B-1----:R-:W2:Y:S02]  /*88380*/  LDL.LU R26, [R1+0x388] ;  /* 0x00038800011a7983 */ /* 0x002ea40000300800 */
[----:B--2---:R-:W-:-:S05]  /*88390*/  IMAD.X R7, R26, 0x1, R15, P3 ;  /* 0x000000011a077824 */ /* 0x004fca00018e060f */
[----:B------:R1:W-:Y:S04]  /*883a0*/  STL.64 [R1+0x3b98], R6 ;  /* 0x003b980601007387 */ /* 0x0003e80000100a00 */
[----:B-1----:R-:W2:Y:S01]  /*883b0*/  LDL.LU.64 R6, [R1+0x6b18] ;  /* 0x006b180001067983 */ /* 0x002ea20000300a00 */
[----:B------:R-:W-:-:S03]  /*883c0*/  IADD3 R24, P2, R13, R9, RZ ;  /* 0x000000090d187210 */ /* 0x000fc60007f5e0ff */
[----:B------:R1:W-:Y:S01]  /*883d0*/  STL.64 [R1+0x6af8], R18 ;  /* 0x006af81201007387 */ /* 0x0003e20000100a00 */
[----:B----4-:R-:W-:-:S03]  /*883e0*/  IMAD.X R21, R26, 0x1, R12, P1 ;  /* 0x000000011a157824 */ /* 0x010fc600008e060c */
[----:B------:R2:W-:Y:S01]  /*883f0*/  STL [R1+0x3b88], R24 ;  /* 0x003b881801007387 */ /* 0x0005e20000100800 */
[C---:B------:R-:W-:Y:S01]  /*88400*/  IADD3 R20, P1, R13.reuse, R5, RZ ;  /* 0x000000050d147210 */ /* 0x040fe20007f3e0ff */
[----:B-1----:R-:W-:Y:S02]  /*88410*/  IMAD.MOV.U32 R18, RZ, RZ, R24 ;  /* 0x000000ffff127224 */ /* 0x002fe400078e0018 */
[----:B------:R-:W-:Y:S02]  /*88420*/  IMAD.MOV.U32 R19, RZ, RZ, R25 ;  /* 0x000000ffff137224 */ /* 0x000fe400078e0019 */
[----:B------:R-:W-:Y:S01]  /*88430*/  IMAD.X R19, R26, 0x1, R10, P2 ;  /* 0x000000011a137824 */ /* 0x000fe200010e060a */
[----:B------:R1:W-:Y:S04]  /*88440*/  STL [R1+0x3b94], R21 ;  /* 0x003b941501007387 */ /* 0x0003e80000100800 */
[----:B------:R-:W-:Y:S01]  /*88450*/  STL.64 [R1+0x6af0], R10 ;  /* 0x006af00a01007387 */ /* 0x000fe20000100a00 */
[----:B------:R-:W-:-:S03]  /*88460*/  IADD3 R18, P2, R13, R3, RZ ;  /* 0x000000030d127210 */ /* 0x000fc60007f5e0ff */
[----:B------:R-:W-:Y:S01]  /*88470*/  STL [R1+0x3b8c], R19 ;  /* 0x003b8c1301007387 */ /* 0x000fe20000100800 */
[----:B--2---:R-:W-:Y:S01]  /*88480*/  IADD3 R24, P3, R13, R7, RZ ;  /* 0x000000070d187210 */ /* 0x004fe20007f7e0ff */
[----:B-1----:R-:W-:-:S04]  /*88490*/  IMAD.X R21, R26, 0x1, R6, P1 ;  /* 0x000000011a157824 */ /* 0x002fc800008e0606 */
[----:B------:R-:W-:-:S05]  /*884a0*/  IMAD.X R25, R26, 0x1, R8, P3 ;  /* 0x000000011a197824 */ /* 0x000fca00018e0608 */
[----:B------:R1:W-:Y:S02]  /*884b0*/  STL.64 [R1+0x3b80], R24 ;  /* 0x003b801801007387 */ /* 0x0003e40000100a00 */
[----:B-1----:R-:W-:Y:S02]  /*884c0*/  IADD3 R24, P3, R13, R0, RZ ;  /* 0x000000000d187210 */ /* 0x002fe40007f7e0ff */
[----:B------:R-:W2:Y:S04]  /*884d0*/  LDL.LU R13, [R1+0x6b10] ;  /* 0x006b1000010d7983 */ /* 0x000ea80000300800 */
[----:B------:R1:W-:Y:S04]  /*884e0*/  STL.64 [R1+0x3b78], R20 ;  /* 0x003b781401007387 */ /* 0x0003e80000100a00 */
[----:B-1----:R-:W3:Y:S01]  /*884f0*/  LDL.LU.64 R20, [R1+0x6b08] ;  /* 0x006b080001147983 */ /* 0x002ee20000300a00 */
[----:B------:R-:W-:Y:S01]  /*88500*/  IMAD.X R19, R26, 0x1, R4, P2 ;  /* 0x000000011a137824 */ /* 0x000fe200010e0604 */
[----:B---3--:R-:W-:-:S05]  /*88510*/  IADD3 R20, P1, R20, R14, RZ ;  /* 0x0000000e14147210 */ /* 0x008fca0007f3e0ff */
[----:B------:R1:W-:Y:S04]  /*88520*/  STL [R1+0x3b60], R20 ;  /* 0x003b601401007387 */ /* 0x0003e80000100800 */
[----:B-1----:R-:W3:Y:S04]  /*88530*/  LDL.LU.64 R20, [R1+0x6b00] ;  /* 0x006b000001147983 */ /* 0x002ee80000300a00 */
[----:B------:R1:W-:Y:S04]  /*88540*/  STL.64 [R1+0x3b70], R18 ;  /* 0x003b701201007387 */ /* 0x0003e80000100a00 */
[----:B-1----:R-:W4:Y:S04]  /*88550*/  LDL.LU.64 R18, [R1+0x6af8] ;  /* 0x006af80001127983 */ /* 0x002f280000300a00 */
[----:B------:R1:W-:Y:S04]  /*88560*/  STL [R1+0x6acc], R4 ;  /* 0x006acc0401007387 */ /* 0x0003e80000100800 */
[----:B-1----:R-:W2:Y:S01]  /*88570*/  LDL.LU R4, [R1+0xf4] ;  /* 0x0000f40001047983 */ /* 0x002ea20000300800 */
[----:B------:R-:W-:Y:S01]  /*88580*/  IMAD.X R25, R26, 0x1, R2, P3 ;  /* 0x000000011a197824 */ /* 0x000fe200018e0602 */
[----:B--2---:R-:W-:-:S05]  /*88590*/  IADD3 R10, P2, R4, R13, RZ ;  /* 0x0000000d040a7210 */ /* 0x004fca0007f5e0ff */
[----:B------:R1:W-:Y:S04]  /*885a0*/  STL [R1+0x3b58], R10 ;  /* 0x003b580a01007387 */ /* 0x0003e80000100800 */
[----:B-1----:R-:W2:Y:S04]  /*885b0*/  LDL.LU.64 R10, [R1+0x6af0] ;  /* 0x006af000010a7983 */ /* 0x002ea80000300a00 */
[----:B------:R1:W-:Y:S04]  /*885c0*/  STL.64 [R1+0x3b68], R24 ;  /* 0x003b681801007387 */ /* 0x0003e80000100a00 */
[----:B-1----:R-:W4:Y:S04]  /*885d0*/  LDL.LU.64 R24, [R1+0x6ae8] ;  /* 0x006ae80001187983 */ /* 0x002f280000300a00 */
[----:B------:R1:W-:Y:S04]  /*885e0*/  STL.64 [R1+0x6ad8], R2 ;  /* 0x006ad80201007387 */ /* 0x0003e80000100a00 */
[----:B-1----:R0:W3:Y:S01]  /*885f0*/  LDL.64 R2, [R1+0x3b60] ;  /* 0x003b600001027983 */ /* 0x0020e20000100a00 */
[----:B--2---:R-:W-:-:S03]  /*88600*/  IADD3 R26, P3, R4, R11, RZ ;  /* 0x0000000b041a7210 */ /* 0x004fc60007f7e0ff */
[----:B---3--:R-:W2:Y:S04]  /*88610*/  LDL R3, [R1+0x384] ;  /* 0x0003840001037983 */ /* 0x008ea80000100800 */
[----:B------:R1:W-:Y:S04]  /*88620*/  STL [R1+0x3b50], R26 ;  /* 0x003b501a01007387 */ /* 0x0003e80000100800 */
[----:B-1----:R-:W3:Y:S01]  /*88630*/  LDL.LU.64 R26, [R1+0x6ae0] ;  /* 0x006ae000011a7983 */ /* 0x002ee20000300a00 */
[----:B--2---:R-:W-:Y:S01]  /*88640*/  IMAD.X R3, R3, 0x1, R16, P1 ;  /* 0x0000000103037824 */ /* 0x004fe200008e0610 */
[----:B------:R-:W-:-:S02]  /*88650*/  IADD3 R2, P1, R4, R9, RZ ;  /* 0x0000000904027210 */ /* 0x000fc40007f3e0ff */
[----:B---3--:R1:W-:Y:S04]  /*88660*/  STL.64 [R1+0x6ad0], R26 ;  /* 0x006ad01a01007387 */ /* 0x0083e80000100a00 */
[----:B------:R-:W-:Y:S04]  /*88670*/  STL [R1+0x3b64], R3 ;  /* 0x003b640301007387 */ /* 0x000fe80000100800 */
[----:B-1----:R0:W2:Y:S04]  /*88680*/  LDL.64 R26, [R1+0x3b58] ;  /* 0x003b5800011a7983 */ /* 0x0020a80000100a00 */
[----:B------:R1:W-:Y:S04]  /*88690*/  STL [R1+0x6ac8], R9 ;  /* 0x006ac80901007387 */ /* 0x0003e80000100800 */
[----:B-1----:R-:W2:Y:S02]  /*886a0*/  LDL.LU R9, [R1+0x384] ;  /* 0x0003840001097983 */ /* 0x002ea40000300800 */
[----:B--2---:R-:W-:-:S05]  /*886b0*/  IMAD.X R27, R9, 0x1, R15, P2 ;  /* 0x00000001091b7824 */ /* 0x004fca00010e060f */
[----:B------:R-:W-:Y:S04]  /*886c0*/  STL [R1+0x3b5c], R27 ;  /* 0x003b5c1b01007387 */ /* 0x000fe80000100800 */
[----:B------:R1:W-:Y:S04]  /*886d0*/  STL.64 [R1+0x6ab0], R28 ;  /* 0x006ab01c01007387 */ /* 0x0003e80000100a00 */
[----:B-1----:R0:W2:Y:S01]  /*886e0*/  LDL.64 R28, [R1+0x3b50] ;  /* 0x003b5000011c7983 */ /* 0x0020a20000100a00 */
[----:B------:R-:W-:-:S03]  /*886f0*/  IMAD.X R3, R9, 0x1, R10, P1 ;  /* 0x0000000109037824 */ /* 0x000fc600008e060a */
[----:B------:R1:W-:Y:S04]  /*88700*/  STL.64 [R1+0x6ab8], R16 ;  /* 0x006ab81001007387 */ /* 0x0003e80000100a00 */
[----:B-1----:R-:W3:Y:S01]  /*88710*/  LDL R16, [R1+0xf8] ;  /* 0x0000f80001107983 */ /* 0x002ee20000100800 */
[----:B--2---:R-:W-:-:S05]  /*88720*/  IMAD.X R29, R9, 0x1, R12, P3 ;  /* 0x00000001091d7824 */ /* 0x004fca00018e060c */
[----:B------:R-:W-:Y:S04]  /*88730*/  STL [R1+0x3b54], R29 ;  /* 0x003b541d01007387 */ /* 0x000fe80000100800 */
[----:B------:R1:W-:Y:S04]  /*88740*/  STL.64 [R1+0x3b48], R2 ;  /* 0x003b480201007387 */ /* 0x0003e80000100a00 */
[----:B-1----:R-:W2:Y:S01]  /*88750*/  LDL.LU.64 R2, [R1+0x6ad8] ;  /* 0x006ad80001027983 */ /* 0x002ea20000300a00 */
[----:B------:R-:W-:-:S03]  /*88760*/  IADD3 R26, P2, R4, R7, RZ ;  /* 0x00000007041a7210 */ /* 0x000fc60007f5e0ff */
[----:B------:R2:W-:Y:S02]  /*88770*/  STL.64 [R1+0x6ac0], R10 ;  /* 0x006ac00a01007387 */ /* 0x0005e40000100a00 */
[----:B------:R-:W-:Y:S01]  /*88780*/  IMAD.X R27, R9, 0x1, R8, P2 ;  /* 0x00000001091b7824 */ /* 0x000fe200010e0608 */
[----:B------:R-:W-:-:S04]  /*88790*/  IADD3 R28, P3, R4, R5, RZ ;  /* 0x00000005041c7210 */ /* 0x000fc80007f7e0ff */
[----:B------:R1:W-:Y:S01]  /*887a0*/  STL.64 [R1+0x3b40], R26 ;  /* 0x003b401a01007387 */ /* 0x0003e20000100a00 */
[----:B--2---:R-:W-:-:S05]  /*887b0*/  IADD3 R10, P1, R4, R3, RZ ;  /* 0x00000003040a7210 */ /* 0x004fca0007f3e0ff */
[----:B------:R2:W-:Y:S04]  /*887c0*/  STL [R1+0x3b30], R10 ;  /* 0x003b300a01007387 */ /* 0x0005e80000100800 */
[----:B-1----:R-:W3:Y:S01]  /*887d0*/  LDL.LU.64 R26, [R1+0x6ad0] ;  /* 0x006ad000011a7983 */ /* 0x002ee20000300a00 */
[----:B--2---:R-:W-:-:S03]  /*887e0*/  IADD3 R10, P2, R4, R0, RZ ;  /* 0x00000000040a7210 */ /* 0x004fc60007f5e0ff */
[----:B------:R-:W2:Y:S04]  /*887f0*/  LDL.LU R4, [R1+0x6acc] ;  /* 0x006acc0001047983 */ /* 0x000ea80000300800 */
[----:B------:R1:W-:Y:S04]  /*88800*/  STL.64 [R1+0x6aa0], R20 ;  /* 0x006aa01401007387 */ /* 0x0003e80000100a00 */
[----:B-1----:R0:W2:Y:S01]  /*88810*/  LDL.64 R20, [R1+0x3b30] ;  /* 0x003b300001147983 */ /* 0x0020a20000100a00 */
[C---:B------:R-:W-:Y:S02]  /*88820*/  IMAD.X R29, R9.reuse, 0x1, R6, P3 ;  /* 0x00000001091d7824 */ /* 0x040fe400018e0606 */
[C---:B------:R-:W-:Y:S01]  /*88830*/  IMAD.X R11, R9.reuse, 0x1, R2, P2 ;  /* 0x00000001090b7824 */ /* 0x040fe200010e0602 */
[----:B----4-:R-:W-:Y:S04]  /*88840*/  STL.64 [R1+0x6aa8], R24 ;  /* 0x006aa81801007387 */ /* 0x010fe80000100a00 */
[----:B------:R-:W-:Y:S01]  /*88850*/  STL.64 [R1+0x3b38], R28 ;  /* 0x003b381c01007387 */ /* 0x000fe20000100a00 */
[----:B--2---:R-:W-:-:S05]  /*88860*/  IMAD.X R21, R9, 0x1, R4, P1 ;  /* 0x0000000109157824 */ /* 0x004fca00008e0604 */
[----:B------:R-:W-:Y:S04]  /*88870*/  STL [R1+0x3b34], R21 ;  /* 0x003b341501007387 */ /* 0x000fe80000100800 */
[----:B------:R-:W2:Y:S04]  /*88880*/  LDL.LU R9, [R1+0x6ac8] ;  /* 0x006ac80001097983 */ /* 0x000ea80000300800 */
[----:B------:R1:W-:Y:S04]  /*88890*/  STL.64 [R1+0x3b20], R10 ;  /* 0x003b200a01007387 */ /* 0x0003e80000100a00 */
[----:B-1----:R-:W4:Y:S01]  /*888a0*/  LDL.LU.64 R10, [R1+0x6ac0] ;  /* 0x006ac000010a7983 */ /* 0x002f220000300a00 */
[----:B---3--:R-:W-:-:S02]  /*888b0*/  IADD3 R28, P3, R16, R14, RZ ;  /* 0x0000000e101c7210 */ /* 0x008fc40007f7e0ff */
[C---:B------:R-:W-:Y:S02]  /*888c0*/  IADD3 R20, P1, R16.reuse, R13, RZ ;  /* 0x0000000d10147210 */ /* 0x040fe40007f3e0ff */
[----:B----4-:R-:W-:-:S05]  /*888d0*/  IADD3 R16, P2, R16, R11, RZ ;  /* 0x0000000b10107210 */ /* 0x010fca0007f5e0ff */
        /* <DEDUP_REMOVED lines=8> */
[----:B-1----:R-:W2:Y:S01]  /*88960*/  LDL.LU R29, [R1+0xf8] ;  /* 0x0000f800011d7983 */ /* 0x002ea20000300800 */
[----:B------:R-:W-:Y:S01]  /*88970*/  IMAD.X R21, R11, 0x1, R15, P1 ;  /* 0x000000010b157824 */ /* 0x000fe200008e060f */
[----:B--2---:R-:W-:-:S05]  /*88980*/  IADD3 R24, P3, R29, R9, RZ ;  /* 0x000000091d187210 */ /* 0x004fca0007f7e0ff */
[----:B------:R1:W-:Y:S04]  /*88990*/  STL [R1+0x3b00], R24 ;  /* 0x003b001801007387 */ /* 0x0003e80000100800 */
[----:B-1----:R-:W2:Y:S04]  /*889a0*/  LDL.LU.64 R24, [R1+0x6aa8] ;  /* 0x006aa80001187983 */ /* 0x002ea80000300a00 */
[----:B------:R1:W-:Y:S04]  /*889b0*/  STL.64 [R1+0x3b10], R20 ;  /* 0x003b101401007387 */ /* 0x0003e80000100a00 */
[----:B-1----:R-:W3:Y:S04]  /*889c0*/  LDL.LU.64 R20, [R1+0x6aa0] ;  /* 0x006aa00001147983 */ /* 0x002ee80000300a00 */
[----:B------:R-:W-:Y:S04]  /*889d0*/  STL.64 [R1+0x6a98], R14 ;  /* 0x006a980e01007387 */ /* 0x000fe80000100a00 */
[----:B------:R1:W-:Y:S04]  /*889e0*/  STL.64 [R1+0x6a88], R16 ;  /* 0x006a881001007387 */ /* 0x0003e80000100a00 */
[----:B-1----:R-:W4:Y:S04]  /*889f0*/  LDL R16, [R1+0xfc] ;  /* 0x0000fc0001107983 */ /* 0x002f280000100800 */
[----:B------:R1:W-:Y:S04]  /*88a00*/  STL.64 [R1+0x6a90], R22 ;  /* 0x006a901601007387 */ /* 0x0003e80000100a00 */
[----:B-1----:R0:W3:Y:S04]  /*88a10*/  LDL.64 R22, [R1+0x3b00] ;  /* 0x003b000001167983 */ /* 0x0020e80000100a00 */
[----:B--2---:R1:W-:Y:S04]  /*88a20*/  STL.64 [R1+0x6a68], R24 ;  /* 0x006a681801007387 */ /* 0x0043e80000100a00 */
[----:B-1----:R0:W2:Y:S01]  /*88a30*/  LDL.64 R24, [R1+0x3b08] ;  /* 0x003b080001187983 */ /* 0x0020a20000100a00 */
[----:B------:R-:W-:-:S05]  /*88a40*/  IADD3 R14, P1, R29, R7, RZ ;  /* 0x000000071d0e7210 */ /* 0x000fca0007f3e0ff */
[C---:B------:R-:W-:Y:S02]  /*88a50*/  IMAD.X R15, R11.reuse, 0x1, R8, P1 ;  /* 0x000000010b0f7824 */ /* 0x040fe400008e0608 */
[C---:B---3--:R-:W-:Y:S02]  /*88a60*/  IMAD.X R23, R11.reuse, 0x1, R10, P3 ;  /* 0x000000010b177824 */ /* 0x048fe400018e060a */
[----:B--2---:R-:W-:-:S05]  /*88a70*/  IMAD.X R25, R11, 0x1, R12, P2 ;  /* 0x000000010b197824 */ /* 0x004fca00010e060c */
[----:B------:R-:W-:Y:S04]  /*88a80*/  STL [R1+0x3b0c], R25 ;  /* 0x003b0c1901007387 */ /* 0x000fe80000100800 */
[----:B------:R-:W-:Y:S04]  /*88a90*/  STL.64 [R1+0x6a70], R26 ;  /* 0x006a701a01007387 */ /* 0x000fe80000100a00 */
[----:B------:R-:W-:Y:S04]  /*88aa0*/  STL [R1+0x3b04], R23 ;  /* 0x003b041701007387 */ /* 0x000fe80000100800 */
[----:B------:R1:W-:Y:S04]  /*88ab0*/  STL.64 [R1+0x3af8], R14 ;  /* 0x003af80e01007387 */ /* 0x0003e80000100a00 */
[----:B-1----:R-:W4:Y:S01]  /*88ac0*/  LDL.LU.64 R14, [R1+0x6a98] ;  /* 0x006a9800010e7983 */ /* 0x002f220000300a00 */
[----:B------:R-:W-:-:S02]  /*88ad0*/  IADD3 R24, P2, R29, R5, RZ ;  /* 0x000000051d187210 */ /* 0x000fc40007f5e0ff */
[----:B------:R-:W-:Y:S01]  /*88ae0*/  IADD3 R22, P3, R29, R3, RZ ;  /* 0x000000031d167210 */ /* 0x000fe20007f7e0ff */
[----:B------:R1:W-:Y:S02]  /*88af0*/  STL.64 [R1+0x6a60], R6 ;  /* 0x006a600601007387 */ /* 0x0003e40000100a00 */
[----:B------:R-:W-:Y:S01]  /*88b00*/  IMAD.X R25, R11, 0x1, R6, P2 ;  /* 0x000000010b197824 */ /* 0x000fe200010e0606 */
[----:B------:R-:W-:Y:S01]  /*88b10*/  IADD3 R28, P1, R29, R0, RZ ;  /* 0x000000001d1c7210 */ /* 0x000fe20007f3e0ff */
[C---:B------:R-:W-:Y:S01]  /*88b20*/  IMAD.X R23, R11.reuse, 0x1, R4, P3 ;  /* 0x000000010b177824 */ /* 0x040fe200018e0604 */
[----:B-1----:R-:W2:Y:S04]  /*88b30*/  LDL R6, [R1+0x36c] ;  /* 0x00036c0001067983 */ /* 0x002ea80000100800 */
[----:B------:R-:W-:Y:S04]  /*88b40*/  STL.64 [R1+0x3af0], R24 ;  /* 0x003af01801007387 */ /* 0x000fe80000100a00 */
[----:B------:R1:W-:Y:S01]  /*88b50*/  STL.64 [R1+0x3ae8], R22 ;  /* 0x003ae81601007387 */ /* 0x0003e20000100a00 */
[----:B------:R-:W-:-:S03]  /*88b60*/  IMAD.X R29, R11, 0x1, R2, P1 ;  /* 0x000000010b1d7824 */ /* 0x000fc600008e0602 */
[----:B-1----:R-:W3:Y:S01]  /*88b70*/  LDL.LU.64 R22, [R1+0x6a90] ;  /* 0x006a900001167983 */ /* 0x002ee20000300a00 */
[C---:B----4-:R-:W-:Y:S02]  /*88b80*/  IADD3 R24, P2, R16.reuse, R14, RZ ;  /* 0x0000000e10187210 */ /* 0x050fe40007f5e0ff */
[----:B------:R-:W-:-:S05]  /*88b90*/  IADD3 R16, P3, R16, R13, RZ ;  /* 0x0000000d10107210 */ /* 0x000fca0007f7e0ff */
[----:B------:R1:W-:Y:S04]  /*88ba0*/  STL [R1+0x3ad0], R16 ;  /* 0x003ad01001007387 */ /* 0x0003e80000100800 */
[----:B-1----:R-:W2:Y:S04]  /*88bb0*/  LDL.LU.64 R16, [R1+0x6a88] ;  /* 0x006a880001107983 */ /* 0x002ea80000300a00 */
[----:B------:R-:W4:Y:S04]  /*88bc0*/  LDL.LU R11, [R1+0x6a80] ;  /* 0x006a8000010b7983 */ /* 0x000f280000300800 */
[----:B------:R1:W-:Y:S04]  /*88bd0*/  STL.64 [R1+0x3ae0], R28 ;  /* 0x003ae01c01007387 */ /* 0x0003e80000100a00 */
[----:B-1----:R-:W3:Y:S04]  /*88be0*/  LDL.LU.64 R28, [R1+0x6a78] ;  /* 0x006a7800011c7983 */ /* 0x002ee80000300a00 */
[----:B---3--:R1:W-:Y:S04]  /*88bf0*/  STL.64 [R1+0x6a58], R28 ;  /* 0x006a581c01007387 */ /* 0x0083e80000100a00 */
[----:B-1----:R0:W3:Y:S04]  /*88c00*/  LDL.64 R28, [R1+0x3ad0] ;  /* 0x003ad000011c7983 */ /* 0x0020e80000100a00 */
[----:B------:R1:W-:Y:S04]  /*88c10*/  STL.64 [R1+0x6a40], R20 ;  /* 0x006a401401007387 */ /* 0x0003e80000100a00 */
[----:B-1----:R-:W4:Y:S01]  /*88c20*/  LDL.LU R21, [R1+0xfc] ;  /* 0x0000fc0001157983 */ /* 0x002f220000300800 */
[----:B--2---:R-:W-:Y:S01]  /*88c30*/  IMAD.X R25, R6, 0x1, R16, P2 ;  /* 0x0000000106197824 */ /* 0x004fe200010e0610 */
[----:B----4-:R-:W-:-:S05]  /*88c40*/  IADD3 R26, P1, R21, R11, RZ ;  /* 0x0000000b151a7210 */ /* 0x010fca0007f3e0ff */
[----:B------:R1:W-:Y:S04]  /*88c50*/  STL [R1+0x3ac8], R26 ;  /* 0x003ac81a01007387 */ /* 0x0003e80000100800 */
[----:B-1----:R-:W2:Y:S04]  /*88c60*/  LDL.LU.64 R26, [R1+0x6a70] ;  /* 0x006a7000011a7983 */ /* 0x002ea80000300a00 */
[----:B------:R1:W-:Y:S04]  /*88c70*/  STL.64 [R1+0x3ad8], R24 ;  /* 0x003ad81801007387 */ /* 0x0003e80000100a00 */
[----:B-1----:R-:W4:Y:S04]  /*88c80*/  LDL.LU.64 R24, [R1+0x6a68] ;  /* 0x006a680001187983 */ /* 0x002f280000300a00 */
[----:B----4-:R1:W-:Y:S04]  /*88c90*/  STL.64 [R1+0x6a30], R24 ;  /* 0x006a301801007387 */ /* 0x0103e80000100a00 */
[----:B-1----:R0:W4:Y:S04]  /*88ca0*/  LDL.64 R24, [R1+0x3ac8] ;  /* 0x003ac80001187983 */ /* 0x0021280000100a00 */
[----:B------:R1:W-:Y:S04]  /*88cb0*/  STL.64 [R1+0x6a48], R18 ;  /* 0x006a481201007387 */ /* 0x0003e80000100a00 */
[----:B-1----:R-:W4:Y:S04]  /*88cc0*/  LDL R18, [R1+0x100] ;  /* 0x0001000001127983 */ /* 0x002f280000100800 */
[----:B--2---:R1:W-:Y:S04]  /*88cd0*/  STL.64 [R1+0x6a38], R26 ;  /* 0x006a381a01007387 */ /* 0x0043e80000100a00 */
[----:B-1----:R-:W3:Y:S01]  /*88ce0*/  LDL.LU R26, [R1+0x36c] ;  /* 0x00036c00011a7983 */ /* 0x002ee20000300800 */
[----:B------:R-:W-:-:S05]  /*88cf0*/  IADD3 R6, P2, R21, R9, RZ ;  /* 0x0000000915067210 */ /* 0x000fca0007f5e0ff */
[----:B------:R1:W-:Y:S04]  /*88d00*/  STL [R1+0x3ac0], R6 ;  /* 0x003ac00601007387 */ /* 0x0003e80000100800 */
[----:B-1----:R-:W2:Y:S01]  /*88d10*/  LDL.LU.64 R6, [R1+0x6a60] ;  /* 0x006a600001067983 */ /* 0x002ea20000300a00 */
[C---:B---3--:R-:W-:Y:S02]  /*88d20*/  IMAD.X R29, R26.reuse, 0x1, R15, P3 ;  /* 0x000000011a1d7824 */ /* 0x048fe400018e060f */
[----:B----4-:R-:W-:-:S03]  /*88d30*/  IMAD.X R25, R26, 0x1, R12, P1 ;  /* 0x000000011a197824 */ /* 0x010fc600008e060c */
[----:B------:R-:W-:Y:S04]  /*88d40*/  STL [R1+0x3ad4], R29 ;  /* 0x003ad41d01007387 */ /* 0x000fe80000100800 */
[----:B------:R1:W-:Y:S04]  /*88d50*/  STL.64 [R1+0x6a50], R12 ;  /* 0x006a500c01007387 */ /* 0x0003e80000100a00 */
[----:B-1----:R0:W3:Y:S01]  /*88d60*/  LDL.64 R12, [R1+0x3ac0] ;  /* 0x003ac000010c7983 */ /* 0x0020e20000100a00 */
[C---:B--2---:R-:W-:Y:S02]  /*88d70*/  IADD3 R28, P3, R21.reuse, R7, RZ ;  /* 0x00000007151c7210 */ /* 0x044fe40007f7e0ff */
[----:B------:R-:W-:Y:S01]  /*88d80*/  IADD3 R24, P1, R21, R5, RZ ;  /* 0x0000000515187210 */ /* 0x000fe20007f3e0ff */
[----:B------:R1:W-:Y:S02]  /*88d90*/  STL [R1+0x3acc], R25 ;  /* 0x003acc1901007387 */ /* 0x0003e40000100800 */
[----:B------:R-:W-:-:S02]  /*88da0*/  IMAD.X R29, R26, 0x1, R8, P3 ;  /* 0x000000011a1d7824 */ /* 0x000fc400018e0608 */
[C---:B-1----:R-:W-:Y:S02]  /*88db0*/  IMAD.X R25, R26.reuse, 0x1, R6, P1 ;  /* 0x000000011a197824 */ /* 0x042fe400008e0606 */
[----:B---3--:R-:W-:Y:S01]  /*88dc0*/  IMAD.X R13, R26, 0x1, R10, P2 ;  /* 0x000000011a0d7824 */ /* 0x008fe200010e060a */
[----:B------:R-:W-:-:S04]  /*88dd0*/  IADD3 R12, P2, R21, R3, RZ ;  /* 0x00000003150c7210 */ /* 0x000fc80007f5e0ff */
[----:B------:R1:W-:Y:S04]  /*88de0*/  STL [R1+0x3ac4], R13 ;  /* 0x003ac40d01007387 */ /* 0x0003e80000100800 */
[----:B------:R2:W-:Y:S01]  /*88df0*/  STL.64 [R1+0x3ab8], R28 ;  /* 0x003ab81c01007387 */ /* 0x0005e20000100a00 */
[----:B-1----:R-:W-:-:S03]  /*88e00*/  IMAD.X R13, R26, 0x1, R4, P2 ;  /* 0x000000011a0d7824 */ /* 0x002fc600010e0604 */
[----:B--2---:R-:W2:Y:S04]  /*88e10*/  LDL.LU.64 R28, [R1+0x6a58] ;  /* 0x006a5800011c7983 */ /* 0x004ea80000300a00 */
[----:B------:R1:W-:Y:S04]  /*88e20*/  STL.64 [R1+0x3ab0], R24 ;  /* 0x003ab01801007387 */ /* 0x0003e80000100a00 */
[----:B-1----:R-:W3:Y:S04]  /*88e30*/  LDL R25, [R1+0x368] ;  /* 0x0003680001197983 */ /* 0x002ee80000100800 */
[----:B------:R1:W-:Y:S04]  /*88e40*/  STL.64 [R1+0x3aa8], R12 ;  /* 0x003aa80c01007387 */ /* 0x0003e80000100a00 */
[----:B-1----:R-:W4:Y:S01]  /*88e50*/  LDL.LU.64 R12, [R1+0x6a50] ;  /* 0x006a5000010c7983 */ /* 0x002f220000300a00 */
[----:B------:R-:W-:-:S02]  /*88e60*/  IADD3 R20, P3, R21, R0, RZ ;  /* 0x0000000015147210 */ /* 0x000fc40007f7e0ff */
[----:B------:R-:W-:-:S03]  /*88e70*/  IADD3 R24, P1, R18, R14, RZ ;  /* 0x0000000e12187210 */ /* 0x000fc60007f3e0ff */
[----:B------:R-:W-:Y:S01]  /*88e80*/  IMAD.X R21, R26, 0x1, R2, P3 ;  /* 0x000000011a157824 */ /* 0x000fe200018e0602 */
[----:B----4-:R-:W-:-:S05]  /*88e90*/  IADD3 R18, P2, R18, R13, RZ ;  /* 0x0000000d12127210 */ /* 0x010fca0007f5e0ff */
[----:B------:R1:W-:Y:S04]  /*88ea0*/  STL [R1+0x3a90], R18 ;  /* 0x003a901201007387 */ /* 0x0003e80000100800 */
[----:B-1----:R-:W4:Y:S04]  /*88eb0*/  LDL.LU.64 R18, [R1+0x6a48] ;  /* 0x006a480001127983 */ /* 0x002f280000300a00 */
[----:B------:R1:W-:Y:S04]  /*88ec0*/  STL.64 [R1+0x3aa0], R20 ;  /* 0x003aa01401007387 */ /* 0x0003e80000100a00 */
[----:B-1----:R-:W2:Y:S04]  /*88ed0*/  LDL.LU.64 R20, [R1+0x6a40] ;  /* 0x006a400001147983 */ /* 0x002ea80000300a00 */
[----:B--2---:R1:W-:Y:S04]  /*88ee0*/  STL.64 [R1+0x6a20], R20 ;  /* 0x006a201401007387 */ /* 0x0043e80000100a00 */
[----:B-1----:R-:W2:Y:S01]  /*88ef0*/  LDL.LU R20, [R1+0x100] ;  /* 0x0001000001147983 */ /* 0x002ea20000300800 */
[----:B---3--:R-:W-:Y:S01]  /*88f00*/  IMAD.X R25, R25, 0x1, R16, P1 ;  /* 0x0000000119197824 */ /* 0x008fe200008e0610 */
[----:B--2---:R-:W-:-:S05]  /*88f10*/  IADD3 R26, P3, R20, R11, RZ ;  /* 0x0000000b141a7210 */ /* 0x004fca0007f7e0ff */
[----:B------:R1:W-:Y:S04]  /*88f20*/  STL [R1+0x3a88], R26 ;  /* 0x003a881a01007387 */ /* 0x0003e80000100800 */
[----:B-1----:R-:W2:Y:S04]  /*88f30*/  LDL.LU.64 R26, [R1+0x6a38] ;  /* 0x006a3800011a7983 */ /* 0x002ea80000300a00 */
[----:B------:R1:W-:Y:S04]  /*88f40*/  STL.64 [R1+0x3a98], R24 ;  /* 0x003a981801007387 */ /* 0x0003e80000100a00 */
[----:B-1----:R-:W3:Y:S04]  /*88f50*/  LDL.LU.64 R24, [R1+0x6a30] ;  /* 0x006a300001187983 */ /* 0x002ee80000300a00 */
[----:B--2---:R-:W-:Y:S04]  /*88f60*/  STL.64 [R1+0x6a18], R26 ;  /* 0x006a181a01007387 */ /* 0x004fe80000100a00 */
[----:B---3--:R1:W-:Y:S04]  /*88f70*/  STL.64 [R1+0x6a10], R24 ;  /* 0x006a101801007387 */ /* 0x0083e80000100a00 */
[----:B-1----:R-:W2:Y:S01]  /*88f80*/  LDL R24, [R1+0x104] ;  /* 0x0001040001187983 */ /* 0x002ea20000100800 */
[----:B------:R-:W-:-:S03]  /*88f90*/  IADD3 R26, P1, R20, R9, RZ ;  /* 0x00000009141a7210 */ /* 0x000fc60007f3e0ff */
[----:B--2---:R1:W-:Y:S04]  /*88fa0*/  STL.64 [R1+0x6a28], R24 ;  /* 0x006a281801007387 */ /* 0x0043e80000100a00 */
[----:B-1----:R0:W2:Y:S04]  /*88fb0*/  LDL.64 R24, [R1+0x3a90] ;  /* 0x003a900001187983 */ /* 0x0020a80000100a00 */
[----:B------:R1:W-:Y:S04]  /*88fc0*/  STL [R1+0x6a08], R9 ;  /* 0x006a080901007387 */ /* 0x0003e80000100800 */
[----:B-1----:R-:W2:Y:S02]  /*88fd0*/  LDL.LU R9, [R1+0x368] ;  /* 0x0003680001097983 */ /* 0x002ea40000300800 */
[----:B--2---:R-:W-:-:S05]  /*88fe0*/  IMAD.X R25, R9, 0x1, R15, P2 ;  /* 0x0000000109197824 */ /* 0x004fca00010e060f */
[----:B------:R-:W-:Y:S04]  /*88ff0*/  STL [R1+0x3a94], R25 ;  /* 0x003a941901007387 */ /* 0x000fe80000100800 */
[----:B------:R1:W-:Y:S04]  /*89000*/  STL.64 [R1+0x6a00], R28 ;  /* 0x006a001c01007387 */ /* 0x0003e80000100a00 */
[----:B-1----:R0:W2:Y:S01]  /*89010*/  LDL.64 R28, [R1+0x3a88] ;  /* 0x003a8800011c7983 */ /* 0x0020a20000100a00 */
[----:B------:R-:W-:Y:S01]  /*89020*/  IADD3 R24, P2, R20, R7, RZ ;  /* 0x0000000714187210 */ /* 0x000fe20007f5e0ff */
[----:B------:R-:W-:-:S04]  /*89030*/  IMAD.X R27, R9, 0x1, R10, P1 ;  /* 0x00000001091b7824 */ /* 0x000fc800008e060a */
[C---:B------:R-:W-:Y:S02]  /*89040*/  IMAD.X R25, R9.reuse, 0x1, R8, P2 ;  /* 0x0000000109197824 */ /* 0x040fe400010e0608 */
[----:B--2---:R-:W-:Y:S01]  /*89050*/  IMAD.X R29, R9, 0x1, R12, P3 ;  /* 0x00000001091d7824 */ /* 0x004fe200018e060c */
[----:B------:R-:W-:-:S04]  /*89060*/  IADD3 R28, P3, R20, R5, RZ ;  /* 0x00000005141c7210 */ /* 0x000fc80007f7e0ff */
[----:B------:R-:W-:Y:S04]  /*89070*/  STL [R1+0x3a8c], R29 ;  /* 0x003a8c1d01007387 */ /* 0x000fe80000100800 */
[----:B------:R1:W-:Y:S04]  /*89080*/  STL.64 [R1+0x3a80], R26 ;  /* 0x003a801a01007387 */ /* 0x0003e80000100a00 */
[----:B------:R2:W-:Y:S01]  /*89090*/  STL.64 [R1+0x3a78], R24 ;  /* 0x003a781801007387 */ /* 0x0005e20000100a00 */
[C---:B-1----:R-:W-:Y:S02]  /*890a0*/  IADD3 R26, P1, R20.reuse, R3, RZ ;  /* 0x00000003141a7210 */ /* 0x042fe40007f3e0ff */
[----:B------:R-:W-:Y:S01]  /*890b0*/  IADD3 R20, P2, R20, R0, RZ ;  /* 0x0000000014147210 */ /* 0x000fe20007f5e0ff */
[----:B--2---:R-:W2:Y:S04]  /*890c0*/  LDL.LU.64 R24, [R1+0x6a28] ;  /* 0x006a280001187983 */ /* 0x004ea80000300a00 */
[----:B------:R1:W-:Y:S04]  /*890d0*/  STL [R1+0x3a60], R20 ;  /* 0x003a601401007387 */ /* 0x0003e80000100800 */
[----:B-1----:R-:W3:Y:S01]  /*890e0*/  LDL.LU.64 R20, [R1+0x6a20] ;  /* 0x006a200001147983 */ /* 0x002ee20000300a00 */
[----:B------:R-:W-:-:S05]  /*890f0*/  IMAD.X R29, R9, 0x1, R6, P3 ;  /* 0x00000001091d7824 */ /* 0x000fca00018e0606 */
[----:B------:R1:W-:Y:S04]  /*89100*/  STL.64 [R1+0x3a70], R28 ;  /* 0x003a701c01007387 */ /* 0x0003e80000100a00 */
[----:B---3--:R3:W-:Y:S04]  /*89110*/  STL.64 [R1+0x69f8], R20 ;  /* 0x0069f81401007387 */ /* 0x0087e80000100a00 */
[----:B-1----:R-:W4:Y:S04]  /*89120*/  LDL R29, [R1+0x364] ;  /* 0x00036400011d7983 */ /* 0x002f280000100800 */
[----:B---3--:R0:W3:Y:S01]  /*89130*/  LDL.64 R20, [R1+0x3a60] ;  /* 0x003a600001147983 */ /* 0x0080e20000100a00 */
[----:B------:R-:W-:Y:S01]  /*89140*/  IMAD.X R27, R9, 0x1, R4, P1 ;  /* 0x00000001091b7824 */ /* 0x000fe200008e0604 */
[----:B--2---:R-:W-:-:S02]  /*89150*/  IADD3 R28, P3, R24, R14, RZ ;  /* 0x0000000e181c7210 */ /* 0x004fc40007f7e0ff */
[----:B------:R-:W-:Y:S02]  /*89160*/  IADD3 R24, P1, R24, R13, RZ ;  /* 0x0000000d18187210 */ /* 0x000fe40007f3e0ff */
[----:B------:R1:W-:Y:S04]  /*89170*/  STL.64 [R1+0x3a68], R26 ;  /* 0x003a681a01007387 */ /* 0x0003e80000100a00 */
[----:B-1----:R-:W2:Y:S04]  /*89180*/  LDL.LU.64 R26, [R1+0x6a18] ;  /* 0x006a1800011a7983 */ /* 0x002ea80000300a00 */
[----:B------:R1:W-:Y:S04]  /*89190*/  STL [R1+0x3a50], R24 ;  /* 0x003a501801007387 */ /* 0x0003e80000100800 */
[----:B-1----:R-:W2:Y:S04]  /*891a0*/  LDL.LU.64 R24, [R1+0x6a10] ;  /* 0x006a100001187983 */ /* 0x002ea80000300a00 */
[----:B------:R1:W-:Y:S04]  /*891b0*/  STL [R1+0x69f0], R13 ;  /* 0x0069f00d01007387 */ /* 0x0003e80000100800 */
[----:B-1----:R-:W2:Y:S01]  /*891c0*/  LDL.LU R13, [R1+0x104] ;  /* 0x00010400010d7983 */ /* 0x002ea20000300800 */
[----:B----4-:R-:W-:-:S02]  /*891d0*/  IMAD.X R29, R29, 0x1, R16, P3 ;  /* 0x000000011d1d7824 */ /* 0x010fc400018e0610 */
[----:B---3--:R-:W-:Y:S02]  /*891e0*/  IMAD.X R21, R9, 0x1, R2, P2 ;  /* 0x0000000109157824 */ /* 0x008fe400010e0602 */
[----:B------:R-:W3:Y:S04]  /*891f0*/  LDL.LU R9, [R1+0x6a08] ;  /* 0x006a080001097983 */ /* 0x000ee80000300800 */
[----:B------:R1:W-:Y:S04]  /*89200*/  STL [R1+0x3a64], R21 ;  /* 0x003a641501007387 */ /* 0x0003e80000100800 */
[----:B-1----:R-:W4:Y:S04]  /*89210*/  LDL.LU R21, [R1+0x360] ;  /* 0x0003600001157983 */ /* 0x002f280000300800 */
[----:B------:R1:W-:Y:S04]  /*89220*/  STL.64 [R1+0x3a58], R28 ;  /* 0x003a581c01007387 */ /* 0x0003e80000100a00 */
[----:B-1----:R-:W2:Y:S04]  /*89230*/  LDL.LU.64 R28, [R1+0x6a00] ;  /* 0x006a0000011c7983 */ /* 0x002ea80000300a00 */
[----:B--2---:R-:W-:Y:S04]  /*89240*/  STL.64 [R1+0x69e8], R28 ;  /* 0x0069e81c01007387 */ /* 0x004fe80000100a00 */
[----:B------:R1:W-:Y:S04]  /*89250*/  STL [R1+0x69f4], R29 ;  /* 0x0069f41d01007387 */ /* 0x0003e80000100800 */
[----:B-1----:R0:W2:Y:S04]  /*89260*/  LDL.64 R28, [R1+0x3a50] ;  /* 0x003a5000011c7983 */ /* 0x0020a80000100a00 */
[----:B------:R1:W-:Y:S04]  /*89270*/  STL.64 [R1+0x69e0], R16 ;  /* 0x0069e01001007387 */ /* 0x0003e80000100a00 */
[----:B---3--:R3:W-:Y:S01]  /*89280*/  STL [R1+0x69dc], R9 ;  /* 0x0069dc0901007387 */ /* 0x0087e20000100800 */
[----:B-1----:R-:W-:-:S03]  /*89290*/  IADD3 R16, P3, R13, R9, RZ ;  /* 0x000000090d107210 */ /* 0x002fc60007f7e0ff */
[----:B---3--:R-:W2:Y:S01]  /*892a0*/  LDL.LU R9, [R1+0x364] ;  /* 0x0003640001097983 */ /* 0x008ea20000300800 */
[----:B------:R-:W-:Y:S01]  /*892b0*/  IADD3 R20, P2, R13, R11, RZ ;  /* 0x0000000b0d147210 */ /* 0x000fe20007f5e0ff */
[----:B----4-:R-:W-:Y:S02]  /*892c0*/  IMAD.MOV.U32 R17, RZ, RZ, R21 ;  /* 0x000000ffff117224 */ /* 0x010fe400078e0015 */
[C---:B--2---:R-:W-:Y:S02]  /*892d0*/  IMAD.X R29, R9.reuse, 0x1, R15, P1 ;  /* 0x00000001091d7824 */ /* 0x044fe400008e060f */
[----:B------:R-:W-:-:S03]  /*892e0*/  IMAD.X R21, R9, 0x1, R12, P2 ;  /* 0x0000000109157824 */ /* 0x000fc600010e060c */
[----:B------:R-:W-:Y:S04]  /*892f0*/  STL [R1+0x3a54], R29 ;  /* 0x003a541d01007387 */ /* 0x000fe80000100800 */
[----:B------:R1:W-:Y:S04]  /*89300*/  STL.64 [R1+0x3a48], R20 ;  /* 0x003a481401007387 */ /* 0x0003e80000100a00 */
[----:B-1----:R-:W2:Y:S01]  /*89310*/  LDL.LU.64 R20, [R1+0x69f8] ;  /* 0x0069f80001147983 */ /* 0x002ea20000300a00 */
[----:B------:R-:W-:-:S05]  /*89320*/  IADD3 R28, P1, R13, R7, RZ ;  /* 0x000000070d1c7210 */ /* 0x000fca0007f3e0ff */
[C---:B------:R-:W-:Y:S01]  /*89330*/  IMAD.X R29, R9.reuse, 0x1, R8, P1 ;  /* 0x00000001091d7824 */ /* 0x040fe200008e0608 */
[----:B--2---:R1:W-:Y:S02]  /*89340*/  STL.64 [R1+0x69c8], R20 ;  /* 0x0069c81401007387 */ /* 0x0043e40000100a00 */
[----:B-1----:R-:W-:Y:S02]  /*89350*/  IMAD.MOV.U32 R20, RZ, RZ, R17 ;  /* 0x000000ffff147224 */ /* 0x002fe400078e0011 */
[----:B------:R-:W-:Y:S01]  /*89360*/  IMAD.X R17, R9, 0x1, R10, P3 ;  /* 0x0000000109117824 */ /* 0x000fe200018e060a */
[----:B------:R-:W2:Y:S04]  /*89370*/  LDL R21, [R1+0x108] ;  /* 0x0001080001157983 */ /* 0x000ea80000100800 */
[----:B------:R-:W-:Y:S04]  /*89380*/  STL.64 [R1+0x69d0], R26 ;  /* 0x0069d01a01007387 */ /* 0x000fe80000100a00 */
[----:B------:R-:W-:Y:S04]  /*89390*/  STL [R1+0x69d8], R27 ;  /* 0x0069d81b01007387 */ /* 0x000fe80000100800 */
[----:B------:R-:W-:Y:S04]  /*893a0*/  STL.64 [R1+0x3a40], R16 ;  /* 0x003a401001007387 */ /* 0x000fe80000100a00 */
[----:B------:R1:W-:Y:S04]  /*893b0*/  STL.64 [R1+0x3a38], R28 ;  /* 0x003a381c01007387 */ /* 0x0003e80000100a00 */
[----:B-1----:R0:W3:Y:S01]  /*893c0*/  LDL.LU R29, [R1+0x69f4] ;  /* 0x0069f400011d7983 */ /* 0x0020e20000300800 */
[----:B------:R-:W-:-:S02]  /*893d0*/  IADD3 R26, P2, R13, R5, RZ ;  /* 0x000000050d1a7210 */ /* 0x000fc40007f5e0ff */
[C---:B------:R-:W-:Y:S02]  /*893e0*/  IADD3 R16, P3, R13.reuse, R3, RZ ;  /* 0x000000030d107210 */ /* 0x040fe40007f7e0ff */
[----:B------:R-:W-:Y:S02]  /*893f0*/  IADD3 R28, P1, R13, R0, RZ ;  /* 0x000000000d1c7210 */ /* 0x000fe40007f3e0ff */
[----:B------:R-:W4:Y:S01]  /*89400*/  LDL.LU R13, [R1+0x69f0] ;  /* 0x0069f000010d7983 */ /* 0x000f220000300800 */
[C---:B------:R-:W-:Y:S02]  /*89410*/  IMAD.X R27, R9.reuse, 0x1, R6, P2 ;  /* 0x00000001091b7824 */ /* 0x040fe400010e0606 */
[----:B------:R-:W-:Y:S01]  /*89420*/  IMAD.X R17, R9, 0x1, R4, P3 ;  /* 0x0000000109117824 */ /* 0x000fe200018e0604 */
[----:B------:R3:W-:Y:S04]  /*89430*/  STL [R1+0x3a20], R28 ;  /* 0x003a201c01007387 */ /* 0x0007e80000100800 */
[----:B---3--:R-:W3:Y:S04]  /*89440*/  LDL.LU.64 R28, [R1+0x69e8] ;  /* 0x0069e800011c7983 */ /* 0x008ee80000300a00 */
[----:B------:R-:W-:Y:S04]  /*89450*/  STL.64 [R1+0x3a30], R26 ;  /* 0x003a301a01007387 */ /* 0x000fe80000100a00 */
[----:B------:R1:W-:Y:S04]  /*89460*/  STL.64 [R1+0x3a28], R16 ;  /* 0x003a281001007387 */ /* 0x0003e80000100a00 */
[----:B-1----:R-:W4:Y:S04]  /*89470*/  LDL.LU.64 R16, [R1+0x69e0] ;  /* 0x0069e00001107983 */ /* 0x002f280000300a00 */
[----:B------:R1:W-:Y:S04]  /*89480*/  STL.64 [R1+0x69c0], R4 ;  /* 0x0069c00401007387 */ /* 0x0003e80000100a00 */
[----:B-1----:R0:W3:Y:S01]  /*89490*/  LDL.64 R4, [R1+0x3a20] ;  /* 0x003a200001047983 */ /* 0x0020e20000100a00 */
[----:B------:R-:W-:Y:S01]  /*894a0*/  IMAD.MOV.U32 R27, RZ, RZ, R20 ;  /* 0x000000ffff1b7224 */ /* 0x000fe200078e0014 */
[----:B--2---:R-:W-:Y:S01]  /*894b0*/  IADD3 R26, P2, R21, R14, RZ ;  /* 0x0000000e151a7210 */ /* 0x004fe20007f5e0ff */
[----:B---3--:R-:W-:-:S02]  /*894c0*/  IMAD.X R5, R9, 0x1, R2, P1 ;  /* 0x0000000109057824 */ /* 0x008fc400008e0602 */
[----:B------:R-:W2:Y:S04]  /*894d0*/  LDL.LU R9, [R1+0x69dc] ;  /* 0x0069dc0001097983 */ /* 0x000ea80000300800 */
[----:B------:R1:W-:Y:S04]  /*894e0*/  STL [R1+0x69b8], R2 ;  /* 0x0069b80201007387 */ /* 0x0003e80000100800 */
[----:B-1----:R-:W2:Y:S04]  /*894f0*/  LDL.LU R2, [R1+0x108] ;  /* 0x0001080001027983 */ /* 0x002ea80000300800 */
[----:B------:R1:W-:Y:S02]  /*89500*/  STL [R1+0x3a24], R5 ;  /* 0x003a240501007387 */ /* 0x0003e40000100800 */
[----:B-1----:R-:W-:-:S04]  /*89510*/  IMAD.MOV.U32 R5, RZ, RZ, R27 ;  /* 0x000000ffff057224 */ /* 0x002fc800078e001b */
[----:B----4-:R-:W-:-:S05]  /*89520*/  IMAD.X R27, R5, 0x1, R16, P2 ;  /* 0x00000001051b7824 */ /* 0x010fca00010e0610 */
[----:B------:R1:W-:Y:S04]  /*89530*/  STL.64 [R1+0x3a18], R26 ;  /* 0x003a181a01007387 */ /* 0x0003e80000100a00 */
[----:B-1----:R0:W3:Y:S01]  /*89540*/  LDL.LU R27, [R1+0x69d8] ;  /* 0x0069d800011b7983 */ /* 0x0020e20000300800 */
[----:B------:R-:W-:-:S05]  /*89550*/  IADD3 R20, P3, R21, R13, RZ ;  /* 0x0000000d15147210 */ /* 0x000fca0007f7e0ff */
[----:B------:R-:W-:Y:S01]  /*89560*/  IMAD.X R21, R5, 0x1, R15, P3 ;  /* 0x0000000105157824 */ /* 0x000fe200018e060f */
[----:B--2---:R-:W-:-:S05]  /*89570*/  IADD3 R26, P2, R2, R9, RZ ;  /* 0x00000009021a7210 */ /* 0x004fca0007f5e0ff */
[----:B------:R3:W-:Y:S04]  /*89580*/  STL [R1+0x3a00], R26 ;  /* 0x003a001a01007387 */ /* 0x0007e80000100800 */
[----:B---3--:R-:W2:Y:S04]  /*89590*/  LDL.LU.64 R26, [R1+0x69d0] ;  /* 0x0069d000011a7983 */ /* 0x008ea80000300a00 */
[----:B------:R1:W-:Y:S04]  /*895a0*/  STL.64 [R1+0x3a10], R20 ;  /* 0x003a101401007387 */ /* 0x0003e80000100a00 */
[----:B-1----:R-:W3:Y:S01]  /*895b0*/  LDL.LU.64 R20, [R1+0x69c8] ;  /* 0x0069c80001147983 */ /* 0x002ee20000300a00 */
[----:B------:R-:W-:-:S03]  /*895c0*/  IADD3 R4, P1, R2, R11, RZ ;  /* 0x0000000b02047210 */ /* 0x000fc60007f3e0ff */
[----:B---3--:R-:W-:Y:S04]  /*895d0*/  STL.64 [R1+0x69a0], R20 ;  /* 0x0069a01401007387 */ /* 0x008fe80000100a00 */
[----:B--2---:R1:W-:Y:S02]  /*895e0*/  STL.64 [R1+0x6990], R26 ;  /* 0x0069901a01007387 */ /* 0x0043e40000100a00 */
[----:B-1----:R-:W-:-:S04]  /*895f0*/  IMAD.MOV.U32 R27, RZ, RZ, R5 ;  /* 0x000000ffff1b7224 */ /* 0x002fc800078e0005 */
[----:B------:R-:W-:-:S05]  /*89600*/  IMAD.X R5, R27, 0x1, R12, P1 ;  /* 0x000000011b057824 */ /* 0x000fca00008e060c */
[----:B------:R1:W-:Y:S04]  /*89610*/  STL.64 [R1+0x3a08], R4 ;  /* 0x003a080401007387 */ /* 0x0003e80000100a00 */
[----:B-1----:R-:W2:Y:S04]  /*89620*/  LDL.LU.64 R4, [R1+0x69c0] ;  /* 0x0069c00001047983 */ /* 0x002ea80000300a00 */
[----:B------:R1:W-:Y:S04]  /*89630*/  STL.64 [R1+0x69b0], R12 ;  /* 0x0069b00c01007387 */ /* 0x0003e80000100a00 */
[----:B-1----:R0:W3:Y:S04]  /*89640*/  LDL.64 R12, [R1+0x3a00] ;  /* 0x003a0000010c7983 */ /* 0x0020e80000100a00 */
[----:B------:R1:W-:Y:S01]  /*89650*/  STL.64 [R1+0x6998], R24 ;  /* 0x0069981801007387 */ /* 0x0003e20000100a00 */
[----:B------:R-:W-:-:S03]  /*89660*/  IADD3 R20, P3, R2, R7, RZ ;  /* 0x0000000702147210 */ /* 0x000fc60007f7e0ff */
[----:B------:R4:W-:Y:S01]  /*89670*/  STL.64 [R1+0x69a8], R10 ;  /* 0x0069a80a01007387 */ /* 0x0009e20000100a00 */
[----:B-1----:R-:W-:-:S04]  /*89680*/  IMAD.MOV.U32 R24, RZ, RZ, R27 ;  /* 0x000000ffff187224 */ /* 0x002fc800078e001b */
[----:B------:R-:W-:Y:S01]  /*89690*/  IMAD.X R21, R24, 0x1, R8, P3 ;  /* 0x0000000118157824 */ /* 0x000fe200018e0608 */
[----:B--2---:R-:W-:-:S05]  /*896a0*/  IADD3 R26, P1, R2, R5, RZ ;  /* 0x00000005021a7210 */ /* 0x004fca0007f3e0ff */
[C---:B------:R-:W-:Y:S02]  /*896b0*/  IMAD.X R27, R24.reuse, 0x1, R6, P1 ;  /* 0x00000001181b7824 */ /* 0x040fe400008e0606 */
[----:B---3--:R-:W-:Y:S01]  /*896c0*/  IMAD.X R13, R24, 0x1, R10, P2 ;  /* 0x00000001180d7824 */ /* 0x008fe200010e060a */
[----:B------:R-:W-:Y:S01]  /*896d0*/  IADD3 R12, P2, R2, R3, RZ ;  /* 0x00000003020c7210 */ /* 0x000fe20007f5e0ff */
[----:B----4-:R-:W2:Y:S04]  /*896e0*/  LDL R10, [R1+0x10c] ;  /* 0x00010c00010a7983 */ /* 0x010ea80000100800 */
[----:B------:R1:W-:Y:S04]  /*896f0*/  STL [R1+0x3a04], R13 ;  /* 0x003a040d01007387 */ /* 0x0003e80000100800 */
[----:B------:R3:W-:Y:S01]  /*89700*/  STL [R1+0x6988], R3 ;  /* 0x0069880301007387 */ /* 0x0007e20000100800 */
[----:B-1----:R-:W-:-:S03]  /*89710*/  IMAD.X R13, R24, 0x1, R4, P2 ;  /* 0x00000001180d7824 */ /* 0x002fc600010e0604 */
[----:B---3--:R-:W3:Y:S04]  /*89720*/  LDL R3, [R1+0x34c] ;  /* 0x00034c0001037983 */ /* 0x008ee80000100800 */
[----:B------:R1:W-:Y:S02]  /*89730*/  STL.64 [R1+0x39f8], R20 ;  /* 0x0039f81401007387 */ /* 0x0003e40000100a00 */
[----:B-1----:R-:W-:Y:S02]  /*89740*/  IADD3 R20, P3, R2, R0, RZ ;  /* 0x0000000002147210 */ /* 0x002fe40007f7e0ff */
[----:B------:R-:W4:Y:S04]  /*89750*/  LDL.LU R2, [R1+0x69b8] ;  /* 0x0069b80001027983 */ /* 0x000f280000300800 */
[----:B------:R-:W-:Y:S04]  /*89760*/  STL.64 [R1+0x39f0], R26 ;  /* 0x0039f01a01007387 */ /* 0x000fe80000100a00 */
[----:B------:R1:W-:Y:S04]  /*89770*/  STL.64 [R1+0x39e8], R12 ;  /* 0x0039e80c01007387 */ /* 0x0003e80000100a00 */
[----:B-1----:R-:W3:Y:S01]  /*89780*/  LDL.LU.64 R12, [R1+0x69b0] ;  /* 0x0069b000010c7983 */ /* 0x002ee20000300a00 */
[----:B--2---:R-:W-:-:S02]  /*89790*/  IADD3 R26, P1, R10, R14, RZ ;  /* 0x0000000e0a1a7210 */ /* 0x004fc40007f3e0ff */
[----:B---3--:R-:W-:-:S05]  /*897a0*/  IADD3 R10, P2, R10, R13, RZ ;  /* 0x0000000d0a0a7210 */ /* 0x008fca0007f5e0ff */
[----:B------:R1:W-:Y:S04]  /*897b0*/  STL [R1+0x39d0], R10 ;  /* 0x0039d00a01007387 */ /* 0x0003e80000100800 */
[----:B-1----:R-:W2:Y:S04]  /*897c0*/  LDL.LU.64 R10, [R1+0x69a8] ;  /* 0x0069a800010a7983 */ /* 0x002ea80000300a00 */
[----:B------:R1:W-:Y:S04]  /*897d0*/  STL [R1+0x6978], R13 ;  /* 0x0069780d01007387 */ /* 0x0003e80000100800 */
[----:B-1----:R-:W2:Y:S01]  /*897e0*/  LDL.LU R13, [R1+0x10c] ;  /* 0x00010c00010d7983 */ /* 0x002ea20000300800 */
[----:B----4-:R-:W-:-:S02]  /*897f0*/  IMAD.X R21, R24, 0x1, R2, P3 ;  /* 0x0000000118157824 */ /* 0x010fc400018e0602 */
[----:B------:R-:W-:-:S03]  /*89800*/  IMAD.X R27, R3, 0x1, R16, P1 ;  /* 0x00000001031b7824 */ /* 0x000fc600008e0610 */
[----:B------:R1:W-:Y:S04]  /*89810*/  STL.64 [R1+0x39e0], R20 ;  /* 0x0039e01401007387 */ /* 0x0003e80000100a00 */
[----:B-1----:R-:W3:Y:S01]  /*89820*/  LDL.LU.64 R20, [R1+0x69a0] ;  /* 0x0069a00001147983 */ /* 0x002ee20000300a00 */
[----:B--2---:R-:W-:-:S05]  /*89830*/  IADD3 R24, P3, R13, R11, RZ ;  /* 0x0000000b0d187210 */ /* 0x004fca0007f7e0ff */
[----:B------:R1:W-:Y:S04]  /*89840*/  STL [R1+0x39c8], R24 ;  /* 0x0039c81801007387 */ /* 0x0003e80000100800 */
[----:B-1----:R-:W2:Y:S04]  /*89850*/  LDL.LU.64 R24, [R1+0x6998] ;  /* 0x0069980001187983 */ /* 0x002ea80000300a00 */
[----:B------:R1:W-:Y:S04]  /*89860*/  STL.64 [R1+0x39d8], R26 ;  /* 0x0039d81a01007387 */ /* 0x0003e80000100a00 */
[----:B-1----:R-:W4:Y:S04]  /*89870*/  LDL.LU.64 R26, [R1+0x6990] ;  /* 0x00699000011a7983 */ /* 0x002f280000300a00 */
[----:B----4-:R1:W-:Y:S04]  /*89880*/  STL.64 [R1+0x6970], R26 ;  /* 0x0069701a01007387 */ /* 0x0103e80000100a00 */
[----:B-1----:R0:W4:Y:S04]  /*89890*/  LDL.64 R26, [R1+0x39c8] ;  /* 0x0039c800011a7983 */ /* 0x0021280000100a00 */
[----:B----4-:R-:W4:Y:S04]  /*898a0*/  LDL.LU R27, [R1+0x308] ;  /* 0x00030800011b7983 */ /* 0x010f280000300800 */
[----:B--2---:R1:W-:Y:S04]  /*898b0*/  STL.64 [R1+0x6980], R24 ;  /* 0x0069801801007387 */ /* 0x0043e80000100a00 */
[----:B-1----:R0:W2:Y:S04]  /*898c0*/  LDL.64 R24, [R1+0x39d0] ;  /* 0x0039d00001187983 */ /* 0x0020a80000100a00 */
[----:B------:R-:W-:Y:S04]  /*898d0*/  STL.64 [R1+0x6960], R16 ;  /* 0x0069601001007387 */ /* 0x000fe80000100a00 */
[----:B------:R-:W-:Y:S01]  /*898e0*/  STL.64 [R1+0x6968], R28 ;  /* 0x0069681c01007387 */ /* 0x000fe20000100a00 */
[----:B--2---:R-:W-:-:S03]  /*898f0*/  IMAD.X R25, R3, 0x1, R15, P2 ;  /* 0x0000000103197824 */ /* 0x004fc600010e060f */
[----:B------:R-:W2:Y:S04]  /*89900*/  LDL.LU R3, [R1+0x6988] ;  /* 0x0069880001037983 */ /* 0x000ea80000300800 */
[----:B------:R1:W-:Y:S04]  /*89910*/  STL [R1+0x6958], R15 ;  /* 0x0069580f01007387 */ /* 0x0003e80000100800 */
[----:B-1----:R-:W3:Y:S01]  /*89920*/  LDL.LU R15, [R1+0x34c] ;  /* 0x00034c00010f7983 */ /* 0x002ee20000300800 */
[C---:B------:R-:W-:Y:S02]  /*89930*/  IADD3 R16, P1, R13.reuse, R9, RZ ;  /* 0x000000090d107210 */ /* 0x040fe40007f3e0ff */
[----:B------:R-:W-:Y:S01]  /*89940*/  IADD3 R24, P2, R13, R7, RZ ;  /* 0x000000070d187210 */ /* 0x000fe20007f5e0ff */
[----:B----4-:R-:W-:Y:S01]  /*89950*/  IMAD.MOV.U32 R28, RZ, RZ, R27 ;  /* 0x000000ffff1c7224 */ /* 0x010fe200078e001b */
[----:B------:R1:W-:Y:S01]  /*89960*/  STL [R1+0x39d4], R25 ;  /* 0x0039d41901007387 */ /* 0x0003e20000100800 */
[----:B---3--:R-:W-:-:S02]  /*89970*/  IMAD.X R27, R15, 0x1, R12, P3 ;  /* 0x000000010f1b7824 */ /* 0x008fc400018e060c */
[C---:B------:R-:W-:Y:S02]  /*89980*/  IMAD.X R17, R15.reuse, 0x1, R10, P1 ;  /* 0x000000010f117824 */ /* 0x040fe400008e060a */
[----:B-1----:R-:W-:Y:S01]  /*89990*/  IMAD.X R25, R15, 0x1, R8, P2 ;  /* 0x000000010f197824 */ /* 0x002fe200010e0608 */
[----:B------:R-:W-:Y:S04]  /*899a0*/  STL [R1+0x39cc], R27 ;  /* 0x0039cc1b01007387 */ /* 0x000fe80000100800 */
[----:B------:R-:W-:Y:S04]  /*899b0*/  STL.64 [R1+0x6950], R10 ;  /* 0x0069500a01007387 */ /* 0x000fe80000100a00 */
[----:B------:R-:W-:Y:S04]  /*899c0*/  STL.64 [R1+0x39c0], R16 ;  /* 0x0039c01001007387 */ /* 0x000fe80000100a00 */
[----:B------:R1:W-:Y:S04]  /*899d0*/  STL.64 [R1+0x39b8], R24 ;  /* 0x0039b81801007387 */ /* 0x0003e80000100a00 */
[----:B-1----:R-:W3:Y:S04]  /*899e0*/  LDL.LU.64 R24, [R1+0x6980] ;  /* 0x0069800001187983 */ /* 0x002ee80000300a00 */
[----:B------:R-:W-:Y:S04]  /*899f0*/  STL.64 [R1+0x6948], R8 ;  /* 0x0069480801007387 */ /* 0x000fe80000100a00 */
[----:B------:R1:W-:Y:S01]  /*89a00*/  STL.64 [R1+0x6940], R20 ;  /* 0x0069401401007387 */ /* 0x0003e20000100a00 */
[----:B------:R-:W-:-:S02]  /*89a10*/  IADD3 R26, P3, R13, R5, RZ ;  /* 0x000000050d1a7210 */ /* 0x000fc40007f7e0ff */
[C---:B--2---:R-:W-:Y:S01]  /*89a20*/  IADD3 R16, P1, R13.reuse, R3, RZ ;  /* 0x000000030d107210 */ /* 0x044fe20007f3e0ff */
[----:B-1----:R-:W2:Y:S01]  /*89a30*/  LDL R21, [R1+0x110] ;  /* 0x0001100001157983 */ /* 0x002ea20000100800 */
[----:B------:R-:W-:-:S03]  /*89a40*/  IADD3 R10, P2, R13, R0, RZ ;  /* 0x000000000d0a7210 */ /* 0x000fc60007f5e0ff */
[----:B------:R-:W4:Y:S01]  /*89a50*/  LDL.LU R13, [R1+0x6978] ;  /* 0x00697800010d7983 */ /* 0x000f220000300800 */
[C---:B------:R-:W-:Y:S02]  /*89a60*/  IMAD.X R27, R15.reuse, 0x1, R6, P3 ;  /* 0x000000010f1b7824 */ /* 0x040fe400018e0606 */
[----:B------:R-:W-:Y:S02]  /*89a70*/  IMAD.MOV.U32 R8, RZ, RZ, R28 ;  /* 0x000000ffff087224 */ /* 0x000fe400078e001c */
[C---:B------:R-:W-:Y:S01]  /*89a80*/  IMAD.X R17, R15.reuse, 0x1, R4, P1 ;  /* 0x000000010f117824 */ /* 0x040fe200008e0604 */
[----:B------:R1:W-:Y:S01]  /*89a90*/  STL.64 [R1+0x39b0], R26 ;  /* 0x0039b01a01007387 */ /* 0x0003e20000100a00 */
[----:B------:R-:W-:-:S03]  /*89aa0*/  IMAD.X R11, R15, 0x1, R2, P2 ;  /* 0x000000010f0b7824 */ /* 0x000fc600010e0602 */
[----:B-1----:R-:W3:Y:S01]  /*89ab0*/  LDL.LU.64 R26, [R1+0x6970] ;  /* 0x00697000011a7983 */ /* 0x002ee20000300a00 */
[----:B--2---:R-:W-:-:S05]  /*89ac0*/  IADD3 R28, P3, R21, R14, RZ ;  /* 0x0000000e151c7210 */ /* 0x004fca0007f7e0ff */
[----:B------:R1:W-:Y:S01]  /*89ad0*/  STL [R1+0x3998], R28 ;  /* 0x0039981c01007387 */ /* 0x0003e20000100800 */
[----:B----4-:R-:W-:-:S03]  /*89ae0*/  IADD3 R20, P1, R21, R13, RZ ;  /* 0x0000000d15147210 */ /* 0x010fc60007f3e0ff */
[----:B-1----:R-:W2:Y:S04]  /*89af0*/  LDL.LU.64 R28, [R1+0x6968] ;  /* 0x00696800011c7983 */ /* 0x002ea80000300a00 */
[----:B------:R1:W-:Y:S04]  /*89b00*/  STL.64 [R1+0x39a8], R16 ;  /* 0x0039a81001007387 */ /* 0x0003e80000100a00 */
[----:B-1----:R-:W4:Y:S04]  /*89b10*/  LDL.LU.64 R16, [R1+0x6960] ;  /* 0x0069600001107983 */ /* 0x002f280000300a00 */
[----:B------:R1:W-:Y:S04]  /*89b20*/  STL.64 [R1+0x6938], R18 ;  /* 0x0069381201007387 */ /* 0x0003e80000100a00 */
[----:B-1----:R0:W4:Y:S04]  /*89b30*/  LDL.64 R18, [R1+0x3998] ;  /* 0x0039980001127983 */ /* 0x0021280000100a00 */
[----:B------:R1:W-:Y:S04]  /*89b40*/  STL [R1+0x6930], R13 ;  /* 0x0069300d01007387 */ /* 0x0003e80000100800 */
[----:B-1----:R-:W3:Y:S04]  /*89b50*/  LDL.LU R13, [R1+0x110] ;  /* 0x00011000010d7983 */ /* 0x002ee80000300800 */
[----:B------:R-:W2:Y:S04]  /*89b60*/  LDL.LU R15, [R1+0x6958] ;  /* 0x00695800010f7983 */ /* 0x000ea80000300800 */
[----:B------:R1:W-:Y:S04]  /*89b70*/  STL.64 [R1+0x39a0], R10 ;  /* 0x0039a00a01007387 */ /* 0x0003e80000100a00 */
[----:B-1----:R-:W3:Y:S04]  /*89b80*/  LDL.LU.64 R10, [R1+0x6950] ;  /* 0x00695000010a7983 */ /* 0x002ee80000300a00 */
[----:B------:R1:W-:Y:S01]  /*89b90*/  STL [R1+0x692c], R2 ;  /* 0x00692c0201007387 */ /* 0x0003e20000100800 */
[----:B------:R-:W-:-:S03]  /*89ba0*/  IMAD.MOV.U32 R21, RZ, RZ, R8 ;  /* 0x000000ffff157224 */ /* 0x000fc600078e0008 */
[----:B-1----:R-:W4:Y:S01]  /*89bb0*/  LDL.LU R2, [R1+0x348] ;  /* 0x0003480001027983 */ /* 0x002f220000300800 */
[----:B---3--:R-:W-:-:S05]  /*89bc0*/  IADD3 R8, P2, R13, R11, RZ ;  /* 0x0000000b0d087210 */ /* 0x008fca0007f5e0ff */
[----:B------:R1:W-:Y:S04]  /*89bd0*/  STL [R1+0x3988], R8 ;  /* 0x0039880801007387 */ /* 0x0003e80000100800 */
[----:B-1----:R-:W3:Y:S01]  /*89be0*/  LDL.LU.64 R8, [R1+0x6948] ;  /* 0x0069480001087983 */ /* 0x002ee20000300a00 */
[----:B----4-:R-:W-:-:S05]  /*89bf0*/  IMAD.X R19, R2, 0x1, R16, P3 ;  /* 0x0000000102137824 */ /* 0x010fca00018e0610 */
[----:B------:R1:W-:Y:S02]  /*89c00*/  STL [R1+0x399c], R19 ;  /* 0x00399c1301007387 */ /* 0x0003e40000100800 */
[----:B-1----:R-:W-:Y:S02]  /*89c10*/  IMAD.MOV.U32 R19, RZ, RZ, R21 ;  /* 0x000000ffff137224 */ /* 0x002fe400078e0015 */
[----:B--2---:R-:W-:Y:S01]  /*89c20*/  IMAD.X R21, R2, 0x1, R15, P1 ;  /* 0x0000000102157824 */ /* 0x004fe200008e060f */
[----:B---3--:R-:W-:Y:S01]  /*89c30*/  IADD3 R18, P3, R13, R9, RZ ;  /* 0x000000090d127210 */ /* 0x008fe20007f7e0ff */
[----:B------:R1:W-:Y:S04]  /*89c40*/  STL [R1+0x6928], R9 ;  /* 0x0069280901007387 */ /* 0x0003e80000100800 */
[----:B-1----:R-:W2:Y:S04]  /*89c50*/  LDL.LU R9, [R1+0x114] ;  /* 0x0001140001097983 */ /* 0x002ea80000300800 */
[----:B------:R1:W-:Y:S04]  /*89c60*/  STL.64 [R1+0x3990], R20 ;  /* 0x0039901401007387 */ /* 0x0003e80000100a00 */
[----:B-1----:R-:W3:Y:S04]  /*89c70*/  LDL.LU.64 R20, [R1+0x6940] ;  /* 0x0069400001147983 */ /* 0x002ee80000300a00 */
[----:B---3--:R1:W-:Y:S04]  /*89c80*/  STL.64 [R1+0x6920], R20 ;  /* 0x0069201401007387 */ /* 0x0083e80000100a00 */
[----:B-1----:R-:W3:Y:S04]  /*89c90*/  LDL R21, [R1+0x344] ;  /* 0x0003440001157983 */ /* 0x002ee80000100800 */
[----:B------:R1:W-:Y:S04]  /*89ca0*/  STL.64 [R1+0x6918], R26 ;  /* 0x0069181a01007387 */ /* 0x0003e80000100a00 */
[----:B-1----:R0:W3:Y:S02]  /*89cb0*/  LDL.64 R26, [R1+0x3988] ;  /* 0x00398800011a7983 */ /* 0x0020e40000100a00 */
[----:B---3--:R-:W-:-:S04]  /*89cc0*/  IMAD.MOV.U32 R27, RZ, RZ, R21 ;  /* 0x000000ffff1b7224 */ /* 0x008fc800078e0015 */
[----:B------:R-:W-:Y:S02]  /*89cd0*/  IMAD.MOV.U32 R21, RZ, RZ, R27 ;  /* 0x000000ffff157224 */ /* 0x000fe400078e001b */
[----:B------:R-:W-:-:S05]  /*89ce0*/  IMAD.X R27, R2, 0x1, R12, P2 ;  /* 0x00000001021b7824 */ /* 0x000fca00010e060c */
[----:B------:R1:W-:Y:S02]  /*89cf0*/  STL [R1+0x398c], R27 ;  /* 0x00398c1b01007387 */ /* 0x0003e40000100800 */
[----:B-1----:R-:W-:Y:S02]  /*89d00*/  IMAD.MOV.U32 R27, RZ, RZ, R19 ;  /* 0x000000ffff1b7224 */ /* 0x002fe400078e0013 */
[----:B------:R-:W-:-:S05]  /*89d10*/  IMAD.X R19, R2, 0x1, R10, P3 ;  /* 0x0000000102137824 */ /* 0x000fca00018e060a */
[----:B------:R1:W-:Y:S04]  /*89d20*/  STL.64 [R1+0x3980], R18 ;  /* 0x0039801201007387 */ /* 0x0003e80000100a00 */
[----:B-1----:R-:W3:Y:S01]  /*89d30*/  LDL.LU.64 R18, [R1+0x6938] ;  /* 0x0069380001127983 */ /* 0x002ee20000300a00 */
[C---:B------:R-:W-:Y:S02]  /*89d40*/  IADD3 R20, P1, R13.reuse, R7, RZ ;  /* 0x000000070d147210 */ /* 0x040fe40007f3e0ff */
[----:B------:R-:W-:Y:S01]  /*89d50*/  IADD3 R26, P2, R13, R5, RZ ;  /* 0x000000050d1a7210 */ /* 0x000fe20007f5e0ff */
[----:B---3--:R1:W-:Y:S02]  /*89d60*/  STL.64 [R1+0x6908], R18 ;  /* 0x0069081201007387 */ /* 0x0083e40000100a00 */
[----:B-1----:R-:W-:-:S02]  /*89d70*/  IMAD.MOV.U32 R19, RZ, RZ, R21 ;  /* 0x000000ffff137224 */ /* 0x002fc400078e0015 */
[----:B------:R-:W-:Y:S01]  /*89d80*/  IMAD.X R21, R2, 0x1, R8, P1 ;  /* 0x0000000102157824 */ /* 0x000fe200008e0608 */
[----:B------:R-:W-:-:S04]  /*89d90*/  IADD3 R18, P3, R13, R3, RZ ;  /* 0x000000030d127210 */ /* 0x000fc80007f7e0ff */
[----:B------:R1:W-:Y:S02]  /*89da0*/  STL.64 [R1+0x3978], R20 ;  /* 0x0039781401007387 */ /* 0x0003e40000100a00 */
[----:B-1----:R-:W-:Y:S01]  /*89db0*/  IADD3 R20, P1, R13, R0, RZ ;  /* 0x000000000d147210 */ /* 0x002fe20007f3e0ff */
[----:B------:R-:W-:Y:S01]  /*89dc0*/  IMAD.MOV.U32 R21, RZ, RZ, R2 ;  /* 0x000000ffff157224 */ /* 0x000fe200078e0002 */
[----:B------:R-:W3:Y:S04]  /*89dd0*/  LDL.LU R13, [R1+0x6930] ;  /* 0x00693000010d7983 */ /* 0x000ee80000300800 */
[----:B------:R-:W4:Y:S04]  /*89de0*/  LDL.LU R2, [R1+0x692c] ;  /* 0x00692c0001027983 */ /* 0x000f280000300800 */
[----:B------:R1:W-:Y:S02]  /*89df0*/  STL.64 [R1+0x6910], R22 ;  /* 0x0069101601007387 */ /* 0x0003e40000100a00 */
[----:B-1----:R-:W-:-:S02]  /*89e00*/  IMAD.MOV.U32 R22, RZ, RZ, R27 ;  /* 0x000000ffff167224 */ /* 0x002fc400078e001b */
[----:B------:R-:W-:-:S05]  /*89e10*/  IMAD.X R27, R21, 0x1, R6, P2 ;  /* 0x00000001151b7824 */ /* 0x000fca00010e0606 */
[----:B------:R1:W-:Y:S02]  /*89e20*/  STL.64 [R1+0x3970], R26 ;  /* 0x0039701a01007387 */ /* 0x0003e40000100a00 */
[----:B-1----:R-:W-:Y:S02]  /*89e30*/  IMAD.MOV.U32 R27, RZ, RZ, R19 ;  /* 0x000000ffff1b7224 */ /* 0x002fe400078e0013 */
[----:B------:R-:W-:Y:S01]  /*89e40*/  IMAD.X R19, R21, 0x1, R4, P3 ;  /* 0x0000000115137824 */ /* 0x000fe200018e0604 */
[----:B--2---:R-:W-:-:S04]  /*89e50*/  IADD3 R26, P2, R9, R14, RZ ;  /* 0x0000000e091a7210 */ /* 0x004fc80007f5e0ff */
[----:B------:R1:W-:Y:S02]  /*89e60*/  STL.64 [R1+0x3968], R18 ;  /* 0x0039681201007387 */ /* 0x0003e40000100a00 */
[----:B-1----:R-:W-:Y:S02]  /*89e70*/  IMAD.MOV.U32 R19, RZ, RZ, R9 ;  /* 0x000000ffff137224 */ /* 0x002fe400078e0009 */
[----:B----4-:R-:W-:Y:S01]  /*89e80*/  IMAD.X R21, R21, 0x1, R2, P1 ;  /* 0x0000000115157824 */ /* 0x010fe200008e0602 */
[----:B---3--:R-:W-:Y:S02]  /*89e90*/  IADD3 R18, P3, R9, R13, RZ ;  /* 0x0000000d09127210 */ /* 0x008fe40007f7e0ff */
[----:B------:R-:W2:Y:S04]  /*89ea0*/  LDL.LU R9, [R1+0x6928] ;  /* 0x0069280001097983 */ /* 0x000ea80000300800 */
[----:B------:R1:W-:Y:S04]  /*89eb0*/  STL.64 [R1+0x3960], R20 ;  /* 0x0039601401007387 */ /* 0x0003e80000100a00 */
[----:B-1----:R-:W3:Y:S01]  /*89ec0*/  LDL.LU.64 R20, [R1+0x6920] ;  /* 0x0069200001147983 */ /* 0x002ee20000300a00 */
[----:B------:R-:W-:-:S03]  /*89ed0*/  IMAD.X R27, R27, 0x1, R16, P2 ;  /* 0x000000011b1b7824 */ /* 0x000fc600010e0610 */
[----:B---3--:R-:W-:Y:S04]  /*89ee0*/  STL.64 [R1+0x68f8], R20 ;  /* 0x0068f81401007387 */ /* 0x008fe80000100a00 */
[----:B------:R1:W-:Y:S04]  /*89ef0*/  STL.64 [R1+0x3958], R26 ;  /* 0x0039581a01007387 */ /* 0x0003e80000100a00 */
[----:B-1----:R-:W3:Y:S01]  /*89f00*/  LDL.LU.64 R26, [R1+0x6918] ;  /* 0x00691800011a7983 */ /* 0x002ee20000300a00 */
[----:B------:R-:W-:-:S03]  /*89f10*/  IMAD.MOV.U32 R21, RZ, RZ, R19 ;  /* 0x000000ffff157224 */ /* 0x000fc600078e0013 */
[----:B---3--:R1:W-:Y:S02]  /*89f20*/  STL.64 [R1+0x6900], R26 ;  /* 0x0069001a01007387 */ /* 0x0083e40000100a00 */
[----:B-1----:R-:W-:Y:S01]  /*89f30*/  IMAD.MOV.U32 R27, RZ, RZ, R22 ;  /* 0x000000ffff1b7224 */ /* 0x002fe200078e0016 */
[----:B--2---:R-:W-:-:S05]  /*89f40*/  IADD3 R22, P2, R21, R9, RZ ;  /* 0x0000000915167210 */ /* 0x004fca0007f5e0ff */
[----:B------:R1:W-:Y:S04]  /*89f50*/  STL [R1+0x3940], R22 ;  /* 0x0039401601007387 */ /* 0x0003e80000100800 */
[----:B-1----:R-:W2:Y:S04]  /*89f60*/  LDL.LU.64 R22, [R1+0x6910] ;  /* 0x0069100001167983 */ /* 0x002ea80000300a00 */
[----:B------:R1:W-:Y:S04]  /*89f70*/  STL [R1+0x68e8], R9 ;  /* 0x0068e80901007387 */ /* 0x0003e80000100800 */
[----:B-1----:R-:W3:Y:S01]  /*89f80*/  LDL.LU R9, [R1+0x344] ;  /* 0x0003440001097983 */ /* 0x002ee20000300800 */
[----:B------:R-:W-:Y:S01]  /*89f90*/  IADD3 R20, P1, R19, R11, RZ ;  /* 0x0000000b13147210 */ /* 0x000fe20007f3e0ff */
[----:B---3--:R-:W-:-:S05]  /*89fa0*/  IMAD.X R19, R9, 0x1, R15, P3 ;  /* 0x0000000109137824 */ /* 0x008fca00018e060f */
[----:B------:R1:W-:Y:S04]  /*89fb0*/  STL.64 [R1+0x3950], R18 ;  /* 0x0039501201007387 */ /* 0x0003e80000100a00 */
[----:B-1----:R-:W3:Y:S04]  /*89fc0*/  LDL.LU.64 R18, [R1+0x6908] ;  /* 0x0069080001127983 */ /* 0x002ee80000300a00 */
[----:B---3--:R-:W-:Y:S04]  /*89fd0*/  STL.64 [R1+0x68e0], R18 ;  /* 0x0068e01201007387 */ /* 0x008fe80000100a00 */
[----:B--2---:R1:W-:Y:S04]  /*89fe0*/  STL.64 [R1+0x68f0], R22 ;  /* 0x0068f01601007387 */ /* 0x0043e80000100a00 */
[----:B-1----:R0:W2:Y:S01]  /*89ff0*/  LDL.64 R22, [R1+0x3940] ;  /* 0x0039400001167983 */ /* 0x0020a20000100a00 */
[----:B------:R-:W-:-:S02]  /*8a000*/  IMAD.MOV.U32 R19, RZ, RZ, R21 ;  /* 0x000000ffff137224 */ /* 0x000fc400078e0015 */
[----:B------:R-:W-:Y:S02]  /*8a010*/  IMAD.X R21, R9, 0x1, R12, P1 ;  /* 0x0000000109157824 */ /* 0x000fe400008e060c */
[----:B------:R-:W-:Y:S01]  /*8a020*/  IMAD.MOV.U32 R18, RZ, RZ, R27 ;  /* 0x000000ffff127224 */ /* 0x000fe200078e001b */
[----:B------:R-:W-:Y:S02]  /*8a030*/  IADD3 R26, P3, R19, R7, RZ ;  /* 0x00000007131a7210 */ /* 0x000fe40007f7e0ff */
[----:B------:R1:W-:Y:S03]  /*8a040*/  STL.64 [R1+0x3948], R20 ;  /* 0x0039481401007387 */ /* 0x0003e60000100a00 */
[----:B------:R-:W-:Y:S01]  /*8a050*/  IMAD.X R27, R9, 0x1, R8, P3 ;  /* 0x00000001091b7824 */ /* 0x000fe200018e0608 */
[C---:B-1----:R-:W-:Y:S01]  /*8a060*/  IADD3 R20, P1, R19.reuse, R5, RZ ;  /* 0x0000000513147210 */ /* 0x042fe20007f3e0ff */
[----:B------:R-:W-:Y:S01]  /*8a070*/  IMAD.MOV.U32 R21, RZ, RZ, R18 ;  /* 0x000000ffff157224 */ /* 0x000fe200078e0012 */
[----:B------:R-:W-:Y:S01]  /*8a080*/  IADD3 R18, P3, R19, R0, RZ ;  /* 0x0000000013127210 */ /* 0x000fe20007f7e0ff */
[----:B--2---:R-:W-:Y:S01]  /*8a090*/  IMAD.X R23, R9, 0x1, R10, P2 ;  /* 0x0000000109177824 */ /* 0x004fe200010e060a */
[----:B------:R-:W-:Y:S01]  /*8a0a0*/  IADD3 R22, P2, R19, R3, RZ ;  /* 0x0000000313167210 */ /* 0x000fe20007f5e0ff */
[----:B------:R-:W-:-:S02]  /*8a0b0*/  IMAD.MOV.U32 R19, RZ, RZ, R21 ;  /* 0x000000ffff137224 */ /* 0x000fc400078e0015 */
[----:B------:R-:W-:Y:S01]  /*8a0c0*/  IMAD.X R21, R9, 0x1, R6, P1 ;  /* 0x0000000109157824 */ /* 0x000fe200008e0606 */
[----:B------:R1:W-:Y:S04]  /*8a0d0*/  STL [R1+0x3944], R23 ;  /* 0x0039441701007387 */ /* 0x0003e80000100800 */
[----:B-1----:R-:W2:Y:S04]  /*8a0e0*/  LDL R23, [R1+0x118] ;  /* 0x0001180001177983 */ /* 0x002ea80000100800 */
[----:B------:R1:W-:Y:S04]  /*8a0f0*/  STL.64 [R1+0x3938], R26 ;  /* 0x0039381a01007387 */ /* 0x0003e80000100a00 */
[----:B-1----:R-:W3:Y:S04]  /*8a100*/  LDL.LU.64 R26, [R1+0x6900] ;  /* 0x00690000011a7983 */ /* 0x002ee80000300a00 */
[----:B------:R1:W-:Y:S04]  /*8a110*/  STL.64 [R1+0x3930], R20 ;  /* 0x0039301401007387 */ /* 0x0003e80000100a00 */
[----:B-1----:R-:W4:Y:S04]  /*8a120*/  LDL.LU.64 R20, [R1+0x68f8] ;  /* 0x0068f80001147983 */ /* 0x002f280000300a00 */
[----:B------:R1:W-:Y:S02]  /*8a130*/  STL.64 [R1+0x68d8], R6 ;  /* 0x0068d80601007387 */ /* 0x0003e40000100a00 */
[----:B-1----:R-:W-:-:S02]  /*8a140*/  IMAD.MOV.U32 R7, RZ, RZ, R19 ;  /* 0x000000ffff077224 */ /* 0x002fc400078e0013 */
[----:B------:R-:W-:Y:S01]  /*8a150*/  IMAD.X R19, R9, 0x1, R2, P3 ;  /* 0x0000000109137824 */ /* 0x000fe200018e0602 */
[----:B----4-:R2:W-:Y:S04]  /*8a160*/  STL.64 [R1+0x68c8], R20 ;  /* 0x0068c81401007387 */ /* 0x0105e80000100a00 */
[----:B---3--:R1:W-:Y:S01]  /*8a170*/  STL.64 [R1+0x68d0], R26 ;  /* 0x0068d01a01007387 */ /* 0x0083e20000100a00 */
[----:B--2---:R-:W-:Y:S01]  /*8a180*/  IADD3 R20, P1, R23, R14, RZ ;  /* 0x0000000e17147210 */ /* 0x004fe20007f3e0ff */
[----:B------:R-:W-:Y:S02]  /*8a190*/  IMAD.X R23, R9, 0x1, R4, P2 ;  /* 0x0000000109177824 */ /* 0x000fe400010e0604 */
[----:B-1----:R-:W2:Y:S04]  /*8a1a0*/  LDL R26, [R1+0x340] ;  /* 0x00034000011a7983 */ /* 0x002ea80000100800 */
[----:B------:R1:W-:Y:S04]  /*8a1b0*/  STL.64 [R1+0x3928], R22 ;  /* 0x0039281601007387 */ /* 0x0003e80000100a00 */
[----:B-1----:R-:W3:Y:S04]  /*8a1c0*/  LDL.LU.64 R22, [R1+0x68f0] ;  /* 0x0068f00001167983 */ /* 0x002ee80000300a00 */
[----:B------:R1:W-:Y:S04]  /*8a1d0*/  STL [R1+0x68c0], R4 ;  /* 0x0068c00401007387 */ /* 0x0003e80000100800 */
[----:B-1----:R-:W4:Y:S04]  /*8a1e0*/  LDL.LU R4, [R1+0x118] ;  /* 0x0001180001047983 */ /* 0x002f280000300800 */
[----:B------:R-:W3:Y:S04]  /*8a1f0*/  LDL.LU R9, [R1+0x68e8] ;  /* 0x0068e80001097983 */ /* 0x000ee80000300800 */
[----:B------:R1:W-:Y:S04]  /*8a200*/  STL.64 [R1+0x3920], R18 ;  /* 0x0039201201007387 */ /* 0x0003e80000100a00 */
[----:B-1----:R-:W3:Y:S01]  /*8a210*/  LDL.LU.64 R18, [R1+0x68e0] ;  /* 0x0068e00001127983 */ /* 0x002ee20000300a00 */
[----:B--2---:R-:W-:Y:S01]  /*8a220*/  IMAD.X R21, R26, 0x1, R16, P1 ;  /* 0x000000011a157824 */ /* 0x004fe200008e0610 */
[----:B----4-:R-:W-:-:S02]  /*8a230*/  IADD3 R6, P2, R4, R13, RZ ;  /* 0x0000000d04067210 */ /* 0x010fc40007f5e0ff */
[----:B---3--:R-:W-:Y:S04]  /*8a240*/  STL.64 [R1+0x68b8], R18 ;  /* 0x0068b81201007387 */ /* 0x008fe80000100a00 */
[----:B------:R1:W-:Y:S02]  /*8a250*/  STL.64 [R1+0x3918], R20 ;  /* 0x0039181401007387 */ /* 0x0003e40000100a00 */
[----:B-1----:R-:W-:Y:S02]  /*8a260*/  IMAD.MOV.U32 R21, RZ, RZ, R7 ;  /* 0x000000ffff157224 */ /* 0x002fe400078e0007 */
[----:B------:R-:W-:-:S05]  /*8a270*/  IMAD.X R7, R26, 0x1, R15, P2 ;  /* 0x000000011a077824 */ /* 0x000fca00010e060f */
[----:B------:R1:W-:Y:S04]  /*8a280*/  STL.64 [R1+0x3910], R6 ;  /* 0x0039100601007387 */ /* 0x0003e80000100a00 */
[----:B-1----:R-:W2:Y:S04]  /*8a290*/  LDL.LU.64 R6, [R1+0x68d8] ;  /* 0x0068d80001067983 */ /* 0x002ea80000300a00 */
[----:B------:R1:W-:Y:S04]  /*8a2a0*/  STL [R1+0x68b0], R15 ;  /* 0x0068b00f01007387 */ /* 0x0003e80000100800 */
[----:B-1----:R-:W3:Y:S01]  /*8a2b0*/  LDL.LU R15, [R1+0x340] ;  /* 0x00034000010f7983 */ /* 0x002ee20000300800 */
[----:B------:R-:W-:-:S02]  /*8a2c0*/  IADD3 R18, P3, R4, R11, RZ ;  /* 0x0000000b04127210 */ /* 0x000fc40007f7e0ff */
[C---:B------:R-:W-:Y:S02]  /*8a2d0*/  IADD3 R20, P1, R4.reuse, R9, RZ ;  /* 0x0000000904147210 */ /* 0x040fe40007f3e0ff */
[----:B--2---:R-:W-:-:S05]  /*8a2e0*/  IADD3 R26, P2, R4, R7, RZ ;  /* 0x00000007041a7210 */ /* 0x004fca0007f5e0ff */
[----:B------:R1:W-:Y:S01]  /*8a2f0*/  STL [R1+0x38f8], R26 ;  /* 0x0038f81a01007387 */ /* 0x0003e20000100800 */
[----:B---3--:R-:W-:-:S03]  /*8a300*/  IMAD.X R19, R15, 0x1, R12, P3 ;  /* 0x000000010f137824 */ /* 0x008fc600018e060c */
[----:B-1----:R-:W2:Y:S04]  /*8a310*/  LDL.LU.64 R26, [R1+0x68d0] ;  /* 0x0068d000011a7983 */ /* 0x002ea80000300a00 */
[----:B------:R1:W-:Y:S02]  /*8a320*/  STL.64 [R1+0x3908], R18 ;  /* 0x0039081201007387 */ /* 0x0003e40000100a00 */
[----:B-1----:R-:W-:Y:S02]  /*8a330*/  IMAD.MOV.U32 R19, RZ, RZ, R21 ;  /* 0x000000ffff137224 */ /* 0x002fe400078e0015 */
[----:B------:R-:W-:-:S05]  /*8a340*/  IMAD.X R21, R15, 0x1, R10, P1 ;  /* 0x000000010f157824 */ /* 0x000fca00008e060a */
[----:B------:R1:W-:Y:S04]  /*8a350*/  STL.64 [R1+0x3900], R20 ;  /* 0x0039001401007387 */ /* 0x0003e80000100a00 */
[----:B-1----:R-:W3:Y:S01]  /*8a360*/  LDL.LU.64 R20, [R1+0x68c8] ;  /* 0x0068c80001147983 */ /* 0x002ee20000300a00 */
[----:B------:R-:W-:-:S03]  /*8a370*/  IADD3 R18, P3, R4, R5, RZ ;  /* 0x0000000504127210 */ /* 0x000fc60007f7e0ff */
[----:B---3--:R-:W-:Y:S04]  /*8a380*/  STL.64 [R1+0x6898], R20 ;  /* 0x0068981401007387 */ /* 0x008fe80000100a00 */
[----:B--2---:R1:W-:Y:S04]  /*8a390*/  STL.64 [R1+0x68a8], R26 ;  /* 0x0068a81a01007387 */ /* 0x0043e80000100a00 */
[----:B-1----:R0:W2:Y:S01]  /*8a3a0*/  LDL.64 R26, [R1+0x38f8] ;  /* 0x0038f800011a7983 */ /* 0x0020a20000100a00 */
[----:B------:R-:W-:Y:S02]  /*8a3b0*/  IMAD.MOV.U32 R21, RZ, RZ, R19 ;  /* 0x000000ffff157224 */ /* 0x000fe400078e0013 */
[----:B------:R-:W-:Y:S01]  /*8a3c0*/  IMAD.X R19, R15, 0x1, R6, P3 ;  /* 0x000000010f137824 */ /* 0x000fe200018e0606 */
[----:B------:R1:W-:Y:S01]  /*8a3d0*/  STL.64 [R1+0x68a0], R24 ;  /* 0x0068a01801007387 */ /* 0x0003e20000100a00 */
[----:B------:R-:W-:-:S03]  /*8a3e0*/  IADD3 R20, P1, R4, R3, RZ ;  /* 0x0000000304147210 */ /* 0x000fc60007f3e0ff */
[----:B-1----:R-:W3:Y:S01]  /*8a3f0*/  LDL R25, [R1+0x11c] ;  /* 0x00011c0001197983 */ /* 0x002ee20000100800 */
[----:B--2---:R-:W-:Y:S01]  /*8a400*/  IMAD.X R27, R15, 0x1, R8, P2 ;  /* 0x000000010f1b7824 */ /* 0x004fe200010e0608 */
[----:B------:R-:W-:-:S04]  /*8a410*/  IADD3 R26, P2, R4, R0, RZ ;  /* 0x00000000041a7210 */ /* 0x000fc80007f5e0ff */
[----:B------:R-:W-:Y:S04]  /*8a420*/  STL [R1+0x38fc], R27 ;  /* 0x0038fc1b01007387 */ /* 0x000fe80000100800 */
[----:B------:R-:W2:Y:S04]  /*8a430*/  LDL.LU R4, [R1+0x68c0] ;  /* 0x0068c00001047983 */ /* 0x000ea80000300800 */
[----:B------:R1:W-:Y:S04]  /*8a440*/  STL.64 [R1+0x38f0], R18 ;  /* 0x0038f01201007387 */ /* 0x0003e80000100a00 */
[----:B-1----:R-:W4:Y:S01]  /*8a450*/  LDL.LU.64 R18, [R1+0x68b8] ;  /* 0x0068b80001127983 */ /* 0x002f220000300a00 */
[----:B---3--:R-:W-:Y:S01]  /*8a460*/  IADD3 R24, P3, R25, R14, RZ ;  /* 0x0000000e19187210 */ /* 0x008fe20007f7e0ff */
[----:B------:R-:W-:-:S02]  /*8a470*/  IMAD.MOV.U32 R25, RZ, RZ, R21 ;  /* 0x000000ffff197224 */ /* 0x000fc400078e0015 */
[C---:B------:R-:W-:Y:S02]  /*8a480*/  IMAD.X R27, R15.reuse, 0x1, R2, P2 ;  /* 0x000000010f1b7824 */ /* 0x040fe400010e0602 */
[----:B--2---:R-:W-:Y:S01]  /*8a490*/  IMAD.X R21, R15, 0x1, R4, P1 ;  /* 0x000000010f157824 */ /* 0x004fe200008e0604 */
[----:B----4-:R-:W-:Y:S04]  /*8a4a0*/  STL.64 [R1+0x6890], R18 ;  /* 0x0068901201007387 */ /* 0x010fe80000100a00 */
[----:B------:R1:W-:Y:S04]  /*8a4b0*/  STL [R1+0x6878], R14 ;  /* 0x0068780e01007387 */ /* 0x0003e80000100800 */
[----:B-1----:R-:W2:Y:S04]  /*8a4c0*/  LDL.LU R14, [R1+0x11c] ;  /* 0x00011c00010e7983 */ /* 0x002ea80000300800 */
[----:B------:R1:W-:Y:S04]  /*8a4d0*/  STL.64 [R1+0x38e8], R20 ;  /* 0x0038e81401007387 */ /* 0x0003e80000100a00 */
[----:B-1----:R-:W3:Y:S04]  /*8a4e0*/  LDL R21, [R1+0x32c] ;  /* 0x00032c0001157983 */ /* 0x002ee80000100800 */
[----:B------:R-:W4:Y:S01]  /*8a4f0*/  LDL.LU R15, [R1+0x68b0] ;  /* 0x0068b000010f7983 */ /* 0x000f220000300800 */
[----:B------:R-:W-:-:S03]  /*8a500*/  IMAD.MOV.U32 R19, RZ, RZ, R25 ;  /* 0x000000ffff137224 */ /* 0x000fc600078e0019 */
[----:B------:R1:W-:Y:S04]  /*8a510*/  STL.64 [R1+0x38e0], R26 ;  /* 0x0038e01a01007387 */ /* 0x0003e80000100a00 */
[----:B-1----:R-:W4:Y:S04]  /*8a520*/  LDL.LU.64 R26, [R1+0x68a8] ;  /* 0x0068a800011a7983 */ /* 0x002f280000300a00 */
[----:B------:R-:W-:Y:S01]  /*8a530*/  STL.64 [R1+0x6888], R2 ;  /* 0x0068880201007387 */ /* 0x000fe20000100a00 */
[----:B--2---:R-:W-:Y:S01]  /*8a540*/  IADD3 R20, P1, R14, R13, RZ ;  /* 0x0000000d0e147210 */ /* 0x004fe20007f3e0ff */
[----:B---3--:R-:W-:-:S04]  /*8a550*/  IMAD.X R25, R21, 0x1, R16, P3 ;  /* 0x0000000115197824 */ /* 0x008fc800018e0610 */
[----:B----4-:R-:W-:Y:S01]  /*8a560*/  IMAD.X R21, R21, 0x1, R15, P1 ;  /* 0x0000000115157824 */ /* 0x010fe200008e060f */
[----:B------:R1:W-:Y:S04]  /*8a570*/  STL.64 [R1+0x38d8], R24 ;  /* 0x0038d81801007387 */ /* 0x0003e80000100a00 */
[----:B-1----:R-:W2:Y:S04]  /*8a580*/  LDL.LU.64 R24, [R1+0x68a0] ;  /* 0x0068a00001187983 */ /* 0x002ea80000300a00 */
[----:B------:R-:W3:Y:S04]  /*8a590*/  LDL.LU R3, [R1+0x2f4] ;  /* 0x0002f40001037983 */ /* 0x000ee80000300800 */
[----:B------:R1:W-:Y:S04]  /*8a5a0*/  STL.64 [R1+0x38d0], R20 ;  /* 0x0038d01401007387 */ /* 0x0003e80000100a00 */
[----:B-1----:R-:W4:Y:S01]  /*8a5b0*/  LDL.LU.64 R20, [R1+0x6898] ;  /* 0x0068980001147983 */ /* 0x002f220000300a00 */
[----:B------:R-:W-:-:S03]  /*8a5c0*/  IADD3 R18, P2, R14, R11, RZ ;  /* 0x0000000b0e127210 */ /* 0x000fc60007f5e0ff */
[----:B----4-:R-:W-:Y:S04]  /*8a5d0*/  STL.64 [R1+0x6880], R20 ;  /* 0x0068801401007387 */ /* 0x010fe80000100a00 */
[----:B--2---:R-:W-:Y:S04]  /*8a5e0*/  STL.64 [R1+0x6870], R24 ;  /* 0x0068701801007387 */ /* 0x004fe80000100a00 */
[----:B------:R1:W-:Y:S04]  /*8a5f0*/  STL [R1+0x6868], R15 ;  /* 0x0068680f01007387 */ /* 0x0003e80000100800 */
[----:B-1----:R-:W2:Y:S01]  /*8a600*/  LDL.LU R15, [R1+0x32c] ;  /* 0x00032c00010f7983 */ /* 0x002ea20000300800 */
[----:B------:R-:W-:-:S02]  /*8a610*/  IMAD.MOV.U32 R25, RZ, RZ, R19 ;  /* 0x000000ffff197224 */ /* 0x000fc400078e0013 */
[----:B--2---:R-:W-:-:S05]  /*8a620*/  IMAD.X R19, R15, 0x1, R12, P2 ;  /* 0x000000010f137824 */ /* 0x004fca00010e060c */
[----:B------:R1:W-:Y:S04]  /*8a630*/  STL.64 [R1+0x38c8], R18 ;  /* 0x0038c81201007387 */ /* 0x0003e80000100a00 */
[----:B-1----:R-:W2:Y:S01]  /*8a640*/  LDL.LU.64 R18, [R1+0x6890] ;  /* 0x0068900001127983 */ /* 0x002ea20000300a00 */
[C---:B------:R-:W-:Y:S02]  /*8a650*/  IADD3 R2, P3, R14.reuse, R9, RZ ;  /* 0x000000090e027210 */ /* 0x040fe40007f7e0ff */
[----:B------:R-:W-:Y:S01]  /*8a660*/  IADD3 R20, P1, R14, R7, RZ ;  /* 0x000000070e147210 */ /* 0x000fe20007f3e0ff */
[----:B--2---:R3:W-:Y:S02]  /*8a670*/  STL.64 [R1+0x6850], R18 ;  /* 0x0068501201007387 */ /* 0x0047e40000100a00 */
[----:B---3--:R-:W-:-:S02]  /*8a680*/  IMAD.MOV.U32 R19, RZ, RZ, R3 ;  /* 0x000000ffff137224 */ /* 0x008fc400078e0003 */
[----:B------:R-:W-:-:S05]  /*8a690*/  IMAD.X R3, R15, 0x1, R10, P3 ;  /* 0x000000010f037824 */ /* 0x000fca00018e060a */
[----:B------:R1:W-:Y:S04]  /*8a6a0*/  STL.64 [R1+0x38c0], R2 ;  /* 0x0038c00201007387 */ /* 0x0003e80000100a00 */
[----:B-1----:R-:W2:Y:S01]  /*8a6b0*/  LDL.LU.64 R2, [R1+0x6888] ;  /* 0x0068880001027983 */ /* 0x002ea20000300a00 */
[----:B------:R-:W-:-:S03]  /*8a6c0*/  IMAD.X R21, R15, 0x1, R8, P1 ;  /* 0x000000010f157824 */ /* 0x000fc600008e0608 */
[----:B------:R1:W-:Y:S01]  /*8a6d0*/  STL.64 [R1+0x6860], R10 ;  /* 0x0068600a01007387 */ /* 0x0003e20000100a00 */
[----:B------:R-:W-:-:S03]  /*8a6e0*/  IADD3 R18, P2, R14, R5, RZ ;  /* 0x000000050e127210 */ /* 0x000fc60007f5e0ff */
[----:B------:R3:W-:Y:S01]  /*8a6f0*/  STL.64 [R1+0x38b8], R20 ;  /* 0x0038b81401007387 */ /* 0x0007e20000100a00 */
[----:B-1----:R-:W-:-:S03]  /*8a700*/  IADD3 R10, P1, R14, R0, RZ ;  /* 0x000000000e0a7210 */ /* 0x002fc60007f3e0ff */
[----:B---3--:R-:W3:Y:S04]  /*8a710*/  LDL.LU.64 R20, [R1+0x6880] ;  /* 0x0068800001147983 */ /* 0x008ee80000300a00 */
[----:B------:R-:W-:Y:S01]  /*8a720*/  STL.64 [R1+0x6858], R8 ;  /* 0x0068580801007387 */ /* 0x000fe20000100a00 */
[----:B--2---:R-:W-:-:S03]  /*8a730*/  IADD3 R24, P3, R14, R3, RZ ;  /* 0x000000030e187210 */ /* 0x004fc60007f7e0ff */
[----:B------:R-:W2:Y:S04]  /*8a740*/  LDL.LU R14, [R1+0x6878] ;  /* 0x00687800010e7983 */ /* 0x000ea80000300800 */
[----:B------:R1:W-:Y:S04]  /*8a750*/  STL.64 [R1+0x6848], R6 ;  /* 0x0068480601007387 */ /* 0x0003e80000100a00 */
[----:B-1----:R-:W2:Y:S01]  /*8a760*/  LDL R7, [R1+0x120] ;  /* 0x0001200001077983 */ /* 0x002ea20000100800 */
[----:B------:R-:W-:-:S04]  /*8a770*/  IMAD.MOV.U32 R11, RZ, RZ, R25 ;  /* 0x000000ffff0b7224 */ /* 0x000fc800078e0019 */
[----:B------:R-:W-:Y:S02]  /*8a780*/  IMAD.MOV.U32 R8, RZ, RZ, R11 ;  /* 0x000000ffff087224 */ /* 0x000fe400078e000b */
[----:B------:R-:W-:Y:S02]  /*8a790*/  IMAD.MOV.U32 R11, RZ, RZ, R19 ;  /* 0x000000ffff0b7224 */ /* 0x000fe400078e0013 */
[C---:B------:R-:W-:Y:S02]  /*8a7a0*/  IMAD.X R19, R15.reuse, 0x1, R6, P2 ;  /* 0x000000010f137824 */ /* 0x040fe400010e0606 */
[----:B------:R-:W-:-:S03]  /*8a7b0*/  IMAD.X R25, R15, 0x1, R4, P3 ;  /* 0x000000010f197824 */ /* 0x000fc600018e0604 */
[----:B------:R1:W-:Y:S04]  /*8a7c0*/  STL.64 [R1+0x38b0], R18 ;  /* 0x0038b01201007387 */ /* 0x0003e80000100a00 */
[----:B-1----:R-:W4:Y:S04]  /*8a7d0*/  LDL R19, [R1+0x328] ;  /* 0x0003280001137983 */ /* 0x002f280000100800 */
[----:B------:R1:W-:Y:S04]  /*8a7e0*/  STL.64 [R1+0x38a8], R24 ;  /* 0x0038a81801007387 */ /* 0x0003e80000100a00 */
[----:B-1----:R-:W3:Y:S04]  /*8a7f0*/  LDL.LU.64 R24, [R1+0x6870] ;  /* 0x0068700001187983 */ /* 0x002ee80000300a00 */
[----:B------:R1:W-:Y:S01]  /*8a800*/  STL [R1+0x6838], R13 ;  /* 0x0068380d01007387 */ /* 0x0003e20000100800 */
[----:B--2---:R-:W-:-:S02]  /*8a810*/  IADD3 R18, P2, R7, R14, RZ ;  /* 0x0000000e07127210 */ /* 0x004fc40007f5e0ff */
[----:B------:R-:W-:Y:S01]  /*8a820*/  IADD3 R6, P3, R7, R13, RZ ;  /* 0x0000000d07067210 */ /* 0x000fe20007f7e0ff */
[----:B------:R-:W-:Y:S02]  /*8a830*/  IMAD.MOV.U32 R7, RZ, RZ, R11 ;  /* 0x000000ffff077224 */ /* 0x000fe400078e000b */
[----:B------:R-:W-:Y:S01]  /*8a840*/  IMAD.X R11, R15, 0x1, R2, P1 ;  /* 0x000000010f0b7824 */ /* 0x000fe200008e0602 */
[----:B-1----:R-:W2:Y:S04]  /*8a850*/  LDL.LU R13, [R1+0x120] ;  /* 0x00012000010d7983 */ /* 0x002ea80000300800 */
[----:B------:R-:W3:Y:S04]  /*8a860*/  LDL.LU R15, [R1+0x6868] ;  /* 0x00686800010f7983 */ /* 0x000ee80000300800 */
[----:B------:R1:W-:Y:S04]  /*8a870*/  STL.64 [R1+0x38a0], R10 ;  /* 0x0038a00a01007387 */ /* 0x0003e80000100a00 */
[----:B-1----:R-:W2:Y:S04]  /*8a880*/  LDL.LU.64 R10, [R1+0x6860] ;  /* 0x00686000010a7983 */ /* 0x002ea80000300a00 */
[----:B------:R1:W-:Y:S01]  /*8a890*/  STL.64 [R1+0x6840], R2 ;  /* 0x0068400201007387 */ /* 0x0003e20000100a00 */
[----:B----4-:R-:W-:-:S02]  /*8a8a0*/  IMAD.X R19, R19, 0x1, R16, P2 ;  /* 0x0000000113137824 */ /* 0x010fc400010e0610 */
[----:B-1----:R-:W-:Y:S01]  /*8a8b0*/  IMAD.MOV.U32 R3, RZ, RZ, R8 ;  /* 0x000000ffff037224 */ /* 0x002fe200078e0008 */
[----:B--2---:R-:W-:-:S05]  /*8a8c0*/  IADD3 R8, P1, R13, R11, RZ ;  /* 0x0000000b0d087210 */ /* 0x004fca0007f3e0ff */
[----:B------:R1:W-:Y:S04]  /*8a8d0*/  STL [R1+0x3888], R8 ;  /* 0x0038880801007387 */ /* 0x0003e80000100800 */
[----:B-1----:R-:W2:Y:S04]  /*8a8e0*/  LDL.LU.64 R8, [R1+0x6858] ;  /* 0x0068580001087983 */ /* 0x002ea80000300a00 */
[----:B------:R1:W-:Y:S04]  /*8a8f0*/  STL.64 [R1+0x3898], R18 ;  /* 0x0038981201007387 */ /* 0x0003e80000100a00 */
[----:B-1----:R-:W4:Y:S01]  /*8a900*/  LDL.LU.64 R18, [R1+0x6850] ;  /* 0x0068500001127983 */ /* 0x002f220000300a00 */
[----:B--2---:R-:W-:-:S03]  /*8a910*/  IADD3 R2, P2, R13, R9, RZ ;  /* 0x000000090d027210 */ /* 0x004fc60007f5e0ff */
[----:B----4-:R-:W-:Y:S04]  /*8a920*/  STL.64 [R1+0x6828], R18 ;  /* 0x0068281201007387 */ /* 0x010fe80000100a00 */
[----:B------:R1:W-:Y:S04]  /*8a930*/  STL [R1+0x681c], R9 ;  /* 0x00681c0901007387 */ /* 0x0003e80000100800 */
[----:B-1----:R-:W3:Y:S01]  /*8a940*/  LDL.LU R9, [R1+0x328] ;  /* 0x0003280001097983 */ /* 0x002ee20000300800 */
[----:B------:R-:W-:Y:S02]  /*8a950*/  IMAD.MOV.U32 R19, RZ, RZ, R7 ;  /* 0x000000ffff137224 */ /* 0x000fe400078e0007 */
[----:B---3--:R-:W-:-:S05]  /*8a960*/  IMAD.X R7, R9, 0x1, R15, P3 ;  /* 0x0000000109077824 */ /* 0x008fca00018e060f */
[----:B------:R1:W-:Y:S04]  /*8a970*/  STL.64 [R1+0x3890], R6 ;  /* 0x0038900601007387 */ /* 0x0003e80000100a00 */
[----:B-1----:R-:W2:Y:S04]  /*8a980*/  LDL.LU.64 R6, [R1+0x6848] ;  /* 0x0068480001067983 */ /* 0x002ea80000300a00 */
[----:B------:R1:W-:Y:S04]  /*8a990*/  STL.64 [R1+0x6830], R14 ;  /* 0x0068300e01007387 */ /* 0x0003e80000100a00 */
[----:B-1----:R0:W3:Y:S01]  /*8a9a0*/  LDL.64 R14, [R1+0x3888] ;  /* 0x00388800010e7983 */ /* 0x0020e20000100a00 */
[----:B------:R-:W-:-:S03]  /*8a9b0*/  IMAD.MOV.U32 R18, RZ, RZ, R3 ;  /* 0x000000ffff127224 */ /* 0x000fc600078e0003 */
[----:B------:R-:W-:Y:S01]  /*8a9c0*/  STL.64 [R1+0x6810], R16 ;  /* 0x0068101001007387 */ /* 0x000fe20000100a00 */
[----:B------:R-:W-:-:S03]  /*8a9d0*/  IMAD.X R3, R9, 0x1, R10, P2 ;  /* 0x0000000109037824 */ /* 0x000fc600010e060a */
[----:B------:R-:W-:Y:S04]  /*8a9e0*/  STL [R1+0x6818], R17 ;  /* 0x0068181101007387 */ /* 0x000fe80000100800 */
[----:B------:R1:W-:Y:S01]  /*8a9f0*/  STL.64 [R1+0x6808], R24 ;  /* 0x0068081801007387 */ /* 0x0003e20000100a00 */
[----:B---3--:R-:W-:-:S05]  /*8aa00*/  IMAD.X R15, R9, 0x1, R12, P1 ;  /* 0x00000001090f7824 */ /* 0x008fca00008e060c */
[----:B------:R-:W-:Y:S04]  /*8aa10*/  STL [R1+0x388c], R15 ;  /* 0x00388c0f01007387 */ /* 0x000fe80000100800 */
[----:B-1----:R-:W3:Y:S04]  /*8aa20*/  LDL R25, [R1+0x124] ;  /* 0x0001240001197983 */ /* 0x002ee80000100800 */
[----:B------:R1:W-:Y:S04]  /*8aa30*/  STL.64 [R1+0x3880], R2 ;  /* 0x0038800201007387 */ /* 0x0003e80000100a00 */
[----:B-1----:R-:W4:Y:S01]  /*8aa40*/  LDL.LU.64 R2, [R1+0x6840] ;  /* 0x0068400001027983 */ /* 0x002f220000300a00 */
[----:B--2---:R-:W-:-:S02]  /*8aa50*/  IADD3 R16, P3, R13, R7, RZ ;  /* 0x000000070d107210 */ /* 0x004fc40007f7e0ff */
[----:B------:R-:W-:-:S03]  /*8aa60*/  IADD3 R14, P1, R13, R5, RZ ;  /* 0x000000050d0e7210 */ /* 0x000fc60007f3e0ff */
[C---:B------:R-:W-:Y:S02]  /*8aa70*/  IMAD.X R17, R9.reuse, 0x1, R8, P3 ;  /* 0x0000000109117824 */ /* 0x040fe400018e0608 */
[----:B------:R-:W-:Y:S01]  /*8aa80*/  IMAD.X R15, R9, 0x1, R6, P1 ;  /* 0x00000001090f7824 */ /* 0x000fe200008e0606 */
[----:B------:R-:W-:Y:S01]  /*8aa90*/  STL.64 [R1+0x6820], R10 ;  /* 0x0068200a01007387 */ /* 0x000fe20000100a00 */
[----:B------:R-:W-:-:S03]  /*8aaa0*/  IMAD.MOV.U32 R24, RZ, RZ, R18 ;  /* 0x000000ffff187224 */ /* 0x000fc600078e0012 */
[----:B------:R1:W-:Y:S02]  /*8aab0*/  STL.64 [R1+0x3878], R16 ;  /* 0x0038781001007387 */ /* 0x0003e40000100a00 */
[C---:B-1----:R-:W-:Y:S02]  /*8aac0*/  IADD3 R16, P3, R13.reuse, R0, RZ ;  /* 0x000000000d107210 */ /* 0x042fe40007f7e0ff */
[----:B----4-:R-:W-:Y:S02]  /*8aad0*/  IADD3 R18, P2, R13, R3, RZ ;  /* 0x000000030d127210 */ /* 0x010fe40007f5e0ff */
[----:B------:R-:W2:Y:S04]  /*8aae0*/  LDL.LU R13, [R1+0x6838] ;  /* 0x00683800010d7983 */ /* 0x000ea80000300800 */
[----:B------:R1:W-:Y:S04]  /*8aaf0*/  STL.64 [R1+0x3870], R14 ;  /* 0x0038700e01007387 */ /* 0x0003e80000100a00 */
[----:B-1----:R-:W3:Y:S01]  /*8ab00*/  LDL.LU.64 R14, [R1+0x6830] ;  /* 0x00683000010e7983 */ /* 0x002ee20000300a00 */
[----:B------:R-:W-:-:S02]  /*8ab10*/  IMAD.MOV.U32 R10, RZ, RZ, R19 ;  /* 0x000000ffff0a7224 */ /* 0x000fc400078e0013 */
[----:B------:R-:W-:Y:S02]  /*8ab20*/  IMAD.X R19, R9, 0x1, R4, P2 ;  /* 0x0000000109137824 */ /* 0x000fe400010e0604 */
[----:B------:R-:W-:Y:S01]  /*8ab30*/  IMAD.MOV.U32 R17, RZ, RZ, R24 ;  /* 0x000000ffff117224 */ /* 0x000fe200078e0018 */
[----:B---3--:R-:W-:Y:S02]  /*8ab40*/  IADD3 R24, P1, R25, R14, RZ ;  /* 0x0000000e19187210 */ /* 0x008fe40007f3e0ff */
[----:B------:R-:W3:Y:S04]  /*8ab50*/  LDL R25, [R1+0x324] ;  /* 0x0003240001197983 */ /* 0x000ee80000100800 */
[----:B------:R1:W-:Y:S04]  /*8ab60*/  STL.64 [R1+0x3868], R18 ;  /* 0x0038681201007387 */ /* 0x0003e80000100a00 */
[----:B-1----:R-:W4:Y:S04]  /*8ab70*/  LDL.LU.64 R18, [R1+0x6828] ;  /* 0x0068280001127983 */ /* 0x002f280000300a00 */
[----:B----4-:R-:W-:Y:S04]  /*8ab80*/  STL.64 [R1+0x6800], R18 ;  /* 0x0068001201007387 */ /* 0x010fe80000100a00 */
[----:B------:R1:W-:Y:S04]  /*8ab90*/  STL [R1+0x67f8], R4 ;  /* 0x0067f80401007387 */ /* 0x0003e80000100800 */
[----:B-1----:R-:W2:Y:S01]  /*8aba0*/  LDL.LU R4, [R1+0x124] ;  /* 0x0001240001047983 */ /* 0x002ea20000300800 */
[----:B------:R-:W-:-:S02]  /*8abb0*/  IMAD.MOV.U32 R19, RZ, RZ, R10 ;  /* 0x000000ffff137224 */ /* 0x000fc400078e000a */
[----:B------:R-:W-:Y:S02]  /*8abc0*/  IMAD.MOV.U32 R18, RZ, RZ, R17 ;  /* 0x000000ffff127224 */ /* 0x000fe400078e0011 */
        /* <DEDUP_REMOVED lines=12> */
[----:B-1----:R-:W2:Y:S04]  /*8ac90*/  LDL.LU.64 R24, [R1+0x6808] ;  /* 0x0068080001187983 */ /* 0x002ea80000300a00 */
[----:B------:R1:W-:Y:S04]  /*8aca0*/  STL.64 [R1+0x67e8], R16 ;  /* 0x0067e81001007387 */ /* 0x0003e80000100a00 */
[----:B-1----:R0:W3:Y:S04]  /*8acb0*/  LDL.64 R16, [R1+0x3848] ;  /* 0x0038480001107983 */ /* 0x0020e80000100a00 */
[----:B--2---:R-:W-:Y:S04]  /*8acc0*/  STL.64 [R1+0x67e0], R24 ;  /* 0x0067e01801007387 */ /* 0x004fe80000100a00 */
[----:B------:R-:W-:Y:S04]  /*8acd0*/  STL.64 [R1+0x67f0], R22 ;  /* 0x0067f01601007387 */ /* 0x000fe80000100a00 */
[----:B------:R1:W-:Y:S01]  /*8ace0*/  STL [R1+0x67fc], R23 ;  /* 0x0067fc1701007387 */ /* 0x0003e20000100800 */
[----:B---3--:R-:W-:-:S03]  /*8acf0*/  IMAD.MOV.U32 R17, RZ, RZ, R18 ;  /* 0x000000ffff117224 */ /* 0x008fc600078e0012 */
[----:B-1----:R0:W2:Y:S01]  /*8ad00*/  LDL.64 R22, [R1+0x3850] ;  /* 0x0038500001167983 */ /* 0x0020a20000100a00 */
[----:B----4-:R-:W-:-:S03]  /*8ad10*/  IADD3 R18, P1, R4, R9, RZ ;  /* 0x0000000904127210 */ /* 0x010fc60007f3e0ff */
[----:B------:R1:W-:Y:S04]  /*8ad20*/  STL [R1+0x67d8], R9 ;  /* 0x0067d80901007387 */ /* 0x0003e80000100800 */
[----:B-1----:R-:W2:Y:S01]  /*8ad30*/  LDL.LU R9, [R1+0x324] ;  /* 0x0003240001097983 */ /* 0x002ea20000300800 */
[----:B------:R-:W-:Y:S02]  /*8ad40*/  IMAD.MOV.U32 R25, RZ, RZ, R19 ;  /* 0x000000ffff197224 */ /* 0x000fe400078e0013 */
[C---:B--2---:R-:W-:Y:S02]  /*8ad50*/  IMAD.X R23, R9.reuse, 0x1, R15, P2 ;  /* 0x0000000109177824 */ /* 0x044fe400010e060f */
[----:B------:R-:W-:-:S03]  /*8ad60*/  IMAD.X R19, R9, 0x1, R10, P1 ;  /* 0x0000000109137824 */ /* 0x000fc600008e060a */
[----:B------:R1:W-:Y:S02]  /*8ad70*/  STL [R1+0x3854], R23 ;  /* 0x0038541701007387 */ /* 0x0003e40000100800 */
[----:B-1----:R-:W-:Y:S02]  /*8ad80*/  IMAD.MOV.U32 R23, RZ, RZ, R17 ;  /* 0x000000ffff177224 */ /* 0x002fe400078e0011 */
[----:B------:R-:W-:-:S05]  /*8ad90*/  IMAD.X R17, R9, 0x1, R12, P3 ;  /* 0x0000000109117824 */ /* 0x000fca00018e060c */
[----:B------:R-:W-:Y:S04]  /*8ada0*/  STL [R1+0x384c], R17 ;  /* 0x00384c1101007387 */ /* 0x000fe80000100800 */
[----:B------:R1:W-:Y:S04]  /*8adb0*/  STL.64 [R1+0x3840], R18 ;  /* 0x0038401201007387 */ /* 0x0003e80000100a00 */
[----:B-1----:R-:W2:Y:S01]  /*8adc0*/  LDL.LU.64 R18, [R1+0x6800] ;  /* 0x0068000001127983 */ /* 0x002ea20000300a00 */
[----:B------:R-:W-:-:S03]  /*8add0*/  IADD3 R22, P2, R4, R7, RZ ;  /* 0x0000000704167210 */ /* 0x000fc60007f5e0ff */
[----:B--2---:R1:W-:Y:S02]  /*8ade0*/  STL.64 [R1+0x67d0], R18 ;  /* 0x0067d01201007387 */ /* 0x0043e40000100a00 */
[----:B-1----:R-:W-:Y:S02]  /*8adf0*/  IMAD.MOV.U32 R18, RZ, RZ, R25 ;  /* 0x000000ffff127224 */ /* 0x002fe400078e0019 */
[----:B------:R-:W-:Y:S02]  /*8ae00*/  IMAD.MOV.U32 R25, RZ, RZ, R23 ;  /* 0x000000ffff197224 */ /* 0x000fe400078e0017 */
[----:B------:R-:W-:Y:S01]  /*8ae10*/  IMAD.X R23, R9, 0x1, R8, P2 ;  /* 0x0000000109177824 */ /* 0x000fe200010e0608 */
[----:B------:R-:W2:Y:S04]  /*8ae20*/  LDL R19, [R1+0x128] ;  /* 0x0001280001137983 */ /* 0x000ea80000100800 */
[----:B------:R1:W-:Y:S04]  /*8ae30*/  STL.64 [R1+0x3838], R22 ;  /* 0x0038381601007387 */ /* 0x0003e80000100a00 */
[----:B-1----:R0:W3:Y:S01]  /*8ae40*/  LDL.LU R23, [R1+0x67fc] ;  /* 0x0067fc0001177983 */ /* 0x0020e20000300800 */
[----:B------:R-:W-:-:S02]  /*8ae50*/  IADD3 R16, P3, R4, R5, RZ ;  /* 0x0000000504107210 */ /* 0x000fc40007f7e0ff */
[C---:B------:R-:W-:Y:S02]  /*8ae60*/  IADD3 R24, P1, R4.reuse, R3, RZ ;  /* 0x0000000304187210 */ /* 0x040fe40007f3e0ff */
[----:B------:R-:W-:Y:S02]  /*8ae70*/  IADD3 R22, P2, R4, R0, RZ ;  /* 0x0000000004167210 */ /* 0x000fe40007f5e0ff */
[----:B------:R-:W4:Y:S04]  /*8ae80*/  LDL.LU R4, [R1+0x67f8] ;  /* 0x0067f80001047983 */ /* 0x000f280000300800 */
[----:B------:R3:W-:Y:S01]  /*8ae90*/  STL [R1+0x3820], R22 ;  /* 0x0038201601007387 */ /* 0x0007e20000100800 */
[----:B------:R-:W-:-:S03]  /*8aea0*/  IMAD.X R17, R9, 0x1, R6, P3 ;  /* 0x0000000109117824 */ /* 0x000fc600018e0606 */
[----:B---3--:R-:W3:Y:S04]  /*8aeb0*/  LDL.LU.64 R22, [R1+0x67f0] ;  /* 0x0067f00001167983 */ /* 0x008ee80000300a00 */
[----:B------:R1:W-:Y:S04]  /*8aec0*/  STL.64 [R1+0x3830], R16 ;  /* 0x0038301001007387 */ /* 0x0003e80000100a00 */
[----:B-1----:R-:W3:Y:S04]  /*8aed0*/  LDL.LU.64 R16, [R1+0x67e8] ;  /* 0x0067e80001107983 */ /* 0x002ee80000300a00 */
[----:B------:R1:W-:Y:S02]  /*8aee0*/  STL.64 [R1+0x67c8], R6 ;  /* 0x0067c80601007387 */ /* 0x0003e40000100a00 */
[----:B-1----:R-:W-:-:S02]  /*8aef0*/  IMAD.MOV.U32 R6, RZ, RZ, R25 ;  /* 0x000000ffff067224 */ /* 0x002fc400078e0019 */
[----:B----4-:R-:W-:Y:S02]  /*8af00*/  IMAD.X R25, R9, 0x1, R4, P1 ;  /* 0x0000000109197824 */ /* 0x010fe400008e0604 */
[----:B------:R-:W-:Y:S01]  /*8af10*/  IMAD.MOV.U32 R7, RZ, RZ, R18 ;  /* 0x000000ffff077224 */ /* 0x000fe200078e0012 */
[----:B--2---:R-:W-:Y:S02]  /*8af20*/  IADD3 R18, P3, R19, R14, RZ ;  /* 0x0000000e13127210 */ /* 0x004fe40007f7e0ff */
[----:B------:R-:W2:Y:S04]  /*8af30*/  LDL R19, [R1+0x320] ;  /* 0x0003200001137983 */ /* 0x000ea80000100800 */
[----:B------:R1:W-:Y:S04]  /*8af40*/  STL.64 [R1+0x3828], R24 ;  /* 0x0038281801007387 */ /* 0x0003e80000100a00 */
[----:B-1----:R-:W4:Y:S04]  /*8af50*/  LDL.LU.64 R24, [R1+0x67e0] ;  /* 0x0067e00001187983 */ /* 0x002f280000300a00 */
[----:B---3--:R1:W-:Y:S04]  /*8af60*/  STL.64 [R1+0x67b8], R22 ;  /* 0x0067b81601007387 */ /* 0x0083e80000100a00 */
[----:B-1----:R0:W3:Y:S01]  /*8af70*/  LDL.64 R22, [R1+0x3820] ;  /* 0x0038200001167983 */ /* 0x0020e20000100a00 */
[----:B--2---:R-:W-:-:S03]  /*8af80*/  IMAD.X R19, R19, 0x1, R16, P3 ;  /* 0x0000000113137824 */ /* 0x004fc600018e0610 */
[----:B----4-:R-:W-:Y:S04]  /*8af90*/  STL.64 [R1+0x67b0], R24 ;  /* 0x0067b01801007387 */ /* 0x010fe80000100a00 */
[----:B------:R1:W-:Y:S04]  /*8afa0*/  STL [R1+0x67a8], R4 ;  /* 0x0067a80401007387 */ /* 0x0003e80000100800 */
[----:B-1----:R-:W2:Y:S04]  /*8afb0*/  LDL.LU R4, [R1+0x128] ;  /* 0x0001280001047983 */ /* 0x002ea80000300800 */
[----:B------:R-:W-:Y:S01]  /*8afc0*/  STL.64 [R1+0x67c0], R12 ;  /* 0x0067c00c01007387 */ /* 0x000fe20000100a00 */
[----:B---3--:R-:W-:-:S03]  /*8afd0*/  IMAD.X R23, R9, 0x1, R2, P2 ;  /* 0x0000000109177824 */ /* 0x008fc600010e0602 */
[----:B------:R-:W3:Y:S04]  /*8afe0*/  LDL.LU R9, [R1+0x67d8] ;  /* 0x0067d80001097983 */ /* 0x000ee80000300800 */
[----:B------:R-:W-:Y:S04]  /*8aff0*/  STL [R1+0x3824], R23 ;  /* 0x0038241701007387 */ /* 0x000fe80000100800 */
[----:B------:R1:W-:Y:S04]  /*8b000*/  STL.64 [R1+0x3818], R18 ;  /* 0x0038181201007387 */ /* 0x0003e80000100a00 */
[----:B-1----:R-:W4:Y:S01]  /*8b010*/  LDL.LU.64 R18, [R1+0x67d0] ;  /* 0x0067d00001127983 */ /* 0x002f220000300a00 */
[----:B------:R-:W-:-:S03]  /*8b020*/  IMAD.MOV.U32 R24, RZ, RZ, R6 ;  /* 0x000000ffff187224 */ /* 0x000fc600078e0006 */
[----:B----4-:R1:W-:Y:S04]  /*8b030*/  STL.64 [R1+0x67a0], R18 ;  /* 0x0067a01201007387 */ /* 0x0103e80000100a00 */
[----:B---3--:R3:W-:Y:S01]  /*8b040*/  STL [R1+0x6788], R9 ;  /* 0x0067880901007387 */ /* 0x0087e20000100800 */
[----:B-1----:R-:W-:Y:S01]  /*8b050*/  IMAD.MOV.U32 R18, RZ, RZ, R24 ;  /* 0x000000ffff127224 */ /* 0x002fe200078e0018 */
[C---:B--2---:R-:W-:Y:S02]  /*8b060*/  IADD3 R24, P3, R4.reuse, R9, RZ ;  /* 0x0000000904187210 */ /* 0x044fe40007f7e0ff */
[----:B---3--:R-:W2:Y:S01]  /*8b070*/  LDL.LU R9, [R1+0x320] ;  /* 0x0003200001097983 */ /* 0x008ea20000300800 */
        /* <DEDUP_REMOVED lines=11> */
[----:B-1----:R-:W2:Y:S01]  /*8b130*/  LDL.LU.64 R22, [R1+0x67b8] ;  /* 0x0067b80001167983 */ /* 0x002ea20000300a00 */
[----:B------:R-:W-:Y:S02]  /*8b140*/  IMAD.MOV.U32 R19, RZ, RZ, R25 ;  /* 0x000000ffff137224 */ /* 0x000fe400078e0019 */
[C---:B------:R-:W-:Y:S01]  /*8b150*/  IMAD.X R25, R9.reuse, 0x1, R10, P3 ;  /* 0x0000000109197824 */ /* 0x040fe200018e060a */
[----:B------:R-:W-:Y:S04]  /*8b160*/  STL.64 [R1+0x6798], R12 ;  /* 0x0067980c01007387 */ /* 0x000fe80000100a00 */
[----:B------:R1:W-:Y:S04]  /*8b170*/  STL.64 [R1+0x6780], R16 ;  /* 0x0067801001007387 */ /* 0x0003e80000100a00 */
[----:B-1----:R0:W3:Y:S04]  /*8b180*/  LDL.64 R16, [R1+0x37f8] ;  /* 0x0037f80001107983 */ /* 0x0020e80000100a00 */
[----:B--2---:R-:W-:Y:S04]  /*8b190*/  STL.64 [R1+0x6790], R22 ;  /* 0x0067901601007387 */ /* 0x004fe80000100a00 */
[----:B------:R1:W-:Y:S04]  /*8b1a0*/  STL.64 [R1+0x3800], R24 ;  /* 0x0038001801007387 */ /* 0x0003e80000100a00 */
[----:B-1----:R-:W2:Y:S01]  /*8b1b0*/  LDL.LU.64 R24, [R1+0x67b0] ;  /* 0x0067b00001187983 */ /* 0x002ea20000300a00 */
[----:B------:R-:W-:Y:S01]  /*8b1c0*/  IMAD.MOV.U32 R13, RZ, RZ, R18 ;  /* 0x000000ffff0d7224 */ /* 0x000fe200078e0012 */
[----:B------:R-:W-:Y:S01]  /*8b1d0*/  IADD3 R18, P2, R4, R5, RZ ;  /* 0x0000000504127210 */ /* 0x000fe20007f5e0ff */
[----:B---3--:R-:W-:-:S02]  /*8b1e0*/  IMAD.X R17, R9, 0x1, R8, P1 ;  /* 0x0000000109117824 */ /* 0x008fc400008e0608 */
[----:B------:R-:W-:Y:S02]  /*8b1f0*/  IMAD.MOV.U32 R22, RZ, RZ, R19 ;  /* 0x000000ffff167224 */ /* 0x000fe400078e0013 */
[----:B------:R-:W-:Y:S01]  /*8b200*/  IMAD.X R19, R9, 0x1, R6, P2 ;  /* 0x0000000109137824 */ /* 0x000fe200010e0606 */
[C---:B------:R-:W-:Y:S02]  /*8b210*/  IADD3 R12, P3, R4.reuse, R3, RZ ;  /* 0x00000003040c7210 */ /* 0x040fe40007f7e0ff */
[----:B------:R-:W-:Y:S01]  /*8b220*/  IADD3 R16, P1, R4, R0, RZ ;  /* 0x0000000004107210 */ /* 0x000fe20007f3e0ff */
[----:B--2---:R1:W-:Y:S04]  /*8b230*/  STL.64 [R1+0x6778], R24 ;  /* 0x0067781801007387 */ /* 0x0043e80000100a00 */
[----:B-1----:R-:W2:Y:S04]  /*8b240*/  LDL R25, [R1+0x12c] ;  /* 0x00012c0001197983 */ /* 0x002ea80000100800 */
[----:B------:R-:W-:Y:S04]  /*8b250*/  STL [R1+0x37fc], R17 ;  /* 0x0037fc1101007387 */ /* 0x000fe80000100800 */
[----:B------:R-:W3:Y:S04]  /*8b260*/  LDL.LU R4, [R1+0x67a8] ;  /* 0x0067a80001047983 */ /* 0x000ee80000300800 */
[----:B------:R1:W-:Y:S04]  /*8b270*/  STL.64 [R1+0x37f0], R18 ;  /* 0x0037f01201007387 */ /* 0x0003e80000100a00 */
[----:B-1----:R-:W4:Y:S01]  /*8b280*/  LDL.LU.64 R18, [R1+0x67a0] ;  /* 0x0067a00001127983 */ /* 0x002f220000300a00 */
[----:B------:R-:W-:-:S03]  /*8b290*/  IMAD.MOV.U32 R24, RZ, RZ, R13 ;  /* 0x000000ffff187224 */ /* 0x000fc600078e000d */
[----:B------:R1:W-:Y:S02]  /*8b2a0*/  STL.64 [R1+0x6770], R6 ;  /* 0x0067700601007387 */ /* 0x0003e40000100a00 */
[----:B-1----:R-:W-:Y:S01]  /*8b2b0*/  IMAD.MOV.U32 R6, RZ, RZ, R24 ;  /* 0x000000ffff067224 */ /* 0x002fe200078e0018 */
[----:B--2---:R-:W-:Y:S01]  /*8b2c0*/  IADD3 R24, P2, R25, R14, RZ ;  /* 0x0000000e19187210 */ /* 0x004fe20007f5e0ff */
[----:B---3--:R-:W-:Y:S01]  /*8b2d0*/  IMAD.X R13, R9, 0x1, R4, P3 ;  /* 0x00000001090d7824 */ /* 0x008fe200018e0604 */
[----:B------:R-:W2:Y:S04]  /*8b2e0*/  LDL R25, [R1+0x30c] ;  /* 0x00030c0001197983 */ /* 0x000ea80000100800 */
[----:B----4-:R-:W-:Y:S04]  /*8b2f0*/  STL.64 [R1+0x6768], R18 ;  /* 0x0067681201007387 */ /* 0x010fe80000100a00 */
[----:B------:R1:W-:Y:S04]  /*8b300*/  STL [R1+0x6758], R14 ;  /* 0x0067580e01007387 */ /* 0x0003e80000100800 */
[----:B-1----:R-:W3:Y:S04]  /*8b310*/  LDL.LU R14, [R1+0x12c] ;  /* 0x00012c00010e7983 */ /* 0x002ee80000300800 */
[----:B------:R1:W-:Y:S04]  /*8b320*/  STL.64 [R1+0x37e8], R12 ;  /* 0x0037e80c01007387 */ /* 0x0003e80000100a00 */
[----:B-1----:R-:W3:Y:S01]  /*8b330*/  LDL.LU.64 R12, [R1+0x6798] ;  /* 0x00679800010c7983 */ /* 0x002ee20000300a00 */
[----:B------:R-:W-:-:S02]  /*8b340*/  IMAD.MOV.U32 R19, RZ, RZ, R22 ;  /* 0x000000ffff137224 */ /* 0x000fc400078e0016 */
[----:B------:R-:W-:Y:S01]  /*8b350*/  IMAD.X R17, R9, 0x1, R2, P1 ;  /* 0x0000000109117824 */ /* 0x000fe200008e0602 */
[----:B---3--:R-:W-:-:S05]  /*8b360*/  IADD3 R22, P3, R14, R13, RZ ;  /* 0x0000000d0e167210 */ /* 0x008fca0007f7e0ff */
[----:B------:R1:W-:Y:S04]  /*8b370*/  STL [R1+0x37d0], R22 ;  /* 0x0037d01601007387 */ /* 0x0003e80000100800 */
[----:B-1----:R-:W3:Y:S04]  /*8b380*/  LDL.LU.64 R22, [R1+0x6790] ;  /* 0x0067900001167983 */ /* 0x002ee80000300a00 */
[----:B------:R-:W4:Y:S04]  /*8b390*/  LDL.LU R9, [R1+0x6788] ;  /* 0x0067880001097983 */ /* 0x000f280000300800 */
[----:B------:R1:W-:Y:S04]  /*8b3a0*/  STL.64 [R1+0x37e0], R16 ;  /* 0x0037e01001007387 */ /* 0x0003e80000100a00 */
[----:B-1----:R-:W2:Y:S04]  /*8b3b0*/  LDL.LU.64 R16, [R1+0x6780] ;  /* 0x0067800001107983 */ /* 0x002ea80000300a00 */
[----:B---3--:R1:W-:Y:S04]  /*8b3c0*/  STL.64 [R1+0x6760], R22 ;  /* 0x0067601601007387 */ /* 0x0083e80000100a00 */
[----:B-1----:R0:W3:Y:S01]  /*8b3d0*/  LDL.64 R22, [R1+0x37d0] ;  /* 0x0037d00001167983 */ /* 0x0020e20000100a00 */
[----:B--2---:R-:W-:-:S05]  /*8b3e0*/  IMAD.X R25, R25, 0x1, R16, P2 ;  /* 0x0000000119197824 */ /* 0x004fca00010e0610 */
[----:B------:R1:W-:Y:S04]  /*8b3f0*/  STL.64 [R1+0x37d8], R24 ;  /* 0x0037d81801007387 */ /* 0x0003e80000100a00 */
[----:B-1----:R-:W2:Y:S04]  /*8b400*/  LDL.LU.64 R24, [R1+0x6778] ;  /* 0x0067780001187983 */ /* 0x002ea80000300a00 */
[----:B--2---:R-:W-:Y:S04]  /*8b410*/  STL.64 [R1+0x6748], R24 ;  /* 0x0067481801007387 */ /* 0x004fe80000100a00 */
[----:B------:R1:W-:Y:S02]  /*8b420*/  STL.64 [R1+0x6750], R20 ;  /* 0x0067501401007387 */ /* 0x0003e40000100a00 */
[----:B-1----:R-:W-:Y:S01]  /*8b430*/  IMAD.MOV.U32 R20, RZ, RZ, R6 ;  /* 0x000000ffff147224 */ /* 0x002fe200078e0006 */
[----:B----4-:R-:W-:-:S05]  /*8b440*/  IADD3 R6, P2, R14, R9, RZ ;  /* 0x000000090e067210 */ /* 0x010fca0007f5e0ff */
[----:B------:R1:W-:Y:S04]  /*8b450*/  STL [R1+0x37c0], R6 ;  /* 0x0037c00601007387 */ /* 0x0003e80000100800 */
[----:B-1----:R-:W2:Y:S04]  /*8b460*/  LDL.LU.64 R6, [R1+0x6770] ;  /* 0x0067700001067983 */ /* 0x002ea80000300a00 */
[----:B------:R1:W-:Y:S04]  /*8b470*/  STL [R1+0x6738], R9 ;  /* 0x0067380901007387 */ /* 0x0003e80000100800 */
[----:B-1----:R-:W4:Y:S01]  /*8b480*/  LDL.LU R9, [R1+0x30c] ;  /* 0x00030c0001097983 */ /* 0x002f220000300800 */
[----:B---3--:R-:W-:Y:S01]  /*8b490*/  IMAD.MOV.U32 R23, RZ, RZ, R19 ;  /* 0x000000ffff177224 */ /* 0x008fe200078e0013 */
[----:B------:R-:W-:-:S03]  /*8b4a0*/  IADD3 R18, P1, R14, R11, RZ ;  /* 0x0000000b0e127210 */ /* 0x000fc60007f3e0ff */
[----:B------:R-:W-:Y:S02]  /*8b4b0*/  IMAD.MOV.U32 R25, RZ, RZ, R23 ;  /* 0x000000ffff197224 */ /* 0x000fe400078e0017 */
[C---:B----4-:R-:W-:Y:S02]  /*8b4c0*/  IMAD.X R23, R9.reuse, 0x1, R15, P3 ;  /* 0x0000000109177824 */ /* 0x050fe400018e060f */
[----:B------:R-:W-:-:S03]  /*8b4d0*/  IMAD.X R19, R9, 0x1, R12, P1 ;  /* 0x0000000109137824 */ /* 0x000fc600008e060c */
[----:B------:R-:W-:Y:S04]  /*8b4e0*/  STL [R1+0x37d4], R23 ;  /* 0x0037d41701007387 */ /* 0x000fe80000100800 */
[----:B------:R1:W-:Y:S04]  /*8b4f0*/  STL.64 [R1+0x37c8], R18 ;  /* 0x0037c81201007387 */ /* 0x0003e80000100a00 */
[----:B-1----:R-:W3:Y:S04]  /*8b500*/  LDL.LU.64 R18, [R1+0x6768] ;  /* 0x0067680001127983 */ /* 0x002ee80000300a00 */
[----:B------:R1:W-:Y:S04]  /*8b510*/  STL.64 [R1+0x6740], R12 ;  /* 0x0067400c01007387 */ /* 0x0003e80000100a00 */
[----:B-1----:R0:W4:Y:S01]  /*8b520*/  LDL.64 R12, [R1+0x37c0] ;  /* 0x0037c000010c7983 */ /* 0x0021220000100a00 */
[----:B--2---:R-:W-:-:S05]  /*8b530*/  IADD3 R22, P3, R14, R7, RZ ;  /* 0x000000070e167210 */ /* 0x004fca0007f7e0ff */
[C---:B------:R-:W-:Y:S01]  /*8b540*/  IMAD.X R23, R9.reuse, 0x1, R8, P3 ;  /* 0x0000000109177824 */ /* 0x040fe200018e0608 */
[----:B---3--:R-:W-:Y:S01]  /*8b550*/  STL.64 [R1+0x6730], R18 ;  /* 0x0067301201007387 */ /* 0x008fe20000100a00 */
[----:B----4-:R-:W-:-:S05]  /*8b560*/  IMAD.X R13, R9, 0x1, R10, P2 ;  /* 0x00000001090d7824 */ /* 0x010fca00010e060a */
[----:B------:R-:W-:Y:S04]  /*8b570*/  STL [R1+0x37c4], R13 ;  /* 0x0037c40d01007387 */ /* 0x000fe80000100800 */
[----:B------:R1:W-:Y:S04]  /*8b580*/  STL.64 [R1+0x37b8], R22 ;  /* 0x0037b81601007387 */ /* 0x0003e80000100a00 */
[----:B-1----:R-:W2:Y:S01]  /*8b590*/  LDL.LU.64 R22, [R1+0x6760] ;  /* 0x0067600001167983 */ /* 0x002ea20000300a00 */
[C---:B------:R-:W-:Y:S01]  /*8b5a0*/  IADD3 R24, P1, R14.reuse, R5, RZ ;  /* 0x000000050e187210 */ /* 0x040fe20007f3e0ff */
[----:B------:R-:W-:Y:S01]  /*8b5b0*/  IMAD.MOV.U32 R13, RZ, RZ, R20 ;  /* 0x000000ffff0d7224 */ /* 0x000fe200078e0014 */
[C---:B------:R-:W-:Y:S01]  /*8b5c0*/  IADD3 R20, P3, R14.reuse, R0, RZ ;  /* 0x000000000e147210 */ /* 0x040fe20007f7e0ff */
[----:B------:R-:W-:Y:S01]  /*8b5d0*/  IMAD.MOV.U32 R19, RZ, RZ, R25 ;  /* 0x000000ffff137224 */ /* 0x000fe200078e0019 */
[----:B------:R-:W-:Y:S01]  /*8b5e0*/  IADD3 R12, P2, R14, R3, RZ ;  /* 0x000000030e0c7210 */ /* 0x000fe20007f5e0ff */
[----:B------:R-:W-:Y:S01]  /*8b5f0*/  IMAD.X R25, R9, 0x1, R6, P1 ;  /* 0x0000000109197824 */ /* 0x000fe200008e0606 */
[----:B------:R-:W3:Y:S04]  /*8b600*/  LDL.LU R14, [R1+0x6758] ;  /* 0x00675800010e7983 */ /* 0x000ee80000300800 */
[----:B------:R1:W-:Y:S04]  /*8b610*/  STL [R1+0x37a0], R20 ;  /* 0x0037a01401007387 */ /* 0x0003e80000100800 */
[----:B-1----:R-:W4:Y:S04]  /*8b620*/  LDL.LU.64 R20, [R1+0x6750] ;  /* 0x0067500001147983 */ /* 0x002f280000300a00 */
[----:B--2---:R1:W-:Y:S04]  /*8b630*/  STL.64 [R1+0x6728], R22 ;  /* 0x0067281601007387 */ /* 0x0043e80000100a00 */
[----:B-1----:R-:W3:Y:S04]  /*8b640*/  LDL R23, [R1+0x130] ;  /* 0x0001300001177983 */ /* 0x002ee80000100800 */
[----:B------:R1:W-:Y:S04]  /*8b650*/  STL.64 [R1+0x37b0], R24 ;  /* 0x0037b01801007387 */ /* 0x0003e80000100a00 */
[----:B-1----:R-:W2:Y:S04]  /*8b660*/  LDL.LU.64 R24, [R1+0x6748] ;  /* 0x0067480001187983 */ /* 0x002ea80000300a00 */
[----:B--2---:R1:W-:Y:S04]  /*8b670*/  STL.64 [R1+0x6720], R24 ;  /* 0x0067201801007387 */ /* 0x0043e80000100a00 */
[----:B-1----:R0:W2:Y:S02]  /*8b680*/  LDL.64 R24, [R1+0x37a0] ;  /* 0x0037a00001187983 */ /* 0x0020a40000100a00 */
[----:B--2---:R-:W-:-:S02]  /*8b690*/  IMAD.MOV.U32 R25, RZ, RZ, R19 ;  /* 0x000000ffff197224 */ /* 0x004fc400078e0013 */
[----:B------:R-:W-:Y:S02]  /*8b6a0*/  IMAD.MOV.U32 R19, RZ, RZ, R13 ;  /* 0x000000ffff137224 */ /* 0x000fe400078e000d */
[----:B------:R-:W-:-:S05]  /*8b6b0*/  IMAD.X R13, R9, 0x1, R4, P2 ;  /* 0x00000001090d7824 */ /* 0x000fca00010e0604 */
[----:B------:R1:W-:Y:S04]  /*8b6c0*/  STL.64 [R1+0x37a8], R12 ;  /* 0x0037a80c01007387 */ /* 0x0003e80000100a00 */
[----:B-1----:R-:W2:Y:S01]  /*8b6d0*/  LDL.LU.64 R12, [R1+0x6740] ;  /* 0x00674000010c7983 */ /* 0x002ea20000300a00 */
[C---:B---3--:R-:W-:Y:S02]  /*8b6e0*/  IADD3 R18, P1, R23.reuse, R14, RZ ;  /* 0x0000000e17127210 */ /* 0x048fe40007f3e0ff */
[----:B--2---:R-:W-:Y:S01]  /*8b6f0*/  IADD3 R22, P2, R23, R13, RZ ;  /* 0x0000000d17167210 */ /* 0x004fe20007f5e0ff */
[----:B------:R-:W-:Y:S02]  /*8b700*/  IMAD.MOV.U32 R23, RZ, RZ, R25 ;  /* 0x000000ffff177224 */ /* 0x000fe400078e0019 */
[----:B------:R-:W-:-:S02]  /*8b710*/  IMAD.X R25, R9, 0x1, R2, P3 ;  /* 0x0000000109197824 */ /* 0x000fc400018e0602 */
[----:B------:R-:W2:Y:S04]  /*8b720*/  LDL.LU R9, [R1+0x6738] ;  /* 0x0067380001097983 */ /* 0x000ea80000300800 */
[----:B------:R1:W-:Y:S04]  /*8b730*/  STL [R1+0x6710], R2 ;  /* 0x0067100201007387 */ /* 0x0003e80000100800 */
[----:B-1----:R-:W3:Y:S04]  /*8b740*/  LDL.LU R2, [R1+0x130] ;  /* 0x0001300001027983 */ /* 0x002ee80000300800 */
[----:B------:R1:W-:Y:S02]  /*8b750*/  STL [R1+0x37a4], R25 ;  /* 0x0037a41901007387 */ /* 0x0003e40000100800 */
[----:B-1----:R-:W-:-:S04]  /*8b760*/  IMAD.MOV.U32 R25, RZ, RZ, R19 ;  /* 0x000000ffff197224 */ /* 0x002fc800078e0013 */
[----:B------:R-:W-:-:S05]  /*8b770*/  IMAD.X R19, R25, 0x1, R16, P1 ;  /* 0x0000000119137824 */ /* 0x000fca00008e0610 */
[----:B------:R1:W-:Y:S04]  /*8b780*/  STL.64 [R1+0x3798], R18 ;  /* 0x0037981201007387 */ /* 0x0003e80000100a00 */
[----:B-1----:R-:W4:Y:S04]  /*8b790*/  LDL.LU.64 R18, [R1+0x6730] ;  /* 0x0067300001127983 */ /* 0x002f280000300a00 */
[----:B----4-:R1:W-:Y:S04]  /*8b7a0*/  STL.64 [R1+0x6700], R18 ;  /* 0x0067001201007387 */ /* 0x0103e80000100a00 */
[----:B-1----:R-:W4:Y:S04]  /*8b7b0*/  LDL R18, [R1+0x134] ;  /* 0x0001340001127983 */ /* 0x002f280000100800 */
[----:B----4-:R1:W-:Y:S02]  /*8b7c0*/  STL.64 [R1+0x6718], R18 ;  /* 0x0067181201007387 */ /* 0x0103e40000100a00 */
[----:B-1----:R-:W-:-:S02]  /*8b7d0*/  IMAD.MOV.U32 R19, RZ, RZ, R23 ;  /* 0x000000ffff137224 */ /* 0x002fc400078e0017 */
[----:B------:R-:W-:-:S05]  /*8b7e0*/  IMAD.X R23, R25, 0x1, R15, P2 ;  /* 0x0000000119177824 */ /* 0x000fca00010e060f */
[----:B------:R1:W-:Y:S04]  /*8b7f0*/  STL.64 [R1+0x3790], R22 ;  /* 0x0037901601007387 */ /* 0x0003e80000100a00 */
[----:B-1----:R-:W4:Y:S04]  /*8b800*/  LDL.LU.64 R22, [R1+0x6728] ;  /* 0x0067280001167983 */ /* 0x002f280000300a00 */
[----:B------:R-:W-:Y:S01]  /*8b810*/  STL.64 [R1+0x66f8], R16 ;  /* 0x0066f81001007387 */ /* 0x000fe20000100a00 */
[----:B---3--:R-:W-:-:S03]  /*8b820*/  IADD3 R24, P3, R2, R11, RZ ;  /* 0x0000000b02187210 */ /* 0x008fc60007f7e0ff */
[----:B----4-:R1:W-:Y:S02]  /*8b830*/  STL.64 [R1+0x6708], R22 ;  /* 0x0067081601007387 */ /* 0x0103e40000100a00 */
[----:B-1----:R-:W-:-:S04]  /*8b840*/  IMAD.MOV.U32 R23, RZ, RZ, R25 ;  /* 0x000000ffff177224 */ /* 0x002fc800078e0019 */
[----:B------:R-:W-:-:S05]  /*8b850*/  IMAD.X R25, R23, 0x1, R12, P3 ;  /* 0x0000000117197824 */ /* 0x000fca00018e060c */
[----:B------:R1:W-:Y:S04]  /*8b860*/  STL.64 [R1+0x3788], R24 ;  /* 0x0037881801007387 */ /* 0x0003e80000100a00 */
[----:B-1----:R-:W3:Y:S01]  /*8b870*/  LDL.LU.64 R24, [R1+0x6720] ;  /* 0x0067200001187983 */ /* 0x002ee20000300a00 */
[C---:B--2---:R-:W-:Y:S02]  /*8b880*/  IADD3 R18, P1, R2.reuse, R9, RZ ;  /* 0x0000000902127210 */ /* 0x044fe40007f3e0ff */
[----:B------:R-:W-:Y:S01]  /*8b890*/  IADD3 R16, P2, R2, R7, RZ ;  /* 0x0000000702107210 */ /* 0x000fe20007f5e0ff */
[----:B---3--:R1:W-:Y:S02]  /*8b8a0*/  STL.64 [R1+0x66e8], R24 ;  /* 0x0066e81801007387 */ /* 0x0083e40000100a00 */
[----:B-1----:R-:W-:-:S02]  /*8b8b0*/  IMAD.MOV.U32 R25, RZ, RZ, R19 ;  /* 0x000000ffff197224 */ /* 0x002fc400078e0013 */
[----:B------:R-:W-:-:S05]  /*8b8c0*/  IMAD.X R19, R23, 0x1, R10, P1 ;  /* 0x0000000117137824 */ /* 0x000fca00008e060a */
[----:B------:R1:W-:Y:S04]  /*8b8d0*/  STL.64 [R1+0x3780], R18 ;  /* 0x0037801201007387 */ /* 0x0003e80000100a00 */
[----:B-1----:R-:W2:Y:S04]  /*8b8e0*/  LDL.LU.64 R18, [R1+0x6718] ;  /* 0x0067180001127983 */ /* 0x002ea80000300a00 */
[----:B------:R1:W-:Y:S01]  /*8b8f0*/  STL.64 [R1+0x66f0], R20 ;  /* 0x0066f01401007387 */ /* 0x0003e20000100a00 */
[----:B------:R-:W-:Y:S01]  /*8b900*/  IADD3 R24, P3, R2, R5, RZ ;  /* 0x0000000502187210 */ /* 0x000fe20007f7e0ff */
[----:B-1----:R-:W-:-:S04]  /*8b910*/  IMAD.MOV.U32 R20, RZ, RZ, R23 ;  /* 0x000000ffff147224 */ /* 0x002fc800078e0017 */
[----:B------:R-:W-:Y:S01]  /*8b920*/  IMAD.X R17, R20, 0x1, R8, P2 ;  /* 0x0000000114117824 */ /* 0x000fe200010e0608 */
[----:B------:R-:W-:-:S04]  /*8b930*/  IADD3 R22, P1, R2, R3, RZ ;  /* 0x0000000302167210 */ /* 0x000fc80007f3e0ff */
[----:B------:R1:W-:Y:S01]  /*8b940*/  STL.64 [R1+0x3778], R16 ;  /* 0x0037781001007387 */ /* 0x0003e20000100a00 */
[C---:B------:R-:W-:Y:S02]  /*8b950*/  IMAD.X R23, R20.reuse, 0x1, R4, P1 ;  /* 0x0000000114177824 */ /* 0x040fe400008e0604 */
[----:B-1----:R-:W-:Y:S02]  /*8b960*/  IMAD.MOV.U32 R17, RZ, RZ, R25 ;  /* 0x000000ffff117224 */ /* 0x002fe400078e0019 */
[----:B------:R-:W-:Y:S01]  /*8b970*/  IMAD.X R25, R20, 0x1, R6, P3 ;  /* 0x0000000114197824 */ /* 0x000fe200018e0606 */
[----:B------:R-:W-:Y:S02]  /*8b980*/  IADD3 R16, P2, R2, R0, RZ ;  /* 0x0000000002107210 */ /* 0x000fe40007f5e0ff */
[----:B------:R-:W3:Y:S04]  /*8b990*/  LDL.LU R2, [R1+0x6710] ;  /* 0x0067100001027983 */ /* 0x000ee80000300800 */
[----:B------:R-:W-:Y:S04]  /*8b9a0*/  STL.64 [R1+0x3770], R24 ;  /* 0x0037701801007387 */ /* 0x000fe80000100a00 */
[----:B------:R1:W-:Y:S04]  /*8b9b0*/  STL.64 [R1+0x3768], R22 ;  /* 0x0037681601007387 */ /* 0x0003e80000100a00 */
[----:B-1----:R-:W4:Y:S01]  /*8b9c0*/  LDL.LU.64 R22, [R1+0x6708] ;  /* 0x0067080001167983 */ /* 0x002f220000300a00 */
[----:B--2---:R-:W-:-:S02]  /*8b9d0*/  IADD3 R24, P3, R18, R14, RZ ;  /* 0x0000000e12187210 */ /* 0x004fc40007f7e0ff */
[----:B------:R-:W-:-:S05]  /*8b9e0*/  IADD3 R18, P1, R18, R13, RZ ;  /* 0x0000000d12127210 */ /* 0x000fca0007f3e0ff */
[----:B------:R1:W-:Y:S04]  /*8b9f0*/  STL [R1+0x3750], R18 ;  /* 0x0037501201007387 */ /* 0x0003e80000100800 */
[----:B-1----:R-:W2:Y:S04]  /*8ba00*/  LDL.LU.64 R18, [R1+0x6700] ;  /* 0x0067000001127983 */ /* 0x002ea80000300a00 */
[----:B--2---:R1:W-:Y:S04]  /*8ba10*/  STL.64 [R1+0x66e0], R18 ;  /* 0x0066e01201007387 */ /* 0x0043e80000100a00 */
[----:B-1----:R0:W2:Y:S04]  /*8ba20*/  LDL.64 R18, [R1+0x3750] ;  /* 0x0037500001127983 */ /* 0x0020a80000100a00 */
[----:B------:R1:W-:Y:S04]  /*8ba30*/  STL [R1+0x66d8], R13 ;  /* 0x0066d80d01007387 */ /* 0x0003e80000100800 */
[----:B-1----:R-:W4:Y:S01]  /*8ba40*/  LDL.LU R13, [R1+0x134] ;  /* 0x00013400010d7983 */ /* 0x002f220000300800 */
[----:B--2---:R-:W-:-:S02]  /*8ba50*/  IMAD.MOV.U32 R19, RZ, RZ, R17 ;  /* 0x000000ffff137224 */ /* 0x004fc400078e0011 */
[----:B---3--:R-:W-:-:S05]  /*8ba60*/  IMAD.X R17, R20, 0x1, R2, P2 ;  /* 0x0000000114117824 */ /* 0x008fca00010e0602 */
[----:B------:R1:W-:Y:S01]  /*8ba70*/  STL.64 [R1+0x3760], R16 ;  /* 0x0037601001007387 */ /* 0x0003e20000100a00 */
[----:B----4-:R-:W-:-:S03]  /*8ba80*/  IADD3 R20, P2, R13, R11, RZ ;  /* 0x0000000b0d147210 */ /* 0x010fc60007f5e0ff */
[----:B-1----:R-:W2:Y:S04]  /*8ba90*/  LDL.LU.64 R16, [R1+0x66f8] ;  /* 0x0066f80001107983 */ /* 0x002ea80000300a00 */
[----:B------:R1:W-:Y:S04]  /*8baa0*/  STL [R1+0x3748], R20 ;  /* 0x0037481401007387 */ /* 0x0003e80000100800 */
[----:B-1----:R-:W3:Y:S04]  /*8bab0*/  LDL.LU.64 R20, [R1+0x66f0] ;  /* 0x0066f00001147983 */ /* 0x002ee80000300a00 */
[----:B------:R1:W-:Y:S04]  /*8bac0*/  STL [R1+0x66c0], R11 ;  /* 0x0066c00b01007387 */ /* 0x0003e80000100800 */
[----:B-1----:R-:W2:Y:S02]  /*8bad0*/  LDL.LU R11, [R1+0x304] ;  /* 0x00030400010b7983 */ /* 0x002ea40000300800 */
[----:B--2---:R-:W-:-:S05]  /*8bae0*/  IMAD.X R25, R11, 0x1, R16, P3 ;  /* 0x000000010b197824 */ /* 0x004fca00018e0610 */
[----:B------:R1:W-:Y:S04]  /*8baf0*/  STL.64 [R1+0x3758], R24 ;  /* 0x0037581801007387 */ /* 0x0003e80000100a00 */
[----:B-1----:R-:W2:Y:S04]  /*8bb00*/  LDL.LU.64 R24, [R1+0x66e8] ;  /* 0x0066e80001187983 */ /* 0x002ea80000300a00 */
[----:B--2---:R-:W-:Y:S04]  /*8bb10*/  STL.64 [R1+0x66c8], R24 ;  /* 0x0066c81801007387 */ /* 0x004fe80000100a00 */
[----:B---3--:R1:W-:Y:S04]  /*8bb20*/  STL.64 [R1+0x66d0], R20 ;  /* 0x0066d01401007387 */ /* 0x0083e80000100a00 */
[----:B-1----:R0:W2:Y:S01]  /*8bb30*/  LDL.64 R20, [R1+0x3748] ;  /* 0x0037480001147983 */ /* 0x0020a20000100a00 */
[----:B------:R-:W-:-:S05]  /*8bb40*/  IADD3 R24, P3, R13, R9, RZ ;  /* 0x000000090d187210 */ /* 0x000fca0007f7e0ff */
[C---:B------:R-:W-:Y:S02]  /*8bb50*/  IMAD.X R25, R11.reuse, 0x1, R10, P3 ;  /* 0x000000010b197824 */ /* 0x040fe400018e060a */
[----:B--2---:R-:W-:Y:S02]  /*8bb60*/  IMAD.MOV.U32 R21, RZ, RZ, R19 ;  /* 0x000000ffff157224 */ /* 0x004fe400078e0013 */
[----:B------:R-:W-:-:S05]  /*8bb70*/  IMAD.X R19, R11, 0x1, R15, P1 ;  /* 0x000000010b137824 */ /* 0x000fca00008e060f */
[----:B------:R1:W-:Y:S01]  /*8bb80*/  STL [R1+0x3754], R19 ;  /* 0x0037541301007387 */ /* 0x0003e20000100800 */
[----:B------:R-:W-:Y:S01]  /*8bb90*/  IADD3 R18, P1, R13, R7, RZ ;  /* 0x000000070d127210 */ /* 0x000fe20007f3e0ff */
[----:B-1----:R-:W-:Y:S02]  /*8bba0*/  IMAD.MOV.U32 R19, RZ, RZ, R21 ;  /* 0x000000ffff137224 */ /* 0x002fe400078e0015 */
[----:B------:R-:W-:-:S05]  /*8bbb0*/  IMAD.X R21, R11, 0x1, R12, P2 ;  /* 0x000000010b157824 */ /* 0x000fca00010e060c */
[----:B------:R-:W-:Y:S04]  /*8bbc0*/  STL [R1+0x374c], R21 ;  /* 0x00374c1501007387 */ /* 0x000fe80000100800 */
[----:B------:R1:W-:Y:S02]  /*8bbd0*/  STL.64 [R1+0x3740], R24 ;  /* 0x0037401801007387 */ /* 0x0003e40000100a00 */
[----:B-1----:R-:W-:Y:S02]  /*8bbe0*/  IMAD.MOV.U32 R25, RZ, RZ, R19 ;  /* 0x000000ffff197224 */ /* 0x002fe400078e0013 */
[----:B------:R-:W-:-:S05]  /*8bbf0*/  IMAD.X R19, R11, 0x1, R8, P1 ;  /* 0x000000010b137824 */ /* 0x000fca00008e0608 */
[----:B------:R1:W-:Y:S04]  /*8bc00*/  STL.64 [R1+0x3738], R18 ;  /* 0x0037381201007387 */ /* 0x0003e80000100a00 */
[----:B-1----:R-:W2:Y:S01]  /*8bc10*/  LDL.LU.64 R18, [R1+0x66e0] ;  /* 0x0066e00001127983 */ /* 0x002ea20000300a00 */
[----:B------:R-:W-:-:S03]  /*8bc20*/  IADD3 R20, P2, R13, R5, RZ ;  /* 0x000000050d147210 */ /* 0x000fc60007f5e0ff */
[----:B------:R1:W-:Y:S01]  /*8bc30*/  STL.64 [R1+0x66b8], R8 ;  /* 0x0066b80801007387 */ /* 0x0003e20000100a00 */
[----:B------:R-:W-:Y:S01]  /*8bc40*/  IADD3 R24, P3, R13, R3, RZ ;  /* 0x000000030d187210 */ /* 0x000fe20007f7e0ff */
[----:B------:R-:W-:Y:S01]  /*8bc50*/  IMAD.X R21, R11, 0x1, R6, P2 ;  /* 0x000000010b157824 */ /* 0x000fe200010e0606 */
[----:B-1----:R-:W-:Y:S01]  /*8bc60*/  IADD3 R8, P1, R13, R0, RZ ;  /* 0x000000000d087210 */ /* 0x002fe20007f3e0ff */
[----:B--2---:R1:W-:Y:S04]  /*8bc70*/  STL.64 [R1+0x66a8], R18 ;  /* 0x0066a81201007387 */ /* 0x0043e80000100a00 */
[----:B-1----:R-:W2:Y:S04]  /*8bc80*/  LDL R19, [R1+0x138] ;  /* 0x0001380001137983 */ /* 0x002ea80000100800 */
[----:B------:R-:W3:Y:S04]  /*8bc90*/  LDL.LU R13, [R1+0x66d8] ;  /* 0x0066d800010d7983 */ /* 0x000ee80000300800 */
[----:B------:R1:W-:Y:S04]  /*8bca0*/  STL.64 [R1+0x3730], R20 ;  /* 0x0037301401007387 */ /* 0x0003e80000100a00 */
[----:B------:R-:W-:Y:S04]  /*8bcb0*/  STL [R1+0x3720], R8 ;  /* 0x0037200801007387 */ /* 0x000fe80000100800 */
[----:B-1----:R-:W4:Y:S04]  /*8bcc0*/  LDL.LU.64 R20, [R1+0x66d0] ;  /* 0x0066d00001147983 */ /* 0x002f280000300a00 */
[----:B------:R1:W-:Y:S02]  /*8bcd0*/  STL.64 [R1+0x66b0], R6 ;  /* 0x0066b00601007387 */ /* 0x0003e40000100a00 */
[----:B-1----:R-:W-:-:S02]  /*8bce0*/  IMAD.MOV.U32 R6, RZ, RZ, R25 ;  /* 0x000000ffff067224 */ /* 0x002fc400078e0019 */
[----:B------:R-:W-:-:S05]  /*8bcf0*/  IMAD.X R25, R11, 0x1, R4, P3 ;  /* 0x000000010b197824 */ /* 0x000fca00018e0604 */
[----:B------:R1:W-:Y:S04]  /*8bd00*/  STL.64 [R1+0x3728], R24 ;  /* 0x0037281801007387 */ /* 0x0003e80000100a00 */
[----:B-1----:R-:W4:Y:S04]  /*8bd10*/  LDL.LU.64 R24, [R1+0x66c8] ;  /* 0x0066c80001187983 */ /* 0x002f280000300a00 */
[----:B------:R1:W-:Y:S04]  /*8bd20*/  STL.64 [R1+0x66a0], R4 ;  /* 0x0066a00401007387 */ /* 0x0003e80000100a00 */
[----:B-1----:R0:W2:Y:S02]  /*8bd30*/  LDL.64 R4, [R1+0x3720] ;  /* 0x0037200001047983 */ /* 0x0020a40000100a00 */
[----:B--2---:R-:W-:-:S02]  /*8bd40*/  IMAD.X R5, R11, 0x1, R2, P1 ;  /* 0x000000010b057824 */ /* 0x004fc400008e0602 */
[----:B------:R-:W2:Y:S04]  /*8bd50*/  LDL.LU R11, [R1+0x66c0] ;  /* 0x0066c000010b7983 */ /* 0x000ea80000300800 */
[----:B------:R-:W-:Y:S04]  /*8bd60*/  STL [R1+0x3724], R5 ;  /* 0x0037240501007387 */ /* 0x000fe80000100800 */
[----:B------:R1:W-:Y:S04]  /*8bd70*/  STL [R1+0x6698], R2 ;  /* 0x0066980201007387 */ /* 0x0003e80000100800 */
[----:B-1----:R-:W3:Y:S04]  /*8bd80*/  LDL.LU R2, [R1+0x138] ;  /* 0x0001380001027983 */ /* 0x002ee80000300800 */
[----:B--2---:R1:W-:Y:S01]  /*8bd90*/  STL [R1+0x6688], R11 ;  /* 0x0066880b01007387 */ /* 0x0043e20000100800 */
[----:B---3--:R-:W-:-:S03]  /*8bda0*/  IADD3 R4, P1, R2, R11, RZ ;  /* 0x0000000b02047210 */ /* 0x008fc60007f3e0ff */
[----:B-1----:R-:W2:Y:S01]  /*8bdb0*/  LDL.LU R11, [R1+0x300] ;  /* 0x00030000010b7983 */ /* 0x002ea20000300800 */
[----:B------:R-:W-:-:S05]  /*8bdc0*/  IADD3 R8, P2, R19, R14, RZ ;  /* 0x0000000e13087210 */ /* 0x000fca0007f5e0ff */
[----:B--2---:R-:W-:-:S05]  /*8bdd0*/  IMAD.X R9, R11, 0x1, R16, P2 ;  /* 0x000000010b097824 */ /* 0x004fca00010e0610 */
[----:B------:R1:W-:Y:S04]  /*8bde0*/  STL.64 [R1+0x3718], R8 ;  /* 0x0037180801007387 */ /* 0x0003e80000100a00 */
[----:B-1----:R-:W2:Y:S01]  /*8bdf0*/  LDL.LU.64 R8, [R1+0x66b8] ;  /* 0x0066b80001087983 */ /* 0x002ea20000300a00 */
[----:B------:R-:W-:Y:S01]  /*8be00*/  IADD3 R18, P3, R19, R13, RZ ;  /* 0x0000000d13127210 */ /* 0x000fe20007f7e0ff */
[----:B------:R-:W-:-:S04]  /*8be10*/  IMAD.MOV.U32 R5, RZ, RZ, R6 ;  /* 0x000000ffff057224 */ /* 0x000fc800078e0006 */
[----:B------:R-:W-:Y:S01]  /*8be20*/  IMAD.X R19, R11, 0x1, R15, P3 ;  /* 0x000000010b137824 */ /* 0x000fe200018e060f */
[----:B--2---:R-:W-:-:S05]  /*8be30*/  IADD3 R6, P2, R2, R9, RZ ;  /* 0x0000000902067210 */ /* 0x004fca0007f5e0ff */
[----:B------:R1:W-:Y:S04]  /*8be40*/  STL [R1+0x3700], R6 ;  /* 0x0037000601007387 */ /* 0x0003e80000100800 */
[----:B-1----:R-:W2:Y:S04]  /*8be50*/  LDL.LU.64 R6, [R1+0x66b0] ;  /* 0x0066b00001067983 */ /* 0x002ea80000300a00 */
[----:B------:R1:W-:Y:S04]  /*8be60*/  STL [R1+0x6678], R9 ;  /* 0x0066780901007387 */ /* 0x0003e80000100800 */
[----:B-1----:R-:W3:Y:S04]  /*8be70*/  LDL.LU R9, [R1+0x13c] ;  /* 0x00013c0001097983 */ /* 0x002ee80000300800 */
[----:B------:R1:W-:Y:S04]  /*8be80*/  STL.64 [R1+0x3710], R18 ;  /* 0x0037101201007387 */ /* 0x0003e80000100a00 */
[----:B-1----:R-:W4:Y:S04]  /*8be90*/  LDL.LU.64 R18, [R1+0x66a8] ;  /* 0x0066a80001127983 */ /* 0x002f280000300a00 */
[----:B------:R1:W-:Y:S04]  /*8bea0*/  STL.64 [R1+0x6680], R16 ;  /* 0x0066801001007387 */ /* 0x0003e80000100a00 */
[----:B-1----:R-:W2:Y:S04]  /*8beb0*/  LDL.LU R17, [R1+0x150] ;  /* 0x0001500001117983 */ /* 0x002ea80000300800 */
[----:B------:R1:W-:Y:S04]  /*8bec0*/  STL.64 [R1+0x6690], R22 ;  /* 0x0066901601007387 */ /* 0x0003e80000100a00 */
[----:B-1----:R0:W2:Y:S04]  /*8bed0*/  LDL.64 R22, [R1+0x3700] ;  /* 0x0037000001167983 */ /* 0x0020a80000100a00 */
[----:B----4-:R1:W-:Y:S02]  /*8bee0*/  STL.64 [R1+0x6668], R18 ;  /* 0x0066681201007387 */ /* 0x0103e40000100a00 */
[----:B-1----:R-:W-:-:S02]  /*8bef0*/  IMAD.MOV.U32 R19, RZ, RZ, R5 ;  /* 0x000000ffff137224 */ /* 0x002fc400078e0005 */
[----:B------:R-:W-:-:S05]  /*8bf00*/  IMAD.X R5, R11, 0x1, R12, P1 ;  /* 0x000000010b057824 */ /* 0x000fca00008e060c */
[----:B------:R1:W-:Y:S04]  /*8bf10*/  STL.64 [R1+0x3708], R4 ;  /* 0x0037080401007387 */ /* 0x0003e80000100a00 */
[----:B-1----:R-:W4:Y:S01]  /*8bf20*/  LDL.LU.64 R4, [R1+0x66a0] ;  /* 0x0066a00001047983 */ /* 0x002f220000300a00 */
[----:B--2---:R-:W-:Y:S01]  /*8bf30*/  IMAD.MOV.U32 R23, RZ, RZ, R17 ;  /* 0x000000ffff177224 */ /* 0x004fe200078e0011 */
[----:B------:R-:W-:Y:S02]  /*8bf40*/  IADD3 R16, P3, R2, R7, RZ ;  /* 0x0000000702107210 */ /* 0x000fe40007f7e0ff */
[----:B------:R1:W-:Y:S03]  /*8bf50*/  STL.64 [R1+0x6670], R24 ;  /* 0x0066701801007387 */ /* 0x0003e60000100a00 */
[----:B------:R-:W-:-:S02]  /*8bf60*/  IMAD.X R17, R11, 0x1, R8, P3 ;  /* 0x000000010b117824 */ /* 0x000fc400018e0608 */
[----:B-1----:R-:W-:Y:S02]  /*8bf70*/  IMAD.MOV.U32 R24, RZ, RZ, R19 ;  /* 0x000000ffff187224 */ /* 0x002fe400078e0013 */
[----:B------:R-:W-:Y:S02]  /*8bf80*/  IMAD.MOV.U32 R19, RZ, RZ, R23 ;  /* 0x000000ffff137224 */ /* 0x000fe400078e0017 */
[----:B------:R-:W-:Y:S01]  /*8bf90*/  IMAD.X R23, R11, 0x1, R10, P2 ;  /* 0x000000010b177824 */ /* 0x000fe200010e060a */
[----:B------:R-:W-:-:S04]  /*8bfa0*/  IADD3 R22, P2, R2, R3, RZ ;  /* 0x0000000302167210 */ /* 0x000fc80007f5e0ff */
[----:B------:R-:W-:Y:S04]  /*8bfb0*/  STL [R1+0x3704], R23 ;  /* 0x0037041701007387 */ /* 0x000fe80000100800 */
[----:B------:R1:W-:Y:S02]  /*8bfc0*/  STL.64 [R1+0x36f8], R16 ;  /* 0x0036f81001007387 */ /* 0x0003e40000100a00 */
[C---:B-1----:R-:W-:Y:S02]  /*8bfd0*/  IADD3 R16, P3, R2.reuse, R0, RZ ;  /* 0x0000000002107210 */ /* 0x042fe40007f7e0ff */
[----:B----4-:R-:W-:Y:S02]  /*8bfe0*/  IADD3 R18, P1, R2, R5, RZ ;  /* 0x0000000502127210 */ /* 0x010fe40007f3e0ff */
[----:B------:R-:W2:Y:S01]  /*8bff0*/  LDL.LU R2, [R1+0x6698] ;  /* 0x0066980001027983 */ /* 0x000ea20000300800 */
[----:B------:R-:W-:-:S02]  /*8c000*/  IMAD.MOV.U32 R17, RZ, RZ, R19 ;  /* 0x000000ffff117224 */ /* 0x000fc400078e0013 */
[C---:B------:R-:W-:Y:S02]  /*8c010*/  IMAD.X R19, R11.reuse, 0x1, R6, P1 ;  /* 0x000000010b137824 */ /* 0x040fe400008e0606 */
[----:B------:R-:W-:Y:S01]  /*8c020*/  IMAD.X R23, R11, 0x1, R4, P2 ;  /* 0x000000010b177824 */ /* 0x000fe200010e0604 */
[----:B------:R1:W-:Y:S04]  /*8c030*/  STL.64 [R1+0x6660], R6 ;  /* 0x0066600601007387 */ /* 0x0003e80000100a00 */
[----:B------:R4:W-:Y:S01]  /*8c040*/  STL.64 [R1+0x36f0], R18 ;  /* 0x0036f01201007387 */ /* 0x0009e20000100a00 */
[----:B-1----:R-:W-:-:S03]  /*8c050*/  IMAD.MOV.U32 R7, RZ, RZ, R17 ;  /* 0x000000ffff077224 */ /* 0x002fc600078e0011 */
[----:B----4-:R-:W4:Y:S04]  /*8c060*/  LDL R19, [R1+0x2fc] ;  /* 0x0002fc0001137983 */ /* 0x010f280000100800 */
[----:B------:R1:W-:Y:S04]  /*8c070*/  STL.64 [R1+0x36e8], R22 ;  /* 0x0036e81601007387 */ /* 0x0003e80000100a00 */
[----:B-1----:R-:W4:Y:S01]  /*8c080*/  LDL.LU.64 R22, [R1+0x6690] ;  /* 0x0066900001167983 */ /* 0x002f220000300a00 */
[----:B--2---:R-:W-:-:S03]  /*8c090*/  IMAD.X R17, R11, 0x1, R2, P3 ;  /* 0x000000010b117824 */ /* 0x004fc600018e0602 */
[----:B------:R-:W2:Y:S04]  /*8c0a0*/  LDL.LU R11, [R1+0x6688] ;  /* 0x00668800010b7983 */ /* 0x000ea80000300800 */
[----:B------:R1:W-:Y:S04]  /*8c0b0*/  STL.64 [R1+0x36e0], R16 ;  /* 0x0036e01001007387 */ /* 0x0003e80000100a00 */
[----:B-1----:R-:W4:Y:S04]  /*8c0c0*/  LDL.LU.64 R16, [R1+0x6680] ;  /* 0x0066800001107983 */ /* 0x002f280000300a00 */
[----:B------:R1:W-:Y:S01]  /*8c0d0*/  STL.64 [R1+0x6650], R2 ;  /* 0x0066500201007387 */ /* 0x0003e20000100a00 */
[----:B---3--:R-:W-:-:S02]  /*8c0e0*/  IADD3 R18, P1, R9, R14, RZ ;  /* 0x0000000e09127210 */ /* 0x008fc40007f3e0ff */
[----:B------:R-:W-:Y:S01]  /*8c0f0*/  IADD3 R6, P2, R9, R13, RZ ;  /* 0x0000000d09067210 */ /* 0x000fe20007f5e0ff */
[----:B-1----:R-:W-:Y:S02]  /*8c100*/  IMAD.MOV.U32 R2, RZ, RZ, R9 ;  /* 0x000000ffff027224 */ /* 0x002fe400078e0009 */
[----:B------:R-:W-:Y:S01]  /*8c110*/  IMAD.MOV.U32 R3, RZ, RZ, R24 ;  /* 0x000000ffff037224 */ /* 0x000fe200078e0018 */
[----:B------:R-:W3:Y:S02]  /*8c120*/  LDL.LU R9, [R1+0x6678] ;  /* 0x0066780001097983 */ /* 0x000ee40000300800 */
[----:B--2---:R-:W-:-:S05]  /*8c130*/  IADD3 R24, P3, R2, R11, RZ ;  /* 0x0000000b02187210 */ /* 0x004fca0007f7e0ff */
[----:B------:R1:W-:Y:S01]  /*8c140*/  STL [R1+0x36c8], R24 ;  /* 0x0036c81801007387 */ /* 0x0003e20000100800 */
[----:B----4-:R-:W-:-:S03]  /*8c150*/  IMAD.X R19, R19, 0x1, R16, P1 ;  /* 0x0000000113137824 */ /* 0x010fc600008e0610 */
[----:B-1----:R-:W2:Y:S04]  /*8c160*/  LDL.LU.64 R24, [R1+0x6670] ;  /* 0x0066700001187983 */ /* 0x002ea80000300a00 */
[----:B------:R1:W-:Y:S04]  /*8c170*/  STL.64 [R1+0x36d8], R18 ;  /* 0x0036d81201007387 */ /* 0x0003e80000100a00 */
[----:B-1----:R-:W4:Y:S04]  /*8c180*/  LDL.LU.64 R18, [R1+0x6668] ;  /* 0x0066680001127983 */ /* 0x002f280000300a00 */
[----:B----4-:R1:W-:Y:S04]  /*8c190*/  STL.64 [R1+0x6658], R18 ;  /* 0x0066581201007387 */ /* 0x0103e80000100a00 */
[----:B--2---:R2:W-:Y:S01]  /*8c1a0*/  STL.64 [R1+0x6638], R24 ;  /* 0x0066381801007387 */ /* 0x0045e20000100a00 */
[----:B-1----:R-:W-:-:S03]  /*8c1b0*/  IMAD.MOV.U32 R18, RZ, RZ, R2 ;  /* 0x000000ffff127224 */ /* 0x002fc600078e0002 */
[----:B--2---:R0:W2:Y:S04]  /*8c1c0*/  LDL.64 R24, [R1+0x36c8] ;  /* 0x0036c80001187983 */ /* 0x0040a80000100a00 */
[----:B------:R-:W-:Y:S04]  /*8c1d0*/  STL.64 [R1+0x6630], R20 ;  /* 0x0066301401007387 */ /* 0x000fe80000100a00 */
[----:B---3--:R1:W-:Y:S01]  /*8c1e0*/  STL [R1+0x6628], R9 ;  /* 0x0066280901007387 */ /* 0x0083e20000100800 */
[----:B------:R-:W-:-:S03]  /*8c1f0*/  IADD3 R2, P1, R18, R9, RZ ;  /* 0x0000000912027210 */ /* 0x000fc60007f3e0ff */
[----:B-1----:R-:W3:Y:S01]  /*8c200*/  LDL.LU R9, [R1+0x2fc] ;  /* 0x0002fc0001097983 */ /* 0x002ee20000300800 */
[----:B------:R-:W-:Y:S02]  /*8c210*/  IMAD.MOV.U32 R21, RZ, RZ, R7 ;  /* 0x000000ffff157224 */ /* 0x000fe400078e0007 */
[----:B---3--:R-:W-:-:S05]  /*8c220*/  IMAD.X R7, R9, 0x1, R15, P2 ;  /* 0x0000000109077824 */ /* 0x008fca00010e060f */
[----:B------:R1:W-:Y:S04]  /*8c230*/  STL.64 [R1+0x36d0], R6 ;  /* 0x0036d00601007387 */ /* 0x0003e80000100a00 */
[----:B-1----:R-:W3:Y:S04]  /*8c240*/  LDL.LU.64 R6, [R1+0x6660] ;  /* 0x0066600001067983 */ /* 0x002ee80000300a00 */
[----:B------:R1:W-:Y:S01]  /*8c250*/  STL.64 [R1+0x6640], R14 ;  /* 0x0066400e01007387 */ /* 0x0003e20000100a00 */
[----:B--2---:R-:W-:Y:S02]  /*8c260*/  IMAD.MOV.U32 R25, RZ, RZ, R3 ;  /* 0x000000ffff197224 */ /* 0x004fe400078e0003 */
[----:B------:R-:W-:-:S02]  /*8c270*/  IMAD.X R3, R9, 0x1, R10, P1 ;  /* 0x0000000109037824 */ /* 0x000fc400008e060a */
[----:B-1----:R-:W-:-:S05]  /*8c280*/  IMAD.MOV.U32 R14, RZ, RZ, R18 ;  /* 0x000000ffff0e7224 */ /* 0x002fca00078e0012 */
[----:B---3--:R-:W-:Y:S01]  /*8c290*/  IADD3 R18, P2, R14, R7, RZ ;  /* 0x000000070e127210 */ /* 0x008fe20007f5e0ff */
[----:B------:R1:W-:Y:S04]  /*8c2a0*/  STL.64 [R1+0x6648], R6 ;  /* 0x0066480601007387 */ /* 0x0003e80000100a00 */
[----:B------:R2:W-:Y:S01]  /*8c2b0*/  STL [R1+0x36b0], R18 ;  /* 0x0036b01201007387 */ /* 0x0005e20000100800 */
[----:B-1----:R-:W-:Y:S02]  /*8c2c0*/  IMAD.MOV.U32 R7, RZ, RZ, R19 ;  /* 0x000000ffff077224 */ /* 0x002fe400078e0013 */
[----:B------:R-:W-:Y:S02]  /*8c2d0*/  IMAD.MOV.U32 R7, RZ, RZ, R25 ;  /* 0x000000ffff077224 */ /* 0x000fe400078e0019 */
[----:B------:R-:W-:-:S02]  /*8c2e0*/  IMAD.X R25, R9, 0x1, R12, P3 ;  /* 0x0000000109197824 */ /* 0x000fc400018e060c */
[----:B------:R-:W-:Y:S02]  /*8c2f0*/  IMAD.MOV.U32 R6, RZ, RZ, R18 ;  /* 0x000000ffff067224 */ /* 0x000fe400078e0012 */
[----:B--2---:R-:W2:Y:S04]  /*8c300*/  LDL.LU.64 R18, [R1+0x6658] ;  /* 0x0066580001127983 */ /* 0x004ea80000300a00 */
[----:B------:R-:W-:Y:S04]  /*8c310*/  STL [R1+0x36cc], R25 ;  /* 0x0036cc1901007387 */ /* 0x000fe80000100800 */
[----:B------:R1:W-:Y:S04]  /*8c320*/  STL.64 [R1+0x36a8], R2 ;  /* 0x0036a80201007387 */ /* 0x0003e80000100a00 */
[----:B-1----:R-:W3:Y:S04]  /*8c330*/  LDL.LU.64 R2, [R1+0x6650] ;  /* 0x0066500001027983 */ /* 0x002ee80000300a00 */
[----:B------:R1:W-:Y:S02]  /*8c340*/  STL.64 [R1+0x6620], R22 ;  /* 0x0066201601007387 */ /* 0x0003e40000100a00 */
[----:B-1----:R-:W-:-:S02]  /*8c350*/  IMAD.MOV.U32 R22, RZ, RZ, R21 ;  /* 0x000000ffff167224 */ /* 0x002fc400078e0015 */
[----:B------:R-:W-:Y:S02]  /*8c360*/  IMAD.MOV.U32 R21, RZ, RZ, R7 ;  /* 0x000000ffff157224 */ /* 0x000fe400078e0007 */
[----:B------:R-:W-:Y:S01]  /*8c370*/  IMAD.X R7, R9, 0x1, R8, P2 ;  /* 0x0000000109077824 */ /* 0x000fe200010e0608 */
[----:B------:R-:W4:Y:S04]  /*8c380*/  LDL R23, [R1+0x140] ;  /* 0x0001400001177983 */ /* 0x000f280000100800 */
[----:B------:R1:W-:Y:S04]  /*8c390*/  STL [R1+0x36b4], R7 ;  /* 0x0036b40701007387 */ /* 0x0003e80000100800 */
[----:B-1----:R-:W2:Y:S01]  /*8c3a0*/  LDL.LU.64 R6, [R1+0x6648] ;  /* 0x0066480001067983 */ /* 0x002ea20000300a00 */
[----:B------:R-:W-:-:S02]  /*8c3b0*/  IADD3 R24, P3, R14, R5, RZ ;  /* 0x000000050e187210 */ /* 0x000fc40007f7e0ff */
[C---:B---3--:R-:W-:Y:S02]  /*8c3c0*/  IADD3 R20, P1, R14.reuse, R3, RZ ;  /* 0x000000030e147210 */ /* 0x048fe40007f3e0ff */
[----:B------:R-:W-:-:S05]  /*8c3d0*/  IADD3 R14, P2, R14, R0, RZ ;  /* 0x000000000e0e7210 */ /* 0x000fca0007f5e0ff */
[----:B------:R1:W-:Y:S04]  /*8c3e0*/  STL [R1+0x3690], R14 ;  /* 0x0036900e01007387 */ /* 0x0003e80000100800 */
[----:B-1----:R-:W4:Y:S01]  /*8c3f0*/  LDL.LU.64 R14, [R1+0x6640] ;  /* 0x00664000010e7983 */ /* 0x002f220000300a00 */
[----:B--2---:R-:W-:-:S05]  /*8c400*/  IMAD.X R25, R9, 0x1, R6, P3 ;  /* 0x0000000109197824 */ /* 0x004fca00018e0606 */
[----:B------:R1:W-:Y:S04]  /*8c410*/  STL.64 [R1+0x36b8], R24 ;  /* 0x0036b81801007387 */ /* 0x0003e80000100a00 */
[----:B-1----:R-:W2:Y:S04]  /*8c420*/  LDL.LU.64 R24, [R1+0x6638] ;  /* 0x0066380001187983 */ /* 0x002ea80000300a00 */
[----:B------:R1:W-:Y:S02]  /*8c430*/  STL.64 [R1+0x6618], R6 ;  /* 0x0066180601007387 */ /* 0x0003e40000100a00 */
[----:B-1----:R-:W-:-:S02]  /*8c440*/  IMAD.MOV.U32 R6, RZ, RZ, R21 ;  /* 0x000000ffff067224 */ /* 0x002fc400078e0015 */
[----:B------:R-:W-:Y:S02]  /*8c450*/  IMAD.X R21, R9, 0x1, R4, P1 ;  /* 0x0000000109157824 */ /* 0x000fe400008e0604 */
[----:B------:R-:W-:Y:S01]  /*8c460*/  IMAD.MOV.U32 R7, RZ, RZ, R22 ;  /* 0x000000ffff077224 */ /* 0x000fe200078e0016 */
[----:B----4-:R-:W-:Y:S01]  /*8c470*/  IADD3 R22, P3, R23, R14, RZ ;  /* 0x0000000e17167210 */ /* 0x010fe20007f7e0ff */
[----:B--2---:R1:W-:Y:S04]  /*8c480*/  STL.64 [R1+0x6608], R24 ;  /* 0x0066081801007387 */ /* 0x0043e80000100a00 */
[----:B------:R-:W2:Y:S04]  /*8c490*/  LDL R23, [R1+0x2f8] ;  /* 0x0002f80001177983 */ /* 0x000ea80000100800 */
[----:B-1----:R0:W3:Y:S04]  /*8c4a0*/  LDL.64 R24, [R1+0x3690] ;  /* 0x0036900001187983 */ /* 0x0020e80000100a00 */
[----:B------:R1:W-:Y:S04]  /*8c4b0*/  STL.64 [R1+0x36c0], R20 ;  /* 0x0036c01401007387 */ /* 0x0003e80000100a00 */
[----:B-1----:R-:W4:Y:S01]  /*8c4c0*/  LDL.LU.64 R20, [R1+0x6630] ;  /* 0x0066300001147983 */ /* 0x002f220000300a00 */
[----:B---3--:R-:W-:-:S03]  /*8c4d0*/  IMAD.X R25, R9, 0x1, R2, P2 ;  /* 0x0000000109197824 */ /* 0x008fc600010e0602 */
[----:B----4-:R-:W-:Y:S04]  /*8c4e0*/  STL.64 [R1+0x6600], R20 ;  /* 0x0066001401007387 */ /* 0x010fe80000100a00 */
[----:B------:R1:W-:Y:S04]  /*8c4f0*/  STL [R1+0x65f8], R4 ;  /* 0x0065f80401007387 */ /* 0x0003e80000100800 */
[----:B-1----:R-:W3:Y:S04]  /*8c500*/  LDL.LU R4, [R1+0x140] ;  /* 0x0001400001047983 */ /* 0x002ee80000300800 */
[----:B------:R-:W-:Y:S04]  /*8c510*/  STL.64 [R1+0x6610], R12 ;  /* 0x0066100c01007387 */ /* 0x000fe80000100a00 */
[----:B------:R-:W3:Y:S01]  /*8c520*/  LDL.LU R9, [R1+0x6628] ;  /* 0x0066280001097983 */ /* 0x000ee20000300800 */
[----:B--2---:R-:W-:-:S02]  /*8c530*/  IMAD.X R23, R23, 0x1, R16, P3 ;  /* 0x0000000117177824 */ /* 0x004fc400018e0610 */
[----:B------:R-:W-:Y:S01]  /*8c540*/  IMAD.MOV.U32 R20, RZ, RZ, R6 ;  /* 0x000000ffff147224 */ /* 0x000fe200078e0006 */
[----:B------:R-:W-:Y:S04]  /*8c550*/  STL [R1+0x3694], R25 ;  /* 0x0036941901007387 */ /* 0x000fe80000100800 */
[----:B------:R1:W-:Y:S04]  /*8c560*/  STL.64 [R1+0x3698], R22 ;  /* 0x0036981601007387 */ /* 0x0003e80000100a00 */
[----:B-1----:R-:W2:Y:S04]  /*8c570*/  LDL.LU.64 R22, [R1+0x6620] ;  /* 0x0066200001167983 */ /* 0x002ea80000300a00 */
[----:B------:R1:W-:Y:S02]  /*8c580*/  STL.64 [R1+0x65f0], R18 ;  /* 0x0065f01201007387 */ /* 0x0003e40000100a00 */
[----:B-1----:R-:W-:Y:S01]  /*8c590*/  IMAD.MOV.U32 R18, RZ, RZ, R20 ;  /* 0x000000ffff127224 */ /* 0x002fe200078e0014 */
[C---:B---3--:R-:W-:Y:S01]  /*8c5a0*/  IADD3 R20, P3, R4.reuse, R9, RZ ;  /* 0x0000000904147210 */ /* 0x048fe20007f7e0ff */
[----:B------:R1:W-:Y:S04]  /*8c5b0*/  STL [R1+0x65e0], R9 ;  /* 0x0065e00901007387 */ /* 0x0003e80000100800 */
[----:B-1----:R-:W3:Y:S01]  /*8c5c0*/  LDL.LU R9, [R1+0x2f8] ;  /* 0x0002f80001097983 */ /* 0x002ee20000300800 */
[----:B------:R-:W-:Y:S01]  /*8c5d0*/  IADD3 R6, P1, R4, R13, RZ ;  /* 0x0000000d04067210 */ /* 0x000fe20007f3e0ff */
[----:B------:R-:W-:-:S04]  /*8c5e0*/  IMAD.MOV.U32 R21, RZ, RZ, R7 ;  /* 0x000000ffff157224 */ /* 0x000fc800078e0007 */
[----:B---3--:R-:W-:-:S05]  /*8c5f0*/  IMAD.X R7, R9, 0x1, R15, P1 ;  /* 0x0000000109077824 */ /* 0x008fca00008e060f */
[----:B------:R1:W-:Y:S04]  /*8c600*/  STL.64 [R1+0x36a0], R6 ;  /* 0x0036a00601007387 */ /* 0x0003e80000100a00 */
[----:B-1----:R-:W3:Y:S02]  /*8c610*/  LDL.LU.64 R6, [R1+0x6618] ;  /* 0x0066180001067983 */ /* 0x002ee40000300a00 */
[----:B---3--:R-:W-:-:S05]  /*8c620*/  IADD3 R12, P1, R4, R7, RZ ;  /* 0x00000007040c7210 */ /* 0x008fca0007f3e0ff */
[----:B------:R1:W-:Y:S04]  /*8c630*/  STL [R1+0x3678], R12 ;  /* 0x0036780c01007387 */ /* 0x0003e80000100800 */
[----:B-1----:R-:W3:Y:S01]  /*8c640*/  LDL.LU.64 R12, [R1+0x6610] ;  /* 0x00661000010c7983 */ /* 0x002ee20000300a00 */
[----:B------:R-:W-:-:S05]  /*8c650*/  IADD3 R24, P2, R4, R11, RZ ;  /* 0x0000000b04187210 */ /* 0x000fca0007f5e0ff */
[----:B---3--:R-:W-:-:S05]  /*8c660*/  IMAD.X R25, R9, 0x1, R12, P2 ;  /* 0x0000000109197824 */ /* 0x008fca00010e060c */
[----:B------:R1:W-:Y:S04]  /*8c670*/  STL.64 [R1+0x3668], R24 ;  /* 0x0036681801007387 */ /* 0x0003e80000100a00 */
[----:B-1----:R-:W3:Y:S01]  /*8c680*/  LDL.LU.64 R24, [R1+0x6608] ;  /* 0x0066080001187983 */ /* 0x002ee20000300a00 */
[----:B------:R-:W-:Y:S02]  /*8c690*/  IMAD.MOV.U32 R19, RZ, RZ, R21 ;  /* 0x000000ffff137224 */ /* 0x000fe400078e0015 */
[----:B------:R-:W-:Y:S01]  /*8c6a0*/  IMAD.X R21, R9, 0x1, R10, P3 ;  /* 0x0000000109157824 */ /* 0x000fe200018e060a */
[----:B---3--:R-:W-:Y:S04]  /*8c6b0*/  STL.64 [R1+0x65d0], R24 ;  /* 0x0065d01801007387 */ /* 0x008fe80000100a00 */
[----:B------:R1:W-:Y:S04]  /*8c6c0*/  STL.64 [R1+0x3670], R20 ;  /* 0x0036701401007387 */ /* 0x0003e80000100a00 */
[----:B-1----:R-:W3:Y:S04]  /*8c6d0*/  LDL.LU.64 R20, [R1+0x6600] ;  /* 0x0066000001147983 */ /* 0x002ee80000300a00 */
[----:B------:R1:W-:Y:S04]  /*8c6e0*/  STL.64 [R1+0x65d8], R10 ;  /* 0x0065d80a01007387 */ /* 0x0003e80000100a00 */
[----:B-1----:R0:W4:Y:S01]  /*8c6f0*/  LDL.64 R10, [R1+0x3678] ;  /* 0x00367800010a7983 */ /* 0x0021220000100a00 */
[----:B------:R-:W-:Y:S01]  /*8c700*/  IMAD.MOV.U32 R25, RZ, RZ, R18 ;  /* 0x000000ffff197224 */ /* 0x000fe200078e0012 */
[----:B------:R-:W-:-:S02]  /*8c710*/  IADD3 R24, P2, R4, R5, RZ ;  /* 0x0000000504187210 */ /* 0x000fc40007f5e0ff */
[C---:B------:R-:W-:Y:S01]  /*8c720*/  IADD3 R18, P3, R4.reuse, R3, RZ ;  /* 0x0000000304127210 */ /* 0x040fe20007f7e0ff */
[----:B---3--:R1:W-:Y:S01]  /*8c730*/  STL.64 [R1+0x65e8], R20 ;  /* 0x0065e81401007387 */ /* 0x0083e20000100a00 */
[----:B----4-:R-:W-:Y:S01]  /*8c740*/  IMAD.X R11, R9, 0x1, R8, P1 ;  /* 0x00000001090b7824 */ /* 0x010fe200008e0608 */
[----:B------:R-:W-:-:S04]  /*8c750*/  IADD3 R10, P1, R4, R0, RZ ;  /* 0x00000000040a7210 */ /* 0x000fc80007f3e0ff */
[----:B------:R-:W-:Y:S04]  /*8c760*/  STL [R1+0x367c], R11 ;  /* 0x00367c0b01007387 */ /* 0x000fe80000100800 */
[----:B------:R-:W3:Y:S01]  /*8c770*/  LDL.LU R4, [R1+0x65f8] ;  /* 0x0065f80001047983 */ /* 0x000ee20000300800 */
[----:B-1----:R-:W-:Y:S02]  /*8c780*/  IMAD.MOV.U32 R20, RZ, RZ, R19 ;  /* 0x000000ffff147224 */ /* 0x002fe400078e0013 */
[----:B------:R-:W-:Y:S02]  /*8c790*/  IMAD.MOV.U32 R19, RZ, RZ, R25 ;  /* 0x000000ffff137224 */ /* 0x000fe400078e0019 */
[----:B------:R-:W-:Y:S01]  /*8c7a0*/  IMAD.X R25, R9, 0x1, R6, P2 ;  /* 0x0000000109197824 */ /* 0x000fe200010e0606 */
[----:B--2---:R1:W-:Y:S04]  /*8c7b0*/  STL.64 [R1+0x65c8], R22 ;  /* 0x0065c81601007387 */ /* 0x0043e80000100a00 */
[----:B------:R2:W-:Y:S04]  /*8c7c0*/  STL.64 [R1+0x3680], R24 ;  /* 0x0036801801007387 */ /* 0x0005e80000100a00 */
[----:B-1----:R-:W4:Y:S01]  /*8c7d0*/  LDL R23, [R1+0x144] ;  /* 0x0001440001177983 */ /* 0x002f220000100800 */
[----:B--2---:R-:W-:-:S02]  /*8c7e0*/  IMAD.MOV.U32 R25, RZ, RZ, R19 ;  /* 0x000000ffff197224 */ /* 0x004fc400078e0013 */
[----:B---3--:R-:W-:-:S05]  /*8c7f0*/  IMAD.X R19, R9, 0x1, R4, P3 ;  /* 0x0000000109137824 */ /* 0x008fca00018e0604 */
[----:B------:R1:W-:Y:S04]  /*8c800*/  STL.64 [R1+0x3688], R18 ;  /* 0x0036881201007387 */ /* 0x0003e80000100a00 */
[----:B-1----:R-:W2:Y:S01]  /*8c810*/  LDL.LU.64 R18, [R1+0x65f0] ;  /* 0x0065f00001127983 */ /* 0x002ea20000300a00 */
[----:B------:R-:W-:-:S03]  /*8c820*/  IMAD.X R11, R9, 0x1, R2, P1 ;  /* 0x00000001090b7824 */ /* 0x000fc600008e0602 */
[----:B--2---:R1:W-:Y:S02]  /*8c830*/  STL.64 [R1+0x65c0], R18 ;  /* 0x0065c01201007387 */ /* 0x0043e40000100a00 */
[----:B-1----:R-:W-:Y:S01]  /*8c840*/  IMAD.MOV.U32 R19, RZ, RZ, R20 ;  /* 0x000000ffff137224 */ /* 0x002fe200078e0014 */
[----:B----4-:R-:W-:-:S05]  /*8c850*/  IADD3 R20, P3, R23, R13, RZ ;  /* 0x0000000d17147210 */ /* 0x010fca0007f7e0ff */
[----:B------:R1:W-:Y:S04]  /*8c860*/  STL [R1+0x3660], R20 ;  /* 0x0036601401007387 */ /* 0x0003e80000100800 */
[----:B-1----:R-:W2:Y:S04]  /*8c870*/  LDL.LU.64 R20, [R1+0x65e8] ;  /* 0x0065e80001147983 */ /* 0x002ea80000300a00 */
[----:B------:R-:W3:Y:S04]  /*8c880*/  LDL.LU R9, [R1+0x65e0] ;  /* 0x0065e00001097983 */ /* 0x000ee80000300800 */
[----:B------:R1:W-:Y:S04]  /*8c890*/  STL.64 [R1+0x3650], R10 ;  /* 0x0036500a01007387 */ /* 0x0003e80000100a00 */
[----:B-1----:R-:W4:Y:S01]  /*8c8a0*/  LDL.LU.64 R10, [R1+0x65d8] ;  /* 0x0065d800010a7983 */ /* 0x002f220000300a00 */
[----:B------:R-:W-:-:S02]  /*8c8b0*/  IADD3 R24, P2, R23, R14, RZ ;  /* 0x0000000e17187210 */ /* 0x000fc40007f5e0ff */
[----:B----4-:R-:W-:Y:S01]  /*8c8c0*/  IADD3 R22, P1, R23, R11, RZ ;  /* 0x0000000b17167210 */ /* 0x010fe20007f3e0ff */
[----:B------:R-:W-:Y:S01]  /*8c8d0*/  IMAD.MOV.U32 R23, RZ, RZ, R25 ;  /* 0x000000ffff177224 */ /* 0x000fe200078e0019 */
[----:B------:R1:W-:Y:S03]  /*8c8e0*/  STL [R1+0x65b0], R11 ;  /* 0x0065b00b01007387 */ /* 0x0003e60000100800 */
[----:B------:R-:W-:Y:S01]  /*8c8f0*/  IMAD.X R25, R23, 0x1, R16, P2 ;  /* 0x0000000117197824 */ /* 0x000fe200010e0610 */
[----:B-1----:R-:W4:Y:S04]  /*8c900*/  LDL.LU R11, [R1+0x148] ;  /* 0x00014800010b7983 */ /* 0x002f280000300800 */
[----:B------:R1:W-:Y:S04]  /*8c910*/  STL.64 [R1+0x3658], R24 ;  /* 0x0036581801007387 */ /* 0x0003e80000100a00 */
[----:B-1----:R-:W2:Y:S04]  /*8c920*/  LDL.LU.64 R24, [R1+0x65d0] ;  /* 0x0065d00001187983 */ /* 0x002ea80000300a00 */
[----:B--2---:R1:W-:Y:S04]  /*8c930*/  STL.64 [R1+0x65a8], R24 ;  /* 0x0065a81801007387 */ /* 0x0043e80000100a00 */
[----:B-1----:R-:W3:Y:S04]  /*8c940*/  LDL.LU R25, [R1+0x144] ;  /* 0x0001440001197983 */ /* 0x002ee80000300800 */
[----:B------:R1:W-:Y:S04]  /*8c950*/  STL.64 [R1+0x65b8], R20 ;  /* 0x0065b81401007387 */ /* 0x0003e80000100a00 */
[----:B-1----:R0:W2:Y:S01]  /*8c960*/  LDL.64 R20, [R1+0x3660] ;  /* 0x0036600001147983 */ /* 0x0020a20000100a00 */
[----:B------:R-:W-:-:S02]  /*8c970*/  IMAD.MOV.U32 R24, RZ, RZ, R19 ;  /* 0x000000ffff187224 */ /* 0x000fc400078e0013 */
[----:B------:R-:W-:-:S04]  /*8c980*/  IMAD.MOV.U32 R19, RZ, RZ, R23 ;  /* 0x000000ffff137224 */ /* 0x000fc800078e0017 */
[C---:B------:R-:W-:Y:S02]  /*8c990*/  IMAD.X R23, R19.reuse, 0x1, R12, P1 ;  /* 0x0000000113177824 */ /* 0x040fe400008e060c */
[----:B--2---:R-:W-:-:S05]  /*8c9a0*/  IMAD.X R21, R19, 0x1, R15, P3 ;  /* 0x0000000113157824 */ /* 0x004fca00018e060f */
[----:B------:R-:W-:Y:S04]  /*8c9b0*/  STL [R1+0x3664], R21 ;  /* 0x0036641501007387 */ /* 0x000fe80000100800 */
[----:B------:R1:W-:Y:S04]  /*8c9c0*/  STL.64 [R1+0x3628], R22 ;  /* 0x0036281601007387 */ /* 0x0003e80000100a00 */
[----:B-1----:R-:W2:Y:S01]  /*8c9d0*/  LDL.LU.64 R22, [R1+0x65c8] ;  /* 0x0065c80001167983 */ /* 0x002ea20000300a00 */
[----:B---3--:R-:W-:-:S03]  /*8c9e0*/  IADD3 R18, P2, R25, R9, RZ ;  /* 0x0000000919127210 */ /* 0x008fc60007f5e0ff */
[----:B--2---:R1:W-:Y:S02]  /*8c9f0*/  STL.64 [R1+0x65a0], R22 ;  /* 0x0065a01601007387 */ /* 0x0043e40000100a00 */
[----:B-1----:R-:W-:-:S04]  /*8ca00*/  IMAD.MOV.U32 R23, RZ, RZ, R19 ;  /* 0x000000ffff177224 */ /* 0x002fc800078e0013 */
[----:B------:R-:W-:-:S05]  /*8ca10*/  IMAD.X R19, R23, 0x1, R10, P2 ;  /* 0x0000000117137824 */ /* 0x000fca00010e060a */
[----:B------:R1:W-:Y:S04]  /*8ca20*/  STL.64 [R1+0x3630], R18 ;  /* 0x0036301201007387 */ /* 0x0003e80000100a00 */
[----:B-1----:R-:W2:Y:S01]  /*8ca30*/  LDL.LU.64 R18, [R1+0x65c0] ;  /* 0x0065c00001127983 */ /* 0x002ea20000300a00 */
[C---:B------:R-:W-:Y:S02]  /*8ca40*/  IADD3 R20, P3, R25.reuse, R7, RZ ;  /* 0x0000000719147210 */ /* 0x040fe40007f7e0ff */
[----:B------:R-:W-:-:S03]  /*8ca50*/  IADD3 R22, P1, R25, R5, RZ ;  /* 0x0000000519167210 */ /* 0x000fc60007f3e0ff */
[----:B------:R-:W-:Y:S01]  /*8ca60*/  IMAD.X R21, R23, 0x1, R8, P3 ;  /* 0x0000000117157824 */ /* 0x000fe200018e0608 */
[----:B--2---:R1:W-:Y:S04]  /*8ca70*/  STL.64 [R1+0x6598], R18 ;  /* 0x0065981201007387 */ /* 0x0043e80000100a00 */
[----:B------:R2:W-:Y:S01]  /*8ca80*/  STL.64 [R1+0x3638], R20 ;  /* 0x0036381401007387 */ /* 0x0005e20000100a00 */
[----:B-1----:R-:W-:Y:S01]  /*8ca90*/  IMAD.MOV.U32 R19, RZ, RZ, R24 ;  /* 0x000000ffff137224 */ /* 0x002fe200078e0018 */
[C---:B------:R-:W-:Y:S02]  /*8caa0*/  IADD3 R18, P2, R25.reuse, R3, RZ ;  /* 0x0000000319127210 */ /* 0x040fe40007f5e0ff */
[----:B------:R-:W-:Y:S01]  /*8cab0*/  IADD3 R24, P3, R25, R0, RZ ;  /* 0x0000000019187210 */ /* 0x000fe20007f7e0ff */
[----:B------:R-:W-:Y:S01]  /*8cac0*/  IMAD.MOV.U32 R25, RZ, RZ, R23 ;  /* 0x000000ffff197224 */ /* 0x000fe200078e0017 */
[----:B--2---:R-:W2:Y:S03]  /*8cad0*/  LDL.LU.64 R20, [R1+0x65b8] ;  /* 0x0065b80001147983 */ /* 0x004ea60000300a00 */
[----:B------:R-:W-:-:S05]  /*8cae0*/  IMAD.X R23, R25, 0x1, R6, P1 ;  /* 0x0000000119177824 */ /* 0x000fca00008e0606 */
[----:B------:R1:W-:Y:S02]  /*8caf0*/  STL.64 [R1+0x3640], R22 ;  /* 0x0036401601007387 */ /* 0x0003e40000100a00 */
[----:B-1----:R-:W-:Y:S02]  /*8cb00*/  IMAD.MOV.U32 R23, RZ, RZ, R19 ;  /* 0x000000ffff177224 */ /* 0x002fe400078e0013 */
[C---:B------:R-:W-:Y:S02]  /*8cb10*/  IMAD.X R19, R25.reuse, 0x1, R4, P2 ;  /* 0x0000000119137824 */ /* 0x040fe400010e0604 */
[----:B------:R-:W-:Y:S01]  /*8cb20*/  IMAD.X R25, R25, 0x1, R2, P3 ;  /* 0x0000000119197824 */ /* 0x000fe200018e0602 */
[C---:B----4-:R-:W-:Y:S02]  /*8cb30*/  IADD3 R22, P1, R11.reuse, R14, RZ ;  /* 0x0000000e0b167210 */ /* 0x050fe40007f3e0ff */
[----:B------:R1:W-:Y:S02]  /*8cb40*/  STL.64 [R1+0x3648], R18 ;  /* 0x0036481201007387 */ /* 0x0003e40000100a00 */
[----:B-1----:R-:W-:Y:S01]  /*8cb50*/  IADD3 R18, P2, R11, R13, RZ ;  /* 0x0000000d0b127210 */ /* 0x002fe20007f5e0ff */
[----:B------:R-:W-:-:S02]  /*8cb60*/  IMAD.MOV.U32 R19, RZ, RZ, R11 ;  /* 0x000000ffff137224 */ /* 0x000fc400078e000b */
[----:B------:R-:W3:Y:S04]  /*8cb70*/  LDL.LU R11, [R1+0x65b0] ;  /* 0x0065b000010b7983 */ /* 0x000ee80000300800 */
[----:B------:R1:W-:Y:S04]  /*8cb80*/  STL.64 [R1+0x3610], R24 ;  /* 0x0036101801007387 */ /* 0x0003e80000100a00 */
[----:B-1----:R-:W4:Y:S04]  /*8cb90*/  LDL.LU.64 R24, [R1+0x65a8] ;  /* 0x0065a80001187983 */ /* 0x002f280000300a00 */
[----:B----4-:R-:W-:Y:S04]  /*8cba0*/  STL.64 [R1+0x6590], R24 ;  /* 0x0065901801007387 */ /* 0x010fe80000100a00 */
[----:B--2---:R1:W-:Y:S04]  /*8cbb0*/  STL.64 [R1+0x6588], R20 ;  /* 0x0065881401007387 */ /* 0x0043e80000100a00 */
[----:B---3--:R2:W-:Y:S01]  /*8cbc0*/  STL [R1+0x6578], R11 ;  /* 0x0065780b01007387 */ /* 0x0085e20000100800 */
[----:B-1----:R-:W-:-:S03]  /*8cbd0*/  IADD3 R20, P3, R19, R11, RZ ;  /* 0x0000000b13147210 */ /* 0x002fc60007f7e0ff */
[----:B--2---:R-:W2:Y:S01]  /*8cbe0*/  LDL.LU R11, [R1+0x2f0] ;  /* 0x0002f000010b7983 */ /* 0x004ea20000300800 */
[----:B------:R-:W-:Y:S02]  /*8cbf0*/  IMAD.MOV.U32 R24, RZ, RZ, R23 ;  /* 0x000000ffff187224 */ /* 0x000fe400078e0017 */
[----:B--2---:R-:W-:-:S05]  /*8cc00*/  IMAD.X R23, R11, 0x1, R16, P1 ;  /* 0x000000010b177824 */ /* 0x004fca00008e0610 */
[----:B------:R1:W-:Y:S04]  /*8cc10*/  STL.64 [R1+0x3618], R22 ;  /* 0x0036181601007387 */ /* 0x0003e80000100a00 */
[----:B-1----:R-:W2:Y:S04]  /*8cc20*/  LDL.LU.64 R22, [R1+0x65a0] ;  /* 0x0065a00001167983 */ /* 0x002ea80000300a00 */
[----:B--2---:R1:W-:Y:S02]  /*8cc30*/  STL.64 [R1+0x6570], R22 ;  /* 0x0065701601007387 */ /* 0x0043e40000100a00 */
[----:B-1----:R-:W-:-:S02]  /*8cc40*/  IMAD.MOV.U32 R23, RZ, RZ, R19 ;  /* 0x000000ffff177224 */ /* 0x002fc400078e0013 */
[----:B------:R-:W-:-:S05]  /*8cc50*/  IMAD.X R19, R11, 0x1, R15, P2 ;  /* 0x000000010b137824 */ /* 0x000fca00010e060f */
[----:B------:R1:W-:Y:S04]  /*8cc60*/  STL.64 [R1+0x3620], R18 ;  /* 0x0036201201007387 */ /* 0x0003e80000100a00 */
[----:B-1----:R-:W2:Y:S01]  /*8cc70*/  LDL.LU.64 R18, [R1+0x6598] ;  /* 0x0065980001127983 */ /* 0x002ea20000300a00 */
[----:B------:R-:W-:Y:S01]  /*8cc80*/  IMAD.MOV.U32 R22, RZ, RZ, R24 ;  /* 0x000000ffff167224 */ /* 0x000fe200078e0018 */
[----:B------:R-:W-:-:S05]  /*8cc90*/  IADD3 R24, P1, R23, R9, RZ ;  /* 0x0000000917187210 */ /* 0x000fca0007f3e0ff */
[----:B------:R-:W-:Y:S01]  /*8cca0*/  STL [R1+0x35f0], R24 ;  /* 0x0035f01801007387 */ /* 0x000fe20000100800 */
[----:B------:R-:W-:-:S03]  /*8ccb0*/  IMAD.X R21, R11, 0x1, R12, P3 ;  /* 0x000000010b157824 */ /* 0x000fc600018e060c */
[----:B--2---:R1:W-:Y:S04]  /*8ccc0*/  STL.64 [R1+0x6580], R18 ;  /* 0x0065801201007387 */ /* 0x0043e80000100a00 */
[----:B------:R-:W-:Y:S01]  /*8ccd0*/  STL.64 [R1+0x35e8], R20 ;  /* 0x0035e81401007387 */ /* 0x000fe20000100a00 */
[----:B-1----:R-:W-:Y:S01]  /*8cce0*/  IMAD.MOV.U32 R18, RZ, RZ, R24 ;  /* 0x000000ffff127224 */ /* 0x002fe200078e0018 */
[----:B------:R-:W-:Y:S01]  /*8ccf0*/  IADD3 R24, P2, R23, R7, RZ ;  /* 0x0000000717187210 */ /* 0x000fe20007f5e0ff */
[----:B------:R-:W-:Y:S02]  /*8cd00*/  IMAD.MOV.U32 R19, RZ, RZ, R25 ;  /* 0x000000ffff137224 */ /* 0x000fe400078e0019 */
[C---:B------:R-:W-:Y:S02]  /*8cd10*/  IMAD.X R19, R11.reuse, 0x1, R10, P1 ;  /* 0x000000010b137824 */ /* 0x040fe400008e060a */
[----:B------:R-:W-:-:S03]  /*8cd20*/  IMAD.X R25, R11, 0x1, R8, P2 ;  /* 0x000000010b197824 */ /* 0x000fc600010e0608 */
[----:B------:R1:W-:Y:S04]  /*8cd30*/  STL [R1+0x35f4], R19 ;  /* 0x0035f41301007387 */ /* 0x0003e80000100800 */
[----:B-1----:R-:W2:Y:S04]  /*8cd40*/  LDL R19, [R1+0x14c] ;  /* 0x00014c0001137983 */ /* 0x002ea80000100800 */
[----:B------:R1:W-:Y:S04]  /*8cd50*/  STL.64 [R1+0x35f8], R24 ;  /* 0x0035f81801007387 */ /* 0x0003e80000100a00 */
[----:B-1----:R-:W3:Y:S01]  /*8cd60*/  LDL.LU.64 R24, [R1+0x6590] ;  /* 0x0065900001187983 */ /* 0x002ee20000300a00 */
[C---:B------:R-:W-:Y:S01]  /*8cd70*/  IADD3 R20, P3, R23.reuse, R5, RZ ;  /* 0x0000000517147210 */ /* 0x040fe20007f7e0ff */
[----:B------:R-:W-:Y:S01]  /*8cd80*/  IMAD.MOV.U32 R21, RZ, RZ, R22 ;  /* 0x000000ffff157224 */ /* 0x000fe200078e0016 */
[----:B------:R-:W-:-:S02]  /*8cd90*/  IADD3 R18, P1, R23, R3, RZ ;  /* 0x0000000317127210 */ /* 0x000fc40007f3e0ff */
[----:B------:R-:W-:Y:S01]  /*8cda0*/  IADD3 R22, P2, R23, R0, RZ ;  /* 0x0000000017167210 */ /* 0x000fe20007f5e0ff */
[----:B------:R-:W-:Y:S02]  /*8cdb0*/  IMAD.MOV.U32 R23, RZ, RZ, R21 ;  /* 0x000000ffff177224 */ /* 0x000fe400078e0015 */
[----:B------:R-:W-:Y:S01]  /*8cdc0*/  IMAD.X R21, R11, 0x1, R6, P3 ;  /* 0x000000010b157824 */ /* 0x000fe200018e0606 */
[----:B---3--:R2:W-:Y:S04]  /*8cdd0*/  STL.64 [R1+0x6568], R24 ;  /* 0x0065681801007387 */ /* 0x0085e80000100a00 */
[----:B------:R1:W-:Y:S01]  /*8cde0*/  STL.64 [R1+0x3600], R20 ;  /* 0x0036001401007387 */ /* 0x0003e20000100a00 */
[----:B--2---:R-:W-:Y:S01]  /*8cdf0*/  IADD3 R24, P3, R19, R14, RZ ;  /* 0x0000000e13187210 */ /* 0x004fe20007f7e0ff */
[----:B------:R-:W-:-:S02]  /*8ce00*/  IMAD.X R19, R11, 0x1, R4, P1 ;  /* 0x000000010b137824 */ /* 0x000fc400008e0604 */
[----:B-1----:R-:W2:Y:S04]  /*8ce10*/  LDL.LU.64 R20, [R1+0x6588] ;  /* 0x0065880001147983 */ /* 0x002ea80000300a00 */
[----:B------:R-:W-:Y:S01]  /*8ce20*/  STL [R1+0x35d8], R24 ;  /* 0x0035d81801007387 */ /* 0x000fe20000100800 */
[----:B------:R-:W-:Y:S02]  /*8ce30*/  IMAD.MOV.U32 R25, RZ, RZ, R23 ;  /* 0x000000ffff197224 */ /* 0x000fe400078e0017 */
[----:B------:R-:W-:Y:S01]  /*8ce40*/  IMAD.X R23, R11, 0x1, R2, P2 ;  /* 0x000000010b177824 */ /* 0x000fe200010e0602 */
[----:B------:R1:W-:Y:S04]  /*8ce50*/  STL.64 [R1+0x3608], R18 ;  /* 0x0036081201007387 */ /* 0x0003e80000100a00 */
[----:B-1----:R-:W3:Y:S04]  /*8ce60*/  LDL.LU.64 R18, [R1+0x6580] ;  /* 0x0065800001127983 */ /* 0x002ee80000300a00 */
[----:B------:R1:W-:Y:S04]  /*8ce70*/  STL [R1+0x6550], R4 ;  /* 0x0065500401007387 */ /* 0x0003e80000100800 */
[----:B-1----:R-:W4:Y:S04]  /*8ce80*/  LDL.LU R4, [R1+0x14c] ;  /* 0x00014c0001047983 */ /* 0x002f280000300800 */
[----:B------:R-:W4:Y:S04]  /*8ce90*/  LDL.LU R11, [R1+0x6578] ;  /* 0x00657800010b7983 */ /* 0x000f280000300800 */
[----:B------:R1:W-:Y:S04]  /*8cea0*/  STL.64 [R1+0x35d0], R22 ;  /* 0x0035d01601007387 */ /* 0x0003e80000100a00 */
[----:B-1----:R-:W2:Y:S04]  /*8ceb0*/  LDL.LU.64 R22, [R1+0x6570] ;  /* 0x0065700001167983 */ /* 0x002ea80000300a00 */
[----:B------:R4:W-:Y:S02]  /*8cec0*/  STL.64 [R1+0x6560], R2 ;  /* 0x0065600201007387 */ /* 0x0009e40000100a00 */
[----:B----4-:R-:W-:-:S02]  /*8ced0*/  IADD3 R2, P2, R4, R11, RZ ;  /* 0x0000000b04027210 */ /* 0x010fc40007f5e0ff */
[----:B--2---:R1:W-:Y:S04]  /*8cee0*/  STL.64 [R1+0x6548], R22 ;  /* 0x0065481601007387 */ /* 0x0043e80000100a00 */
[----:B-1----:R-:W2:Y:S04]  /*8cef0*/  LDL R23, [R1+0x154] ;  /* 0x0001540001177983 */ /* 0x002ea80000100800 */
[----:B---3--:R1:W-:Y:S04]  /*8cf00*/  STL.64 [R1+0x6558], R18 ;  /* 0x0065581201007387 */ /* 0x0083e80000100a00 */
[----:B-1----:R0:W3:Y:S04]  /*8cf10*/  LDL.64 R18, [R1+0x35d8] ;  /* 0x0035d80001127983 */ /* 0x0020e80000100a00 */
[----:B------:R1:W-:Y:S04]  /*8cf20*/  STL [R1+0x6538], R11 ;  /* 0x0065380b01007387 */ /* 0x0003e80000100800 */
[----:B-1----:R-:W3:Y:S01]  /*8cf30*/  LDL.LU R11, [R1+0x2ec] ;  /* 0x0002ec00010b7983 */ /* 0x002ee20000300800 */
[----:B------:R-:W-:Y:S01]  /*8cf40*/  IADD3 R24, P1, R4, R13, RZ ;  /* 0x0000000d04187210 */ /* 0x000fe20007f3e0ff */
[----:B---3--:R-:W-:-:S05]  /*8cf50*/  IMAD.X R19, R11, 0x1, R16, P3 ;  /* 0x000000010b137824 */ /* 0x008fca00018e0610 */
[----:B------:R1:W-:Y:S02]  /*8cf60*/  STL [R1+0x35dc], R19 ;  /* 0x0035dc1301007387 */ /* 0x0003e40000100800 */
[----:B-1----:R-:W-:Y:S02]  /*8cf70*/  IMAD.MOV.U32 R19, RZ, RZ, R25 ;  /* 0x000000ffff137224 */ /* 0x002fe400078e0019 */
[----:B------:R-:W-:-:S05]  /*8cf80*/  IMAD.X R25, R11, 0x1, R15, P1 ;  /* 0x000000010b197824 */ /* 0x000fca00008e060f */
[----:B------:R1:W-:Y:S04]  /*8cf90*/  STL.64 [R1+0x35e0], R24 ;  /* 0x0035e01801007387 */ /* 0x0003e80000100a00 */
[----:B-1----:R-:W3:Y:S01]  /*8cfa0*/  LDL.LU.64 R24, [R1+0x6568] ;  /* 0x0065680001187983 */ /* 0x002ee20000300a00 */
[----:B------:R-:W-:Y:S01]  /*8cfb0*/  IMAD.X R3, R11, 0x1, R12, P2 ;  /* 0x000000010b037824 */ /* 0x000fe200010e060c */
[C---:B------:R-:W-:Y:S02]  /*8cfc0*/  IADD3 R18, P3, R4.reuse, R9, RZ ;  /* 0x0000000904127210 */ /* 0x040fe40007f7e0ff */
[----:B---3--:R-:W-:Y:S04]  /*8cfd0*/  STL.64 [R1+0x6530], R24 ;  /* 0x0065301801007387 */ /* 0x008fe80000100a00 */
[----:B------:R1:W-:Y:S04]  /*8cfe0*/  STL.64 [R1+0x35a8], R2 ;  /* 0x0035a80201007387 */ /* 0x0003e80000100a00 */
[----:B-1----:R-:W3:Y:S01]  /*8cff0*/  LDL.LU.64 R2, [R1+0x6560] ;  /* 0x0065600001027983 */ /* 0x002ee20000300a00 */
[----:B------:R-:W-:-:S03]  /*8d000*/  IADD3 R24, P1, R4, R7, RZ ;  /* 0x0000000704187210 */ /* 0x000fc60007f3e0ff */
[----:B------:R2:W-:Y:S02]  /*8d010*/  STL.64 [R1+0x6528], R16 ;  /* 0x0065281001007387 */ /* 0x0005e40000100a00 */
[C---:B------:R-:W-:Y:S02]  /*8d020*/  IMAD.X R25, R11.reuse, 0x1, R8, P1 ;  /* 0x000000010b197824 */ /* 0x040fe400008e0608 */
[----:B--2---:R-:W-:Y:S02]  /*8d030*/  IMAD.MOV.U32 R16, RZ, RZ, R23 ;  /* 0x000000ffff107224 */ /* 0x004fe400078e0017 */
[----:B------:R-:W-:Y:S02]  /*8d040*/  IMAD.MOV.U32 R23, RZ, RZ, R19 ;  /* 0x000000ffff177224 */ /* 0x000fe400078e0013 */
[----:B------:R-:W-:Y:S01]  /*8d050*/  IMAD.X R19, R11, 0x1, R10, P3 ;  /* 0x000000010b137824 */ /* 0x000fe200018e060a */
[----:B------:R-:W-:Y:S04]  /*8d060*/  STL.64 [R1+0x6540], R16 ;  /* 0x0065401001007387 */ /* 0x000fe80000100a00 */
[----:B------:R1:W-:Y:S01]  /*8d070*/  STL.64 [R1+0x35b0], R18 ;  /* 0x0035b01201007387 */ /* 0x0003e20000100a00 */
[----:B------:R-:W-:-:S03]  /*8d080*/  IADD3 R22, P2, R4, R5, RZ ;  /* 0x0000000504167210 */ /* 0x000fc60007f5e0ff */
[----:B-1----:R-:W2:Y:S04]  /*8d090*/  LDL.LU.64 R18, [R1+0x6558] ;  /* 0x0065580001127983 */ /* 0x002ea80000300a00 */
[----:B------:R1:W-:Y:S02]  /*8d0a0*/  STL.64 [R1+0x35b8], R24 ;  /* 0x0035b81801007387 */ /* 0x0003e40000100a00 */
[C---:B-1----:R-:W-:Y:S02]  /*8d0b0*/  IADD3 R24, P1, R4.reuse, R0, RZ ;  /* 0x0000000004187210 */ /* 0x042fe40007f3e0ff */
[----:B---3--:R-:W-:Y:S02]  /*8d0c0*/  IADD3 R16, P3, R4, R3, RZ ;  /* 0x0000000304107210 */ /* 0x008fe40007f7e0ff */
[----:B------:R-:W3:Y:S01]  /*8d0d0*/  LDL.LU R4, [R1+0x6550] ;  /* 0x0065500001047983 */ /* 0x000ee20000300800 */
[----:B------:R-:W-:-:S02]  /*8d0e0*/  IMAD.MOV.U32 R25, RZ, RZ, R23 ;  /* 0x000000ffff197224 */ /* 0x000fc400078e0017 */
[----:B------:R-:W-:-:S05]  /*8d0f0*/  IMAD.X R23, R11, 0x1, R6, P2 ;  /* 0x000000010b177824 */ /* 0x000fca00010e0606 */
[----:B------:R1:W-:Y:S04]  /*8d100*/  STL.64 [R1+0x35c0], R22 ;  /* 0x0035c01601007387 */ /* 0x0003e80000100a00 */
[----:B-1----:R-:W4:Y:S04]  /*8d110*/  LDL.LU.64 R22, [R1+0x6548] ;  /* 0x0065480001167983 */ /* 0x002f280000300a00 */
[----:B------:R1:W-:Y:S02]  /*8d120*/  STL.64 [R1+0x6520], R6 ;  /* 0x0065200601007387 */ /* 0x0003e40000100a00 */
[----:B-1----:R-:W-:Y:S01]  /*8d130*/  IADD3 R6, P2, R25, R14, RZ ;  /* 0x0000000e19067210 */ /* 0x002fe20007f5e0ff */
[----:B------:R-:W-:-:S02]  /*8d140*/  IMAD.MOV.U32 R7, RZ, RZ, R25 ;  /* 0x000000ffff077224 */ /* 0x000fc400078e0019 */
[----:B---3--:R-:W-:-:S05]  /*8d150*/  IMAD.X R17, R11, 0x1, R4, P3 ;  /* 0x000000010b117824 */ /* 0x008fca00018e0604 */
[----:B------:R-:W-:Y:S04]  /*8d160*/  STL.64 [R1+0x35c8], R16 ;  /* 0x0035c81001007387 */ /* 0x000fe80000100a00 */
[----:B------:R1:W-:Y:S02]  /*8d170*/  STL [R1+0x3598], R6 ;  /* 0x0035980601007387 */ /* 0x0003e40000100800 */
[----:B-1----:R-:W-:Y:S01]  /*8d180*/  IADD3 R6, P3, R25, R13, RZ ;  /* 0x0000000d19067210 */ /* 0x002fe20007f7e0ff */
[----:B------:R-:W-:Y:S01]  /*8d190*/  IMAD.X R25, R11, 0x1, R2, P1 ;  /* 0x000000010b197824 */ /* 0x000fe200008e0602 */
[----:B------:R-:W3:Y:S04]  /*8d1a0*/  LDL.LU.64 R16, [R1+0x6540] ;  /* 0x0065400001107983 */ /* 0x000ee80000300a00 */
[----:B------:R-:W2:Y:S04]  /*8d1b0*/  LDL.LU R11, [R1+0x6538] ;  /* 0x00653800010b7983 */ /* 0x000ea80000300800 */
[----:B------:R1:W-:Y:S04]  /*8d1c0*/  STL.64 [R1+0x3590], R24 ;  /* 0x0035901801007387 */ /* 0x0003e80000100a00 */
[----:B-1----:R-:W4:Y:S04]  /*8d1d0*/  LDL.LU.64 R24, [R1+0x6530] ;  /* 0x0065300001187983 */ /* 0x002f280000300a00 */
[----:B------:R1:W-:Y:S04]  /*8d1e0*/  STL.64 [R1+0x6518], R2 ;  /* 0x0065180201007387 */ /* 0x0003e80000100a00 */
[----:B-1----:R0:W3:Y:S04]  /*8d1f0*/  LDL.64 R2, [R1+0x3598] ;  /* 0x0035980001027983 */ /* 0x0020e80000100a00 */
[----:B---3--:R-:W3:Y:S04]  /*8d200*/  LDL R3, [R1+0x2e8] ;  /* 0x0002e80001037983 */ /* 0x008ee80000100800 */
[----:B----4-:R1:W-:Y:S02]  /*8d210*/  STL.64 [R1+0x6508], R24 ;  /* 0x0065081801007387 */ /* 0x0103e40000100a00 */
[----:B-1----:R-:W-:Y:S01]  /*8d220*/  IMAD.MOV.U32 R25, RZ, RZ, R16 ;  /* 0x000000ffff197224 */ /* 0x002fe200078e0010 */
[----:B--2---:R-:W-:Y:S01]  /*8d230*/  IADD3 R16, P1, R7, R11, RZ ;  /* 0x0000000b07107210 */ /* 0x004fe20007f3e0ff */
[----:B------:R-:W2:Y:S04]  /*8d240*/  LDL.LU R24, [R1+0x2dc] ;  /* 0x0002dc0001187983 */ /* 0x000ea80000300800 */
[----:B------:R1:W-:Y:S04]  /*8d250*/  STL [R1+0x3568], R16 ;  /* 0x0035681001007387 */ /* 0x0003e80000100800 */
[----:B-1----:R-:W3:Y:S02]  /*8d260*/  LDL.LU.64 R16, [R1+0x6528] ;  /* 0x0065280001107983 */ /* 0x002ee40000300a00 */
[----:B---3--:R-:W-:-:S02]  /*8d270*/  IMAD.X R3, R3, 0x1, R16, P2 ;  /* 0x0000000103037824 */ /* 0x008fc400010e0610 */
[----:B------:R1:W-:Y:S04]  /*8d280*/  STL.64 [R1+0x6500], R16 ;  /* 0x0065001001007387 */ /* 0x0003e80000100a00 */
[----:B------:R-:W-:Y:S04]  /*8d290*/  STL [R1+0x359c], R3 ;  /* 0x00359c0301007387 */ /* 0x000fe80000100800 */
[----:B-1----:R0:W3:Y:S04]  /*8d2a0*/  LDL.64 R16, [R1+0x3568] ;  /* 0x0035680001107983 */ /* 0x0020e80000100a00 */
[----:B------:R-:W-:Y:S04]  /*8d2b0*/  STL.64 [R1+0x6510], R20 ;  /* 0x0065101401007387 */ /* 0x000fe80000100a00 */
[----:B------:R1:W-:Y:S01]  /*8d2c0*/  STL [R1+0x64f8], R9 ;  /* 0x0064f80901007387 */ /* 0x0003e20000100800 */
[----:B---3--:R-:W-:-:S05]  /*8d2d0*/  IMAD.MOV.U32 R17, RZ, RZ, R7 ;  /* 0x000000ffff117224 */ /* 0x008fca00078e0007 */
[----:B------:R-:W-:Y:S02]  /*8d2e0*/  IADD3 R2, P2, R17, R9, RZ ;  /* 0x0000000911027210 */ /* 0x000fe40007f5e0ff */
[----:B-1----:R-:W3:Y:S02]  /*8d2f0*/  LDL.LU R9, [R1+0x2e8] ;  /* 0x0002e80001097983 */ /* 0x002ee40000300800 */
[----:B---3--:R-:W-:-:S05]  /*8d300*/  IMAD.X R7, R9, 0x1, R15, P3 ;  /* 0x0000000109077824 */ /* 0x008fca00018e060f */
[----:B------:R1:W-:Y:S01]  /*8d310*/  STL.64 [R1+0x35a0], R6 ;  /* 0x0035a00601007387 */ /* 0x0003e20000100a00 */
[----:B------:R-:W-:-:S03]  /*8d320*/  IMAD.X R3, R9, 0x1, R10, P2 ;  /* 0x0000000109037824 */ /* 0x000fc600010e060a */
[----:B-1----:R-:W3:Y:S04]  /*8d330*/  LDL.LU.64 R6, [R1+0x6520] ;  /* 0x0065200001067983 */ /* 0x002ee80000300a00 */
[----:B------:R1:W-:Y:S04]  /*8d340*/  STL.64 [R1+0x64f0], R22 ;  /* 0x0064f01601007387 */ /* 0x0003e80000100a00 */
[----:B------:R-:W-:Y:S01]  /*8d350*/  STL.64 [R1+0x64e8], R18 ;  /* 0x0064e81201007387 */ /* 0x000fe20000100a00 */
[----:B-1----:R-:W-:Y:S02]  /*8d360*/  IMAD.MOV.U32 R23, RZ, RZ, R17 ;  /* 0x000000ffff177224 */ /* 0x002fe400078e0011 */
[----:B------:R-:W-:-:S05]  /*8d370*/  IMAD.X R17, R9, 0x1, R12, P1 ;  /* 0x0000000109117824 */ /* 0x000fca00008e060c */
[----:B------:R-:W-:Y:S04]  /*8d380*/  STL [R1+0x356c], R17 ;  /* 0x00356c1101007387 */ /* 0x000fe80000100800 */
[----:B------:R1:W-:Y:S04]  /*8d390*/  STL.64 [R1+0x3570], R2 ;  /* 0x0035700201007387 */ /* 0x0003e80000100a00 */
[----:B-1----:R-:W4:Y:S01]  /*8d3a0*/  LDL.LU.64 R2, [R1+0x6518] ;  /* 0x0065180001027983 */ /* 0x002f220000300a00 */
[----:B--2---:R-:W-:Y:S02]  /*8d3b0*/  IMAD.MOV.U32 R18, RZ, RZ, R24 ;  /* 0x000000ffff127224 */ /* 0x004fe400078e0018 */
[----:B------:R-:W-:Y:S01]  /*8d3c0*/  IMAD.MOV.U32 R19, RZ, RZ, R25 ;  /* 0x000000ffff137224 */ /* 0x000fe200078e0019 */
[----:B---3--:R-:W-:-:S05]  /*8d3d0*/  IADD3 R24, P3, R23, R7, RZ ;  /* 0x0000000717187210 */ /* 0x008fca0007f7e0ff */
[----:B------:R-:W-:Y:S01]  /*8d3e0*/  IMAD.X R25, R9, 0x1, R8, P3 ;  /* 0x0000000109197824 */ /* 0x000fe200018e0608 */
[----:B----4-:R-:W-:-:S05]  /*8d3f0*/  IADD3 R20, P2, R23, R3, RZ ;  /* 0x0000000317147210 */ /* 0x010fca0007f5e0ff */
[----:B------:R1:W-:Y:S04]  /*8d400*/  STL [R1+0x3588], R20 ;  /* 0x0035881401007387 */ /* 0x0003e80000100800 */
[----:B-1----:R-:W2:Y:S04]  /*8d410*/  LDL.LU.64 R20, [R1+0x6510] ;  /* 0x0065100001147983 */ /* 0x002ea80000300a00 */
[----:B------:R1:W-:Y:S04]  /*8d420*/  STL.64 [R1+0x3578], R24 ;  /* 0x0035781801007387 */ /* 0x0003e80000100a00 */
[----:B-1----:R-:W3:Y:S01]  /*8d430*/  LDL.LU.64 R24, [R1+0x6508] ;  /* 0x0065080001187983 */ /* 0x002ee20000300a00 */
[----:B------:R-:W-:-:S03]  /*8d440*/  IADD3 R16, P1, R23, R5, RZ ;  /* 0x0000000517107210 */ /* 0x000fc60007f3e0ff */
[----:B---3--:R1:W-:Y:S04]  /*8d450*/  STL.64 [R1+0x64e0], R24 ;  /* 0x0064e01801007387 */ /* 0x0083e80000100a00 */
[----:B-1----:R0:W3:Y:S01]  /*8d460*/  LDL.64 R24, [R1+0x3588] ;  /* 0x0035880001187983 */ /* 0x0020e20000100a00 */
[----:B------:R-:W-:Y:S01]  /*8d470*/  IMAD.X R17, R9, 0x1, R6, P1 ;  /* 0x0000000109117824 */ /* 0x000fe200008e0606 */
[----:B------:R-:W-:Y:S01]  /*8d480*/  IADD3 R22, P3, R23, R0, RZ ;  /* 0x0000000017167210 */ /* 0x000fe20007f7e0ff */
[----:B------:R-:W-:Y:S01]  /*8d490*/  IMAD.MOV.U32 R23, RZ, RZ, R18 ;  /* 0x000000ffff177224 */ /* 0x000fe200078e0012 */
[----:B------:R-:W-:Y:S02]  /*8d4a0*/  IADD3 R18, P1, R19, R14, RZ ;  /* 0x0000000e13127210 */ /* 0x000fe40007f3e0ff */
[----:B------:R1:W-:Y:S04]  /*8d4b0*/  STL.64 [R1+0x3580], R16 ;  /* 0x0035801001007387 */ /* 0x0003e80000100a00 */
[----:B-1----:R-:W4:Y:S04]  /*8d4c0*/  LDL.LU.64 R16, [R1+0x6500] ;  /* 0x0065000001107983 */ /* 0x002f280000300a00 */
[----:B------:R-:W4:Y:S01]  /*8d4d0*/  LDL R19, [R1+0x2e4] ;  /* 0x0002e40001137983 */ /* 0x000f220000100800 */
[----:B---3--:R-:W-:-:S05]  /*8d4e0*/  IMAD.X R25, R9, 0x1, R4, P2 ;  /* 0x0000000109197824 */ /* 0x008fca00010e0604 */
[----:B------:R1:W-:Y:S04]  /*8d4f0*/  STL [R1+0x358c], R25 ;  /* 0x00358c1901007387 */ /* 0x0003e80000100800 */
[----:B------:R3:W-:Y:S01]  /*8d500*/  STL [R1+0x64d8], R4 ;  /* 0x0064d80401007387 */ /* 0x0007e20000100800 */
[----:B-1----:R-:W-:Y:S02]  /*8d510*/  IMAD.MOV.U32 R25, RZ, RZ, R23 ;  /* 0x000000ffff197224 */ /* 0x002fe400078e0017 */
[----:B------:R-:W-:Y:S01]  /*8d520*/  IMAD.X R23, R9, 0x1, R2, P3 ;  /* 0x0000000109177824 */ /* 0x000fe200018e0602 */
[----:B---3--:R-:W3:Y:S04]  /*8d530*/  LDL.LU R4, [R1+0x154] ;  /* 0x0001540001047983 */ /* 0x008ee80000300800 */
[----:B------:R-:W2:Y:S04]  /*8d540*/  LDL.LU R9, [R1+0x64f8] ;  /* 0x0064f80001097983 */ /* 0x000ea80000300800 */
[----:B------:R1:W-:Y:S04]  /*8d550*/  STL.64 [R1+0x3550], R22 ;  /* 0x0035501601007387 */ /* 0x0003e80000100a00 */
[----:B-1----:R-:W3:Y:S01]  /*8d560*/  LDL.LU.64 R22, [R1+0x64f0] ;  /* 0x0064f00001167983 */ /* 0x002ee20000300a00 */
[----:B----4-:R-:W-:-:S03]  /*8d570*/  IMAD.X R19, R19, 0x1, R16, P1 ;  /* 0x0000000113137824 */ /* 0x010fc600008e0610 */
[----:B---3--:R-:W-:Y:S04]  /*8d580*/  STL.64 [R1+0x64c8], R22 ;  /* 0x0064c81601007387 */ /* 0x008fe80000100a00 */
[----:B------:R1:W-:Y:S04]  /*8d590*/  STL.64 [R1+0x3558], R18 ;  /* 0x0035581201007387 */ /* 0x0003e80000100a00 */
[----:B-1----:R-:W3:Y:S01]  /*8d5a0*/  LDL.LU.64 R18, [R1+0x64e8] ;  /* 0x0064e80001127983 */ /* 0x002ee20000300a00 */
[----:B------:R-:W-:-:S03]  /*8d5b0*/  IADD3 R24, P2, R4, R13, RZ ;  /* 0x0000000d04187210 */ /* 0x000fc60007f5e0ff */
[----:B---3--:R1:W-:Y:S04]  /*8d5c0*/  STL.64 [R1+0x64b8], R18 ;  /* 0x0064b81201007387 */ /* 0x0083e80000100a00 */
[----:B--2---:R2:W-:Y:S01]  /*8d5d0*/  STL [R1+0x64b0], R9 ;  /* 0x0064b00901007387 */ /* 0x0045e20000100800 */
[----:B-1----:R-:W-:-:S03]  /*8d5e0*/  IADD3 R18, P1, R4, R9, RZ ;  /* 0x0000000904127210 */ /* 0x002fc60007f3e0ff */
[----:B--2---:R-:W2:Y:S01]  /*8d5f0*/  LDL.LU R9, [R1+0x2e4] ;  /* 0x0002e40001097983 */ /* 0x004ea20000300800 */
[----:B------:R-:W-:Y:S02]  /*8d600*/  IMAD.MOV.U32 R23, RZ, RZ, R25 ;  /* 0x000000ffff177224 */ /* 0x000fe400078e0019 */
[----:B--2---:R-:W-:-:S05]  /*8d610*/  IMAD.X R25, R9, 0x1, R15, P2 ;  /* 0x0000000109197824 */ /* 0x004fca00010e060f */
[----:B------:R1:W-:Y:S04]  /*8d620*/  STL.64 [R1+0x3560], R24 ;  /* 0x0035601801007387 */ /* 0x0003e80000100a00 */
[----:B-1----:R-:W2:Y:S01]  /*8d630*/  LDL.LU.64 R24, [R1+0x64e0] ;  /* 0x0064e00001187983 */ /* 0x002ea20000300a00 */
[----:B------:R-:W-:-:S03]  /*8d640*/  IADD3 R22, P3, R4, R11, RZ ;  /* 0x0000000b04167210 */ /* 0x000fc60007f7e0ff */
[----:B------:R1:W-:Y:S04]  /*8d650*/  STL.64 [R1+0x64d0], R14 ;  /* 0x0064d00e01007387 */ /* 0x0003e80000100a00 */
[----:B------:R3:W-:Y:S01]  /*8d660*/  STL [R1+0x64dc], R15 ;  /* 0x0064dc0f01007387 */ /* 0x0007e20000100800 */
[----:B------:R-:W-:Y:S01]  /*8d670*/  IMAD.X R19, R9, 0x1, R10, P1 ;  /* 0x0000000109137824 */ /* 0x000fe200008e060a */
[----:B-1----:R-:W-:-:S05]  /*8d680*/  IADD3 R14, P2, R4, R7, RZ ;  /* 0x00000007040e7210 */ /* 0x002fca0007f5e0ff */
[C---:B---3--:R-:W-:Y:S01]  /*8d690*/  IMAD.X R15, R9.reuse, 0x1, R8, P2 ;  /* 0x00000001090f7824 */ /* 0x048fe200010e0608 */
[----:B--2---:R1:W-:Y:S02]  /*8d6a0*/  STL.64 [R1+0x64c0], R24 ;  /* 0x0064c01801007387 */ /* 0x0043e40000100a00 */
[----:B-1----:R-:W-:Y:S02]  /*8d6b0*/  IMAD.MOV.U32 R24, RZ, RZ, R23 ;  /* 0x000000ffff187224 */ /* 0x002fe400078e0017 */
[----:B------:R-:W-:-:S05]  /*8d6c0*/  IMAD.X R23, R9, 0x1, R12, P3 ;  /* 0x0000000109177824 */ /* 0x000fca00018e060c */
[----:B------:R-:W-:Y:S04]  /*8d6d0*/  STL.64 [R1+0x3528], R22 ;  /* 0x0035281601007387 */ /* 0x000fe80000100a00 */
[----:B------:R-:W-:Y:S04]  /*8d6e0*/  STL.64 [R1+0x3530], R18 ;  /* 0x0035301201007387 */ /* 0x000fe80000100a00 */
[----:B------:R1:W-:Y:S04]  /*8d6f0*/  STL.64 [R1+0x3538], R14 ;  /* 0x0035380e01007387 */ /* 0x0003e80000100a00 */
[----:B-1----:R0:W2:Y:S01]  /*8d700*/  LDL.LU R15, [R1+0x64dc] ;  /* 0x0064dc00010f7983 */ /* 0x0020a20000300800 */
[----:B------:R-:W-:-:S02]  /*8d710*/  IADD3 R22, P3, R4, R5, RZ ;  /* 0x0000000504167210 */ /* 0x000fc40007f7e0ff */
[C---:B------:R-:W-:Y:S02]  /*8d720*/  IADD3 R14, P2, R4.reuse, R0, RZ ;  /* 0x00000000040e7210 */ /* 0x040fe40007f5e0ff */
[----:B------:R-:W-:Y:S02]  /*8d730*/  IADD3 R18, P1, R4, R3, RZ ;  /* 0x0000000304127210 */ /* 0x000fe40007f3e0ff */
[----:B------:R-:W3:Y:S01]  /*8d740*/  LDL.LU R4, [R1+0x64d8] ;  /* 0x0064d80001047983 */ /* 0x000ee20000300800 */
[----:B------:R-:W-:-:S03]  /*8d750*/  IMAD.X R23, R9, 0x1, R6, P3 ;  /* 0x0000000109177824 */ /* 0x000fc600018e0606 */
[----:B------:R2:W-:Y:S04]  /*8d760*/  STL [R1+0x3510], R14 ;  /* 0x0035100e01007387 */ /* 0x0005e80000100800 */
[----:B--2---:R-:W2:Y:S04]  /*8d770*/  LDL.LU.64 R14, [R1+0x64d0] ;  /* 0x0064d000010e7983 */ /* 0x004ea80000300a00 */
[----:B------:R1:W-:Y:S04]  /*8d780*/  STL.64 [R1+0x3540], R22 ;  /* 0x0035401601007387 */ /* 0x0003e80000100a00 */
[----:B-1----:R-:W4:Y:S04]  /*8d790*/  LDL.LU.64 R22, [R1+0x64c8] ;  /* 0x0064c80001167983 */ /* 0x002f280000300a00 */
[----:B------:R1:W-:Y:S04]  /*8d7a0*/  STL.64 [R1+0x64a8], R6 ;  /* 0x0064a80601007387 */ /* 0x0003e80000100a00 */
[----:B-1----:R-:W2:Y:S01]  /*8d7b0*/  LDL R7, [R1+0x158] ;  /* 0x0001580001077983 */ /* 0x002ea20000100800 */
[----:B------:R-:W-:-:S03]  /*8d7c0*/  IMAD.MOV.U32 R6, RZ, RZ, R24 ;  /* 0x000000ffff067224 */ /* 0x000fc600078e0018 */
[----:B----4-:R1:W-:Y:S04]  /*8d7d0*/  STL.64 [R1+0x6498], R22 ;  /* 0x0064981601007387 */ /* 0x0103e80000100a00 */
[----:B-1----:R0:W4:Y:S01]  /*8d7e0*/  LDL.64 R22, [R1+0x3510] ;  /* 0x0035100001167983 */ /* 0x0021220000100a00 */
[----:B--2---:R-:W-:-:S05]  /*8d7f0*/  IADD3 R24, P3, R7, R14, RZ ;  /* 0x0000000e07187210 */ /* 0x004fca0007f7e0ff */
[----:B------:R1:W-:Y:S04]  /*8d800*/  STL [R1+0x3518], R24 ;  /* 0x0035181801007387 */ /* 0x0003e80000100800 */
[----:B-1----:R-:W2:Y:S01]  /*8d810*/  LDL.LU.64 R24, [R1+0x64c0] ;  /* 0x0064c00001187983 */ /* 0x002ea20000300a00 */
[----:B---3--:R-:W-:-:S05]  /*8d820*/  IMAD.X R19, R9, 0x1, R4, P1 ;  /* 0x0000000109137824 */ /* 0x008fca00008e0604 */
[----:B------:R1:W-:Y:S04]  /*8d830*/  STL.64 [R1+0x3548], R18 ;  /* 0x0035481201007387 */ /* 0x0003e80000100a00 */
[----:B-1----:R-:W3:Y:S04]  /*8d840*/  LDL.LU.64 R18, [R1+0x64b8] ;  /* 0x0064b80001127983 */ /* 0x002ee80000300a00 */
[----:B------:R1:W-:Y:S02]  /*8d850*/  STL.64 [R1+0x64a0], R4 ;  /* 0x0064a00401007387 */ /* 0x0003e40000100a00 */
[----:B-1----:R-:W-:Y:S01]  /*8d860*/  IMAD.MOV.U32 R4, RZ, RZ, R6 ;  /* 0x000000ffff047224 */ /* 0x002fe200078e0006 */
[----:B------:R-:W-:-:S02]  /*8d870*/  IADD3 R6, P1, R7, R13, RZ ;  /* 0x0000000d07067210 */ /* 0x000fc40007f3e0ff */
[----:B------:R-:W3:Y:S01]  /*8d880*/  LDL R7, [R1+0x2e0] ;  /* 0x0002e00001077983 */ /* 0x000ee20000100800 */
[----:B----4-:R-:W-:-:S03]  /*8d890*/  IMAD.X R23, R9, 0x1, R2, P2 ;  /* 0x0000000109177824 */ /* 0x010fc600010e0602 */
[----:B------:R-:W4:Y:S04]  /*8d8a0*/  LDL.LU R9, [R1+0x64b0] ;  /* 0x0064b00001097983 */ /* 0x000f280000300800 */
[----:B------:R1:W-:Y:S04]  /*8d8b0*/  STL [R1+0x6488], R2 ;  /* 0x0064880201007387 */ /* 0x0003e80000100800 */
[----:B-1----:R-:W4:Y:S04]  /*8d8c0*/  LDL.LU R2, [R1+0x158] ;  /* 0x0001580001027983 */ /* 0x002f280000300800 */
[----:B------:R-:W-:Y:S04]  /*8d8d0*/  STL [R1+0x3514], R23 ;  /* 0x0035141701007387 */ /* 0x000fe80000100800 */
[----:B--2---:R1:W-:Y:S04]  /*8d8e0*/  STL.64 [R1+0x6490], R24 ;  /* 0x0064901801007387 */ /* 0x0043e80000100a00 */
[----:B-1----:R0:W3:Y:S02]  /*8d8f0*/  LDL.64 R24, [R1+0x3518] ;  /* 0x0035180001187983 */ /* 0x0020e40000100a00 */
[----:B---3--:R-:W-:-:S05]  /*8d900*/  IMAD.X R25, R7, 0x1, R16, P3 ;  /* 0x0000000107197824 */ /* 0x008fca00018e0610 */
[----:B------:R-:W-:Y:S04]  /*8d910*/  STL [R1+0x351c], R25 ;  /* 0x00351c1901007387 */ /* 0x000fe80000100800 */
[----:B------:R1:W-:Y:S04]  /*8d920*/  STL [R1+0x6478], R17 ;  /* 0x0064781101007387 */ /* 0x0003e80000100800 */
[----:B-1----:R-:W2:Y:S01]  /*8d930*/  LDL.LU R17, [R1+0x2e0] ;  /* 0x0002e00001117983 */ /* 0x002ea20000300800 */
[----:B----4-:R-:W-:-:S03]  /*8d940*/  IADD3 R24, P3, R2, R9, RZ ;  /* 0x0000000902187210 */ /* 0x010fc60007f7e0ff */
[----:B------:R1:W-:Y:S04]  /*8d950*/  STL [R1+0x6468], R9 ;  /* 0x0064680901007387 */ /* 0x0003e80000100800 */
[----:B-1----:R-:W3:Y:S01]  /*8d960*/  LDL R9, [R1+0x15c] ;  /* 0x00015c0001097983 */ /* 0x002ee20000100800 */
        /* <DEDUP_REMOVED lines=9> */
[----:B------:R1:W-:Y:S04]  /*8da00*/  STL.64 [R1+0x34e8], R22 ;  /* 0x0034e81601007387 */ /* 0x0003e80000100a00 */
[----:B-1----:R-:W4:Y:S04]  /*8da10*/  LDL.LU.64 R22, [R1+0x6498] ;  /* 0x0064980001167983 */ /* 0x002f280000300a00 */
[----:B------:R-:W-:Y:S04]  /*8da20*/  STL.64 [R1+0x6480], R12 ;  /* 0x0064800c01007387 */ /* 0x000fe80000100a00 */
[----:B----4-:R1:W-:Y:S02]  /*8da30*/  STL.64 [R1+0x6460], R22 ;  /* 0x0064601601007387 */ /* 0x0103e40000100a00 */
[----:B-1----:R-:W-:-:S02]  /*8da40*/  IMAD.MOV.U32 R23, RZ, RZ, R25 ;  /* 0x000000ffff177224 */ /* 0x002fc400078e0019 */
[----:B------:R-:W-:-:S05]  /*8da50*/  IMAD.X R25, R17, 0x1, R10, P3 ;  /* 0x0000000111197824 */ /* 0x000fca00018e060a */
[----:B------:R1:W-:Y:S04]  /*8da60*/  STL.64 [R1+0x34f0], R24 ;  /* 0x0034f01801007387 */ /* 0x0003e80000100a00 */
[----:B-1----:R-:W4:Y:S04]  /*8da70*/  LDL.LU.64 R24, [R1+0x6490] ;  /* 0x0064900001187983 */ /* 0x002f280000300a00 */
[----:B------:R1:W-:Y:S04]  /*8da80*/  STL.64 [R1+0x6470], R18 ;  /* 0x0064701201007387 */ /* 0x0003e80000100a00 */
[----:B-1----:R0:W3:Y:S01]  /*8da90*/  LDL.64 R18, [R1+0x34f8] ;  /* 0x0034f80001127983 */ /* 0x0020e20000100a00 */
[----:B--2---:R-:W-:-:S02]  /*8daa0*/  IADD3 R22, P2, R2, R5, RZ ;  /* 0x0000000502167210 */ /* 0x004fc40007f5e0ff */
[C---:B------:R-:W-:Y:S01]  /*8dab0*/  IADD3 R12, P3, R2.reuse, R3, RZ ;  /* 0x00000003020c7210 */ /* 0x040fe20007f7e0ff */
[----:B------:R-:W-:Y:S02]  /*8dac0*/  IMAD.MOV.U32 R13, RZ, RZ, R23 ;  /* 0x000000ffff0d7224 */ /* 0x000fe400078e0017 */
[C---:B------:R-:W-:Y:S02]  /*8dad0*/  IMAD.X R23, R17.reuse, 0x1, R6, P2 ;  /* 0x0000000111177824 */ /* 0x040fe400010e0606 */
[----:B---3--:R-:W-:Y:S01]  /*8dae0*/  IMAD.X R19, R17, 0x1, R8, P1 ;  /* 0x0000000111137824 */ /* 0x008fe200008e0608 */
[----:B------:R-:W-:-:S04]  /*8daf0*/  IADD3 R18, P1, R2, R0, RZ ;  /* 0x0000000002127210 */ /* 0x000fc80007f3e0ff */
[----:B------:R-:W-:Y:S04]  /*8db00*/  STL [R1+0x34fc], R19 ;  /* 0x0034fc1301007387 */ /* 0x000fe80000100800 */
[----:B------:R-:W2:Y:S04]  /*8db10*/  LDL.LU R2, [R1+0x6488] ;  /* 0x0064880001027983 */ /* 0x000ea80000300800 */
[----:B------:R1:W-:Y:S02]  /*8db20*/  STL.64 [R1+0x3500], R22 ;  /* 0x0035001601007387 */ /* 0x0003e40000100a00 */
[----:B-1----:R-:W-:-:S02]  /*8db30*/  IMAD.MOV.U32 R23, RZ, RZ, R13 ;  /* 0x000000ffff177224 */ /* 0x002fc400078e000d */
[----:B------:R-:W-:-:S05]  /*8db40*/  IMAD.X R13, R17, 0x1, R4, P3 ;  /* 0x00000001110d7824 */ /* 0x000fca00018e0604 */
[----:B------:R1:W-:Y:S04]  /*8db50*/  STL.64 [R1+0x3508], R12 ;  /* 0x0035080c01007387 */ /* 0x0003e80000100a00 */
[----:B-1----:R-:W3:Y:S04]  /*8db60*/  LDL.LU.64 R12, [R1+0x6480] ;  /* 0x00648000010c7983 */ /* 0x002ee80000300a00 */
[----:B------:R3:W-:Y:S01]  /*8db70*/  STL.64 [R1+0x6458], R4 ;  /* 0x0064580401007387 */ /* 0x0007e20000100a00 */
[----:B--2---:R-:W-:-:S03]  /*8db80*/  IMAD.X R19, R17, 0x1, R2, P1 ;  /* 0x0000000111137824 */ /* 0x004fc600008e0602 */
[----:B------:R-:W2:Y:S01]  /*8db90*/  LDL.LU R17, [R1+0x6478] ;  /* 0x0064780001117983 */ /* 0x000ea20000300800 */
[C---:B------:R-:W-:Y:S02]  /*8dba0*/  IADD3 R22, P2, R9.reuse, R14, RZ ;  /* 0x0000000e09167210 */ /* 0x040fe40007f5e0ff */
[----:B---3--:R-:W-:-:S05]  /*8dbb0*/  IADD3 R4, P3, R9, R13, RZ ;  /* 0x0000000d09047210 */ /* 0x008fca0007f7e0ff */
[----:B------:R-:W-:Y:S04]  /*8dbc0*/  STL [R1+0x34e0], R4 ;  /* 0x0034e00401007387 */ /* 0x000fe80000100800 */
[----:B------:R1:W-:Y:S04]  /*8dbd0*/  STL.64 [R1+0x34d0], R18 ;  /* 0x0034d01201007387 */ /* 0x0003e80000100a00 */
[----:B-1----:R-:W3:Y:S04]  /*8dbe0*/  LDL.LU.64 R18, [R1+0x6470] ;  /* 0x0064700001127983 */ /* 0x002ee80000300a00 */
[----:B------:R1:W-:Y:S01]  /*8dbf0*/  STL.64 [R1+0x6450], R2 ;  /* 0x0064500201007387 */ /* 0x0003e20000100a00 */
[----:B------:R-:W-:-:S03]  /*8dc00*/  IADD3 R4, P1, R9, R11, RZ ;  /* 0x0000000b09047210 */ /* 0x000fc60007f3e0ff */
[----:B------:R-:W4:Y:S01]  /*8dc10*/  LDL.LU R9, [R1+0x6468] ;  /* 0x0064680001097983 */ /* 0x000f220000300800 */
[----:B-1----:R-:W-:-:S04]  /*8dc20*/  IMAD.MOV.U32 R3, RZ, RZ, R23 ;  /* 0x000000ffff037224 */ /* 0x002fc800078e0017 */
[----:B------:R-:W-:-:S05]  /*8dc30*/  IMAD.X R23, R3, 0x1, R16, P2 ;  /* 0x0000000103177824 */ /* 0x000fca00010e0610 */
[----:B------:R1:W-:Y:S04]  /*8dc40*/  STL.64 [R1+0x34d8], R22 ;  /* 0x0034d81601007387 */ /* 0x0003e80000100a00 */
[----:B-1----:R-:W3:Y:S04]  /*8dc50*/  LDL.LU.64 R22, [R1+0x6460] ;  /* 0x0064600001167983 */ /* 0x002ee80000300a00 */
[----:B--2---:R1:W-:Y:S04]  /*8dc60*/  STL [R1+0x6430], R17 ;  /* 0x0064301101007387 */ /* 0x0043e80000100800 */
[----:B-1----:R-:W2:Y:S04]  /*8dc70*/  LDL R17, [R1+0x160] ;  /* 0x0001600001117983 */ /* 0x002ea80000100800 */
[----:B--2---:R1:W-:Y:S04]  /*8dc80*/  STL.64 [R1+0x6448], R16 ;  /* 0x0064481001007387 */ /* 0x0043e80000100a00 */
[----:B-1----:R0:W2:Y:S04]  /*8dc90*/  LDL.64 R16, [R1+0x34e0] ;  /* 0x0034e00001107983 */ /* 0x0020a80000100a00 */
[----:B---3--:R1:W-:Y:S04]  /*8dca0*/  STL.64 [R1+0x6438], R22 ;  /* 0x0064381601007387 */ /* 0x0083e80000100a00 */
[----:B-1----:R-:W4:Y:S01]  /*8dcb0*/  LDL.LU R23, [R1+0x15c] ;  /* 0x00015c0001177983 */ /* 0x002f220000300800 */
[----:B------:R-:W-:-:S03]  /*8dcc0*/  IMAD.MOV.U32 R22, RZ, RZ, R3 ;  /* 0x000000ffff167224 */ /* 0x000fc600078e0003 */
[----:B------:R-:W-:Y:S01]  /*8dcd0*/  STL.64 [R1+0x6440], R18 ;  /* 0x0064401201007387 */ /* 0x000fe20000100a00 */
[C---:B------:R-:W-:Y:S02]  /*8dce0*/  IMAD.X R5, R22.reuse, 0x1, R12, P1 ;  /* 0x0000000116057824 */ /* 0x040fe400008e060c */
[----:B--2---:R-:W-:-:S05]  /*8dcf0*/  IMAD.X R17, R22, 0x1, R15, P3 ;  /* 0x0000000116117824 */ /* 0x004fca00018e060f */
[----:B------:R-:W-:Y:S04]  /*8dd00*/  STL [R1+0x34e4], R17 ;  /* 0x0034e41101007387 */ /* 0x000fe80000100800 */
[----:B------:R1:W-:Y:S01]  /*8dd10*/  STL.64 [R1+0x34a8], R4 ;  /* 0x0034a80401007387 */ /* 0x0003e20000100a00 */
[----:B----4-:R-:W-:-:S03]  /*8dd20*/  IADD3 R2, P2, R23, R9, RZ ;  /* 0x0000000917027210 */ /* 0x010fc60007f5e0ff */
[----:B-1----:R-:W2:Y:S02]  /*8dd30*/  LDL.LU.64 R4, [R1+0x6458] ;  /* 0x0064580001047983 */ /* 0x002ea40000300a00 */
[----:B------:R-:W-:-:S05]  /*8dd40*/  IMAD.X R3, R22, 0x1, R10, P2 ;  /* 0x0000000116037824 */ /* 0x000fca00010e060a */
[----:B------:R1:W-:Y:S04]  /*8dd50*/  STL.64 [R1+0x34b0], R2 ;  /* 0x0034b00201007387 */ /* 0x0003e80000100a00 */
[----:B-1----:R-:W3:Y:S04]  /*8dd60*/  LDL.LU.64 R2, [R1+0x6450] ;  /* 0x0064500001027983 */ /* 0x002ee80000300a00 */
[----:B------:R1:W-:Y:S01]  /*8dd70*/  STL.64 [R1+0x6428], R20 ;  /* 0x0064281401007387 */ /* 0x0003e20000100a00 */
[----:B------:R-:W-:Y:S01]  /*8dd80*/  IADD3 R16, P3, R23, R7, RZ ;  /* 0x0000000717107210 */ /* 0x000fe20007f7e0ff */
[----:B-1----:R-:W-:-:S02]  /*8dd90*/  IMAD.MOV.U32 R21, RZ, RZ, R19 ;  /* 0x000000ffff157224 */ /* 0x002fc400078e0013 */
[----:B------:R-:W-:-:S04]  /*8dda0*/  IMAD.MOV.U32 R21, RZ, RZ, R22 ;  /* 0x000000ffff157224 */ /* 0x000fc800078e0016 */
[----:B------:R-:W-:Y:S01]  /*8ddb0*/  IMAD.X R17, R21, 0x1, R8, P3 ;  /* 0x0000000115117824 */ /* 0x000fe200018e0608 */
[C---:B------:R-:W-:Y:S02]  /*8ddc0*/  IADD3 R22, P3, R23.reuse, R0, RZ ;  /* 0x0000000017167210 */ /* 0x040fe40007f7e0ff */
[----:B--2---:R-:W-:-:S05]  /*8ddd0*/  IADD3 R18, P1, R23, R5, RZ ;  /* 0x0000000517127210 */ /* 0x004fca0007f3e0ff */
[----:B------:R3:W-:Y:S01]  /*8dde0*/  STL [R1+0x34c0], R18 ;  /* 0x0034c01201007387 */ /* 0x0007e20000100800 */
[----:B------:R-:W-:-:S03]  /*8ddf0*/  IMAD.MOV.U32 R20, RZ, RZ, R18 ;  /* 0x000000ffff147224 */ /* 0x000fc600078e0012 */
[----:B------:R1:W-:Y:S01]  /*8de00*/  STL.64 [R1+0x34b8], R16 ;  /* 0x0034b81001007387 */ /* 0x0003e20000100a00 */
[----:B---3--:R-:W-:Y:S01]  /*8de10*/  IADD3 R18, P2, R23, R3, RZ ;  /* 0x0000000317127210 */ /* 0x008fe20007f5e0ff */
[----:B------:R-:W-:Y:S02]  /*8de20*/  IMAD.MOV.U32 R23, RZ, RZ, R21 ;  /* 0x000000ffff177224 */ /* 0x000fe400078e0015 */
[----:B-1----:R-:W2:Y:S02]  /*8de30*/  LDL.LU.64 R16, [R1+0x6448] ;  /* 0x0064480001107983 */ /* 0x002ea40000300a00 */
[C---:B------:R-:W-:Y:S02]  /*8de40*/  IMAD.X R21, R23.reuse, 0x1, R6, P1 ;  /* 0x0000000117157824 */ /* 0x040fe400008e0606 */
[C---:B------:R-:W-:Y:S01]  /*8de50*/  IMAD.X R19, R23.reuse, 0x1, R4, P2 ;  /* 0x0000000117137824 */ /* 0x040fe200010e0604 */
[----:B------:R-:W-:Y:S04]  /*8de60*/  STL.64 [R1+0x6420], R6 ;  /* 0x0064200601007387 */ /* 0x000fe80000100a00 */
[----:B------:R-:W-:Y:S04]  /*8de70*/  STL [R1+0x34c4], R21 ;  /* 0x0034c41501007387 */ /* 0x000fe80000100800 */
[----:B------:R1:W-:Y:S04]  /*8de80*/  STL.64 [R1+0x34c8], R18 ;  /* 0x0034c81201007387 */ /* 0x0003e80000100a00 */
[----:B-1----:R-:W3:Y:S04]  /*8de90*/  LDL.LU.64 R18, [R1+0x6440] ;  /* 0x0064400001127983 */ /* 0x002ee80000300a00 */
[----:B------:R-:W4:Y:S01]  /*8dea0*/  LDL R7, [R1+0x2d8] ;  /* 0x0002d80001077983 */ /* 0x000f220000100800 */
[----:B------:R-:W-:-:S05]  /*8deb0*/  IMAD.X R23, R23, 0x1, R2, P3 ;  /* 0x0000000117177824 */ /* 0x000fca00018e0602 */
[----:B------:R1:W-:Y:S04]  /*8dec0*/  STL.64 [R1+0x3490], R22 ;  /* 0x0034901601007387 */ /* 0x0003e80000100a00 */
[----:B-1----:R-:W3:Y:S04]  /*8ded0*/  LDL.LU.64 R22, [R1+0x6438] ;  /* 0x0064380001167983 */ /* 0x002ee80000300a00 */
[----:B------:R1:W-:Y:S01]  /*8dee0*/  STL.64 [R1+0x6418], R2 ;  /* 0x0064180201007387 */ /* 0x0003e20000100a00 */
[C---:B--2---:R-:W-:Y:S02]  /*8def0*/  IADD3 R20, P1, R17.reuse, R14, RZ ;  /* 0x0000000e11147210 */ /* 0x044fe40007f3e0ff */
[----:B------:R-:W-:-:S02]  /*8df00*/  IADD3 R6, P2, R17, R13, RZ ;  /* 0x0000000d11067210 */ /* 0x000fc40007f5e0ff */
[----:B-1----:R-:W-:Y:S02]  /*8df10*/  IADD3 R2, P3, R17, R11, RZ ;  /* 0x0000000b11027210 */ /* 0x002fe40007f7e0ff */
[----:B------:R-:W2:Y:S01]  /*8df20*/  LDL.LU R17, [R1+0x6430] ;  /* 0x0064300001117983 */ /* 0x000ea20000300800 */
[----:B----4-:R-:W-:-:S05]  /*8df30*/  IMAD.X R21, R7, 0x1, R16, P1 ;  /* 0x0000000107157824 */ /* 0x010fca00008e0610 */
[----:B------:R1:W-:Y:S04]  /*8df40*/  STL.64 [R1+0x3498], R20 ;  /* 0x0034981401007387 */ /* 0x0003e80000100a00 */
[----:B------:R-:W-:Y:S04]  /*8df50*/  STL [R1+0x3468], R2 ;  /* 0x0034680201007387 */ /* 0x000fe80000100800 */
[----:B-1----:R-:W4:Y:S01]  /*8df60*/  LDL.LU.64 R20, [R1+0x6428] ;  /* 0x0064280001147983 */ /* 0x002f220000300a00 */
[----:B------:R-:W-:-:S03]  /*8df70*/  IMAD.X R7, R7, 0x1, R15, P2 ;  /* 0x0000000107077824 */ /* 0x000fc600010e060f */
[----:B--2---:R1:W-:Y:S04]  /*8df80*/  STL.64 [R1+0x6400], R16 ;  /* 0x0064001001007387 */ /* 0x0043e80000100a00 */
[----:B-1----:R-:W2:Y:S04]  /*8df90*/  LDL R16, [R1+0x164] ;  /* 0x0001640001107983 */ /* 0x002ea80000100800 */
[----:B------:R-:W-:Y:S04]  /*8dfa0*/  STL.64 [R1+0x6408], R24 ;  /* 0x0064081801007387 */ /* 0x000fe80000100a00 */
[----:B------:R1:W-:Y:S04]  /*8dfb0*/  STL.64 [R1+0x63f0], R26 ;  /* 0x0063f01a01007387 */ /* 0x0003e80000100a00 */
[----:B-1----:R-:W3:Y:S04]  /*8dfc0*/  LDL.LU R27, [R1+0x160] ;  /* 0x00016000011b7983 */ /* 0x002ee80000300800 */
[----:B----4-:R1:W-:Y:S04]  /*8dfd0*/  STL.64 [R1+0x6410], R20 ;  /* 0x0064101401007387 */ /* 0x0103e80000100a00 */
[----:B-1----:R0:W4:Y:S04]  /*8dfe0*/  LDL.64 R20, [R1+0x3468] ;  /* 0x0034680001147983 */ /* 0x0021280000100a00 */
[----:B------:R1:W-:Y:S04]  /*8dff0*/  STL.64 [R1+0x34a0], R6 ;  /* 0x0034a00601007387 */ /* 0x0003e80000100a00 */
[----:B-1----:R-:W2:Y:S04]  /*8e000*/  LDL.LU.64 R6, [R1+0x6420] ;  /* 0x0064200001067983 */ /* 0x002ea80000300a00 */
[----:B------:R1:W-:Y:S04]  /*8e010*/  STL [R1+0x63f8], R15 ;  /* 0x0063f80f01007387 */ /* 0x0003e80000100800 */
[----:B-1----:R-:W4:Y:S01]  /*8e020*/  LDL.LU R15, [R1+0x2d8] ;  /* 0x0002d800010f7983 */ /* 0x002f220000300800 */
[----:B---3--:R-:W-:Y:S01]  /*8e030*/  IADD3 R2, P1, R27, R9, RZ ;  /* 0x000000091b027210 */ /* 0x008fe20007f3e0ff */
[----:B----4-:R-:W-:-:S04]  /*8e040*/  IMAD.X R21, R15, 0x1, R12, P3 ;  /* 0x000000010f157824 */ /* 0x010fc800018e060c */
[----:B------:R-:W-:Y:S01]  /*8e050*/  IMAD.X R3, R15, 0x1, R10, P1 ;  /* 0x000000010f037824 */ /* 0x000fe200008e060a */
[----:B------:R-:W-:Y:S04]  /*8e060*/  STL [R1+0x346c], R21 ;  /* 0x00346c1501007387 */ /* 0x000fe80000100800 */
[----:B------:R1:W-:Y:S04]  /*8e070*/  STL.64 [R1+0x3470], R2 ;  /* 0x0034700201007387 */ /* 0x0003e80000100a00 */
[----:B-1----:R-:W3:Y:S01]  /*8e080*/  LDL.LU.64 R2, [R1+0x6418] ;  /* 0x0064180001027983 */ /* 0x002ee20000300a00 */
[----:B--2---:R-:W-:-:S02]  /*8e090*/  IADD3 R24, P2, R27, R7, RZ ;  /* 0x000000071b187210 */ /* 0x004fc40007f5e0ff */
[----:B------:R-:W-:-:S03]  /*8e0a0*/  IADD3 R20, P3, R27, R5, RZ ;  /* 0x000000051b147210 */ /* 0x000fc60007f7e0ff */
[----:B------:R-:W-:Y:S04]  /*8e0b0*/  STL [R1+0x3478], R24 ;  /* 0x0034781801007387 */ /* 0x000fe80000100800 */
[----:B------:R1:W-:Y:S01]  /*8e0c0*/  STL.64 [R1+0x63e0], R28 ;  /* 0x0063e01c01007387 */ /* 0x0003e20000100a00 */
[----:B------:R-:W-:-:S03]  /*8e0d0*/  IMAD.X R21, R15, 0x1, R6, P3 ;  /* 0x000000010f157824 */ /* 0x000fc600018e0606 */
[----:B------:R-:W-:Y:S01]  /*8e0e0*/  STL.64 [R1+0x63e8], R8 ;  /* 0x0063e80801007387 */ /* 0x000fe20000100a00 */
[----:B-1----:R-:W-:Y:S02]  /*8e0f0*/  IMAD.MOV.U32 R28, RZ, RZ, R24 ;  /* 0x000000ffff1c7224 */ /* 0x002fe400078e0018 */
[----:B------:R-:W-:Y:S02]  /*8e100*/  IMAD.MOV.U32 R29, RZ, RZ, R25 ;  /* 0x000000ffff1d7224 */ /* 0x000fe400078e0019 */
[----:B------:R-:W-:Y:S01]  /*8e110*/  IMAD.X R29, R15, 0x1, R8, P2 ;  /* 0x000000010f1d7824 */ /* 0x000fe200010e0608 */
[----:B------:R-:W-:-:S04]  /*8e120*/  IADD3 R28, P3, R16, R14, RZ ;  /* 0x0000000e101c7210 */ /* 0x000fc80007f7e0ff */
[----:B------:R-:W-:Y:S04]  /*8e130*/  STL [R1+0x347c], R29 ;  /* 0x00347c1d01007387 */ /* 0x000fe80000100800 */
[----:B------:R1:W-:Y:S04]  /*8e140*/  STL.64 [R1+0x63d8], R22 ;  /* 0x0063d81601007387 */ /* 0x0003e80000100a00 */
[----:B-1----:R-:W2:Y:S04]  /*8e150*/  LDL R22, [R1+0x2d4] ;  /* 0x0002d40001167983 */ /* 0x002ea80000100800 */
[----:B------:R1:W-:Y:S04]  /*8e160*/  STL.64 [R1+0x3480], R20 ;  /* 0x0034801401007387 */ /* 0x0003e80000100a00 */
[----:B-1----:R-:W4:Y:S01]  /*8e170*/  LDL.LU.64 R20, [R1+0x6410] ;  /* 0x0064100001147983 */ /* 0x002f220000300a00 */
[----:B---3--:R-:W-:-:S05]  /*8e180*/  IADD3 R24, P1, R27, R3, RZ ;  /* 0x000000031b187210 */ /* 0x008fca0007f3e0ff */
[----:B------:R-:W-:Y:S01]  /*8e190*/  IMAD.X R25, R15, 0x1, R4, P1 ;  /* 0x000000010f197824 */ /* 0x000fe200008e0604 */
[----:B------:R-:W-:-:S04]  /*8e1a0*/  IADD3 R16, P1, R16, R13, RZ ;  /* 0x0000000d10107210 */ /* 0x000fc80007f3e0ff */
[----:B------:R1:W-:Y:S04]  /*8e1b0*/  STL.64 [R1+0x3488], R24 ;  /* 0x0034881801007387 */ /* 0x0003e80000100a00 */
[----:B-1----:R-:W3:Y:S04]  /*8e1c0*/  LDL.LU.64 R24, [R1+0x6408] ;  /* 0x0064080001187983 */ /* 0x002ee80000300a00 */
[----:B------:R1:W-:Y:S04]  /*8e1d0*/  STL [R1+0x3460], R16 ;  /* 0x0034601001007387 */ /* 0x0003e80000100800 */
[----:B-1----:R-:W2:Y:S04]  /*8e1e0*/  LDL.LU.64 R16, [R1+0x6400] ;  /* 0x0064000001107983 */ /* 0x002ea80000300a00 */
[----:B------:R1:W-:Y:S04]  /*8e1f0*/  STL [R1+0x63d0], R13 ;  /* 0x0063d00d01007387 */ /* 0x0003e80000100800 */
[----:B-1----:R-:W4:Y:S01]  /*8e200*/  LDL.LU R13, [R1+0x164] ;  /* 0x00016400010d7983 */ /* 0x002f220000300800 */
[----:B------:R-:W-:-:S05]  /*8e210*/  IADD3 R26, P2, R27, R0, RZ ;  /* 0x000000001b1a7210 */ /* 0x000fca0007f5e0ff */
[----:B------:R-:W-:Y:S02]  /*8e220*/  IMAD.X R27, R15, 0x1, R2, P2 ;  /* 0x000000010f1b7824 */ /* 0x000fe400010e0602 */
[----:B------:R-:W3:Y:S04]  /*8e230*/  LDL.LU R15, [R1+0x63f8] ;  /* 0x0063f800010f7983 */ /* 0x000ee80000300800 */
[----:B------:R1:W-:Y:S04]  /*8e240*/  STL.64 [R1+0x3450], R26 ;  /* 0x0034501a01007387 */ /* 0x0003e80000100a00 */
[----:B-1----:R-:W3:Y:S01]  /*8e250*/  LDL.LU.64 R26, [R1+0x63f0] ;  /* 0x0063f000011a7983 */ /* 0x002ee20000300a00 */
[----:B----4-:R-:W-:-:S05]  /*8e260*/  IADD3 R8, P2, R13, R11, RZ ;  /* 0x0000000b0d087210 */ /* 0x010fca0007f5e0ff */
[----:B------:R1:W-:Y:S04]  /*8e270*/  STL [R1+0x3428], R8 ;  /* 0x0034280801007387 */ /* 0x0003e80000100800 */
[----:B-1----:R-:W4:Y:S01]  /*8e280*/  LDL.LU.64 R8, [R1+0x63e8] ;  /* 0x0063e80001087983 */ /* 0x002f220000300a00 */
[----:B--2---:R-:W-:-:S05]  /*8e290*/  IMAD.X R29, R22, 0x1, R16, P3 ;  /* 0x00000001161d7824 */ /* 0x004fca00018e0610 */
[----:B------:R1:W-:Y:S04]  /*8e2a0*/  STL.64 [R1+0x3458], R28 ;  /* 0x0034581c01007387 */ /* 0x0003e80000100a00 */
[----:B-1----:R-:W2:Y:S04]  /*8e2b0*/  LDL.LU.64 R28, [R1+0x63e0] ;  /* 0x0063e000011c7983 */ /* 0x002ea80000300a00 */
[----:B---3--:R-:W-:Y:S04]  /*8e2c0*/  STL.64 [R1+0x63c8], R26 ;  /* 0x0063c81a01007387 */ /* 0x008fe80000100a00 */
[----:B------:R1:W-:Y:S04]  /*8e2d0*/  STL [R1+0x63d4], R27 ;  /* 0x0063d41b01007387 */ /* 0x0003e80000100800 */
[----:B-1----:R0:W3:Y:S01]  /*8e2e0*/  LDL.64 R26, [R1+0x3460] ;  /* 0x00346000011a7983 */ /* 0x0020e20000100a00 */
[----:B----4-:R-:W-:-:S05]  /*8e2f0*/  IADD3 R22, P3, R13, R9, RZ ;  /* 0x000000090d167210 */ /* 0x010fca0007f7e0ff */
[----:B------:R1:W-:Y:S04]  /*8e300*/  STL [R1+0x3430], R22 ;  /* 0x0034301601007387 */ /* 0x0003e80000100800 */
[----:B-1----:R-:W4:Y:S04]  /*8e310*/  LDL.LU.64 R22, [R1+0x63d8] ;  /* 0x0063d80001167983 */ /* 0x002f280000300a00 */
[----:B------:R1:W-:Y:S04]  /*8e320*/  STL [R1+0x63b0], R9 ;  /* 0x0063b00901007387 */ /* 0x0003e80000100800 */
[----:B-1----:R-:W3:Y:S04]  /*8e330*/  LDL.LU R9, [R1+0x2d4] ;  /* 0x0002d40001097983 */ /* 0x002ee80000300800 */
[----:B--2---:R1:W-:Y:S04]  /*8e340*/  STL.64 [R1+0x63c0], R28 ;  /* 0x0063c01c01007387 */ /* 0x0043e80000100a00 */
[----:B-1----:R0:W2:Y:S01]  /*8e350*/  LDL.64 R28, [R1+0x3430] ;  /* 0x00343000011c7983 */ /* 0x0020a20000100a00 */
[----:B---3--:R-:W-:-:S05]  /*8e360*/  IMAD.X R27, R9, 0x1, R15, P1 ;  /* 0x00000001091b7824 */ /* 0x008fca00008e060f */
[----:B------:R-:W-:Y:S04]  /*8e370*/  STL [R1+0x3464], R27 ;  /* 0x0034641b01007387 */ /* 0x000fe80000100800 */
[----:B----4-:R1:W-:Y:S04]  /*8e380*/  STL.64 [R1+0x63a8], R22 ;  /* 0x0063a81601007387 */ /* 0x0103e80000100a00 */
[----:B-1----:R0:W3:Y:S01]  /*8e390*/  LDL.64 R22, [R1+0x3428] ;  /* 0x0034280001167983 */ /* 0x0020e20000100a00 */
[----:B------:R-:W-:Y:S01]  /*8e3a0*/  IADD3 R26, P1, R13, R7, RZ ;  /* 0x000000070d1a7210 */ /* 0x000fe20007f3e0ff */
[----:B--2---:R-:W-:-:S02]  /*8e3b0*/  IMAD.X R29, R9, 0x1, R10, P3 ;  /* 0x00000001091d7824 */ /* 0x004fc400018e060a */
[----:B------:R1:W-:Y:S02]  /*8e3c0*/  STL.64 [R1+0x63b8], R18 ;  /* 0x0063b81201007387 */ /* 0x0003e40000100a00 */
[C---:B------:R-:W-:Y:S02]  /*8e3d0*/  IMAD.X R27, R9.reuse, 0x1, R8, P1 ;  /* 0x00000001091b7824 */ /* 0x040fe400008e0608 */
[----:B-1----:R-:W2:Y:S01]  /*8e3e0*/  LDL R18, [R1+0x168] ;  /* 0x0001680001127983 */ /* 0x002ea20000100800 */
[----:B---3--:R-:W-:-:S05]  /*8e3f0*/  IMAD.X R23, R9, 0x1, R12, P2 ;  /* 0x0000000109177824 */ /* 0x008fca00010e060c */
[----:B------:R-:W-:Y:S04]  /*8e400*/  STL [R1+0x342c], R23 ;  /* 0x00342c1701007387 */ /* 0x000fe80000100800 */
[----:B------:R-:W-:Y:S04]  /*8e410*/  STL [R1+0x3434], R29 ;  /* 0x0034341d01007387 */ /* 0x000fe80000100800 */
        /* <DEDUP_REMOVED lines=12> */
[----:B-1----:R-:W3:Y:S04]  /*8e4e0*/  LDL.LU.64 R28, [R1+0x63c0] ;  /* 0x0063c000011c7983 */ /* 0x002ee80000300a00 */
[----:B------:R1:W-:Y:S04]  /*8e4f0*/  STL.64 [R1+0x63a0], R4 ;  /* 0x0063a00401007387 */ /* 0x0003e80000100a00 */
[----:B-1----:R0:W3:Y:S01]  /*8e500*/  LDL.64 R4, [R1+0x3410] ;  /* 0x0034100001047983 */ /* 0x0020e20000100a00 */
[----:B--2---:R-:W-:-:S02]  /*8e510*/  IADD3 R22, P2, R18, R14, RZ ;  /* 0x0000000e12167210 */ /* 0x004fc40007f5e0ff */
[----:B----4-:R-:W-:-:S05]  /*8e520*/  IADD3 R18, P3, R18, R13, RZ ;  /* 0x0000000d12127210 */ /* 0x010fca0007f7e0ff */
[----:B------:R1:W-:Y:S04]  /*8e530*/  STL [R1+0x3420], R18 ;  /* 0x0034201201007387 */ /* 0x0003e80000100800 */
[----:B-1----:R-:W2:Y:S04]  /*8e540*/  LDL.LU.64 R18, [R1+0x63b8] ;  /* 0x0063b80001127983 */ /* 0x002ea80000300a00 */
[----:B------:R1:W-:Y:S04]  /*8e550*/  STL [R1+0x6390], R13 ;  /* 0x0063900d01007387 */ /* 0x0003e80000100800 */
[----:B-1----:R-:W4:Y:S01]  /*8e560*/  LDL.LU R13, [R1+0x168] ;  /* 0x00016800010d7983 */ /* 0x002f220000300800 */
[----:B---3--:R-:W-:-:S03]  /*8e570*/  IMAD.X R5, R9, 0x1, R2, P1 ;  /* 0x0000000109057824 */ /* 0x008fc600008e0602 */
[----:B------:R-:W3:Y:S04]  /*8e580*/  LDL.LU R9, [R1+0x63b0] ;  /* 0x0063b00001097983 */ /* 0x000ee80000300800 */
[----:B------:R1:W-:Y:S04]  /*8e590*/  STL.64 [R1+0x6398], R2 ;  /* 0x0063980201007387 */ /* 0x0003e80000100a00 */
[----:B-1----:R-:W2:Y:S04]  /*8e5a0*/  LDL R2, [R1+0x2d0] ;  /* 0x0002d00001027983 */ /* 0x002ea80000100800 */
[----:B------:R-:W-:Y:S01]  /*8e5b0*/  STL [R1+0x3414], R5 ;  /* 0x0034140501007387 */ /* 0x000fe20000100800 */
[----:B--2---:R-:W-:-:S05]  /*8e5c0*/  IMAD.X R23, R2, 0x1, R16, P2 ;  /* 0x0000000102177824 */ /* 0x004fca00010e0610 */
[----:B------:R1:W-:Y:S04]  /*8e5d0*/  STL.64 [R1+0x3418], R22 ;  /* 0x0034181601007387 */ /* 0x0003e80000100a00 */
[----:B-1----:R-:W2:Y:S04]  /*8e5e0*/  LDL.LU.64 R22, [R1+0x63a8] ;  /* 0x0063a80001167983 */ /* 0x002ea80000300a00 */
[----:B--2---:R-:W-:Y:S04]  /*8e5f0*/  STL.64 [R1+0x6388], R22 ;  /* 0x0063881601007387 */ /* 0x004fe80000100a00 */
[----:B------:R1:W-:Y:S04]  /*8e600*/  STL.64 [R1+0x6370], R16 ;  /* 0x0063701001007387 */ /* 0x0003e80000100a00 */
[----:B-1----:R0:W2:Y:S04]  /*8e610*/  LDL.64 R16, [R1+0x3420] ;  /* 0x0034200001107983 */ /* 0x0020a80000100a00 */
[----:B------:R1:W-:Y:S01]  /*8e620*/  STL [R1+0x6378], R15 ;  /* 0x0063780f01007387 */ /* 0x0003e20000100800 */
[----:B----4-:R-:W-:Y:S01]  /*8e630*/  IADD3 R4, P1, R13, R11, RZ ;  /* 0x0000000b0d047210 */ /* 0x010fe20007f3e0ff */
[----:B--2---:R-:W-:-:S02]  /*8e640*/  IMAD.X R17, R2, 0x1, R15, P3 ;  /* 0x0000000102117824 */ /* 0x004fc400018e060f */
[----:B-1----:R-:W2:Y:S04]  /*8e650*/  LDL.LU R15, [R1+0x2d0] ;  /* 0x0002d000010f7983 */ /* 0x002ea80000300800 */
[----:B------:R-:W-:Y:S04]  /*8e660*/  STL [R1+0x3424], R17 ;  /* 0x0034241101007387 */ /* 0x000fe80000100800 */
[----:B------:R1:W-:Y:S04]  /*8e670*/  STL.64 [R1+0x6380], R24 ;  /* 0x0063801801007387 */ /* 0x0003e80000100a00 */
[----:B-1----:R-:W4:Y:S01]  /*8e680*/  LDL R24, [R1+0x16c] ;  /* 0x00016c0001187983 */ /* 0x002f220000100800 */
[----:B--2---:R-:W-:-:S05]  /*8e690*/  IMAD.X R5, R15, 0x1, R12, P1 ;  /* 0x000000010f057824 */ /* 0x004fca00008e060c */
[----:B------:R1:W-:Y:S04]  /*8e6a0*/  STL.64 [R1+0x33e8], R4 ;  /* 0x0033e80401007387 */ /* 0x0003e80000100a00 */
[----:B-1----:R-:W2:Y:S01]  /*8e6b0*/  LDL.LU.64 R4, [R1+0x63a0] ;  /* 0x0063a00001047983 */ /* 0x002ea20000300a00 */
[C---:B---3--:R-:W-:Y:S02]  /*8e6c0*/  IADD3 R22, P2, R13.reuse, R9, RZ ;  /* 0x000000090d167210 */ /* 0x048fe40007f5e0ff */
[----:B------:R-:W-:-:S03]  /*8e6d0*/  IADD3 R16, P3, R13, R7, RZ ;  /* 0x000000070d107210 */ /* 0x000fc60007f7e0ff */
[C---:B------:R-:W-:Y:S02]  /*8e6e0*/  IMAD.X R23, R15.reuse, 0x1, R10, P2 ;  /* 0x000000010f177824 */ /* 0x040fe400010e060a */
[----:B------:R-:W-:Y:S01]  /*8e6f0*/  IMAD.X R17, R15, 0x1, R8, P3 ;  /* 0x000000010f117824 */ /* 0x000fe200018e0608 */
[----:B--2---:R-:W-:-:S05]  /*8e700*/  IADD3 R2, P1, R13, R5, RZ ;  /* 0x000000050d027210 */ /* 0x004fca0007f3e0ff */
[----:B------:R1:W-:Y:S04]  /*8e710*/  STL [R1+0x3400], R2 ;  /* 0x0034000201007387 */ /* 0x0003e80000100800 */
[----:B-1----:R-:W2:Y:S04]  /*8e720*/  LDL.LU.64 R2, [R1+0x6398] ;  /* 0x0063980001027983 */ /* 0x002ea80000300a00 */
[----:B------:R-:W-:Y:S04]  /*8e730*/  STL.64 [R1+0x33f0], R22 ;  /* 0x0033f01601007387 */ /* 0x000fe80000100a00 */
[----:B------:R1:W-:Y:S04]  /*8e740*/  STL.64 [R1+0x6368], R8 ;  /* 0x0063680801007387 */ /* 0x0003e80000100a00 */
[----:B-1----:R0:W3:Y:S04]  /*8e750*/  LDL.64 R8, [R1+0x3400] ;  /* 0x0034000001087983 */ /* 0x0020e80000100a00 */
[----:B------:R1:W-:Y:S02]  /*8e760*/  STL.64 [R1+0x33f8], R16 ;  /* 0x0033f81001007387 */ /* 0x0003e40000100a00 */
[----:B-1----:R-:W-:-:S02]  /*8e770*/  IADD3 R16, P3, R13, R0, RZ ;  /* 0x000000000d107210 */ /* 0x002fc40007f7e0ff */
[----:B--2---:R-:W-:Y:S02]  /*8e780*/  IADD3 R22, P2, R13, R3, RZ ;  /* 0x000000030d167210 */ /* 0x004fe40007f5e0ff */
[----:B------:R-:W2:Y:S03]  /*8e790*/  LDL.LU R13, [R1+0x6390] ;  /* 0x00639000010d7983 */ /* 0x000ea60000300800 */
[C---:B------:R-:W-:Y:S02]  /*8e7a0*/  IMAD.X R23, R15.reuse, 0x1, R4, P2 ;  /* 0x000000010f177824 */ /* 0x040fe400010e0604 */
[----:B---3--:R-:W-:-:S05]  /*8e7b0*/  IMAD.X R9, R15, 0x1, R6, P1 ;  /* 0x000000010f097824 */ /* 0x008fca00008e0606 */
[----:B------:R1:W-:Y:S04]  /*8e7c0*/  STL [R1+0x3404], R9 ;  /* 0x0034040901007387 */ /* 0x0003e80000100800 */
[----:B-1----:R-:W3:Y:S04]  /*8e7d0*/  LDL R9, [R1+0x2cc] ;  /* 0x0002cc0001097983 */ /* 0x002ee80000100800 */
[----:B------:R1:W-:Y:S04]  /*8e7e0*/  STL.64 [R1+0x3408], R22 ;  /* 0x0034081601007387 */ /* 0x0003e80000100a00 */
[----:B-1----:R-:W4:Y:S04]  /*8e7f0*/  LDL.LU.64 R22, [R1+0x6388] ;  /* 0x0063880001167983 */ /* 0x002f280000300a00 */
[----:B----4-:R-:W-:Y:S04]  /*8e800*/  STL.64 [R1+0x6360], R22 ;  /* 0x0063601601007387 */ /* 0x010fe80000100a00 */
[----:B------:R1:W-:Y:S04]  /*8e810*/  STL [R1+0x6358], R4 ;  /* 0x0063580401007387 */ /* 0x0003e80000100800 */
[----:B-1----:R-:W2:Y:S01]  /*8e820*/  LDL.LU R4, [R1+0x16c] ;  /* 0x00016c0001047983 */ /* 0x002ea20000300800 */
[----:B------:R-:W-:Y:S01]  /*8e830*/  IADD3 R8, P1, R24, R14, RZ ;  /* 0x0000000e18087210 */ /* 0x000fe20007f3e0ff */
[----:B------:R-:W-:Y:S01]  /*8e840*/  IMAD.X R17, R15, 0x1, R2, P3 ;  /* 0x000000010f117824 */ /* 0x000fe200018e0602 */
[----:B--2---:R-:W-:-:S05]  /*8e850*/  IADD3 R24, P2, R4, R13, RZ ;  /* 0x0000000d04187210 */ /* 0x004fca0007f5e0ff */
[----:B------:R1:W-:Y:S04]  /*8e860*/  STL [R1+0x33e0], R24 ;  /* 0x0033e01801007387 */ /* 0x0003e80000100800 */
[----:B-1----:R-:W2:Y:S04]  /*8e870*/  LDL.LU.64 R24, [R1+0x6380] ;  /* 0x0063800001187983 */ /* 0x002ea80000300a00 */
[----:B------:R-:W4:Y:S04]  /*8e880*/  LDL.LU R15, [R1+0x6378] ;  /* 0x00637800010f7983 */ /* 0x000f280000300800 */
[----:B------:R1:W-:Y:S04]  /*8e890*/  STL.64 [R1+0x33d0], R16 ;  /* 0x0033d01001007387 */ /* 0x0003e80000100a00 */
[----:B-1----:R-:W3:Y:S01]  /*8e8a0*/  LDL.LU.64 R16, [R1+0x6370] ;  /* 0x0063700001107983 */ /* 0x002ee20000300a00 */
[----:B------:R-:W-:Y:S01]  /*8e8b0*/  IADD3 R22, P3, R4, R11, RZ ;  /* 0x0000000b04167210 */ /* 0x000fe20007f7e0ff */
[----:B---3--:R-:W-:-:S05]  /*8e8c0*/  IMAD.X R9, R9, 0x1, R16, P1 ;  /* 0x0000000109097824 */ /* 0x008fca00008e0610 */
[----:B------:R1:W-:Y:S04]  /*8e8d0*/  STL.64 [R1+0x33d8], R8 ;  /* 0x0033d80801007387 */ /* 0x0003e80000100a00 */
[----:B------:R-:W-:Y:S04]  /*8e8e0*/  STL [R1+0x33a8], R22 ;  /* 0x0033a81601007387 */ /* 0x000fe80000100800 */
[----:B-1----:R-:W3:Y:S04]  /*8e8f0*/  LDL.LU.64 R8, [R1+0x6368] ;  /* 0x0063680001087983 */ /* 0x002ee80000300a00 */
[----:B------:R1:W-:Y:S04]  /*8e900*/  STL [R1+0x6340], R16 ;  /* 0x0063401001007387 */ /* 0x0003e80000100800 */
[----:B-1----:R-:W4:Y:S04]  /*8e910*/  LDL.LU R16, [R1+0x2cc] ;  /* 0x0002cc0001107983 */ /* 0x002f280000300800 */
[----:B--2---:R1:W-:Y:S04]  /*8e920*/  STL.64 [R1+0x6350], R24 ;  /* 0x0063501801007387 */ /* 0x0043e80000100a00 */
[----:B-1----:R0:W2:Y:S04]  /*8e930*/  LDL.64 R24, [R1+0x33a8] ;  /* 0x0033a80001187983 */ /* 0x0020a80000100a00 */
[----:B------:R1:W-:Y:S04]  /*8e940*/  STL.64 [R1+0x6348], R20 ;  /* 0x0063481401007387 */ /* 0x0003e80000100a00 */
[----:B-1----:R-:W2:Y:S04]  /*8e950*/  LDL R20, [R1+0x170] ;  /* 0x0001700001147983 */ /* 0x002ea80000100800 */
[----:B------:R1:W-:Y:S04]  /*8e960*/  STL.64 [R1+0x6338], R26 ;  /* 0x0063381a01007387 */ /* 0x0003e80000100a00 */
[----:B-1----:R0:W2:Y:S01]  /*8e970*/  LDL.64 R26, [R1+0x33e0] ;  /* 0x0033e000011a7983 */ /* 0x0020a20000100a00 */
[----:B---3--:R-:W-:-:S05]  /*8e980*/  IADD3 R22, P1, R4, R9, RZ ;  /* 0x0000000904167210 */ /* 0x008fca0007f3e0ff */
[C---:B----4-:R-:W-:Y:S02]  /*8e990*/  IMAD.X R23, R16.reuse, 0x1, R10, P1 ;  /* 0x0000000110177824 */ /* 0x050fe400008e060a */
[C---:B--2---:R-:W-:Y:S02]  /*8e9a0*/  IMAD.X R25, R16.reuse, 0x1, R12, P3 ;  /* 0x0000000110197824 */ /* 0x044fe400018e060c */
[----:B------:R-:W-:-:S05]  /*8e9b0*/  IMAD.X R27, R16, 0x1, R15, P2 ;  /* 0x00000001101b7824 */ /* 0x000fca00010e060f */
[----:B------:R-:W-:Y:S04]  /*8e9c0*/  STL [R1+0x33e4], R27 ;  /* 0x0033e41b01007387 */ /* 0x000fe80000100800 */
[----:B------:R-:W-:Y:S04]  /*8e9d0*/  STL [R1+0x33ac], R25 ;  /* 0x0033ac1901007387 */ /* 0x000fe80000100800 */
[----:B------:R1:W-:Y:S04]  /*8e9e0*/  STL.64 [R1+0x33b0], R22 ;  /* 0x0033b01601007387 */ /* 0x0003e80000100a00 */
[----:B-1----:R-:W2:Y:S01]  /*8e9f0*/  LDL.LU.64 R22, [R1+0x6360] ;  /* 0x0063600001167983 */ /* 0x002ea20000300a00 */
[----:B------:R-:W-:-:S05]  /*8ea00*/  IADD3 R26, P2, R4, R7, RZ ;  /* 0x00000007041a7210 */ /* 0x000fca0007f5e0ff */
[----:B------:R-:W-:Y:S01]  /*8ea10*/  IMAD.X R27, R16, 0x1, R8, P2 ;  /* 0x00000001101b7824 */ /* 0x000fe200010e0608 */
[C---:B------:R-:W-:Y:S01]  /*8ea20*/  IADD3 R24, P3, R4.reuse, R5, RZ ;  /* 0x0000000504187210 */ /* 0x040fe20007f7e0ff */
[----:B--2---:R1:W-:Y:S04]  /*8ea30*/  STL.64 [R1+0x6328], R22 ;  /* 0x0063281601007387 */ /* 0x0043e80000100a00 */
[----:B------:R-:W-:Y:S04]  /*8ea40*/  STL.64 [R1+0x6330], R8 ;  /* 0x0063300801007387 */ /* 0x000fe80000100a00 */
[----:B------:R2:W-:Y:S01]  /*8ea50*/  STL.64 [R1+0x33b8], R26 ;  /* 0x0033b81a01007387 */ /* 0x0005e20000100a00 */
[----:B-1----:R-:W-:-:S02]  /*8ea60*/  IADD3 R22, P1, R4, R3, RZ ;  /* 0x0000000304167210 */ /* 0x002fc40007f3e0ff */
[----:B--2---:R-:W-:Y:S02]  /*8ea70*/  IADD3 R26, P2, R4, R0, RZ ;  /* 0x00000000041a7210 */ /* 0x004fe40007f5e0ff */
[----:B------:R-:W2:Y:S01]  /*8ea80*/  LDL.LU R4, [R1+0x6358] ;  /* 0x0063580001047983 */ /* 0x000ea20000300800 */
[----:B------:R-:W-:Y:S01]  /*8ea90*/  IMAD.X R25, R16, 0x1, R6, P3 ;  /* 0x0000000110197824 */ /* 0x000fe200018e0606 */
[----:B------:R-:W-:-:S04]  /*8eaa0*/  IADD3 R20, P3, R20, R14, RZ ;  /* 0x0000000e14147210 */ /* 0x000fc80007f7e0ff */
[----:B------:R1:W-:Y:S01]  /*8eab0*/  STL.64 [R1+0x33c0], R24 ;  /* 0x0033c01801007387 */ /* 0x0003e20000100a00 */
[----:B------:R-:W-:-:S03]  /*8eac0*/  IMAD.X R27, R16, 0x1, R2, P2 ;  /* 0x00000001101b7824 */ /* 0x000fc600010e0602 */
[----:B-1----:R-:W3:Y:S04]  /*8ead0*/  LDL.LU.64 R24, [R1+0x6350] ;  /* 0x0063500001187983 */ /* 0x002ee80000300a00 */
[----:B------:R1:W-:Y:S04]  /*8eae0*/  STL [R1+0x3398], R20 ;  /* 0x0033981401007387 */ /* 0x0003e80000100800 */
[----:B-1----:R-:W4:Y:S04]  /*8eaf0*/  LDL.LU.64 R20, [R1+0x6348] ;  /* 0x0063480001147983 */ /* 0x002f280000300a00 */
[----:B------:R1:W-:Y:S04]  /*8eb00*/  STL [R1+0x6318], R14 ;  /* 0x0063180e01007387 */ /* 0x0003e80000100800 */
[----:B-1----:R-:W3:Y:S01]  /*8eb10*/  LDL.LU R14, [R1+0x170] ;  /* 0x00017000010e7983 */ /* 0x002ee20000300800 */
[----:B--2---:R-:W-:-:S05]  /*8eb20*/  IMAD.X R23, R16, 0x1, R4, P1 ;  /* 0x0000000110177824 */ /* 0x004fca00008e0604 */
[----:B------:R1:W-:Y:S04]  /*8eb30*/  STL.64 [R1+0x33c8], R22 ;  /* 0x0033c81601007387 */ /* 0x0003e80000100a00 */
[----:B-1----:R-:W2:Y:S04]  /*8eb40*/  LDL R23, [R1+0x2c8] ;  /* 0x0002c80001177983 */ /* 0x002ea80000100800 */
[----:B------:R-:W2:Y:S04]  /*8eb50*/  LDL.LU R16, [R1+0x6340] ;  /* 0x0063400001107983 */ /* 0x000ea80000300800 */
[----:B------:R1:W-:Y:S04]  /*8eb60*/  STL.64 [R1+0x3390], R26 ;  /* 0x0033901a01007387 */ /* 0x0003e80000100a00 */
[----:B-1----:R-:W4:Y:S04]  /*8eb70*/  LDL.LU.64 R26, [R1+0x6338] ;  /* 0x00633800011a7983 */ /* 0x002f280000300a00 */
[----:B----4-:R1:W-:Y:S04]  /*8eb80*/  STL.64 [R1+0x6320], R26 ;  /* 0x0063201a01007387 */ /* 0x0103e80000100a00 */
[----:B-1----:R0:W2:Y:S01]  /*8eb90*/  LDL.64 R26, [R1+0x3398] ;  /* 0x00339800011a7983 */ /* 0x0020a20000100a00 */
[----:B---3--:R-:W-:-:S02]  /*8eba0*/  IADD3 R22, P1, R14, R13, RZ ;  /* 0x0000000d0e167210 */ /* 0x008fc40007f3e0ff */
[----:B------:R-:W-:-:S05]  /*8ebb0*/  IADD3 R8, P2, R14, R11, RZ ;  /* 0x0000000b0e087210 */ /* 0x000fca0007f5e0ff */
[----:B------:R1:W-:Y:S04]  /*8ebc0*/  STL [R1+0x3368], R8 ;  /* 0x0033680801007387 */ /* 0x0003e80000100800 */
[----:B-1----:R-:W3:Y:S01]  /*8ebd0*/  LDL.LU.64 R8, [R1+0x6330] ;  /* 0x0063300001087983 */ /* 0x002ee20000300a00 */
[C---:B--2---:R-:W-:Y:S02]  /*8ebe0*/  IMAD.X R27, R23.reuse, 0x1, R16, P3 ;  /* 0x00000001171b7824 */ /* 0x044fe400018e0610 */
[----:B------:R-:W-:-:S03]  /*8ebf0*/  IMAD.X R23, R23, 0x1, R15, P1 ;  /* 0x0000000117177824 */ /* 0x000fc600008e060f */
[----:B------:R1:W-:Y:S04]  /*8ec00*/  STL [R1+0x339c], R27 ;  /* 0x00339c1b01007387 */ /* 0x0003e80000100800 */
[----:B-1----:R-:W2:Y:S04]  /*8ec10*/  LDL.LU R27, [R1+0x2c0] ;  /* 0x0002c000011b7983 */ /* 0x002ea80000300800 */
[----:B------:R1:W-:Y:S04]  /*8ec20*/  STL.64 [R1+0x33a0], R22 ;  /* 0x0033a01601007387 */ /* 0x0003e80000100a00 */
[----:B-1----:R-:W4:Y:S04]  /*8ec30*/  LDL.LU.64 R22, [R1+0x6328] ;  /* 0x0063280001167983 */ /* 0x002f280000300a00 */
[----:B------:R1:W-:Y:S04]  /*8ec40*/  STL [R1+0x6300], R15 ;  /* 0x0063000f01007387 */ /* 0x0003e80000100800 */
[----:B-1----:R-:W2:Y:S04]  /*8ec50*/  LDL.LU R15, [R1+0x2c8] ;  /* 0x0002c800010f7983 */ /* 0x002ea80000300800 */
[----:B----4-:R1:W-:Y:S04]  /*8ec60*/  STL.64 [R1+0x62f8], R22 ;  /* 0x0062f81601007387 */ /* 0x0103e80000100a00 */
[----:B-1----:R-:W4:Y:S04]  /*8ec70*/  LDL.LU R23, [R1+0x174] ;  /* 0x0001740001177983 */ /* 0x002f280000300800 */
[----:B------:R1:W-:Y:S04]  /*8ec80*/  STL.64 [R1+0x6308], R16 ;  /* 0x0063081001007387 */ /* 0x0003e80000100a00 */
[----:B-1----:R0:W4:Y:S01]  /*8ec90*/  LDL.64 R16, [R1+0x3368] ;  /* 0x0033680001107983 */ /* 0x0021220000100a00 */
[----:B---3--:R-:W-:-:S03]  /*8eca0*/  IADD3 R26, P3, R14, R9, RZ ;  /* 0x000000090e1a7210 */ /* 0x008fc60007f7e0ff */
[----:B------:R2:W-:Y:S01]  /*8ecb0*/  STL.64 [R1+0x6310], R18 ;  /* 0x0063101201007387 */ /* 0x0005e20000100a00 */
[----:B------:R-:W-:Y:S01]  /*8ecc0*/  IADD3 R22, P1, R14, R7, RZ ;  /* 0x000000070e167210 */ /* 0x000fe20007f3e0ff */
[----:B--2---:R-:W-:Y:S02]  /*8ecd0*/  IMAD.MOV.U32 R19, RZ, RZ, R27 ;  /* 0x000000ffff137224 */ /* 0x004fe400078e001b */
[----:B------:R-:W-:Y:S02]  /*8ece0*/  IMAD.X R27, R15, 0x1, R10, P3 ;  /* 0x000000010f1b7824 */ /* 0x000fe400018e060a */
[----:B----4-:R-:W-:-:S04]  /*8ecf0*/  IMAD.MOV.U32 R17, RZ, RZ, R23 ;  /* 0x000000ffff117224 */ /* 0x010fc800078e0017 */
[----:B------:R-:W-:Y:S02]  /*8ed00*/  IMAD.MOV.U32 R23, RZ, RZ, R17 ;  /* 0x000000ffff177224 */ /* 0x000fe400078e0011 */
[----:B------:R-:W-:-:S05]  /*8ed10*/  IMAD.X R17, R15, 0x1, R12, P2 ;  /* 0x000000010f117824 */ /* 0x000fca00010e060c */
[----:B------:R1:W-:Y:S04]  /*8ed20*/  STL [R1+0x336c], R17 ;  /* 0x00336c1101007387 */ /* 0x0003e80000100800 */
[----:B------:R2:W-:Y:S01]  /*8ed30*/  STL.64 [R1+0x3370], R26 ;  /* 0x0033701a01007387 */ /* 0x0005e20000100a00 */
[C---:B------:R-:W-:Y:S02]  /*8ed40*/  IADD3 R18, P2, R14.reuse, R5, RZ ;  /* 0x000000050e127210 */ /* 0x040fe40007f5e0ff */
[----:B------:R-:W-:Y:S01]  /*8ed50*/  IADD3 R16, P3, R14, R3, RZ ;  /* 0x000000030e107210 */ /* 0x000fe20007f7e0ff */
[----:B-1----:R-:W-:Y:S01]  /*8ed60*/  IMAD.MOV.U32 R17, RZ, RZ, R23 ;  /* 0x000000ffff117224 */ /* 0x002fe200078e0017 */
[----:B--2---:R-:W2:Y:S01]  /*8ed70*/  LDL.LU.64 R26, [R1+0x6320] ;  /* 0x00632000011a7983 */ /* 0x004ea20000300a00 */
[----:B------:R-:W-:-:S03]  /*8ed80*/  IMAD.X R23, R15, 0x1, R8, P1 ;  /* 0x000000010f177824 */ /* 0x000fc600008e0608 */
[----:B------:R-:W-:Y:S04]  /*8ed90*/  STL.64 [R1+0x62f0], R8 ;  /* 0x0062f00801007387 */ /* 0x000fe80000100a00 */
[----:B------:R1:W-:Y:S02]  /*8eda0*/  STL.64 [R1+0x3378], R22 ;  /* 0x0033781601007387 */ /* 0x0003e40000100a00 */
[----:B-1----:R-:W-:Y:S02]  /*8edb0*/  IADD3 R22, P1, R14, R0, RZ ;  /* 0x000000000e167210 */ /* 0x002fe40007f3e0ff */
[----:B------:R-:W3:Y:S01]  /*8edc0*/  LDL.LU R14, [R1+0x6318] ;  /* 0x00631800010e7983 */ /* 0x000ee20000300800 */
[----:B------:R-:W-:Y:S02]  /*8edd0*/  IMAD.MOV.U32 R23, RZ, RZ, R17 ;  /* 0x000000ffff177224 */ /* 0x000fe400078e0011 */
[----:B------:R-:W-:Y:S01]  /*8ede0*/  IMAD.X R17, R15, 0x1, R4, P3 ;  /* 0x000000010f117824 */ /* 0x000fe200018e0604 */
[----:B--2---:R1:W-:Y:S02]  /*8edf0*/  STL.64 [R1+0x62e0], R26 ;  /* 0x0062e01a01007387 */ /* 0x0043e40000100a00 */
[----:B-1----:R-:W-:-:S02]  /*8ee00*/  IMAD.MOV.U32 R27, RZ, RZ, R19 ;  /* 0x000000ffff1b7224 */ /* 0x002fc400078e0013 */
[----:B------:R-:W-:-:S05]  /*8ee10*/  IMAD.X R19, R15, 0x1, R6, P2 ;  /* 0x000000010f137824 */ /* 0x000fca00010e0606 */
[----:B------:R1:W-:Y:S01]  /*8ee20*/  STL.64 [R1+0x3380], R18 ;  /* 0x0033801201007387 */ /* 0x0003e20000100a00 */
[----:B---3--:R-:W-:-:S03]  /*8ee30*/  IADD3 R8, P2, R23, R14, RZ ;  /* 0x0000000e17087210 */ /* 0x008fc60007f5e0ff */
[----:B-1----:R-:W2:Y:S04]  /*8ee40*/  LDL.LU.64 R18, [R1+0x6310] ;  /* 0x0063100001127983 */ /* 0x002ea80000300a00 */
[----:B------:R1:W-:Y:S04]  /*8ee50*/  STL.64 [R1+0x62e8], R6 ;  /* 0x0062e80601007387 */ /* 0x0003e80000100a00 */
[----:B------:R-:W3:Y:S04]  /*8ee60*/  LDL R9, [R1+0x2c4] ;  /* 0x0002c40001097983 */ /* 0x000ee80000100800 */
[----:B------:R4:W-:Y:S01]  /*8ee70*/  STL.64 [R1+0x3388], R16 ;  /* 0x0033881001007387 */ /* 0x0009e20000100a00 */
[----:B-1----:R-:W-:Y:S01]  /*8ee80*/  IADD3 R6, P3, R23, R13, RZ ;  /* 0x0000000d17067210 */ /* 0x002fe20007f7e0ff */
[----:B------:R-:W-:-:S02]  /*8ee90*/  IMAD.MOV.U32 R7, RZ, RZ, R23 ;  /* 0x000000ffff077224 */ /* 0x000fc400078e0017 */
[----:B------:R-:W-:Y:S01]  /*8eea0*/  IMAD.X R23, R15, 0x1, R2, P1 ;  /* 0x000000010f177824 */ /* 0x000fe200008e0602 */
[----:B----4-:R-:W3:Y:S04]  /*8eeb0*/  LDL.LU.64 R16, [R1+0x6308] ;  /* 0x0063080001107983 */ /* 0x010ee80000300a00 */
[----:B------:R-:W4:Y:S04]  /*8eec0*/  LDL.LU R15, [R1+0x6300] ;  /* 0x00630000010f7983 */ /* 0x000f280000300800 */
[----:B------:R1:W-:Y:S04]  /*8eed0*/  STL.64 [R1+0x3350], R22 ;  /* 0x0033501601007387 */ /* 0x0003e80000100a00 */
[----:B-1----:R-:W2:Y:S01]  /*8eee0*/  LDL.LU.64 R22, [R1+0x62f8] ;  /* 0x0062f80001167983 */ /* 0x002ea20000300a00 */
[----:B---3--:R-:W-:-:S03]  /*8eef0*/  IMAD.X R9, R9, 0x1, R16, P2 ;  /* 0x0000000109097824 */ /* 0x008fc600010e0610 */
[----:B--2---:R-:W-:Y:S04]  /*8ef00*/  STL.64 [R1+0x62d8], R22 ;  /* 0x0062d81601007387 */ /* 0x004fe80000100a00 */
[----:B------:R1:W-:Y:S04]  /*8ef10*/  STL.64 [R1+0x3358], R8 ;  /* 0x0033580801007387 */ /* 0x0003e80000100a00 */
[----:B-1----:R-:W2:Y:S04]  /*8ef20*/  LDL.LU.64 R8, [R1+0x62f0] ;  /* 0x0062f00001087983 */ /* 0x002ea80000300a00 */
[----:B------:R2:W-:Y:S02]  /*8ef30*/  STL.64 [R1+0x62c8], R16 ;  /* 0x0062c81001007387 */ /* 0x0005e40000100a00 */
[----:B--2---:R-:W-:-:S02]  /*8ef40*/  IADD3 R16, P2, R7, R9, RZ ;  /* 0x0000000907107210 */ /* 0x004fc40007f5e0ff */
[----:B------:R1:W-:Y:S04]  /*8ef50*/  STL [R1+0x62b8], R9 ;  /* 0x0062b80901007387 */ /* 0x0003e80000100800 */
[----:B-1----:R-:W4:Y:S01]  /*8ef60*/  LDL.LU R9, [R1+0x2c4] ;  /* 0x0002c40001097983 */ /* 0x002f220000300800 */
[----:B------:R-:W-:Y:S01]  /*8ef70*/  IADD3 R26, P1, R7, R11, RZ ;  /* 0x0000000b071a7210 */ /* 0x000fe20007f3e0ff */
[----:B------:R-:W-:Y:S02]  /*8ef80*/  IMAD.MOV.U32 R17, RZ, RZ, R7 ;  /* 0x000000ffff117224 */ /* 0x000fe400078e0007 */
[----:B------:R-:W-:Y:S02]  /*8ef90*/  IMAD.MOV.U32 R23, RZ, RZ, R27 ;  /* 0x000000ffff177224 */ /* 0x000fe400078e001b */
[----:B----4-:R-:W-:-:S02]  /*8efa0*/  IMAD.X R7, R9, 0x1, R15, P3 ;  /* 0x0000000109077824 */ /* 0x010fc400018e060f */
[----:B------:R-:W-:-:S03]  /*8efb0*/  IMAD.X R27, R9, 0x1, R12, P1 ;  /* 0x00000001091b7824 */ /* 0x000fc600008e060c */
[----:B------:R1:W-:Y:S04]  /*8efc0*/  STL.64 [R1+0x3360], R6 ;  /* 0x0033600601007387 */ /* 0x0003e80000100a00 */
[----:B-1----:R-:W2:Y:S04]  /*8efd0*/  LDL.LU.64 R6, [R1+0x62e8] ;  /* 0x0062e80001067983 */ /* 0x002ea80000300a00 */
[----:B------:R-:W-:Y:S04]  /*8efe0*/  STL.64 [R1+0x62d0], R14 ;  /* 0x0062d00e01007387 */ /* 0x000fe80000100a00 */
[----:B------:R1:W-:Y:S04]  /*8eff0*/  STL.64 [R1+0x3328], R26 ;  /* 0x0033281a01007387 */ /* 0x0003e80000100a00 */
[----:B-1----:R-:W3:Y:S01]  /*8f000*/  LDL.LU.64 R26, [R1+0x62e0] ;  /* 0x0062e000011a7983 */ /* 0x002ee20000300a00 */
[----:B------:R-:W-:Y:S01]  /*8f010*/  IMAD.MOV.U32 R15, RZ, RZ, R23 ;  /* 0x000000ffff0f7224 */ /* 0x000fe200078e0017 */
[----:B--2---:R-:W-:-:S05]  /*8f020*/  IADD3 R22, P3, R17, R7, RZ ;  /* 0x0000000711167210 */ /* 0x004fca0007f7e0ff */
[----:B------:R-:W-:Y:S01]  /*8f030*/  IMAD.X R23, R9, 0x1, R8, P3 ;  /* 0x0000000109177824 */ /* 0x000fe200018e0608 */
[----:B---3--:R1:W-:Y:S04]  /*8f040*/  STL.64 [R1+0x62b0], R26 ;  /* 0x0062b01a01007387 */ /* 0x0083e80000100a00 */
[----:B-1----:R-:W2:Y:S04]  /*8f050*/  LDL R27, [R1+0x178] ;  /* 0x00017800011b7983 */ /* 0x002ea80000100800 */
[----:B------:R1:W-:Y:S02]  /*8f060*/  STL.64 [R1+0x62c0], R28 ;  /* 0x0062c01c01007387 */ /* 0x0003e40000100a00 */
[----:B-1----:R-:W-:-:S02]  /*8f070*/  IMAD.MOV.U32 R28, RZ, RZ, R17 ;  /* 0x000000ffff1c7224 */ /* 0x002fc400078e0011 */
[----:B------:R-:W-:-:S05]  /*8f080*/  IMAD.X R17, R9, 0x1, R10, P2 ;  /* 0x0000000109117824 */ /* 0x000fca00010e060a */
[----:B------:R-:W-:Y:S04]  /*8f090*/  STL.64 [R1+0x3330], R16 ;  /* 0x0033301001007387 */ /* 0x000fe80000100a00 */
[----:B------:R1:W-:Y:S04]  /*8f0a0*/  STL.64 [R1+0x3338], R22 ;  /* 0x0033381601007387 */ /* 0x0003e80000100a00 */
[----:B-1----:R-:W3:Y:S01]  /*8f0b0*/  LDL.LU.64 R22, [R1+0x62d8] ;  /* 0x0062d80001167983 */ /* 0x002ee20000300a00 */
[C---:B------:R-:W-:Y:S02]  /*8f0c0*/  IADD3 R14, P1, R28.reuse, R5, RZ ;  /* 0x000000051c0e7210 */ /* 0x040fe40007f3e0ff */
[----:B------:R-:W-:Y:S01]  /*8f0d0*/  IADD3 R16, P2, R28, R3, RZ ;  /* 0x000000031c107210 */ /* 0x000fe20007f5e0ff */
[----:B------:R-:W-:-:S02]  /*8f0e0*/  IMAD.MOV.U32 R26, RZ, RZ, R15 ;  /* 0x000000ffff1a7224 */ /* 0x000fc400078e000f */
[C---:B------:R-:W-:Y:S02]  /*8f0f0*/  IMAD.X R15, R9.reuse, 0x1, R6, P1 ;  /* 0x00000001090f7824 */ /* 0x040fe400008e0606 */
[----:B------:R-:W-:Y:S01]  /*8f100*/  IMAD.X R17, R9, 0x1, R4, P2 ;  /* 0x0000000109117824 */ /* 0x000fe200010e0604 */
[----:B---3--:R-:W-:Y:S04]  /*8f110*/  STL.64 [R1+0x62a0], R22 ;  /* 0x0062a01601007387 */ /* 0x008fe80000100a00 */
[----:B------:R-:W-:Y:S04]  /*8f120*/  STL.64 [R1+0x62a8], R18 ;  /* 0x0062a81201007387 */ /* 0x000fe80000100a00 */
[----:B------:R1:W-:Y:S04]  /*8f130*/  STL.64 [R1+0x3340], R14 ;  /* 0x0033400e01007387 */ /* 0x0003e80000100a00 */
[----:B-1----:R-:W2:Y:S04]  /*8f140*/  LDL.LU.64 R14, [R1+0x62d0] ;  /* 0x0062d000010e7983 */ /* 0x002ea80000300a00 */
[----:B------:R1:W-:Y:S04]  /*8f150*/  STL.64 [R1+0x3348], R16 ;  /* 0x0033481001007387 */ /* 0x0003e80000100a00 */
[----:B-1----:R-:W3:Y:S04]  /*8f160*/  LDL.LU.64 R16, [R1+0x62c8] ;  /* 0x0062c80001107983 */ /* 0x002ee80000300a00 */
[----:B------:R1:W-:Y:S04]  /*8f170*/  STL [R1+0x6298], R4 ;  /* 0x0062980401007387 */ /* 0x0003e80000100800 */
[----:B-1----:R-:W4:Y:S01]  /*8f180*/  LDL.LU R4, [R1+0x178] ;  /* 0x0001780001047983 */ /* 0x002f220000300800 */
[----:B------:R-:W-:Y:S01]  /*8f190*/  IADD3 R22, P3, R28, R0, RZ ;  /* 0x000000001c167210 */ /* 0x000fe20007f7e0ff */
[----:B------:R-:W-:-:S04]  /*8f1a0*/  IMAD.MOV.U32 R18, RZ, RZ, R26 ;  /* 0x000000ffff127224 */ /* 0x000fc800078e001a */
[----:B------:R-:W-:Y:S01]  /*8f1b0*/  IMAD.X R23, R9, 0x1, R2, P3 ;  /* 0x0000000109177824 */ /* 0x000fe200018e0602 */
[----:B--2---:R-:W-:Y:S02]  /*8f1c0*/  IADD3 R26, P1, R27, R14, RZ ;  /* 0x0000000e1b1a7210 */ /* 0x004fe40007f3e0ff */
[----:B----4-:R-:W-:-:S05]  /*8f1d0*/  IADD3 R28, P2, R4, R13, RZ ;  /* 0x0000000d041c7210 */ /* 0x010fca0007f5e0ff */
[----:B------:R1:W-:Y:S04]  /*8f1e0*/  STL [R1+0x3320], R28 ;  /* 0x0033201c01007387 */ /* 0x0003e80000100800 */
[----:B-1----:R-:W2:Y:S04]  /*8f1f0*/  LDL.LU.64 R28, [R1+0x62c0] ;  /* 0x0062c000011c7983 */ /* 0x002ea80000300a00 */
[----:B------:R-:W4:Y:S04]  /*8f200*/  LDL.LU R9, [R1+0x62b8] ;  /* 0x0062b80001097983 */ /* 0x000f280000300800 */
[----:B------:R1:W-:Y:S02]  /*8f210*/  STL.64 [R1+0x3310], R22 ;  /* 0x0033101601007387 */ /* 0x0003e40000100a00 */
[----:B-1----:R-:W-:-:S04]  /*8f220*/  IMAD.MOV.U32 R23, RZ, RZ, R18 ;  /* 0x000000ffff177224 */ /* 0x002fc800078e0012 */
[----:B---3--:R-:W-:-:S05]  /*8f230*/  IMAD.X R27, R23, 0x1, R16, P1 ;  /* 0x00000001171b7824 */ /* 0x008fca00008e0610 */
[----:B------:R1:W-:Y:S04]  /*8f240*/  STL.64 [R1+0x3318], R26 ;  /* 0x0033181a01007387 */ /* 0x0003e80000100a00 */
[----:B-1----:R-:W3:Y:S04]  /*8f250*/  LDL.LU.64 R26, [R1+0x62b0] ;  /* 0x0062b000011a7983 */ /* 0x002ee80000300a00 */
[----:B------:R1:W-:Y:S04]  /*8f260*/  STL [R1+0x6288], R16 ;  /* 0x0062881001007387 */ /* 0x0003e80000100800 */
[----:B-1----:R-:W2:Y:S04]  /*8f270*/  LDL.LU R16, [R1+0x17c] ;  /* 0x00017c0001107983 */ /* 0x002ea80000300800 */
[----:B---3--:R1:W-:Y:S04]  /*8f280*/  STL.64 [R1+0x6280], R26 ;  /* 0x0062801a01007387 */ /* 0x0083e80000100a00 */
[----:B-1----:R0:W3:Y:S01]  /*8f290*/  LDL.64 R26, [R1+0x3320] ;  /* 0x00332000011a7983 */ /* 0x0020e20000100a00 */
[----:B----4-:R-:W-:-:S02]  /*8f2a0*/  IADD3 R18, P1, R4, R9, RZ ;  /* 0x0000000904127210 */ /* 0x010fc40007f3e0ff */
[----:B------:R-:W-:-:S03]  /*8f2b0*/  IADD3 R22, P3, R4, R11, RZ ;  /* 0x0000000b04167210 */ /* 0x000fc60007f7e0ff */
[----:B------:R1:W-:Y:S04]  /*8f2c0*/  STL [R1+0x32f0], R18 ;  /* 0x0032f01201007387 */ /* 0x0003e80000100800 */
[----:B-1----:R-:W4:Y:S01]  /*8f2d0*/  LDL.LU.64 R18, [R1+0x62a8] ;  /* 0x0062a80001127983 */ /* 0x002f220000300a00 */
[----:B---3--:R-:W-:-:S05]  /*8f2e0*/  IMAD.X R27, R23, 0x1, R15, P2 ;  /* 0x00000001171b7824 */ /* 0x008fca00010e060f */
[----:B------:R1:W-:Y:S02]  /*8f2f0*/  STL [R1+0x3324], R27 ;  /* 0x0033241b01007387 */ /* 0x0003e40000100800 */
[----:B-1----:R-:W-:-:S04]  /*8f300*/  IMAD.MOV.U32 R27, RZ, RZ, R23 ;  /* 0x000000ffff1b7224 */ /* 0x002fc800078e0017 */
[----:B------:R-:W-:-:S05]  /*8f310*/  IMAD.X R23, R27, 0x1, R12, P3 ;  /* 0x000000011b177824 */ /* 0x000fca00018e060c */
[----:B------:R1:W-:Y:S04]  /*8f320*/  STL.64 [R1+0x32e8], R22 ;  /* 0x0032e81601007387 */ /* 0x0003e80000100a00 */
[----:B-1----:R-:W3:Y:S01]  /*8f330*/  LDL.LU.64 R22, [R1+0x62a0] ;  /* 0x0062a00001167983 */ /* 0x002ee20000300a00 */
[----:B------:R-:W-:-:S03]  /*8f340*/  IADD3 R26, P2, R4, R7, RZ ;  /* 0x00000007041a7210 */ /* 0x000fc60007f5e0ff */
[----:B---3--:R-:W-:Y:S04]  /*8f350*/  STL.64 [R1+0x6278], R22 ;  /* 0x0062781601007387 */ /* 0x008fe80000100a00 */
[----:B----4-:R1:W-:Y:S04]  /*8f360*/  STL.64 [R1+0x6290], R18 ;  /* 0x0062901201007387 */ /* 0x0103e80000100a00 */
[----:B-1----:R0:W3:Y:S01]  /*8f370*/  LDL.64 R18, [R1+0x32f0] ;  /* 0x0032f00001127983 */ /* 0x0020e20000100a00 */
[----:B------:R-:W-:-:S04]  /*8f380*/  IMAD.MOV.U32 R23, RZ, RZ, R27 ;  /* 0x000000ffff177224 */ /* 0x000fc800078e001b */
[C---:B------:R-:W-:Y:S01]  /*8f390*/  IMAD.X R27, R23.reuse, 0x1, R8, P2 ;  /* 0x00000001171b7824 */ /* 0x040fe200010e0608 */
[C---:B------:R-:W-:Y:S01]  /*8f3a0*/  IADD3 R22, P3, R4.reuse, R5, RZ ;  /* 0x0000000504167210 */ /* 0x040fe20007f7e0ff */
[----:B---3--:R-:W-:Y:S01]  /*8f3b0*/  IMAD.X R19, R23, 0x1, R10, P1 ;  /* 0x0000000117137824 */ /* 0x008fe200008e060a */
[----:B------:R-:W-:-:S04]  /*8f3c0*/  IADD3 R18, P1, R4, R3, RZ ;  /* 0x0000000304127210 */ /* 0x000fc80007f3e0ff */
[----:B------:R-:W-:Y:S04]  /*8f3d0*/  STL [R1+0x32f4], R19 ;  /* 0x0032f41301007387 */ /* 0x000fe80000100800 */
[----:B------:R1:W-:Y:S02]  /*8f3e0*/  STL.64 [R1+0x32f8], R26 ;  /* 0x0032f81a01007387 */ /* 0x0003e40000100a00 */
[----:B-1----:R-:W-:Y:S02]  /*8f3f0*/  IADD3 R26, P2, R4, R0, RZ ;  /* 0x00000000041a7210 */ /* 0x002fe40007f5e0ff */
[----:B------:R-:W3:Y:S01]  /*8f400*/  LDL.LU R4, [R1+0x6298] ;  /* 0x0062980001047983 */ /* 0x000ee20000300800 */
[----:B------:R-:W-:-:S04]  /*8f410*/  IMAD.MOV.U32 R27, RZ, RZ, R23 ;  /* 0x000000ffff1b7224 */ /* 0x000fc800078e0017 */
[----:B------:R-:W-:Y:S01]  /*8f420*/  IMAD.X R23, R27, 0x1, R6, P3 ;  /* 0x000000011b177824 */ /* 0x000fe200018e0606 */
[----:B------:R2:W-:Y:S04]  /*8f430*/  STL.64 [R1+0x6270], R6 ;  /* 0x0062700601007387 */ /* 0x0005e80000100a00 */
[----:B------:R1:W-:Y:S01]  /*8f440*/  STL.64 [R1+0x3300], R22 ;  /* 0x0033001601007387 */ /* 0x0003e20000100a00 */
[----:B--2---:R-:W-:-:S03]  /*8f450*/  IMAD.MOV.U32 R7, RZ, RZ, R16 ;  /* 0x000000ffff077224 */ /* 0x004fc600078e0010 */
[----:B-1----:R-:W2:Y:S01]  /*8f460*/  LDL R23, [R1+0x2bc] ;  /* 0x0002bc0001177983 */ /* 0x002ea20000100800 */
[C---:B------:R-:W-:Y:S01]  /*8f470*/  IADD3 R22, P3, R16.reuse, R14, RZ ;  /* 0x0000000e10167210 */ /* 0x040fe20007f7e0ff */
[C---:B---3--:R-:W-:Y:S02]  /*8f480*/  IMAD.X R19, R27.reuse, 0x1, R4, P1 ;  /* 0x000000011b137824 */ /* 0x048fe400008e0604 */
[----:B------:R-:W-:Y:S01]  /*8f490*/  IMAD.X R27, R27, 0x1, R2, P2 ;  /* 0x000000011b1b7824 */ /* 0x000fe200010e0602 */
[----:B------:R-:W-:Y:S02]  /*8f4a0*/  IADD3 R6, P1, R16, R13, RZ ;  /* 0x0000000d10067210 */ /* 0x000fe40007f3e0ff */
[----:B------:R1:W-:Y:S04]  /*8f4b0*/  STL.64 [R1+0x3308], R18 ;  /* 0x0033081201007387 */ /* 0x0003e80000100a00 */
[----:B-1----:R-:W3:Y:S04]  /*8f4c0*/  LDL.LU.64 R18, [R1+0x6290] ;  /* 0x0062900001127983 */ /* 0x002ee80000300a00 */
[----:B------:R-:W2:Y:S04]  /*8f4d0*/  LDL.LU R16, [R1+0x6288] ;  /* 0x0062880001107983 */ /* 0x000ea80000300800 */
[----:B------:R1:W-:Y:S04]  /*8f4e0*/  STL.64 [R1+0x32d0], R26 ;  /* 0x0032d01a01007387 */ /* 0x0003e80000100a00 */
[----:B-1----:R-:W4:Y:S04]  /*8f4f0*/  LDL.LU.64 R26, [R1+0x6280] ;  /* 0x00628000011a7983 */ /* 0x002f280000300a00 */
[----:B----4-:R1:W-:Y:S04]  /*8f500*/  STL.64 [R1+0x6258], R26 ;  /* 0x0062581a01007387 */ /* 0x0103e80000100a00 */
[----:B-1----:R-:W4:Y:S01]  /*8f510*/  LDL R26, [R1+0x180] ;  /* 0x00018000011a7983 */ /* 0x002f220000100800 */
[----:B--2---:R-:W-:-:S03]  /*8f520*/  IMAD.X R23, R23, 0x1, R16, P3 ;  /* 0x0000000117177824 */ /* 0x004fc600018e0610 */
[----:B----4-:R1:W-:Y:S04]  /*8f530*/  STL.64 [R1+0x6260], R26 ;  /* 0x0062601a01007387 */ /* 0x0103e80000100a00 */
[----:B-1----:R-:W2:Y:S04]  /*8f540*/  LDL.LU R27, [R1+0x2b0] ;  /* 0x0002b000011b7983 */ /* 0x002ea80000300800 */
[----:B------:R1:W-:Y:S04]  /*8f550*/  STL.64 [R1+0x32d8], R22 ;  /* 0x0032d81601007387 */ /* 0x0003e80000100a00 */
[----:B-1----:R-:W4:Y:S04]  /*8f560*/  LDL.LU.64 R22, [R1+0x6278] ;  /* 0x0062780001167983 */ /* 0x002f280000300a00 */
[----:B----4-:R-:W-:Y:S04]  /*8f570*/  STL.64 [R1+0x6250], R22 ;  /* 0x0062501601007387 */ /* 0x010fe80000100a00 */
[----:B---3--:R1:W-:Y:S04]  /*8f580*/  STL.64 [R1+0x6268], R18 ;  /* 0x0062681201007387 */ /* 0x0083e80000100a00 */
[----:B------:R3:W-:Y:S01]  /*8f590*/  STL [R1+0x6240], R9 ;  /* 0x0062400901007387 */ /* 0x0007e20000100800 */
[----:B-1----:R-:W-:-:S05]  /*8f5a0*/  IMAD.MOV.U32 R19, RZ, RZ, R7 ;  /* 0x000000ffff137224 */ /* 0x002fca00078e0007 */
[----:B------:R-:W-:Y:S02]  /*8f5b0*/  IADD3 R22, P3, R19, R9, RZ ;  /* 0x0000000913167210 */ /* 0x000fe40007f7e0ff */
[----:B---3--:R-:W3:Y:S01]  /*8f5c0*/  LDL.LU R9, [R1+0x2bc] ;  /* 0x0002bc0001097983 */ /* 0x008ee20000300800 */
[----:B------:R-:W-:Y:S01]  /*8f5d0*/  IADD3 R26, P2, R7, R11, RZ ;  /* 0x0000000b071a7210 */ /* 0x000fe20007f5e0ff */
[----:B---3--:R-:W-:-:S05]  /*8f5e0*/  IMAD.X R7, R9, 0x1, R15, P1 ;  /* 0x0000000109077824 */ /* 0x008fca00008e060f */
[----:B------:R1:W-:Y:S04]  /*8f5f0*/  STL.64 [R1+0x32e0], R6 ;  /* 0x0032e00601007387 */ /* 0x0003e80000100a00 */
[----:B-1----:R-:W3:Y:S04]  /*8f600*/  LDL.LU.64 R6, [R1+0x6270] ;  /* 0x0062700001067983 */ /* 0x002ee80000300a00 */
[----:B------:R1:W-:Y:S04]  /*8f610*/  STL.64 [R1+0x6238], R16 ;  /* 0x0062381001007387 */ /* 0x0003e80000100a00 */
[----:B------:R2:W-:Y:S01]  /*8f620*/  STL.64 [R1+0x6248], R20 ;  /* 0x0062481401007387 */ /* 0x0005e20000100a00 */
[----:B------:R-:W-:-:S02]  /*8f630*/  IMAD.X R23, R9, 0x1, R10, P3 ;  /* 0x0000000109177824 */ /* 0x000fc400018e060a */
[----:B-1----:R-:W-:Y:S02]  /*8f640*/  IMAD.MOV.U32 R17, RZ, RZ, R19 ;  /* 0x000000ffff117224 */ /* 0x002fe400078e0013 */
[----:B--2---:R-:W-:Y:S02]  /*8f650*/  IMAD.MOV.U32 R20, RZ, RZ, R27 ;  /* 0x000000ffff147224 */ /* 0x004fe400078e001b */
[----:B------:R-:W-:-:S05]  /*8f660*/  IMAD.X R27, R9, 0x1, R12, P2 ;  /* 0x00000001091b7824 */ /* 0x000fca00010e060c */
[----:B------:R1:W-:Y:S04]  /*8f670*/  STL.64 [R1+0x32a8], R26 ;  /* 0x0032a81a01007387 */ /* 0x0003e80000100a00 */
[----:B------:R-:W-:Y:S01]  /*8f680*/  STL.64 [R1+0x32b0], R22 ;  /* 0x0032b01601007387 */ /* 0x000fe20000100a00 */
[C---:B-1----:R-:W-:Y:S02]  /*8f690*/  IADD3 R26, P2, R17.reuse, R5, RZ ;  /* 0x00000005111a7210 */ /* 0x042fe40007f5e0ff */
[----:B---3--:R-:W-:-:S03]  /*8f6a0*/  IADD3 R18, P1, R17, R7, RZ ;  /* 0x0000000711127210 */ /* 0x008fc60007f3e0ff */
[C---:B------:R-:W-:Y:S02]  /*8f6b0*/  IMAD.X R27, R9.reuse, 0x1, R6, P2 ;  /* 0x00000001091b7824 */ /* 0x040fe400010e0606 */
[----:B------:R-:W-:-:S05]  /*8f6c0*/  IMAD.X R19, R9, 0x1, R8, P1 ;  /* 0x0000000109137824 */ /* 0x000fca00008e0608 */
[----:B------:R1:W-:Y:S04]  /*8f6d0*/  STL.64 [R1+0x32b8], R18 ;  /* 0x0032b81201007387 */ /* 0x0003e80000100a00 */
[----:B-1----:R-:W2:Y:S04]  /*8f6e0*/  LDL.LU.64 R18, [R1+0x6268] ;  /* 0x0062680001127983 */ /* 0x002ea80000300a00 */
[----:B------:R1:W-:Y:S04]  /*8f6f0*/  STL.64 [R1+0x32c0], R26 ;  /* 0x0032c01a01007387 */ /* 0x0003e80000100a00 */
[----:B-1----:R-:W3:Y:S01]  /*8f700*/  LDL.LU.64 R26, [R1+0x6260] ;  /* 0x00626000011a7983 */ /* 0x002ee20000300a00 */
[----:B------:R-:W-:-:S02]  /*8f710*/  IADD3 R22, P3, R17, R3, RZ ;  /* 0x0000000311167210 */ /* 0x000fc40007f7e0ff */
[----:B---3--:R-:W-:-:S05]  /*8f720*/  IADD3 R26, P2, R26, R14, RZ ;  /* 0x0000000e1a1a7210 */ /* 0x008fca0007f5e0ff */
[----:B------:R1:W-:Y:S04]  /*8f730*/  STL [R1+0x3298], R26 ;  /* 0x0032981a01007387 */ /* 0x0003e80000100800 */
[----:B-1----:R-:W3:Y:S01]  /*8f740*/  LDL.LU.64 R26, [R1+0x6258] ;  /* 0x00625800011a7983 */ /* 0x002ee20000300a00 */
[----:B------:R-:W-:-:S03]  /*8f750*/  IMAD.X R23, R9, 0x1, R4, P3 ;  /* 0x0000000109177824 */ /* 0x000fc600018e0604 */
[----:B---3--:R-:W-:Y:S04]  /*8f760*/  STL.64 [R1+0x6230], R26 ;  /* 0x0062301a01007387 */ /* 0x008fe80000100a00 */
[----:B------:R1:W-:Y:S04]  /*8f770*/  STL.64 [R1+0x32c8], R22 ;  /* 0x0032c81601007387 */ /* 0x0003e80000100a00 */
[----:B-1----:R-:W3:Y:S04]  /*8f780*/  LDL.LU.64 R22, [R1+0x6250] ;  /* 0x0062500001167983 */ /* 0x002ee80000300a00 */
[----:B--2---:R1:W-:Y:S04]  /*8f790*/  STL.64 [R1+0x6228], R18 ;  /* 0x0062281201007387 */ /* 0x0043e80000100a00 */
[----:B-1----:R0:W2:Y:S04]  /*8f7a0*/  LDL.64 R18, [R1+0x3298] ;  /* 0x0032980001127983 */ /* 0x0020a80000100a00 */
[----:B--2---:R-:W2:Y:S04]  /*8f7b0*/  LDL R19, [R1+0x2b8] ;  /* 0x0002b80001137983 */ /* 0x004ea80000100800 */
[----:B------:R1:W-:Y:S04]  /*8f7c0*/  STL [R1+0x6218], R4 ;  /* 0x0062180401007387 */ /* 0x0003e80000100800 */
[----:B-1----:R-:W4:Y:S01]  /*8f7d0*/  LDL.LU R4, [R1+0x180] ;  /* 0x0001800001047983 */ /* 0x002f220000300800 */
[----:B------:R-:W-:Y:S01]  /*8f7e0*/  IADD3 R16, P1, R17, R0, RZ ;  /* 0x0000000011107210 */ /* 0x000fe20007f3e0ff */
[----:B------:R-:W-:-:S04]  /*8f7f0*/  IMAD.MOV.U32 R27, RZ, RZ, R20 ;  /* 0x000000ffff1b7224 */ /* 0x000fc800078e0014 */
[----:B------:R-:W-:Y:S01]  /*8f800*/  IMAD.X R17, R9, 0x1, R2, P1 ;  /* 0x0000000109117824 */ /* 0x000fe200008e0602 */
[----:B----4-:R-:W-:-:S05]  /*8f810*/  IADD3 R20, P3, R4, R13, RZ ;  /* 0x0000000d04147210 */ /* 0x010fca0007f7e0ff */
[----:B------:R1:W-:Y:S04]  /*8f820*/  STL [R1+0x32a0], R20 ;  /* 0x0032a01401007387 */ /* 0x0003e80000100800 */
[----:B-1----:R-:W4:Y:S04]  /*8f830*/  LDL.LU.64 R20, [R1+0x6248] ;  /* 0x0062480001147983 */ /* 0x002f280000300a00 */
[----:B------:R-:W3:Y:S04]  /*8f840*/  LDL.LU R9, [R1+0x6240] ;  /* 0x0062400001097983 */ /* 0x000ee80000300800 */
[----:B------:R1:W-:Y:S04]  /*8f850*/  STL.64 [R1+0x3290], R16 ;  /* 0x0032901001007387 */ /* 0x0003e80000100a00 */
[----:B-1----:R-:W2:Y:S04]  /*8f860*/  LDL.LU.64 R16, [R1+0x6238] ;  /* 0x0062380001107983 */ /* 0x002ea80000300a00 */
[----:B----4-:R-:W-:Y:S01]  /*8f870*/  STL.64 [R1+0x6208], R20 ;  /* 0x0062081401007387 */ /* 0x010fe20000100a00 */
[----:B--2---:R-:W-:-:S03]  /*8f880*/  IMAD.X R19, R19, 0x1, R16, P2 ;  /* 0x0000000113137824 */ /* 0x004fc600010e0610 */
[----:B------:R1:W-:Y:S01]  /*8f890*/  STL.64 [R1+0x6220], R16 ;  /* 0x0062201001007387 */ /* 0x0003e20000100a00 */
[----:B---3--:R-:W-:-:S03]  /*8f8a0*/  IADD3 R18, P2, R4, R9, RZ ;  /* 0x0000000904127210 */ /* 0x008fc60007f5e0ff */
[----:B-1----:R0:W2:Y:S04]  /*8f8b0*/  LDL.64 R16, [R1+0x32a0] ;  /* 0x0032a00001107983 */ /* 0x0020a80000100a00 */
[----:B------:R-:W-:Y:S04]  /*8f8c0*/  STL [R1+0x329c], R19 ;  /* 0x00329c1301007387 */ /* 0x000fe80000100800 */
[----:B------:R1:W-:Y:S04]  /*8f8d0*/  STL [R1+0x6200], R9 ;  /* 0x0062000901007387 */ /* 0x0003e80000100800 */
[----:B-1----:R-:W2:Y:S01]  /*8f8e0*/  LDL.LU R9, [R1+0x2b8] ;  /* 0x0002b80001097983 */ /* 0x002ea20000300800 */
[----:B------:R-:W-:Y:S01]  /*8f8f0*/  IADD3 R26, P1, R4, R11, RZ ;  /* 0x0000000b041a7210 */ /* 0x000fe20007f3e0ff */
[----:B------:R-:W-:-:S02]  /*8f900*/  IMAD.MOV.U32 R21, RZ, RZ, R27 ;  /* 0x000000ffff157224 */ /* 0x000fc400078e001b */
[----:B------:R-:W-:Y:S01]  /*8f910*/  STL.64 [R1+0x6210], R14 ;  /* 0x0062100e01007387 */ /* 0x000fe20000100a00 */
[C---:B--2---:R-:W-:Y:S02]  /*8f920*/  IMAD.X R17, R9.reuse, 0x1, R15, P3 ;  /* 0x0000000109117824 */ /* 0x044fe400018e060f */
[----:B------:R-:W-:-:S03]  /*8f930*/  IMAD.X R27, R9, 0x1, R12, P1 ;  /* 0x00000001091b7824 */ /* 0x000fc600008e060c */
[----:B------:R-:W-:Y:S04]  /*8f940*/  STL [R1+0x32a4], R17 ;  /* 0x0032a41101007387 */ /* 0x000fe80000100800 */
[----:B------:R1:W-:Y:S04]  /*8f950*/  STL.64 [R1+0x3268], R26 ;  /* 0x0032681a01007387 */ /* 0x0003e80000100a00 */
[----:B-1----:R-:W2:Y:S01]  /*8f960*/  LDL.LU.64 R26, [R1+0x6230] ;  /* 0x00623000011a7983 */ /* 0x002ea20000300a00 */
[----:B------:R-:W-:Y:S01]  /*8f970*/  IMAD.X R19, R9, 0x1, R10, P2 ;  /* 0x0000000109137824 */ /* 0x000fe200010e060a */
[----:B------:R-:W-:-:S02]  /*8f980*/  IADD3 R16, P3, R4, R7, RZ ;  /* 0x0000000704107210 */ /* 0x000fc40007f7e0ff */
[----:B--2---:R1:W-:Y:S04]  /*8f990*/  STL.64 [R1+0x61f8], R26 ;  /* 0x0061f81a01007387 */ /* 0x0043e80000100a00 */
[----:B-1----:R-:W2:Y:S04]  /*8f9a0*/  LDL R27, [R1+0x184] ;  /* 0x00018400011b7983 */ /* 0x002ea80000100800 */
[----:B------:R1:W-:Y:S04]  /*8f9b0*/  STL.64 [R1+0x3270], R18 ;  /* 0x0032701201007387 */ /* 0x0003e80000100a00 */
[----:B-1----:R-:W3:Y:S01]  /*8f9c0*/  LDL.LU.64 R18, [R1+0x6228] ;  /* 0x0062280001127983 */ /* 0x002ee20000300a00 */
[C---:B------:R-:W-:Y:S01]  /*8f9d0*/  IADD3 R20, P1, R4.reuse, R5, RZ ;  /* 0x0000000504147210 */ /* 0x040fe20007f3e0ff */
[----:B------:R-:W-:Y:S01]  /*8f9e0*/  IMAD.X R17, R9, 0x1, R8, P3 ;  /* 0x0000000109117824 */ /* 0x000fe200018e0608 */
[----:B------:R-:W-:Y:S01]  /*8f9f0*/  IADD3 R14, P3, R4, R0, RZ ;  /* 0x00000000040e7210 */ /* 0x000fe20007f7e0ff */
[----:B------:R-:W-:-:S02]  /*8fa00*/  IMAD.MOV.U32 R26, RZ, RZ, R21 ;  /* 0x000000ffff1a7224 */ /* 0x000fc400078e0015 */
[----:B------:R-:W-:Y:S01]  /*8fa10*/  IMAD.X R21, R9, 0x1, R6, P1 ;  /* 0x0000000109157824 */ /* 0x000fe200008e0606 */
[----:B---3--:R1:W-:Y:S04]  /*8fa20*/  STL.64 [R1+0x61e8], R18 ;  /* 0x0061e81201007387 */ /* 0x0083e80000100a00 */
[----:B------:R3:W-:Y:S01]  /*8fa30*/  STL.64 [R1+0x3278], R16 ;  /* 0x0032781001007387 */ /* 0x0007e20000100a00 */
[----:B-1----:R-:W-:-:S03]  /*8fa40*/  IADD3 R18, P2, R4, R3, RZ ;  /* 0x0000000304127210 */ /* 0x002fc60007f5e0ff */
[----:B---3--:R-:W3:Y:S04]  /*8fa50*/  LDL.LU.64 R16, [R1+0x6220] ;  /* 0x0062200001107983 */ /* 0x008ee80000300a00 */
[----:B------:R-:W4:Y:S04]  /*8fa60*/  LDL.LU R4, [R1+0x6218] ;  /* 0x0062180001047983 */ /* 0x000f280000300800 */
[----:B------:R1:W-:Y:S04]  /*8fa70*/  STL [R1+0x3250], R14 ;  /* 0x0032500e01007387 */ /* 0x0003e80000100800 */
[----:B-1----:R-:W2:Y:S04]  /*8fa80*/  LDL.LU.64 R14, [R1+0x6210] ;  /* 0x00621000010e7983 */ /* 0x002ea80000300a00 */
[----:B------:R1:W-:Y:S04]  /*8fa90*/  STL.64 [R1+0x3280], R20 ;  /* 0x0032801401007387 */ /* 0x0003e80000100a00 */
[----:B-1----:R-:W3:Y:S04]  /*8faa0*/  LDL.LU.64 R20, [R1+0x6208] ;  /* 0x0062080001147983 */ /* 0x002ee80000300a00 */
[----:B------:R-:W-:Y:S04]  /*8fab0*/  STL.64 [R1+0x61f0], R6 ;  /* 0x0061f00601007387 */ /* 0x000fe80000100a00 */
[----:B---3--:R1:W-:Y:S04]  /*8fac0*/  STL.64 [R1+0x61e0], R20 ;  /* 0x0061e01401007387 */ /* 0x0083e80000100a00 */
[----:B-1----:R0:W3:Y:S01]  /*8fad0*/  LDL.64 R20, [R1+0x3250] ;  /* 0x0032500001147983 */ /* 0x0020e20000100a00 */
[----:B----4-:R-:W-:-:S03]  /*8fae0*/  IMAD.X R19, R9, 0x1, R4, P2 ;  /* 0x0000000109137824 */ /* 0x010fc600010e0604 */
[----:B------:R1:W-:Y:S04]  /*8faf0*/  STL [R1+0x61d0], R4 ;  /* 0x0061d00401007387 */ /* 0x0003e80000100800 */
[----:B-1----:R-:W4:Y:S04]  /*8fb00*/  LDL.LU R4, [R1+0x184] ;  /* 0x0001840001047983 */ /* 0x002f280000300800 */
[----:B------:R1:W-:Y:S04]  /*8fb10*/  STL.64 [R1+0x3288], R18 ;  /* 0x0032881201007387 */ /* 0x0003e80000100a00 */
[----:B-1----:R-:W4:Y:S01]  /*8fb20*/  LDL R19, [R1+0x2b4] ;  /* 0x0002b40001137983 */ /* 0x002f220000100800 */
[----:B---3--:R-:W-:-:S03]  /*8fb30*/  IMAD.X R21, R9, 0x1, R2, P3 ;  /* 0x0000000109157824 */ /* 0x008fc600018e0602 */
[----:B------:R-:W3:Y:S01]  /*8fb40*/  LDL.LU R9, [R1+0x6200] ;  /* 0x0062000001097983 */ /* 0x000ee20000300800 */
[----:B------:R-:W-:Y:S01]  /*8fb50*/  IMAD.MOV.U32 R6, RZ, RZ, R26 ;  /* 0x000000ffff067224 */ /* 0x000fe200078e001a */
[----:B--2---:R-:W-:Y:S02]  /*8fb60*/  IADD3 R26, P1, R27, R14, RZ ;  /* 0x0000000e1b1a7210 */ /* 0x004fe40007f3e0ff */
[----:B------:R1:W-:Y:S04]  /*8fb70*/  STL.64 [R1+0x61d8], R2 ;  /* 0x0061d80201007387 */ /* 0x0003e80000100a00 */
[----:B------:R-:W-:Y:S01]  /*8fb80*/  STL [R1+0x3254], R21 ;  /* 0x0032541501007387 */ /* 0x000fe20000100800 */
[----:B----4-:R-:W-:Y:S01]  /*8fb90*/  IADD3 R18, P2, R4, R13, RZ ;  /* 0x0000000d04127210 */ /* 0x010fe20007f5e0ff */
[----:B-1----:R-:W-:-:S02]  /*8fba0*/  IMAD.MOV.U32 R2, RZ, RZ, R6 ;  /* 0x000000ffff027224 */ /* 0x002fc400078e0006 */
[C---:B------:R-:W-:Y:S02]  /*8fbb0*/  IMAD.X R27, R19.reuse, 0x1, R16, P1 ;  /* 0x00000001131b7824 */ /* 0x040fe400008e0610 */
[----:B------:R-:W-:-:S03]  /*8fbc0*/  IMAD.X R19, R19, 0x1, R15, P2 ;  /* 0x0000000113137824 */ /* 0x000fc600010e060f */
[----:B------:R1:W-:Y:S04]  /*8fbd0*/  STL.64 [R1+0x3258], R26 ;  /* 0x0032581a01007387 */ /* 0x0003e80000100a00 */
[----:B-1----:R-:W2:Y:S01]  /*8fbe0*/  LDL.LU.64 R26, [R1+0x61f8] ;  /* 0x0061f800011a7983 */ /* 0x002ea20000300a00 */
[----:B---3--:R-:W-:-:S05]  /*8fbf0*/  IADD3 R6, P1, R4, R9, RZ ;  /* 0x0000000904067210 */ /* 0x008fca0007f3e0ff */
[----:B------:R1:W-:Y:S04]  /*8fc00*/  STL [R1+0x3230], R6 ;  /* 0x0032300601007387 */ /* 0x0003e80000100800 */
[----:B-1----:R-:W3:Y:S04]  /*8fc10*/  LDL.LU.64 R6, [R1+0x61f0] ;  /* 0x0061f00001067983 */ /* 0x002ee80000300a00 */
[----:B------:R1:W-:Y:S04]  /*8fc20*/  STL.64 [R1+0x3260], R18 ;  /* 0x0032601201007387 */ /* 0x0003e80000100a00 */
[----:B-1----:R-:W4:Y:S04]  /*8fc30*/  LDL.LU.64 R18, [R1+0x61e8] ;  /* 0x0061e80001127983 */ /* 0x002f280000300a00 */
[----:B------:R1:W-:Y:S04]  /*8fc40*/  STL [R1+0x61c0], R15 ;  /* 0x0061c00f01007387 */ /* 0x0003e80000100800 */
[----:B-1----:R-:W2:Y:S01]  /*8fc50*/  LDL.LU R15, [R1+0x2b4] ;  /* 0x0002b400010f7983 */ /* 0x002ea20000300800 */
[----:B------:R-:W-:-:S03]  /*8fc60*/  IADD3 R20, P3, R4, R11, RZ ;  /* 0x0000000b04147210 */ /* 0x000fc60007f7e0ff */
[----:B----4-:R-:W-:Y:S04]  /*8fc70*/  STL.64 [R1+0x61b8], R18 ;  /* 0x0061b81201007387 */ /* 0x010fe80000100a00 */
[----:B------:R1:W-:Y:S01]  /*8fc80*/  STL.64 [R1+0x61c8], R16 ;  /* 0x0061c81001007387 */ /* 0x0003e20000100a00 */
[----:B--2---:R-:W-:-:S03]  /*8fc90*/  IMAD.X R21, R15, 0x1, R12, P3 ;  /* 0x000000010f157824 */ /* 0x004fc600018e060c */
[----:B-1----:R0:W2:Y:S04]  /*8fca0*/  LDL.64 R16, [R1+0x3230] ;  /* 0x0032300001107983 */ /* 0x0020a80000100a00 */
[----:B------:R1:W-:Y:S04]  /*8fcb0*/  STL.64 [R1+0x3228], R20 ;  /* 0x0032281401007387 */ /* 0x0003e80000100a00 */
[----:B-1----:R-:W4:Y:S01]  /*8fcc0*/  LDL.LU.64 R20, [R1+0x61e0] ;  /* 0x0061e00001147983 */ /* 0x002f220000300a00 */
[----:B---3--:R-:W-:-:S03]  /*8fcd0*/  IADD3 R18, P2, R4, R7, RZ ;  /* 0x0000000704127210 */ /* 0x008fc60007f5e0ff */
[----:B----4-:R1:W-:Y:S02]  /*8fce0*/  STL.64 [R1+0x6198], R20 ;  /* 0x0061981401007387 */ /* 0x0103e40000100a00 */
[----:B-1----:R-:W-:Y:S01]  /*8fcf0*/  IMAD.MOV.U32 R20, RZ, RZ, R2 ;  /* 0x000000ffff147224 */ /* 0x002fe200078e0002 */
[----:B------:R-:W-:Y:S01]  /*8fd00*/  IADD3 R2, P3, R4, R5, RZ ;  /* 0x0000000504027210 */ /* 0x000fe20007f7e0ff */
[----:B------:R-:W3:Y:S04]  /*8fd10*/  LDL R21, [R1+0x188] ;  /* 0x0001880001157983 */ /* 0x000ee80000100800 */
[----:B------:R1:W-:Y:S04]  /*8fd20*/  STL [R1+0x3240], R2 ;  /* 0x0032400201007387 */ /* 0x0003e80000100800 */
[----:B-1----:R-:W4:Y:S01]  /*8fd30*/  LDL.LU.64 R2, [R1+0x61d8] ;  /* 0x0061d80001027983 */ /* 0x002f220000300a00 */
[----:B--2---:R-:W-:-:S02]  /*8fd40*/  IMAD.X R17, R15, 0x1, R10, P1 ;  /* 0x000000010f117824 */ /* 0x004fc400008e060a */
[----:B------:R-:W-:-:S03]  /*8fd50*/  IMAD.X R19, R15, 0x1, R8, P2 ;  /* 0x000000010f137824 */ /* 0x000fc600010e0608 */
[----:B------:R-:W-:Y:S04]  /*8fd60*/  STL [R1+0x3234], R17 ;  /* 0x0032341101007387 */ /* 0x000fe80000100800 */
[----:B------:R1:W-:Y:S04]  /*8fd70*/  STL.64 [R1+0x61a8], R8 ;  /* 0x0061a80801007387 */ /* 0x0003e80000100a00 */
[----:B-1----:R0:W2:Y:S04]  /*8fd80*/  LDL.64 R8, [R1+0x3240] ;  /* 0x0032400001087983 */ /* 0x0020a80000100a00 */
[----:B------:R1:W-:Y:S02]  /*8fd90*/  STL.64 [R1+0x3238], R18 ;  /* 0x0032381201007387 */ /* 0x0003e40000100a00 */
[----:B-1----:R-:W-:-:S02]  /*8fda0*/  IADD3 R18, P2, R4, R0, RZ ;  /* 0x0000000004127210 */ /* 0x002fc40007f5e0ff */
[----:B----4-:R-:W-:Y:S02]  /*8fdb0*/  IADD3 R16, P1, R4, R3, RZ ;  /* 0x0000000304107210 */ /* 0x010fe40007f3e0ff */
[----:B------:R-:W4:Y:S04]  /*8fdc0*/  LDL.LU R4, [R1+0x61d0] ;  /* 0x0061d00001047983 */ /* 0x000f280000300800 */
[----:B------:R-:W-:Y:S04]  /*8fdd0*/  STL.64 [R1+0x61b0], R24 ;  /* 0x0061b01801007387 */ /* 0x000fe80000100a00 */
[----:B------:R-:W-:Y:S01]  /*8fde0*/  STL.64 [R1+0x61a0], R22 ;  /* 0x0061a01601007387 */ /* 0x000fe20000100a00 */
[----:B------:R-:W-:-:S02]  /*8fdf0*/  IMAD.X R19, R15, 0x1, R2, P2 ;  /* 0x000000010f137824 */ /* 0x000fc400010e0602 */
[----:B--2---:R-:W-:-:S05]  /*8fe00*/  IMAD.X R9, R15, 0x1, R6, P3 ;  /* 0x000000010f097824 */ /* 0x004fca00018e0606 */
[----:B------:R-:W-:Y:S01]  /*8fe10*/  STL [R1+0x3244], R9 ;  /* 0x0032440901007387 */ /* 0x000fe20000100800 */
[----:B----4-:R-:W-:-:S05]  /*8fe20*/  IMAD.X R17, R15, 0x1, R4, P1 ;  /* 0x000000010f117824 */ /* 0x010fca00008e0604 */
[----:B------:R1:W-:Y:S04]  /*8fe30*/  STL.64 [R1+0x3248], R16 ;  /* 0x0032481001007387 */ /* 0x0003e80000100a00 */
[----:B-1----:R-:W2:Y:S04]  /*8fe40*/  LDL.LU.64 R16, [R1+0x61c8] ;  /* 0x0061c80001107983 */ /* 0x002ea80000300a00 */
[----:B------:R-:W4:Y:S04]  /*8fe50*/  LDL.LU R15, [R1+0x61c0] ;  /* 0x0061c000010f7983 */ /* 0x000f280000300800 */
[----:B------:R1:W-:Y:S04]  /*8fe60*/  STL.64 [R1+0x3210], R18 ;  /* 0x0032101201007387 */ /* 0x0003e80000100a00 */
[----:B-1----:R-:W4:Y:S04]  /*8fe70*/  LDL.LU.64 R18, [R1+0x61b8] ;  /* 0x0061b80001127983 */ /* 0x002f280000300a00 */
[----:B------:R1:W-:Y:S04]  /*8fe80*/  STL [R1+0x6188], R2 ;  /* 0x0061880201007387 */ /* 0x0003e80000100800 */
[----:B-1----:R-:W4:Y:S01]  /*8fe90*/  LDL.LU R2, [R1+0x188] ;  /* 0x0001880001027983 */ /* 0x002f220000300800 */
[----:B---3--:R-:W-:Y:S01]  /*8fea0*/  IADD3 R8, P3, R21, R14, RZ ;  /* 0x0000000e15087210 */ /* 0x008fe20007f7e0ff */
[----:B------:R-:W-:-:S04]  /*8feb0*/  IMAD.MOV.U32 R22, RZ, RZ, R20 ;  /* 0x000000ffff167224 */ /* 0x000fc800078e0014 */
[----:B--2---:R-:W-:Y:S01]  /*8fec0*/  IMAD.X R9, R22, 0x1, R16, P3 ;  /* 0x0000000116097824 */ /* 0x004fe200018e0610 */
[----:B----4-:R-:W-:-:S05]  /*8fed0*/  IADD3 R24, P2, R2, R11, RZ ;  /* 0x0000000b02187210 */ /* 0x010fca0007f5e0ff */
[----:B------:R1:W-:Y:S04]  /*8fee0*/  STL [R1+0x3208], R24 ;  /* 0x0032081801007387 */ /* 0x0003e80000100800 */
[----:B-1----:R-:W2:Y:S04]  /*8fef0*/  LDL.LU.64 R24, [R1+0x61b0] ;  /* 0x0061b00001187983 */ /* 0x002ea80000300a00 */
[----:B------:R1:W-:Y:S04]  /*8ff00*/  STL.64 [R1+0x3218], R8 ;  /* 0x0032180801007387 */ /* 0x0003e80000100a00 */
[----:B-1----:R-:W3:Y:S01]  /*8ff10*/  LDL.LU.64 R8, [R1+0x61a8] ;  /* 0x0061a80001087983 */ /* 0x002ee20000300a00 */
[----:B------:R-:W-:-:S03]  /*8ff20*/  IADD3 R20, P1, R21, R13, RZ ;  /* 0x0000000d15147210 */ /* 0x000fc60007f3e0ff */
[----:B------:R1:W-:Y:S02]  /*8ff30*/  STL.64 [R1+0x6190], R18 ;  /* 0x0061901201007387 */ /* 0x0003e40000100a00 */
[----:B-1----:R-:W-:-:S04]  /*8ff40*/  IMAD.MOV.U32 R19, RZ, RZ, R22 ;  /* 0x000000ffff137224 */ /* 0x002fc800078e0016 */
[----:B------:R-:W-:Y:S01]  /*8ff50*/  IMAD.X R21, R19, 0x1, R15, P1 ;  /* 0x0000000113157824 */ /* 0x000fe200008e060f */
[----:B---3--:R-:W-:-:S05]  /*8ff60*/  IADD3 R22, P3, R2, R9, RZ ;  /* 0x0000000902167210 */ /* 0x008fca0007f7e0ff */
[----:B------:R1:W-:Y:S04]  /*8ff70*/  STL [R1+0x31e8], R22 ;  /* 0x0031e81601007387 */ /* 0x0003e80000100800 */
[----:B-1----:R-:W3:Y:S04]  /*8ff80*/  LDL.LU.64 R22, [R1+0x61a0] ;  /* 0x0061a00001167983 */ /* 0x002ee80000300a00 */
[----:B------:R1:W-:Y:S04]  /*8ff90*/  STL.64 [R1+0x3220], R20 ;  /* 0x0032201401007387 */ /* 0x0003e80000100a00 */
[----:B-1----:R-:W4:Y:S04]  /*8ffa0*/  LDL.LU.64 R20, [R1+0x6198] ;  /* 0x0061980001147983 */ /* 0x002f280000300a00 */
[----:B----4-:R1:W-:Y:S04]  /*8ffb0*/  STL.64 [R1+0x6168], R20 ;  /* 0x0061681401007387 */ /* 0x0103e80000100a00 */
[----:B-1----:R0:W4:Y:S04]  /*8ffc0*/  LDL.64 R20, [R1+0x3208] ;  /* 0x0032080001147983 */ /* 0x0021280000100a00 */
[----:B------:R1:W-:Y:S01]  /*8ffd0*/  STL.64 [R1+0x6180], R12 ;  /* 0x0061800c01007387 */ /* 0x0003e20000100a00 */
[----:B----4-:R-:W-:-:S04]  /*8ffe0*/  IMAD.MOV.U32 R21, RZ, RZ, R19 ;  /* 0x000000ffff157224 */ /* 0x010fc800078e0013 */
[----:B------:R-:W-:-:S04]  /*8fff0*/  IMAD.MOV.U32 R19, RZ, RZ, R21 ;  /* 0x000000ffff137224 */ /* 0x000fc800078e0015 */
[----:B------:R-:W-:Y:S02]  /*90000*/  IMAD.X R21, R19, 0x1, R12, P2 ;  /* 0x0000000113157824 */ /* 0x000fe400010e060c */
[----:B-1----:R0:W4:Y:S04]  /*90010*/  LDL.64 R12, [R1+0x31e8] ;  /* 0x0031e800010c7983 */ /* 0x0021280000100a00 */
[----:B------:R1:W-:Y:S01]  /*90020*/  STL [R1+0x320c], R21 ;  /* 0x00320c1501007387 */ /* 0x0003e20000100800 */
[----:B------:R-:W-:-:S03]  /*90030*/  IADD3 R18, P1, R2, R7, RZ ;  /* 0x0000000702127210 */ /* 0x000fc60007f3e0ff */
[----:B---3--:R-:W-:Y:S04]  /*90040*/  STL.64 [R1+0x6170], R22 ;  /* 0x0061701601007387 */ /* 0x008fe80000100a00 */
[----:B------:R3:W-:Y:S01]  /*90050*/  STL [R1+0x6178], R23 ;  /* 0x0061781701007387 */ /* 0x0007e20000100800 */
[----:B------:R-:W-:Y:S01]  /*90060*/  IADD3 R20, P2, R2, R5, RZ ;  /* 0x0000000502147210 */ /* 0x000fe20007f5e0ff */
[----:B-1----:R-:W-:-:S04]  /*90070*/  IMAD.MOV.U32 R21, RZ, RZ, R19 ;  /* 0x000000ffff157224 */ /* 0x002fc800078e0013 */
[C---:B------:R-:W-:Y:S02]  /*90080*/  IMAD.X R19, R21.reuse, 0x1, R8, P1 ;  /* 0x0000000115137824 */ /* 0x040fe400008e0608 */
[----:B---3--:R-:W-:Y:S01]  /*90090*/  IMAD.MOV.U32 R23, RZ, RZ, R21 ;  /* 0x000000ffff177224 */ /* 0x008fe200078e0015 */
[C---:B------:R-:W-:Y:S01]  /*900a0*/  IADD3 R22, P1, R2.reuse, R0, RZ ;  /* 0x0000000002167210 */ /* 0x040fe20007f3e0ff */
[----:B----4-:R-:W-:Y:S01]  /*900b0*/  IMAD.X R13, R21, 0x1, R10, P3 ;  /* 0x00000001150d7824 */ /* 0x010fe200018e060a */
[----:B------:R-:W-:Y:S01]  /*900c0*/  IADD3 R12, P3, R2, R3, RZ ;  /* 0x00000003020c7210 */ /* 0x000fe20007f7e0ff */
[----:B------:R-:W-:-:S03]  /*900d0*/  IMAD.X R21, R23, 0x1, R6, P2 ;  /* 0x0000000117157824 */ /* 0x000fc600010e0606 */
[----:B------:R1:W-:Y:S04]  /*900e0*/  STL [R1+0x31ec], R13 ;  /* 0x0031ec0d01007387 */ /* 0x0003e80000100800 */
[----:B------:R3:W-:Y:S01]  /*900f0*/  STL.64 [R1+0x31f0], R18 ;  /* 0x0031f01201007387 */ /* 0x0007e20000100a00 */
[----:B-1----:R-:W-:-:S03]  /*90100*/  IMAD.X R13, R23, 0x1, R4, P3 ;  /* 0x00000001170d7824 */ /* 0x002fc600018e0604 */
[----:B---3--:R-:W3:Y:S04]  /*90110*/  LDL.LU.64 R18, [R1+0x6190] ;  /* 0x0061900001127983 */ /* 0x008ee80000300a00 */
[----:B------:R-:W4:Y:S04]  /*90120*/  LDL.LU R2, [R1+0x6188] ;  /* 0x0061880001027983 */ /* 0x000f280000300800 */
[----:B------:R1:W-:Y:S04]  /*90130*/  STL.64 [R1+0x6160], R6 ;  /* 0x0061600601007387 */ /* 0x0003e80000100a00 */
[----:B-1----:R-:W2:Y:S04]  /*90140*/  LDL R7, [R1+0x18c] ;  /* 0x00018c0001077983 */ /* 0x002ea80000100800 */
[----:B------:R-:W-:Y:S04]  /*90150*/  STL.64 [R1+0x31f8], R20 ;  /* 0x0031f81401007387 */ /* 0x000fe80000100a00 */
[----:B------:R1:W-:Y:S04]  /*90160*/  STL.64 [R1+0x3200], R12 ;  /* 0x0032000c01007387 */ /* 0x0003e80000100a00 */
[----:B-1----:R-:W3:Y:S01]  /*90170*/  LDL.LU.64 R12, [R1+0x6180] ;  /* 0x00618000010c7983 */ /* 0x002ee20000300a00 */
[----:B----4-:R-:W-:Y:S01]  /*90180*/  IMAD.X R23, R23, 0x1, R2, P1 ;  /* 0x0000000117177824 */ /* 0x010fe200008e0602 */
[----:B--2---:R-:W-:-:S02]  /*90190*/  IADD3 R20, P2, R7, R14, RZ ;  /* 0x0000000e07147210 */ /* 0x004fc40007f5e0ff */
[----:B---3--:R-:W-:Y:S02]  /*901a0*/  IADD3 R6, P3, R7, R13, RZ ;  /* 0x0000000d07067210 */ /* 0x008fe40007f7e0ff */
[----:B------:R-:W2:Y:S04]  /*901b0*/  LDL R7, [R1+0x2ac] ;  /* 0x0002ac0001077983 */ /* 0x000ea80000100800 */
[----:B------:R1:W-:Y:S04]  /*901c0*/  STL [R1+0x6150], R13 ;  /* 0x0061500d01007387 */ /* 0x0003e80000100800 */
[----:B-1----:R-:W3:Y:S04]  /*901d0*/  LDL.LU R13, [R1+0x18c] ;  /* 0x00018c00010d7983 */ /* 0x002ee80000300800 */
[----:B------:R1:W-:Y:S04]  /*901e0*/  STL.64 [R1+0x31d0], R22 ;  /* 0x0031d01601007387 */ /* 0x0003e80000100a00 */
[----:B-1----:R0:W4:Y:S01]  /*901f0*/  LDL.LU R23, [R1+0x6178] ;  /* 0x0061780001177983 */ /* 0x0021220000300800 */
[----:B--2---:R-:W-:Y:S01]  /*90200*/  IMAD.X R21, R7, 0x1, R16, P2 ;  /* 0x0000000107157824 */ /* 0x004fe200010e0610 */
[----:B---3--:R-:W-:-:S05]  /*90210*/  IADD3 R22, P1, R13, R11, RZ ;  /* 0x0000000b0d167210 */ /* 0x008fca0007f3e0ff */
[----:B------:R4:W-:Y:S04]  /*90220*/  STL [R1+0x31a8], R22 ;  /* 0x0031a81601007387 */ /* 0x0009e80000100800 */
[----:B----4-:R-:W2:Y:S04]  /*90230*/  LDL.LU.64 R22, [R1+0x6170] ;  /* 0x0061700001167983 */ /* 0x010ea80000300a00 */
[----:B------:R1:W-:Y:S04]  /*90240*/  STL.64 [R1+0x31d8], R20 ;  /* 0x0031d81401007387 */ /* 0x0003e80000100a00 */
[----:B-1----:R-:W3:Y:S04]  /*90250*/  LDL.LU.64 R20, [R1+0x6168] ;  /* 0x0061680001147983 */ /* 0x002ee80000300a00 */
[----:B---3--:R1:W-:Y:S04]  /*90260*/  STL.64 [R1+0x6138], R20 ;  /* 0x0061381401007387 */ /* 0x0083e80000100a00 */
[----:B-1----:R-:W3:Y:S04]  /*90270*/  LDL R21, [R1+0x2a0] ;  /* 0x0002a00001157983 */ /* 0x002ee80000100800 */
[----:B--2---:R1:W-:Y:S04]  /*90280*/  STL.64 [R1+0x6140], R22 ;  /* 0x0061401601007387 */ /* 0x0043e80000100a00 */
[----:B-1----:R-:W2:Y:S01]  /*90290*/  LDL R22, [R1+0x190] ;  /* 0x0001900001167983 */ /* 0x002ea20000100800 */
[----:B------:R-:W-:-:S03]  /*902a0*/  IMAD.X R7, R7, 0x1, R15, P3 ;  /* 0x0000000107077824 */ /* 0x000fc600018e060f */
[----:B--2---:R1:W-:Y:S04]  /*902b0*/  STL.64 [R1+0x6148], R22 ;  /* 0x0061481601007387 */ /* 0x0043e80000100a00 */
[----:B-1----:R0:W3:Y:S04]  /*902c0*/  LDL.64 R22, [R1+0x31a8] ;  /* 0x0031a80001167983 */ /* 0x0020e80000100a00 */
[----:B------:R-:W-:Y:S04]  /*902d0*/  STL.64 [R1+0x6158], R26 ;  /* 0x0061581a01007387 */ /* 0x000fe80000100a00 */
[----:B------:R1:W-:Y:S04]  /*902e0*/  STL.64 [R1+0x31e0], R6 ;  /* 0x0031e00601007387 */ /* 0x0003e80000100a00 */
[----:B-1----:R-:W2:Y:S04]  /*902f0*/  LDL.LU.64 R6, [R1+0x6160] ;  /* 0x0061600001067983 */ /* 0x002ea80000300a00 */
[----:B------:R1:W-:Y:S04]  /*90300*/  STL [R1+0x6128], R15 ;  /* 0x0061280f01007387 */ /* 0x0003e80000100800 */
[----:B-1----:R-:W4:Y:S01]  /*90310*/  LDL.LU R15, [R1+0x2ac] ;  /* 0x0002ac00010f7983 */ /* 0x002f220000300800 */
[----:B------:R-:W-:-:S03]  /*90320*/  IADD3 R20, P2, R13, R9, RZ ;  /* 0x000000090d147210 */ /* 0x000fc60007f5e0ff */
[----:B------:R1:W-:Y:S04]  /*90330*/  STL.64 [R1+0x6120], R16 ;  /* 0x0061201001007387 */ /* 0x0003e80000100a00 */
[----:B------:R-:W-:Y:S01]  /*90340*/  STL.64 [R1+0x6130], R18 ;  /* 0x0061301201007387 */ /* 0x000fe20000100a00 */
[----:B---3--:R-:W-:-:S04]  /*90350*/  IMAD.MOV.U32 R23, RZ, RZ, R21 ;  /* 0x000000ffff177224 */ /* 0x008fc800078e0015 */
[----:B-1----:R-:W-:Y:S01]  /*90360*/  IMAD.MOV.U32 R17, RZ, RZ, R23 ;  /* 0x000000ffff117224 */ /* 0x002fe200078e0017 */
[----:B--2---:R-:W-:Y:S01]  /*90370*/  IADD3 R26, P3, R13, R7, RZ ;  /* 0x000000070d1a7210 */ /* 0x004fe20007f7e0ff */
[----:B----4-:R-:W-:Y:S01]  /*90380*/  IMAD.X R23, R15, 0x1, R12, P1 ;  /* 0x000000010f177824 */ /* 0x010fe200008e060c */
[----:B------:R-:W-:Y:S01]  /*90390*/  IADD3 R22, P1, R13, R5, RZ ;  /* 0x000000050d167210 */ /* 0x000fe20007f3e0ff */
[C---:B------:R-:W-:Y:S02]  /*903a0*/  IMAD.X R21, R15.reuse, 0x1, R10, P2 ;  /* 0x000000010f157824 */ /* 0x040fe400010e060a */
[----:B------:R-:W-:Y:S01]  /*903b0*/  IMAD.X R27, R15, 0x1, R8, P3 ;  /* 0x000000010f1b7824 */ /* 0x000fe200018e0608 */
[----:B------:R1:W-:Y:S04]  /*903c0*/  STL [R1+0x31ac], R23 ;  /* 0x0031ac1701007387 */ /* 0x0003e80000100800 */
[----:B------:R2:W-:Y:S04]  /*903d0*/  STL.64 [R1+0x31b0], R20 ;  /* 0x0031b01401007387 */ /* 0x0005e80000100a00 */
[----:B------:R3:W-:Y:S01]  /*903e0*/  STL.64 [R1+0x31b8], R26 ;  /* 0x0031b81a01007387 */ /* 0x0007e20000100a00 */
[----:B------:R-:W-:Y:S01]  /*903f0*/  IADD3 R16, P3, R13, R0, RZ ;  /* 0x000000000d107210 */ /* 0x000fe20007f7e0ff */
[----:B-1----:R-:W-:Y:S01]  /*90400*/  IMAD.X R23, R15, 0x1, R6, P1 ;  /* 0x000000010f177824 */ /* 0x002fe200008e0606 */
[----:B--2---:R-:W-:Y:S01]  /*90410*/  IADD3 R20, P2, R13, R3, RZ ;  /* 0x000000030d147210 */ /* 0x004fe20007f5e0ff */
[----:B---3--:R-:W2:Y:S04]  /*90420*/  LDL.LU.64 R26, [R1+0x6158] ;  /* 0x00615800011a7983 */ /* 0x008ea80000300a00 */
[----:B------:R-:W-:Y:S04]  /*90430*/  STL.64 [R1+0x6118], R8 ;  /* 0x0061180801007387 */ /* 0x000fe80000100a00 */
[----:B------:R-:W3:Y:S04]  /*90440*/  LDL.LU R13, [R1+0x6150] ;  /* 0x00615000010d7983 */ /* 0x000ee80000300800 */
[----:B------:R1:W-:Y:S04]  /*90450*/  STL.64 [R1+0x31c0], R22 ;  /* 0x0031c01601007387 */ /* 0x0003e80000100a00 */
[----:B-1----:R-:W4:Y:S01]  /*90460*/  LDL.LU.64 R22, [R1+0x6148] ;  /* 0x0061480001167983 */ /* 0x002f220000300a00 */
[----:B------:R-:W-:Y:S01]  /*90470*/  IMAD.X R21, R15, 0x1, R4, P2 ;  /* 0x000000010f157824 */ /* 0x000fe200010e0604 */
[----:B----4-:R-:W-:-:S05]  /*90480*/  IADD3 R22, P1, R22, R14, RZ ;  /* 0x0000000e16167210 */ /* 0x010fca0007f3e0ff */
[----:B------:R1:W-:Y:S04]  /*90490*/  STL [R1+0x3198], R22 ;  /* 0x0031981601007387 */ /* 0x0003e80000100800 */
[----:B-1----:R-:W4:Y:S04]  /*904a0*/  LDL.LU.64 R22, [R1+0x6140] ;  /* 0x0061400001167983 */ /* 0x002f280000300a00 */
[----:B------:R1:W-:Y:S04]  /*904b0*/  STL.64 [R1+0x31c8], R20 ;  /* 0x0031c81401007387 */ /* 0x0003e80000100a00 */
[----:B-1----:R-:W4:Y:S04]  /*904c0*/  LDL.LU.64 R20, [R1+0x6138] ;  /* 0x0061380001147983 */ /* 0x002f280000300a00 */
[----:B--2---:R1:W-:Y:S04]  /*904d0*/  STL.64 [R1+0x6110], R26 ;  /* 0x0061101a01007387 */ /* 0x0043e80000100a00 */
[----:B-1----:R0:W2:Y:S04]  /*904e0*/  LDL.64 R26, [R1+0x3198] ;  /* 0x00319800011a7983 */ /* 0x0020a80000100a00 */
[----:B--2---:R-:W2:Y:S04]  /*904f0*/  LDL R27, [R1+0x2a8] ;  /* 0x0002a800011b7983 */ /* 0x004ea80000100800 */
[----:B------:R1:W-:Y:S04]  /*90500*/  STL [R1+0x6100], R4 ;  /* 0x0061000401007387 */ /* 0x0003e80000100800 */
[----:B-1----:R-:W3:Y:S01]  /*90510*/  LDL.LU R4, [R1+0x190] ;  /* 0x0001900001047983 */ /* 0x002ee20000300800 */
[----:B------:R-:W-:Y:S01]  /*90520*/  IMAD.MOV.U32 R8, RZ, RZ, R17 ;  /* 0x000000ffff087224 */ /* 0x000fe200078e0011 */
[----:B---3--:R-:W-:-:S05]  /*90530*/  IADD3 R18, P2, R4, R13, RZ ;  /* 0x0000000d04127210 */ /* 0x008fca0007f5e0ff */
[----:B------:R1:W-:Y:S04]  /*90540*/  STL [R1+0x31a0], R18 ;  /* 0x0031a01201007387 */ /* 0x0003e80000100800 */
[----:B-1----:R-:W3:Y:S01]  /*90550*/  LDL.LU.64 R18, [R1+0x6130] ;  /* 0x0061300001127983 */ /* 0x002ee20000300a00 */
[----:B------:R-:W-:-:S03]  /*90560*/  IMAD.X R17, R15, 0x1, R2, P3 ;  /* 0x000000010f117824 */ /* 0x000fc600018e0602 */
[----:B------:R-:W4:Y:S04]  /*90570*/  LDL.LU R15, [R1+0x6128] ;  /* 0x00612800010f7983 */ /* 0x000f280000300800 */
[----:B------:R1:W-:Y:S04]  /*90580*/  STL.64 [R1+0x3190], R16 ;  /* 0x0031901001007387 */ /* 0x0003e80000100a00 */
[----:B-1----:R-:W2:Y:S04]  /*90590*/  LDL.LU.64 R16, [R1+0x6120] ;  /* 0x0061200001107983 */ /* 0x002ea80000300a00 */
[----:B---3--:R1:W-:Y:S04]  /*905a0*/  STL.64 [R1+0x6108], R18 ;  /* 0x0061081201007387 */ /* 0x0083e80000100a00 */
[----:B-1----:R0:W3:Y:S01]  /*905b0*/  LDL.64 R18, [R1+0x31a0] ;  /* 0x0031a00001127983 */ /* 0x0020e20000100a00 */
[----:B--2---:R-:W-:-:S02]  /*905c0*/  IMAD.X R27, R27, 0x1, R16, P1 ;  /* 0x000000011b1b7824 */ /* 0x004fc400008e0610 */
[----:B---3--:R-:W-:Y:S01]  /*905d0*/  IMAD.MOV.U32 R19, RZ, RZ, R8 ;  /* 0x000000ffff137224 */ /* 0x008fe200078e0008 */
[----:B------:R-:W-:-:S05]  /*905e0*/  IADD3 R8, P3, R4, R11, RZ ;  /* 0x0000000b04087210 */ /* 0x000fca0007f7e0ff */
[----:B------:R1:W-:Y:S04]  /*905f0*/  STL [R1+0x3168], R8 ;  /* 0x0031680801007387 */ /* 0x0003e80000100800 */
[----:B-1----:R-:W2:Y:S04]  /*90600*/  LDL.LU.64 R8, [R1+0x6118] ;  /* 0x0061180001087983 */ /* 0x002ea80000300a00 */
[----:B------:R1:W-:Y:S04]  /*90610*/  STL [R1+0x60e8], R16 ;  /* 0x0060e81001007387 */ /* 0x0003e80000100800 */
[----:B-1----:R-:W3:Y:S04]  /*90620*/  LDL.LU R16, [R1+0x2a8] ;  /* 0x0002a80001107983 */ /* 0x002ee80000300800 */
[----:B------:R1:W-:Y:S04]  /*90630*/  STL [R1+0x319c], R27 ;  /* 0x00319c1b01007387 */ /* 0x0003e80000100800 */
[----:B----4-:R4:W-:Y:S01]  /*90640*/  STL.64 [R1+0x60f8], R14 ;  /* 0x0060f80e01007387 */ /* 0x0109e20000100a00 */
[----:B-1----:R-:W-:-:S02]  /*90650*/  IMAD.MOV.U32 R27, RZ, RZ, R19 ;  /* 0x000000ffff1b7224 */ /* 0x002fc400078e0013 */
[----:B---3--:R-:W-:Y:S02]  /*90660*/  IMAD.X R19, R16, 0x1, R15, P2 ;  /* 0x0000000110137824 */ /* 0x008fe400010e060f */
[----:B----4-:R0:W3:Y:S04]  /*90670*/  LDL.64 R14, [R1+0x3168] ;  /* 0x00316800010e7983 */ /* 0x0100e80000100a00 */
[----:B------:R-:W-:Y:S01]  /*90680*/  STL [R1+0x31a4], R19 ;  /* 0x0031a41301007387 */ /* 0x000fe20000100800 */
[----:B--2---:R-:W-:-:S03]  /*90690*/  IADD3 R26, P1, R4, R9, RZ ;  /* 0x00000009041a7210 */ /* 0x004fc60007f3e0ff */
[----:B------:R1:W-:Y:S01]  /*906a0*/  STL.64 [R1+0x60f0], R12 ;  /* 0x0060f00c01007387 */ /* 0x0003e20000100a00 */
[----:B---3--:R-:W-:-:S03]  /*906b0*/  IMAD.X R15, R16, 0x1, R12, P3 ;  /* 0x00000001100f7824 */ /* 0x008fc600018e060c */
[----:B-1----:R-:W2:Y:S04]  /*906c0*/  LDL R12, [R1+0x194] ;  /* 0x00019400010c7983 */ /* 0x002ea80000100800 */
[----:B------:R-:W-:Y:S04]  /*906d0*/  STL [R1+0x316c], R15 ;  /* 0x00316c0f01007387 */ /* 0x000fe80000100800 */
[----:B------:R1:W-:Y:S02]  /*906e0*/  STL.64 [R1+0x60e0], R20 ;  /* 0x0060e01401007387 */ /* 0x0003e40000100a00 */
[----:B-1----:R-:W-:-:S02]  /*906f0*/  IMAD.MOV.U32 R21, RZ, RZ, R27 ;  /* 0x000000ffff157224 */ /* 0x002fc400078e001b */
[----:B------:R-:W-:-:S05]  /*90700*/  IMAD.X R27, R16, 0x1, R10, P1 ;  /* 0x00000001101b7824 */ /* 0x000fca00008e060a */
[----:B------:R1:W-:Y:S04]  /*90710*/  STL.64 [R1+0x3170], R26 ;  /* 0x0031701a01007387 */ /* 0x0003e80000100a00 */
[----:B-1----:R-:W3:Y:S01]  /*90720*/  LDL.LU.64 R26, [R1+0x6110] ;  /* 0x00611000011a7983 */ /* 0x002ee20000300a00 */
[C---:B------:R-:W-:Y:S02]  /*90730*/  IADD3 R18, P2, R4.reuse, R7, RZ ;  /* 0x0000000704127210 */ /* 0x040fe40007f5e0ff */
[----:B------:R-:W-:-:S03]  /*90740*/  IADD3 R14, P3, R4, R5, RZ ;  /* 0x00000005040e7210 */ /* 0x000fc60007f7e0ff */
[C---:B------:R-:W-:Y:S02]  /*90750*/  IMAD.X R19, R16.reuse, 0x1, R8, P2 ;  /* 0x0000000110137824 */ /* 0x040fe400010e0608 */
[----:B------:R-:W-:Y:S01]  /*90760*/  IMAD.X R15, R16, 0x1, R6, P3 ;  /* 0x00000001100f7824 */ /* 0x000fe200018e0606 */
[C---:B------:R-:W-:Y:S01]  /*90770*/  IADD3 R20, P2, R4.reuse, R0, RZ ;  /* 0x0000000004147210 */ /* 0x040fe20007f5e0ff */
[----:B---3--:R1:W-:Y:S04]  /*90780*/  STL.64 [R1+0x60d0], R26 ;  /* 0x0060d01a01007387 */ /* 0x0083e80000100a00 */
[----:B------:R3:W-:Y:S01]  /*90790*/  STL.64 [R1+0x3178], R18 ;  /* 0x0031781201007387 */ /* 0x0007e20000100a00 */
[----:B-1----:R-:W-:-:S03]  /*907a0*/  IADD3 R26, P1, R4, R3, RZ ;  /* 0x00000003041a7210 */ /* 0x002fc60007f3e0ff */
[----:B---3--:R-:W3:Y:S04]  /*907b0*/  LDL.LU.64 R18, [R1+0x6108] ;  /* 0x0061080001127983 */ /* 0x008ee80000300a00 */
[----:B------:R-:W-:Y:S04]  /*907c0*/  STL.64 [R1+0x60d8], R8 ;  /* 0x0060d80801007387 */ /* 0x000fe80000100a00 */
[----:B------:R-:W4:Y:S04]  /*907d0*/  LDL.LU R4, [R1+0x6100] ;  /* 0x0061000001047983 */ /* 0x000f280000300800 */
[----:B------:R1:W-:Y:S04]  /*907e0*/  STL.64 [R1+0x3180], R14 ;  /* 0x0031800e01007387 */ /* 0x0003e80000100a00 */
[----:B-1----:R-:W2:Y:S01]  /*907f0*/  LDL.LU.64 R14, [R1+0x60f8] ;  /* 0x0060f800010e7983 */ /* 0x002ea20000300a00 */
[----:B------:R-:W-:-:S02]  /*90800*/  IMAD.MOV.U32 R8, RZ, RZ, R21 ;  /* 0x000000ffff087224 */ /* 0x000fc400078e0015 */
[C---:B------:R-:W-:Y:S02]  /*90810*/  IMAD.X R21, R16.reuse, 0x1, R2, P2 ;  /* 0x0000000110157824 */ /* 0x040fe400010e0602 */
[----:B----4-:R-:W-:Y:S01]  /*90820*/  IMAD.X R27, R16, 0x1, R4, P1 ;  /* 0x00000001101b7824 */ /* 0x010fe200008e0604 */
[----:B--2---:R-:W-:-:S05]  /*90830*/  IADD3 R12, P3, R12, R14, RZ ;  /* 0x0000000e0c0c7210 */ /* 0x004fca0007f7e0ff */
[----:B------:R1:W-:Y:S04]  /*90840*/  STL [R1+0x3158], R12 ;  /* 0x0031580c01007387 */ /* 0x0003e80000100800 */
[----:B-1----:R-:W2:Y:S04]  /*90850*/  LDL.LU.64 R12, [R1+0x60f0] ;  /* 0x0060f000010c7983 */ /* 0x002ea80000300a00 */
[----:B------:R1:W-:Y:S04]  /*90860*/  STL [R1+0x60b0], R14 ;  /* 0x0060b00e01007387 */ /* 0x0003e80000100800 */
[----:B-1----:R-:W4:Y:S04]  /*90870*/  LDL.LU R14, [R1+0x194] ;  /* 0x00019400010e7983 */ /* 0x002f280000300800 */
[----:B------:R1:W-:Y:S04]  /*90880*/  STL.64 [R1+0x60c8], R4 ;  /* 0x0060c80401007387 */ /* 0x0003e80000100a00 */
[----:B-1----:R-:W3:Y:S04]  /*90890*/  LDL R4, [R1+0x2a4] ;  /* 0x0002a40001047983 */ /* 0x002ee80000100800 */
[----:B------:R-:W-:Y:S04]  /*908a0*/  STL.64 [R1+0x3188], R26 ;  /* 0x0031881a01007387 */ /* 0x000fe80000100a00 */
[----:B------:R-:W3:Y:S04]  /*908b0*/  LDL.LU R16, [R1+0x60e8] ;  /* 0x0060e80001107983 */ /* 0x000ee80000300800 */
[----:B------:R1:W-:Y:S04]  /*908c0*/  STL.64 [R1+0x3150], R20 ;  /* 0x0031501401007387 */ /* 0x0003e80000100a00 */
[----:B-1----:R-:W3:Y:S04]  /*908d0*/  LDL.LU.64 R20, [R1+0x60e0] ;  /* 0x0060e00001147983 */ /* 0x002ee80000300a00 */
[----:B------:R1:W-:Y:S04]  /*908e0*/  STL.64 [R1+0x60c0], R2 ;  /* 0x0060c00201007387 */ /* 0x0003e80000100a00 */
[----:B-1----:R0:W3:Y:S01]  /*908f0*/  LDL.64 R2, [R1+0x3158] ;  /* 0x0031580001027983 */ /* 0x0020e20000100a00 */
[----:B------:R-:W-:Y:S01]  /*90900*/  IMAD.MOV.U32 R27, RZ, RZ, R8 ;  /* 0x000000ffff1b7224 */ /* 0x000fe200078e0008 */
[----:B----4-:R-:W-:-:S02]  /*90910*/  IADD3 R8, P2, R14, R11, RZ ;  /* 0x0000000b0e087210 */ /* 0x010fc40007f5e0ff */
[----:B--2---:R-:W-:-:S03]  /*90920*/  IADD3 R26, P1, R14, R13, RZ ;  /* 0x0000000d0e1a7210 */ /* 0x004fc60007f3e0ff */
[----:B------:R1:W-:Y:S04]  /*90930*/  STL [R1+0x3128], R8 ;  /* 0x0031280801007387 */ /* 0x0003e80000100800 */
[----:B-1----:R-:W2:Y:S04]  /*90940*/  LDL.LU.64 R8, [R1+0x60d8] ;  /* 0x0060d80001087983 */ /* 0x002ea80000300a00 */
[----:B---3--:R1:W-:Y:S02]  /*90950*/  STL.64 [R1+0x60b8], R20 ;  /* 0x0060b81401007387 */ /* 0x0083e40000100a00 */
[----:B-1----:R-:W-:-:S02]  /*90960*/  IMAD.MOV.U32 R20, RZ, RZ, R27 ;  /* 0x000000ffff147224 */ /* 0x002fc400078e001b */
[C---:B------:R-:W-:Y:S02]  /*90970*/  IMAD.X R3, R4.reuse, 0x1, R16, P3 ;  /* 0x0000000104037824 */ /* 0x040fe400018e0610 */
[----:B------:R-:W-:-:S03]  /*90980*/  IMAD.X R27, R4, 0x1, R15, P1 ;  /* 0x00000001041b7824 */ /* 0x000fc600008e060f */
[----:B------:R-:W-:Y:S04]  /*90990*/  STL [R1+0x315c], R3 ;  /* 0x00315c0301007387 */ /* 0x000fe80000100800 */
[----:B------:R1:W-:Y:S04]  /*909a0*/  STL.64 [R1+0x3160], R26 ;  /* 0x0031601a01007387 */ /* 0x0003e80000100a00 */
[----:B-1----:R-:W3:Y:S04]  /*909b0*/  LDL.LU.64 R26, [R1+0x60d0] ;  /* 0x0060d000011a7983 */ /* 0x002ee80000300a00 */
[----:B---3--:R1:W-:Y:S04]  /*909c0*/  STL.64 [R1+0x60a8], R26 ;  /* 0x0060a81a01007387 */ /* 0x0083e80000100a00 */
[----:B-1----:R0:W3:Y:S04]  /*909d0*/  LDL.64 R26, [R1+0x3128] ;  /* 0x00312800011a7983 */ /* 0x0020e80000100a00 */
[----:B------:R1:W-:Y:S04]  /*909e0*/  STL [R1+0x60a0], R15 ;  /* 0x0060a00f01007387 */ /* 0x0003e80000100800 */
[----:B-1----:R-:W3:Y:S01]  /*909f0*/  LDL.LU R15, [R1+0x2a4] ;  /* 0x0002a400010f7983 */ /* 0x002ee20000300800 */
[----:B--2---:R-:W-:-:S02]  /*90a00*/  IADD3 R2, P3, R14, R9, RZ ;  /* 0x000000090e027210 */ /* 0x004fc40007f7e0ff */
[----:B------:R-:W-:-:S05]  /*90a10*/  IADD3 R4, P1, R14, R7, RZ ;  /* 0x000000070e047210 */ /* 0x000fca0007f3e0ff */
[----:B------:R1:W-:Y:S04]  /*90a20*/  STL [R1+0x3138], R4 ;  /* 0x0031380401007387 */ /* 0x0003e80000100800 */
[----:B-1----:R-:W2:Y:S01]  /*90a30*/  LDL.LU.64 R4, [R1+0x60c8] ;  /* 0x0060c80001047983 */ /* 0x002ea20000300a00 */
[C---:B---3--:R-:W-:Y:S02]  /*90a40*/  IMAD.X R27, R15.reuse, 0x1, R12, P2 ;  /* 0x000000010f1b7824 */ /* 0x048fe400010e060c */
[----:B------:R-:W-:-:S03]  /*90a50*/  IMAD.X R3, R15, 0x1, R10, P3 ;  /* 0x000000010f037824 */ /* 0x000fc600018e060a */
[----:B------:R-:W-:Y:S04]  /*90a60*/  STL [R1+0x312c], R27 ;  /* 0x00312c1b01007387 */ /* 0x000fe80000100800 */
[----:B------:R1:W-:Y:S04]  /*90a70*/  STL.64 [R1+0x3130], R2 ;  /* 0x0031300201007387 */ /* 0x0003e80000100a00 */
[----:B-1----:R-:W3:Y:S04]  /*90a80*/  LDL.LU.64 R2, [R1+0x60c0] ;  /* 0x0060c00001027983 */ /* 0x002ee80000300a00 */
[----:B------:R1:W-:Y:S04]  /*90a90*/  STL.64 [R1+0x6098], R10 ;  /* 0x0060980a01007387 */ /* 0x0003e80000100a00 */
[----:B-1----:R0:W4:Y:S01]  /*90aa0*/  LDL.64 R10, [R1+0x3138] ;  /* 0x00313800010a7983 */ /* 0x0021220000100a00 */
[----:B------:R-:W-:-:S03]  /*90ab0*/  IMAD.MOV.U32 R27, RZ, RZ, R20 ;  /* 0x000000ffff1b7224 */ /* 0x000fc600078e0014 */
[----:B------:R1:W-:Y:S01]  /*90ac0*/  STL.64 [R1+0x6090], R16 ;  /* 0x0060901001007387 */ /* 0x0003e20000100a00 */
[----:B--2---:R-:W-:-:S03]  /*90ad0*/  IADD3 R26, P2, R14, R5, RZ ;  /* 0x000000050e1a7210 */ /* 0x004fc60007f5e0ff */
[----:B-1----:R-:W2:Y:S04]  /*90ae0*/  LDL R16, [R1+0x198] ;  /* 0x0001980001107983 */ /* 0x002ea80000100800 */
[----:B------:R-:W-:Y:S01]  /*90af0*/  STL [R1+0x60a4], R17 ;  /* 0x0060a41101007387 */ /* 0x000fe20000100800 */
[----:B---3--:R-:W-:-:S05]  /*90b00*/  IADD3 R20, P3, R14, R3, RZ ;  /* 0x000000030e147210 */ /* 0x008fca0007f7e0ff */
[----:B------:R1:W-:Y:S01]  /*90b10*/  STL [R1+0x3148], R20 ;  /* 0x0031481401007387 */ /* 0x0003e20000100800 */
[----:B----4-:R-:W-:-:S03]  /*90b20*/  IMAD.X R11, R15, 0x1, R8, P1 ;  /* 0x000000010f0b7824 */ /* 0x010fc600008e0608 */
[----:B-1----:R-:W3:Y:S04]  /*90b30*/  LDL.LU.64 R20, [R1+0x60b8] ;  /* 0x0060b80001147983 */ /* 0x002ee80000300a00 */
[----:B------:R1:W-:Y:S01]  /*90b40*/  STL [R1+0x313c], R11 ;  /* 0x00313c0b01007387 */ /* 0x0003e20000100800 */
[----:B------:R-:W-:-:S03]  /*90b50*/  IADD3 R10, P1, R14, R0, RZ ;  /* 0x000000000e0a7210 */ /* 0x000fc60007f3e0ff */
[----:B------:R-:W2:Y:S01]  /*90b60*/  LDL.LU R14, [R1+0x60b0] ;  /* 0x0060b000010e7983 */ /* 0x000ea20000300800 */
[----:B-1----:R-:W-:Y:S02]  /*90b70*/  IMAD.MOV.U32 R11, RZ, RZ, R27 ;  /* 0x000000ffff0b7224 */ /* 0x002fe400078e001b */
[----:B------:R-:W-:-:S05]  /*90b80*/  IMAD.X R27, R15, 0x1, R6, P2 ;  /* 0x000000010f1b7824 */ /* 0x000fca00010e0606 */
[----:B------:R1:W-:Y:S04]  /*90b90*/  STL.64 [R1+0x3140], R26 ;  /* 0x0031401a01007387 */ /* 0x0003e80000100a00 */
[----:B-1----:R-:W4:Y:S04]  /*90ba0*/  LDL.LU.64 R26, [R1+0x60a8] ;  /* 0x0060a800011a7983 */ /* 0x002f280000300a00 */
[----:B------:R1:W-:Y:S04]  /*90bb0*/  STL.64 [R1+0x6088], R6 ;  /* 0x0060880601007387 */ /* 0x0003e80000100a00 */
[----:B-1----:R0:W4:Y:S04]  /*90bc0*/  LDL.64 R6, [R1+0x3148] ;  /* 0x0031480001067983 */ /* 0x0021280000100a00 */
[----:B---3--:R1:W-:Y:S01]  /*90bd0*/  STL.64 [R1+0x6080], R20 ;  /* 0x0060801401007387 */ /* 0x0083e20000100a00 */
[----:B--2---:R-:W-:-:S05]  /*90be0*/  IADD3 R16, P2, R16, R14, RZ ;  /* 0x0000000e10107210 */ /* 0x004fca0007f5e0ff */
[----:B------:R-:W-:Y:S01]  /*90bf0*/  STL [R1+0x3118], R16 ;  /* 0x0031181001007387 */ /* 0x000fe20000100800 */
[----:B-1----:R-:W-:Y:S02]  /*90c00*/  IMAD.MOV.U32 R20, RZ, RZ, R11 ;  /* 0x000000ffff147224 */ /* 0x002fe400078e000b */
[----:B------:R-:W-:Y:S01]  /*90c10*/  IMAD.X R11, R15, 0x1, R2, P1 ;  /* 0x000000010f0b7824 */ /* 0x000fe200008e0602 */
[----:B----4-:R-:W-:Y:S04]  /*90c20*/  STL.64 [R1+0x6070], R26 ;  /* 0x0060701a01007387 */ /* 0x010fe80000100a00 */
[----:B------:R1:W-:Y:S02]  /*90c30*/  STL [R1+0x6078], R27 ;  /* 0x0060781b01007387 */ /* 0x0003e40000100800 */
[----:B-1----:R-:W-:-:S02]  /*90c40*/  IMAD.MOV.U32 R27, RZ, RZ, R17 ;  /* 0x000000ffff1b7224 */ /* 0x002fc400078e0011 */
[----:B------:R-:W-:Y:S01]  /*90c50*/  IMAD.X R7, R15, 0x1, R4, P3 ;  /* 0x000000010f077824 */ /* 0x000fe200018e0604 */
[----:B------:R0:W2:Y:S04]  /*90c60*/  LDL.LU R17, [R1+0x60a4] ;  /* 0x0060a40001117983 */ /* 0x0000a80000300800 */
[----:B------:R1:W-:Y:S04]  /*90c70*/  STL [R1+0x6068], R14 ;  /* 0x0060680e01007387 */ /* 0x0003e80000100800 */
[----:B-1----:R-:W3:Y:S04]  /*90c80*/  LDL.LU R14, [R1+0x198] ;  /* 0x00019800010e7983 */ /* 0x002ee80000300800 */
[----:B------:R-:W-:Y:S04]  /*90c90*/  STL [R1+0x314c], R7 ;  /* 0x00314c0701007387 */ /* 0x000fe80000100800 */
[----:B------:R-:W4:Y:S04]  /*90ca0*/  LDL.LU R15, [R1+0x60a0] ;  /* 0x0060a000010f7983 */ /* 0x000f280000300800 */
[----:B------:R1:W-:Y:S04]  /*90cb0*/  STL.64 [R1+0x3110], R10 ;  /* 0x0031100a01007387 */ /* 0x0003e80000100a00 */
[----:B-1----:R-:W3:Y:S01]  /*90cc0*/  LDL.LU.64 R10, [R1+0x6098] ;  /* 0x00609800010a7983 */ /* 0x002ee20000300a00 */
[----:B------:R-:W-:Y:S01]  /*90cd0*/  IMAD.MOV.U32 R26, RZ, RZ, R16 ;  /* 0x000000ffff1a7224 */ /* 0x000fe200078e0010 */
[----:B---3--:R-:W-:-:S05]  /*90ce0*/  IADD3 R16, P1, R14, R11, RZ ;  /* 0x0000000b0e107210 */ /* 0x008fca0007f3e0ff */
[----:B------:R2:W-:Y:S04]  /*90cf0*/  STL [R1+0x30e8], R16 ;  /* 0x0030e81001007387 */ /* 0x0005e80000100800 */
[----:B--2---:R-:W2:Y:S02]  /*90d00*/  LDL.LU.64 R16, [R1+0x6090] ;  /* 0x0060900001107983 */ /* 0x004ea40000300a00 */
[----:B--2---:R-:W-:Y:S01]  /*90d10*/  IMAD.X R27, R20, 0x1, R16, P2 ;  /* 0x00000001141b7824 */ /* 0x004fe200010e0610 */
[----:B------:R-:W-:-:S04]  /*90d20*/  IADD3 R26, P2, R14, R9, RZ ;  /* 0x000000090e1a7210 */ /* 0x000fc80007f5e0ff */
[----:B------:R-:W-:Y:S04]  /*90d30*/  STL [R1+0x311c], R27 ;  /* 0x00311c1b01007387 */ /* 0x000fe80000100800 */
[----:B------:R1:W-:Y:S04]  /*90d40*/  STL [R1+0x6058], R9 ;  /* 0x0060580901007387 */ /* 0x0003e80000100800 */
[----:B-1----:R-:W4:Y:S01]  /*90d50*/  LDL.LU R9, [R1+0x2a0] ;  /* 0x0002a00001097983 */ /* 0x002f220000300800 */
[----:B------:R-:W-:-:S05]  /*90d60*/  IADD3 R6, P3, R14, R13, RZ ;  /* 0x0000000d0e067210 */ /* 0x000fca0007f7e0ff */
[----:B----4-:R-:W-:-:S05]  /*90d70*/  IMAD.X R7, R9, 0x1, R15, P3 ;  /* 0x0000000109077824 */ /* 0x010fca00018e060f */
[----:B------:R1:W-:Y:S04]  /*90d80*/  STL.64 [R1+0x3120], R6 ;  /* 0x0031200601007387 */ /* 0x0003e80000100a00 */
[----:B-1----:R-:W2:Y:S04]  /*90d90*/  LDL.LU.64 R6, [R1+0x6088] ;  /* 0x0060880001067983 */ /* 0x002ea80000300a00 */
[----:B------:R1:W-:Y:S04]  /*90da0*/  STL.64 [R1+0x6060], R16 ;  /* 0x0060601001007387 */ /* 0x0003e80000100a00 */
[----:B-1----:R0:W3:Y:S01]  /*90db0*/  LDL.64 R16, [R1+0x30e8] ;  /* 0x0030e80001107983 */ /* 0x0020e20000100a00 */
[----:B------:R-:W-:Y:S01]  /*90dc0*/  IMAD.X R27, R9, 0x1, R10, P2 ;  /* 0x00000001091b7824 */ /* 0x000fe200010e060a */
[----:B--2---:R-:W-:-:S05]  /*90dd0*/  IADD3 R20, P3, R14, R7, RZ ;  /* 0x000000070e147210 */ /* 0x004fca0007f7e0ff */
[----:B------:R1:W-:Y:S01]  /*90de0*/  STL [R1+0x30f8], R20 ;  /* 0x0030f81401007387 */ /* 0x0003e20000100800 */
[----:B---3--:R-:W-:-:S03]  /*90df0*/  IMAD.X R17, R9, 0x1, R12, P1 ;  /* 0x0000000109117824 */ /* 0x008fc600008e060c */
[----:B-1----:R-:W2:Y:S04]  /*90e00*/  LDL.LU.64 R20, [R1+0x6080] ;  /* 0x0060800001147983 */ /* 0x002ea80000300a00 */
[----:B------:R-:W-:Y:S04]  /*90e10*/  STL [R1+0x30ec], R17 ;  /* 0x0030ec1101007387 */ /* 0x000fe80000100800 */
[----:B------:R1:W-:Y:S04]  /*90e20*/  STL.64 [R1+0x30f0], R26 ;  /* 0x0030f01a01007387 */ /* 0x0003e80000100a00 */
[----:B-1----:R0:W3:Y:S01]  /*90e30*/  LDL.LU R27, [R1+0x6078] ;  /* 0x00607800011b7983 */ /* 0x0020e20000300800 */
[----:B------:R-:W-:-:S03]  /*90e40*/  IADD3 R26, P2, R14, R3, RZ ;  /* 0x000000030e1a7210 */ /* 0x000fc60007f5e0ff */
[----:B--2---:R1:W-:Y:S04]  /*90e50*/  STL.64 [R1+0x6050], R20 ;  /* 0x0060501401007387 */ /* 0x0043e80000100a00 */
[----:B-1----:R0:W2:Y:S04]  /*90e60*/  LDL.64 R20, [R1+0x30f8] ;  /* 0x0030f80001147983 */ /* 0x0020a80000100a00 */
[----:B------:R3:W-:Y:S04]  /*90e70*/  STL [R1+0x3108], R26 ;  /* 0x0031081a01007387 */ /* 0x0007e80000100800 */
[----:B---3--:R-:W3:Y:S01]  /*90e80*/  LDL.LU.64 R26, [R1+0x6070] ;  /* 0x00607000011a7983 */ /* 0x008ee20000300a00 */
[----:B------:R-:W-:-:S05]  /*90e90*/  IADD3 R16, P1, R14, R5, RZ ;  /* 0x000000050e107210 */ /* 0x000fca0007f3e0ff */
[C---:B------:R-:W-:Y:S02]  /*90ea0*/  IMAD.X R17, R9.reuse, 0x1, R6, P1 ;  /* 0x0000000109117824 */ /* 0x040fe400008e0606 */
[----:B--2---:R-:W-:-:S05]  /*90eb0*/  IMAD.X R21, R9, 0x1, R8, P3 ;  /* 0x0000000109157824 */ /* 0x004fca00018e0608 */
[----:B------:R-:W-:Y:S04]  /*90ec0*/  STL [R1+0x30fc], R21 ;  /* 0x0030fc1501007387 */ /* 0x000fe80000100800 */
[----:B---3--:R1:W-:Y:S02]  /*90ed0*/  STL.64 [R1+0x6030], R26 ;  /* 0x0060301a01007387 */ /* 0x0083e40000100a00 */
[----:B-1----:R-:W-:Y:S02]  /*90ee0*/  IADD3 R26, P3, R14, R0, RZ ;  /* 0x000000000e1a7210 */ /* 0x002fe40007f7e0ff */
[----:B------:R-:W2:Y:S04]  /*90ef0*/  LDL.LU R14, [R1+0x6068] ;  /* 0x00606800010e7983 */ /* 0x000ea80000300800 */
[----:B------:R-:W2:Y:S04]  /*90f00*/  LDL R27, [R1+0x19c] ;  /* 0x00019c00011b7983 */ /* 0x000ea80000100800 */
[----:B------:R1:W-:Y:S04]  /*90f10*/  STL.64 [R1+0x3100], R16 ;  /* 0x0031001001007387 */ /* 0x0003e80000100a00 */
[----:B-1----:R-:W3:Y:S04]  /*90f20*/  LDL.LU.64 R16, [R1+0x6060] ;  /* 0x0060600001107983 */ /* 0x002ee80000300a00 */
[----:B------:R1:W-:Y:S04]  /*90f30*/  STL.64 [R1+0x6040], R6 ;  /* 0x0060400601007387 */ /* 0x0003e80000100a00 */
[----:B-1----:R0:W4:Y:S04]  /*90f40*/  LDL.64 R6, [R1+0x3108] ;  /* 0x0031080001067983 */ /* 0x0021280000100a00 */
[----:B------:R1:W-:Y:S04]  /*90f50*/  STL.64 [R1+0x6038], R18 ;  /* 0x0060381201007387 */ /* 0x0003e80000100a00 */
[----:B-1----:R-:W3:Y:S04]  /*90f60*/  LDL R18, [R1+0x29c] ;  /* 0x00029c0001127983 */ /* 0x002ee80000100800 */
[----:B------:R-:W-:Y:S01]  /*90f70*/  STL [R1+0x6048], R19 ;  /* 0x0060481301007387 */ /* 0x000fe20000100800 */
[----:B--2---:R-:W-:Y:S01]  /*90f80*/  IADD3 R20, P1, R27, R14, RZ ;  /* 0x0000000e1b147210 */ /* 0x004fe20007f3e0ff */
[----:B----4-:R-:W-:Y:S01]  /*90f90*/  IMAD.X R7, R9, 0x1, R4, P2 ;  /* 0x0000000109077824 */ /* 0x010fe200010e0604 */
[----:B------:R-:W-:Y:S01]  /*90fa0*/  IADD3 R6, P2, R27, R13, RZ ;  /* 0x0000000d1b067210 */ /* 0x000fe20007f5e0ff */
[----:B------:R-:W-:-:S03]  /*90fb0*/  IMAD.X R27, R9, 0x1, R2, P3 ;  /* 0x00000001091b7824 */ /* 0x000fc600018e0602 */
[----:B------:R-:W-:Y:S04]  /*90fc0*/  STL [R1+0x310c], R7 ;  /* 0x00310c0701007387 */ /* 0x000fe80000100800 */
[----:B------:R-:W2:Y:S04]  /*90fd0*/  LDL.LU R9, [R1+0x6058] ;  /* 0x0060580001097983 */ /* 0x000ea80000300800 */
[----:B------:R-:W-:Y:S04]  /*90fe0*/  STL.64 [R1+0x30d0], R26 ;  /* 0x0030d01a01007387 */ /* 0x000fe80000100a00 */
[----:B------:R1:W-:Y:S04]  /*90ff0*/  STL [R1+0x6028], R2 ;  /* 0x0060280201007387 */ /* 0x0003e80000100800 */
[----:B-1----:R-:W2:Y:S01]  /*91000*/  LDL.LU R2, [R1+0x19c] ;  /* 0x00019c0001027983 */ /* 0x002ea20000300800 */
[----:B---3--:R-:W-:-:S05]  /*91010*/  IMAD.X R21, R18, 0x1, R16, P1 ;  /* 0x0000000112157824 */ /* 0x008fca00008e0610 */
[----:B------:R1:W-:Y:S04]  /*91020*/  STL.64 [R1+0x30d8], R20 ;  /* 0x0030d81401007387 */ /* 0x0003e80000100a00 */
[----:B-1----:R-:W3:Y:S01]  /*91030*/  LDL.LU.64 R20, [R1+0x6050] ;  /* 0x0060500001147983 */ /* 0x002ee20000300a00 */
[----:B--2---:R-:W-:-:S05]  /*91040*/  IADD3 R18, P1, R2, R9, RZ ;  /* 0x0000000902127210 */ /* 0x004fca0007f3e0ff */
[----:B------:R-:W-:Y:S04]  /*91050*/  STL [R1+0x30b0], R18 ;  /* 0x0030b01201007387 */ /* 0x000fe80000100800 */
[----:B------:R0:W2:Y:S04]  /*91060*/  LDL.LU R19, [R1+0x6048] ;  /* 0x0060480001137983 */ /* 0x0000a80000300800 */
[----:B------:R1:W-:Y:S04]  /*91070*/  STL [R1+0x6018], R9 ;  /* 0x0060180901007387 */ /* 0x0003e80000100800 */
[----:B-1----:R-:W4:Y:S02]  /*91080*/  LDL.LU R9, [R1+0x29c] ;  /* 0x00029c0001097983 */ /* 0x002f240000300800 */
[----:B----4-:R-:W-:-:S05]  /*91090*/  IMAD.X R7, R9, 0x1, R15, P2 ;  /* 0x0000000109077824 */ /* 0x010fca00010e060f */
[----:B------:R1:W-:Y:S04]  /*910a0*/  STL.64 [R1+0x30e0], R6 ;  /* 0x0030e00601007387 */ /* 0x0003e80000100a00 */
[----:B-1----:R-:W4:Y:S01]  /*910b0*/  LDL.LU.64 R6, [R1+0x6040] ;  /* 0x0060400001067983 */ /* 0x002f220000300a00 */
[----:B------:R-:W-:-:S05]  /*910c0*/  IADD3 R26, P3, R2, R11, RZ ;  /* 0x0000000b021a7210 */ /* 0x000fca0007f7e0ff */
[----:B------:R-:W-:Y:S01]  /*910d0*/  IMAD.X R27, R9, 0x1, R12, P3 ;  /* 0x00000001091b7824 */ /* 0x000fe200018e060c */
[----:B----4-:R-:W-:-:S05]  /*910e0*/  IADD3 R18, P2, R2, R7, RZ ;  /* 0x0000000702127210 */ /* 0x010fca0007f5e0ff */
[----:B------:R2:W-:Y:S04]  /*910f0*/  STL [R1+0x30b8], R18 ;  /* 0x0030b81201007387 */ /* 0x0005e80000100800 */
[----:B--2---:R-:W2:Y:S04]  /*91100*/  LDL.LU.64 R18, [R1+0x6038] ;  /* 0x0060380001127983 */ /* 0x004ea80000300a00 */
[----:B------:R1:W-:Y:S04]  /*91110*/  STL.64 [R1+0x30a8], R26 ;  /* 0x0030a81a01007387 */ /* 0x0003e80000100a00 */
[----:B-1----:R-:W4:Y:S04]  /*91120*/  LDL.LU.64 R26, [R1+0x6030] ;  /* 0x00603000011a7983 */ /* 0x002f280000300a00 */
[----:B------:R1:W-:Y:S04]  /*91130*/  STL.64 [R1+0x6020], R12 ;  /* 0x0060200c01007387 */ /* 0x0003e80000100a00 */
[----:B-1----:R0:W3:Y:S04]  /*91140*/  LDL.64 R12, [R1+0x30b0] ;  /* 0x0030b000010c7983 */ /* 0x0020e80000100a00 */
[----:B----4-:R1:W-:Y:S04]  /*91150*/  STL.64 [R1+0x5ff0], R26 ;  /* 0x005ff01a01007387 */ /* 0x0103e80000100a00 */
[----:B-1----:R-:W4:Y:S04]  /*91160*/  LDL R27, [R1+0x1a0] ;  /* 0x0001a000011b7983 */ /* 0x002f280000100800 */
[----:B--2---:R-:W-:Y:S01]  /*91170*/  STL.64 [R1+0x6000], R18 ;  /* 0x0060001201007387 */ /* 0x004fe20000100a00 */
[----:B---3--:R-:W-:-:S03]  /*91180*/  IMAD.X R13, R9, 0x1, R10, P1 ;  /* 0x00000001090d7824 */ /* 0x008fc600008e060a */
[----:B------:R1:W-:Y:S04]  /*91190*/  STL.64 [R1+0x6010], R10 ;  /* 0x0060100a01007387 */ /* 0x0003e80000100a00 */
[----:B-1----:R0:W2:Y:S01]  /*911a0*/  LDL.64 R10, [R1+0x30b8] ;  /* 0x0030b800010a7983 */ /* 0x0020a20000100a00 */
[C---:B------:R-:W-:Y:S02]  /*911b0*/  IADD3 R18, P3, R2.reuse, R5, RZ ;  /* 0x0000000502127210 */ /* 0x040fe40007f7e0ff */
[----:B------:R-:W-:Y:S01]  /*911c0*/  IADD3 R12, P1, R2, R3, RZ ;  /* 0x00000003020c7210 */ /* 0x000fe20007f3e0ff */
[----:B------:R1:W-:Y:S02]  /*911d0*/  STL [R1+0x30b4], R13 ;  /* 0x0030b40d01007387 */ /* 0x0003e40000100800 */
[----:B------:R-:W-:-:S02]  /*911e0*/  IMAD.X R19, R9, 0x1, R6, P3 ;  /* 0x0000000109137824 */ /* 0x000fc400018e0606 */
[----:B------:R-:W-:Y:S01]  /*911f0*/  STL.64 [R1+0x6008], R28 ;  /* 0x0060081c01007387 */ /* 0x000fe20000100a00 */
[C---:B-1----:R-:W-:Y:S02]  /*91200*/  IMAD.X R13, R9.reuse, 0x1, R4, P1 ;  /* 0x00000001090d7824 */ /* 0x042fe400008e0604 */
[----:B--2---:R-:W-:Y:S01]  /*91210*/  IMAD.X R11, R9, 0x1, R8, P2 ;  /* 0x00000001090b7824 */ /* 0x004fe200010e0608 */
[----:B------:R-:W-:-:S04]  /*91220*/  IADD3 R10, P2, R2, R0, RZ ;  /* 0x00000000020a7210 */ /* 0x000fc80007f5e0ff */
[----:B------:R-:W-:Y:S04]  /*91230*/  STL [R1+0x30bc], R11 ;  /* 0x0030bc0b01007387 */ /* 0x000fe80000100800 */
[----:B------:R-:W2:Y:S04]  /*91240*/  LDL.LU R2, [R1+0x6028] ;  /* 0x0060280001027983 */ /* 0x000ea80000300800 */
[----:B------:R-:W-:Y:S04]  /*91250*/  STL.64 [R1+0x5ff8], R6 ;  /* 0x005ff80601007387 */ /* 0x000fe80000100a00 */
[----:B------:R-:W-:Y:S04]  /*91260*/  STL.64 [R1+0x30c0], R18 ;  /* 0x0030c01201007387 */ /* 0x000fe80000100a00 */
[----:B------:R1:W-:Y:S04]  /*91270*/  STL.64 [R1+0x30c8], R12 ;  /* 0x0030c80c01007387 */ /* 0x0003e80000100a00 */
[----:B-1----:R-:W4:Y:S01]  /*91280*/  LDL.LU.64 R12, [R1+0x6020] ;  /* 0x00602000010c7983 */ /* 0x002f220000300a00 */
[----:B--2---:R-:W-:Y:S01]  /*91290*/  IMAD.X R11, R9, 0x1, R2, P2 ;  /* 0x00000001090b7824 */ /* 0x004fe200010e0602 */
[----:B----4-:R-:W-:-:S02]  /*912a0*/  IADD3 R26, P1, R27, R13, RZ ;  /* 0x0000000d1b1a7210 */ /* 0x010fc40007f3e0ff */
[----:B------:R1:W-:Y:S04]  /*912b0*/  STL [R1+0x5fe8], R13 ;  /* 0x005fe80d01007387 */ /* 0x0003e80000100800 */
[----:B-1----:R-:W2:Y:S04]  /*912c0*/  LDL.LU R13, [R1+0x1a0] ;  /* 0x0001a000010d7983 */ /* 0x002ea80000300800 */
[----:B------:R-:W3:Y:S04]  /*912d0*/  LDL.LU R9, [R1+0x6018] ;  /* 0x0060180001097983 */ /* 0x000ee80000300800 */
[----:B------:R1:W-:Y:S04]  /*912e0*/  STL.64 [R1+0x3090], R10 ;  /* 0x0030900a01007387 */ /* 0x0003e80000100a00 */
[----:B-1----:R-:W2:Y:S02]  /*912f0*/  LDL.LU.64 R10, [R1+0x6010] ;  /* 0x00601000010a7983 */ /* 0x002ea40000300a00 */
[----:B--2---:R-:W-:-:S05]  /*91300*/  IADD3 R28, P2, R13, R11, RZ ;  /* 0x0000000b0d1c7210 */ /* 0x004fca0007f5e0ff */
[----:B------:R1:W-:Y:S04]  /*91310*/  STL [R1+0x3068], R28 ;  /* 0x0030681c01007387 */ /* 0x0003e80000100800 */
[----:B-1----:R-:W2:Y:S04]  /*91320*/  LDL.LU.64 R28, [R1+0x6008] ;  /* 0x00600800011c7983 */ /* 0x002ea80000300a00 */
[----:B------:R1:W-:Y:S04]  /*91330*/  STL [R1+0x5fd0], R11 ;  /* 0x005fd00b01007387 */ /* 0x0003e80000100800 */
[----:B-1----:R-:W4:Y:S01]  /*91340*/  LDL.LU R11, [R1+0x298] ;  /* 0x00029800010b7983 */ /* 0x002f220000300800 */
[----:B------:R-:W-:-:S05]  /*91350*/  IADD3 R18, P3, R27, R14, RZ ;  /* 0x0000000e1b127210 */ /* 0x000fca0007f7e0ff */
[----:B----4-:R-:W-:Y:S01]  /*91360*/  IMAD.X R19, R11, 0x1, R16, P3 ;  /* 0x000000010b137824 */ /* 0x010fe200018e0610 */
[----:B---3--:R-:W-:Y:S01]  /*91370*/  IADD3 R6, P3, R13, R9, RZ ;  /* 0x000000090d067210 */ /* 0x008fe20007f7e0ff */
[----:B------:R-:W-:-:S03]  /*91380*/  IMAD.X R27, R11, 0x1, R15, P1 ;  /* 0x000000010b1b7824 */ /* 0x000fc600008e060f */
[----:B------:R1:W-:Y:S04]  /*91390*/  STL.64 [R1+0x3098], R18 ;  /* 0x0030981201007387 */ /* 0x0003e80000100a00 */
[----:B-1----:R-:W3:Y:S04]  /*913a0*/  LDL.LU.64 R18, [R1+0x6000] ;  /* 0x0060000001127983 */ /* 0x002ee80000300a00 */
[----:B------:R1:W-:Y:S04]  /*913b0*/  STL [R1+0x3070], R6 ;  /* 0x0030700601007387 */ /* 0x0003e80000100800 */
[----:B-1----:R-:W4:Y:S04]  /*913c0*/  LDL.LU.64 R6, [R1+0x5ff8] ;  /* 0x005ff80001067983 */ /* 0x002f280000300a00 */
[----:B------:R1:W-:Y:S04]  /*913d0*/  STL.64 [R1+0x30a0], R26 ;  /* 0x0030a01a01007387 */ /* 0x0003e80000100a00 */
[----:B-1----:R-:W2:Y:S04]  /*913e0*/  LDL.LU.64 R26, [R1+0x5ff0] ;  /* 0x005ff000011a7983 */ /* 0x002ea80000300a00 */
[----:B--2---:R-:W-:Y:S04]  /*913f0*/  STL.64 [R1+0x5fc8], R26 ;  /* 0x005fc81a01007387 */ /* 0x004fe80000100a00 */
[----:B---3--:R1:W-:Y:S04]  /*91400*/  STL.64 [R1+0x5fe0], R18 ;  /* 0x005fe01201007387 */ /* 0x0083e80000100a00 */
[----:B-1----:R0:W2:Y:S04]  /*91410*/  LDL.64 R18, [R1+0x3068] ;  /* 0x0030680001127983 */ /* 0x0020a80000100a00 */
[----:B------:R1:W-:Y:S04]  /*91420*/  STL.64 [R1+0x5fd8], R16 ;  /* 0x005fd81001007387 */ /* 0x0003e80000100a00 */
[----:B-1----:R0:W3:Y:S01]  /*91430*/  LDL.64 R16, [R1+0x3070] ;  /* 0x0030700001107983 */ /* 0x0020e20000100a00 */
[----:B----4-:R-:W-:-:S05]  /*91440*/  IADD3 R26, P1, R13, R7, RZ ;  /* 0x000000070d1a7210 */ /* 0x010fca0007f3e0ff */
[C---:B------:R-:W-:Y:S02]  /*91450*/  IMAD.X R27, R11.reuse, 0x1, R8, P1 ;  /* 0x000000010b1b7824 */ /* 0x040fe400008e0608 */
[----:B--2---:R-:W-:Y:S01]  /*91460*/  IMAD.X R19, R11, 0x1, R12, P2 ;  /* 0x000000010b137824 */ /* 0x004fe200010e060c */
[----:B------:R-:W-:-:S04]  /*91470*/  IADD3 R18, P2, R13, R5, RZ ;  /* 0x000000050d127210 */ /* 0x000fc80007f5e0ff */
[----:B------:R-:W-:Y:S01]  /*91480*/  STL [R1+0x306c], R19 ;  /* 0x00306c1301007387 */ /* 0x000fe20000100800 */
[----:B---3--:R-:W-:Y:S01]  /*91490*/  IMAD.X R17, R11, 0x1, R10, P3 ;  /* 0x000000010b117824 */ /* 0x008fe200018e060a */
[----:B------:R-:W-:-:S04]  /*914a0*/  IADD3 R16, P3, R13, R3, RZ ;  /* 0x000000030d107210 */ /* 0x000fc80007f7e0ff */
[----:B------:R-:W-:Y:S04]  /*914b0*/  STL [R1+0x3074], R17 ;  /* 0x0030741101007387 */ /* 0x000fe80000100800 */
[----:B------:R-:W-:Y:S04]  /*914c0*/  STL.64 [R1+0x5fc0], R8 ;  /* 0x005fc00801007387 */ /* 0x000fe80000100a00 */
[----:B------:R1:W-:Y:S02]  /*914d0*/  STL.64 [R1+0x3078], R26 ;  /* 0x0030781a01007387 */ /* 0x0003e40000100a00 */
[----:B-1----:R-:W-:-:S02]  /*914e0*/  IADD3 R26, P1, R13, R0, RZ ;  /* 0x000000000d1a7210 */ /* 0x002fc40007f3e0ff */
[----:B------:R-:W2:Y:S04]  /*914f0*/  LDL.LU R13, [R1+0x5fe8] ;  /* 0x005fe800010d7983 */ /* 0x000ea80000300800 */
[----:B------:R-:W3:Y:S01]  /*91500*/  LDL R27, [R1+0x1a4] ;  /* 0x0001a400011b7983 */ /* 0x000ee20000100800 */
[C---:B------:R-:W-:Y:S02]  /*91510*/  IMAD.X R19, R11.reuse, 0x1, R6, P2 ;  /* 0x000000010b137824 */ /* 0x040fe400010e0606 */
[----:B------:R-:W-:-:S03]  /*91520*/  IMAD.X R17, R11, 0x1, R4, P3 ;  /* 0x000000010b117824 */ /* 0x000fc600018e0604 */
[----:B------:R1:W-:Y:S04]  /*91530*/  STL.64 [R1+0x3080], R18 ;  /* 0x0030801201007387 */ /* 0x0003e80000100a00 */
[----:B-1----:R-:W4:Y:S04]  /*91540*/  LDL.LU.64 R18, [R1+0x5fe0] ;  /* 0x005fe00001127983 */ /* 0x002f280000300a00 */
[----:B------:R-:W-:Y:S04]  /*91550*/  STL.64 [R1+0x5fb0], R6 ;  /* 0x005fb00601007387 */ /* 0x000fe80000100a00 */
[----:B------:R1:W-:Y:S04]  /*91560*/  STL.64 [R1+0x5fb8], R20 ;  /* 0x005fb81401007387 */ /* 0x0003e80000100a00 */
[----:B-1----:R-:W4:Y:S04]  /*91570*/  LDL R20, [R1+0x294] ;  /* 0x0002940001147983 */ /* 0x002f280000100800 */
[----:B------:R1:W-:Y:S04]  /*91580*/  STL.64 [R1+0x3088], R16 ;  /* 0x0030881001007387 */ /* 0x0003e80000100a00 */
[----:B-1----:R-:W4:Y:S01]  /*91590*/  LDL.LU.64 R16, [R1+0x5fd8] ;  /* 0x005fd80001107983 */ /* 0x002f220000300a00 */
[----:B---3--:R-:W-:-:S02]  /*915a0*/  IADD3 R8, P2, R27, R14, RZ ;  /* 0x0000000e1b087210 */ /* 0x008fc40007f5e0ff */
[----:B--2---:R-:W-:Y:S01]  /*915b0*/  IADD3 R6, P3, R27, R13, RZ ;  /* 0x0000000d1b067210 */ /* 0x004fe20007f7e0ff */
[----:B------:R-:W-:Y:S02]  /*915c0*/  IMAD.X R27, R11, 0x1, R2, P1 ;  /* 0x000000010b1b7824 */ /* 0x000fe400008e0602 */
[----:B------:R-:W2:Y:S04]  /*915d0*/  LDL.LU R11, [R1+0x5fd0] ;  /* 0x005fd000010b7983 */ /* 0x000ea80000300800 */
[----:B------:R1:W-:Y:S04]  /*915e0*/  STL.64 [R1+0x3050], R26 ;  /* 0x0030501a01007387 */ /* 0x0003e80000100a00 */
[----:B-1----:R-:W3:Y:S04]  /*915f0*/  LDL.LU.64 R26, [R1+0x5fc8] ;  /* 0x005fc800011a7983 */ /* 0x002ee80000300a00 */
[----:B------:R1:W-:Y:S04]  /*91600*/  STL [R1+0x5fa8], R2 ;  /* 0x005fa80201007387 */ /* 0x0003e80000100800 */
[----:B-1----:R-:W2:Y:S01]  /*91610*/  LDL.LU R2, [R1+0x1a4] ;  /* 0x0001a40001027983 */ /* 0x002ea20000300800 */
[----:B----4-:R-:W-:-:S03]  /*91620*/  IMAD.X R9, R20, 0x1, R16, P2 ;  /* 0x0000000114097824 */ /* 0x010fc600010e0610 */
[----:B---3--:R-:W-:Y:S04]  /*91630*/  STL.64 [R1+0x5fa0], R26 ;  /* 0x005fa01a01007387 */ /* 0x008fe80000100a00 */
[----:B------:R1:W-:Y:S04]  /*91640*/  STL.64 [R1+0x3058], R8 ;  /* 0x0030580801007387 */ /* 0x0003e80000100a00 */
[----:B-1----:R-:W2:Y:S02]  /*91650*/  LDL.LU.64 R8, [R1+0x5fc0] ;  /* 0x005fc00001087983 */ /* 0x002ea40000300a00 */
[----:B--2---:R-:W-:-:S05]  /*91660*/  IADD3 R20, P2, R2, R9, RZ ;  /* 0x0000000902147210 */ /* 0x004fca0007f5e0ff */
[----:B------:R1:W-:Y:S04]  /*91670*/  STL [R1+0x3030], R20 ;  /* 0x0030301401007387 */ /* 0x0003e80000100800 */
[----:B-1----:R-:W2:Y:S04]  /*91680*/  LDL.LU.64 R20, [R1+0x5fb8] ;  /* 0x005fb80001147983 */ /* 0x002ea80000300a00 */
[----:B------:R1:W-:Y:S04]  /*91690*/  STL [R1+0x5f8c], R9 ;  /* 0x005f8c0901007387 */ /* 0x0003e80000100800 */
[----:B-1----:R-:W3:Y:S01]  /*916a0*/  LDL.LU R9, [R1+0x294] ;  /* 0x0002940001097983 */ /* 0x002ee20000300800 */
[----:B------:R-:W-:Y:S01]  /*916b0*/  IADD3 R26, P1, R2, R11, RZ ;  /* 0x0000000b021a7210 */ /* 0x000fe20007f3e0ff */
[----:B---3--:R-:W-:-:S04]  /*916c0*/  IMAD.X R7, R9, 0x1, R15, P3 ;  /* 0x0000000109077824 */ /* 0x008fc800018e060f */
[----:B------:R-:W-:Y:S01]  /*916d0*/  IMAD.X R27, R9, 0x1, R12, P1 ;  /* 0x00000001091b7824 */ /* 0x000fe200008e060c */
[----:B------:R1:W-:Y:S04]  /*916e0*/  STL.64 [R1+0x3060], R6 ;  /* 0x0030600601007387 */ /* 0x0003e80000100a00 */
[----:B-1----:R-:W3:Y:S04]  /*916f0*/  LDL.LU.64 R6, [R1+0x5fb0] ;  /* 0x005fb00001067983 */ /* 0x002ee80000300a00 */
[----:B------:R-:W-:Y:S04]  /*91700*/  STL.64 [R1+0x5f80], R16 ;  /* 0x005f801001007387 */ /* 0x000fe80000100a00 */
[----:B------:R-:W-:Y:S04]  /*91710*/  STL [R1+0x5f88], R17 ;  /* 0x005f881101007387 */ /* 0x000fe80000100800 */
[----:B------:R1:W-:Y:S04]  /*91720*/  STL.64 [R1+0x5f98], R12 ;  /* 0x005f980c01007387 */ /* 0x0003e80000100a00 */
[----:B-1----:R0:W4:Y:S04]  /*91730*/  LDL.64 R12, [R1+0x3030] ;  /* 0x00303000010c7983 */ /* 0x0021280000100a00 */
[----:B------:R1:W-:Y:S04]  /*91740*/  STL.64 [R1+0x3028], R26 ;  /* 0x0030281a01007387 */ /* 0x0003e80000100a00 */
[----:B--2---:R2:W-:Y:S01]  /*91750*/  STL.64 [R1+0x5f90], R20 ;  /* 0x005f901401007387 */ /* 0x0045e20000100a00 */
[----:B-1----:R-:W-:-:S03]  /*91760*/  IADD3 R26, P1, R2, R5, RZ ;  /* 0x00000005021a7210 */ /* 0x002fc60007f3e0ff */
[----:B--2---:R-:W2:Y:S01]  /*91770*/  LDL R20, [R1+0x1a8] ;  /* 0x0001a80001147983 */ /* 0x004ea20000100800 */
[----:B---3--:R-:W-:Y:S01]  /*91780*/  IADD3 R16, P3, R2, R7, RZ ;  /* 0x0000000702107210 */ /* 0x008fe20007f7e0ff */
[----:B------:R-:W-:-:S04]  /*91790*/  IMAD.X R27, R9, 0x1, R6, P1 ;  /* 0x00000001091b7824 */ /* 0x000fc800008e0606 */
[C---:B------:R-:W-:Y:S02]  /*917a0*/  IMAD.X R17, R9.reuse, 0x1, R8, P3 ;  /* 0x0000000109117824 */ /* 0x040fe400018e0608 */
[----:B----4-:R-:W-:Y:S01]  /*917b0*/  IMAD.X R13, R9, 0x1, R10, P2 ;  /* 0x00000001090d7824 */ /* 0x010fe200010e060a */
[----:B------:R-:W-:-:S04]  /*917c0*/  IADD3 R12, P2, R2, R3, RZ ;  /* 0x00000003020c7210 */ /* 0x000fc80007f5e0ff */
[----:B------:R-:W-:Y:S04]  /*917d0*/  STL [R1+0x3034], R13 ;  /* 0x0030340d01007387 */ /* 0x000fe80000100800 */
[----:B------:R1:W-:Y:S02]  /*917e0*/  STL.64 [R1+0x3038], R16 ;  /* 0x0030381001007387 */ /* 0x0003e40000100a00 */
[----:B-1----:R-:W-:Y:S02]  /*917f0*/  IADD3 R16, P3, R2, R0, RZ ;  /* 0x0000000002107210 */ /* 0x002fe40007f7e0ff */
[----:B------:R-:W3:Y:S04]  /*91800*/  LDL.LU R2, [R1+0x5fa8] ;  /* 0x005fa80001027983 */ /* 0x000ee80000300800 */
[----:B------:R1:W-:Y:S04]  /*91810*/  STL.64 [R1+0x3040], R26 ;  /* 0x0030401a01007387 */ /* 0x0003e80000100a00 */
[----:B-1----:R-:W4:Y:S01]  /*91820*/  LDL.LU.64 R26, [R1+0x5fa0] ;  /* 0x005fa000011a7983 */ /* 0x002f220000300a00 */
[----:B------:R-:W-:-:S03]  /*91830*/  IMAD.X R13, R9, 0x1, R4, P2 ;  /* 0x00000001090d7824 */ /* 0x000fc600010e0604 */
[----:B----4-:R-:W-:Y:S04]  /*91840*/  STL.64 [R1+0x5f78], R26 ;  /* 0x005f781a01007387 */ /* 0x010fe80000100a00 */
[----:B------:R1:W-:Y:S04]  /*91850*/  STL.64 [R1+0x3048], R12 ;  /* 0x0030480c01007387 */ /* 0x0003e80000100a00 */
[----:B-1----:R-:W4:Y:S01]  /*91860*/  LDL.LU.64 R12, [R1+0x5f98] ;  /* 0x005f9800010c7983 */ /* 0x002f220000300a00 */
[C---:B--2---:R-:W-:Y:S01]  /*91870*/  IADD3 R26, P1, R20.reuse, R14, RZ ;  /* 0x0000000e141a7210 */ /* 0x044fe20007f3e0ff */
[----:B---3--:R-:W-:Y:S01]  /*91880*/  IMAD.X R17, R9, 0x1, R2, P3 ;  /* 0x0000000109117824 */ /* 0x008fe200018e0602 */
[----:B----4-:R-:W-:-:S05]  /*91890*/  IADD3 R20, P2, R20, R13, RZ ;  /* 0x0000000d14147210 */ /* 0x010fca0007f5e0ff */
[----:B------:R1:W-:Y:S04]  /*918a0*/  STL [R1+0x3020], R20 ;  /* 0x0030201401007387 */ /* 0x0003e80000100800 */
[----:B-1----:R-:W2:Y:S04]  /*918b0*/  LDL.LU.64 R20, [R1+0x5f90] ;  /* 0x005f900001147983 */ /* 0x002ea80000300a00 */
[----:B------:R1:W-:Y:S04]  /*918c0*/  STL [R1+0x5f70], R13 ;  /* 0x005f700d01007387 */ /* 0x0003e80000100800 */
[----:B-1----:R-:W3:Y:S04]  /*918d0*/  LDL.LU R13, [R1+0x1a8] ;  /* 0x0001a800010d7983 */ /* 0x002ee80000300800 */
[----:B------:R-:W4:Y:S04]  /*918e0*/  LDL.LU R9, [R1+0x5f8c] ;  /* 0x005f8c0001097983 */ /* 0x000f280000300800 */
[----:B------:R1:W-:Y:S04]  /*918f0*/  STL.64 [R1+0x3010], R16 ;  /* 0x0030101001007387 */ /* 0x0003e80000100a00 */
[----:B-1----:R0:W2:Y:S01]  /*91900*/  LDL.LU R17, [R1+0x5f88] ;  /* 0x005f880001117983 */ /* 0x0020a20000300800 */
[----:B---3--:R-:W-:-:S05]  /*91910*/  IADD3 R16, P3, R13, R11, RZ ;  /* 0x0000000b0d107210 */ /* 0x008fca0007f7e0ff */
[----:B------:R2:W-:Y:S04]  /*91920*/  STL [R1+0x2fe8], R16 ;  /* 0x002fe81001007387 */ /* 0x0005e80000100800 */
[----:B--2---:R-:W2:Y:S04]  /*91930*/  LDL.LU.64 R16, [R1+0x5f80] ;  /* 0x005f800001107983 */ /* 0x004ea80000300a00 */
[----:B------:R1:W-:Y:S04]  /*91940*/  STL [R1+0x5f60], R11 ;  /* 0x005f600b01007387 */ /* 0x0003e80000100800 */
[----:B-1----:R-:W3:Y:S04]  /*91950*/  LDL.LU R11, [R1+0x290] ;  /* 0x00029000010b7983 */ /* 0x002ee80000300800 */
[----:B--2---:R1:W-:Y:S01]  /*91960*/  STL.64 [R1+0x5f58], R16 ;  /* 0x005f581001007387 */ /* 0x0043e20000100a00 */
[----:B---3--:R-:W-:-:S05]  /*91970*/  IMAD.X R27, R11, 0x1, R16, P1 ;  /* 0x000000010b1b7824 */ /* 0x008fca00008e0610 */
[----:B------:R-:W-:Y:S04]  /*91980*/  STL.64 [R1+0x3018], R26 ;  /* 0x0030181a01007387 */ /* 0x000fe80000100a00 */
[----:B-1----:R0:W2:Y:S04]  /*91990*/  LDL.64 R16, [R1+0x3020] ;  /* 0x0030200001107983 */ /* 0x0020a80000100a00 */
[----:B------:R1:W-:Y:S04]  /*919a0*/  STL.64 [R1+0x5f68], R20 ;  /* 0x005f681401007387 */ /* 0x0003e80000100a00 */
[----:B-1----:R0:W3:Y:S01]  /*919b0*/  LDL.64 R20, [R1+0x2fe8] ;  /* 0x002fe80001147983 */ /* 0x0020e20000100a00 */
[----:B----4-:R-:W-:-:S05]  /*919c0*/  IADD3 R26, P1, R13, R9, RZ ;  /* 0x000000090d1a7210 */ /* 0x010fca0007f3e0ff */
[C---:B------:R-:W-:Y:S02]  /*919d0*/  IMAD.X R27, R11.reuse, 0x1, R10, P1 ;  /* 0x000000010b1b7824 */ /* 0x040fe400008e060a */
[----:B--2---:R-:W-:-:S05]  /*919e0*/  IMAD.X R17, R11, 0x1, R15, P2 ;  /* 0x000000010b117824 */ /* 0x004fca00010e060f */
[----:B------:R-:W-:Y:S01]  /*919f0*/  STL [R1+0x3024], R17 ;  /* 0x0030241101007387 */ /* 0x000fe20000100800 */
[----:B---3--:R-:W-:-:S05]  /*91a00*/  IMAD.X R21, R11, 0x1, R12, P3 ;  /* 0x000000010b157824 */ /* 0x008fca00018e060c */
[----:B------:R-:W-:Y:S04]  /*91a10*/  STL [R1+0x2fec], R21 ;  /* 0x002fec1501007387 */ /* 0x000fe80000100800 */
[----:B------:R1:W-:Y:S04]  /*91a20*/  STL.64 [R1+0x2ff0], R26 ;  /* 0x002ff01a01007387 */ /* 0x0003e80000100a00 */
[----:B-1----:R-:W2:Y:S01]  /*91a30*/  LDL.LU.64 R26, [R1+0x5f78] ;  /* 0x005f7800011a7983 */ /* 0x002ea20000300a00 */
[C---:B------:R-:W-:Y:S02]  /*91a40*/  IADD3 R16, P2, R13.reuse, R7, RZ ;  /* 0x000000070d107210 */ /* 0x040fe40007f5e0ff */
[----:B------:R-:W-:Y:S01]  /*91a50*/  IADD3 R20, P3, R13, R5, RZ ;  /* 0x000000050d147210 */ /* 0x000fe20007f7e0ff */
[----:B--2---:R1:W-:Y:S04]  /*91a60*/  STL.64 [R1+0x5f40], R26 ;  /* 0x005f401a01007387 */ /* 0x0043e80000100a00 */
[----:B-1----:R-:W2:Y:S01]  /*91a70*/  LDL R27, [R1+0x1ac] ;  /* 0x0001ac00011b7983 */ /* 0x002ea20000100800 */
[----:B------:R-:W-:Y:S01]  /*91a80*/  IMAD.X R17, R11, 0x1, R8, P2 ;  /* 0x000000010b117824 */ /* 0x000fe200010e0608 */
[----:B------:R-:W-:Y:S01]  /*91a90*/  IADD3 R26, P1, R13, R3, RZ ;  /* 0x000000030d1a7210 */ /* 0x000fe20007f3e0ff */
[----:B------:R-:W-:Y:S01]  /*91aa0*/  IMAD.X R21, R11, 0x1, R6, P3 ;  /* 0x000000010b157824 */ /* 0x000fe200018e0606 */
[----:B------:R-:W-:Y:S04]  /*91ab0*/  STL.64 [R1+0x5f48], R8 ;  /* 0x005f480801007387 */ /* 0x000fe80000100a00 */
[----:B------:R1:W-:Y:S02]  /*91ac0*/  STL.64 [R1+0x2ff8], R16 ;  /* 0x002ff81001007387 */ /* 0x0003e40000100a00 */
[----:B-1----:R-:W-:-:S02]  /*91ad0*/  IADD3 R16, P2, R13, R0, RZ ;  /* 0x000000000d107210 */ /* 0x002fc40007f5e0ff */
[----:B------:R-:W3:Y:S04]  /*91ae0*/  LDL.LU R13, [R1+0x5f70] ;  /* 0x005f7000010d7983 */ /* 0x000ee80000300800 */
[----:B------:R1:W-:Y:S01]  /*91af0*/  STL.64 [R1+0x3000], R20 ;  /* 0x0030001401007387 */ /* 0x0003e20000100a00 */
[----:B------:R-:W-:-:S03]  /*91b00*/  IMAD.X R17, R11, 0x1, R2, P2 ;  /* 0x000000010b117824 */ /* 0x000fc600010e0602 */
[----:B-1----:R-:W4:Y:S04]  /*91b10*/  LDL.LU.64 R20, [R1+0x5f68] ;  /* 0x005f680001147983 */ /* 0x002f280000300a00 */
[----:B------:R-:W-:Y:S01]  /*91b20*/  STL.64 [R1+0x5f50], R6 ;  /* 0x005f500601007387 */ /* 0x000fe20000100a00 */
[----:B--2---:R-:W-:Y:S01]  /*91b30*/  IADD3 R8, P3, R27, R14, RZ ;  /* 0x0000000e1b087210 */ /* 0x004fe20007f7e0ff */
[----:B------:R-:W-:-:S05]  /*91b40*/  IMAD.X R27, R11, 0x1, R4, P1 ;  /* 0x000000010b1b7824 */ /* 0x000fca00008e0604 */
[----:B------:R-:W-:Y:S04]  /*91b50*/  STL.64 [R1+0x3008], R26 ;  /* 0x0030081a01007387 */ /* 0x000fe80000100a00 */
[----:B------:R1:W-:Y:S04]  /*91b60*/  STL [R1+0x5f30], R4 ;  /* 0x005f300401007387 */ /* 0x0003e80000100800 */
[----:B-1----:R-:W2:Y:S04]  /*91b70*/  LDL.LU R4, [R1+0x1ac] ;  /* 0x0001ac0001047983 */ /* 0x002ea80000300800 */
[----:B------:R-:W2:Y:S04]  /*91b80*/  LDL.LU R11, [R1+0x5f60] ;  /* 0x005f6000010b7983 */ /* 0x000ea80000300800 */
[----:B------:R1:W-:Y:S04]  /*91b90*/  STL.64 [R1+0x2fd0], R16 ;  /* 0x002fd01001007387 */ /* 0x0003e80000100a00 */
[----:B-1----:R-:W3:Y:S04]  /*91ba0*/  LDL.LU.64 R16, [R1+0x5f58] ;  /* 0x005f580001107983 */ /* 0x002ee80000300a00 */
[----:B----4-:R-:W-:Y:S01]  /*91bb0*/  STL.64 [R1+0x5f38], R20 ;  /* 0x005f381401007387 */ /* 0x010fe20000100a00 */
[----:B--2---:R-:W-:-:S05]  /*91bc0*/  IADD3 R6, P2, R4, R11, RZ ;  /* 0x0000000b04067210 */ /* 0x004fca0007f5e0ff */
[----:B------:R1:W-:Y:S04]  /*91bd0*/  STL [R1+0x2fa8], R6 ;  /* 0x002fa80601007387 */ /* 0x0003e80000100800 */
[----:B-1----:R-:W2:Y:S04]  /*91be0*/  LDL.LU.64 R6, [R1+0x5f50] ;  /* 0x005f500001067983 */ /* 0x002ea80000300a00 */
[----:B------:R1:W-:Y:S04]  /*91bf0*/  STL [R1+0x5f10], R11 ;  /* 0x005f100b01007387 */ /* 0x0003e80000100800 */
[----:B-1----:R-:W4:Y:S01]  /*91c00*/  LDL.LU R11, [R1+0x28c] ;  /* 0x00028c00010b7983 */ /* 0x002f220000300800 */
[----:B---3--:R-:W-:Y:S01]  /*91c10*/  IADD3 R26, P1, R4, R13, RZ ;  /* 0x0000000d041a7210 */ /* 0x008fe20007f3e0ff */
[----:B----4-:R-:W-:-:S04]  /*91c20*/  IMAD.X R9, R11, 0x1, R16, P3 ;  /* 0x000000010b097824 */ /* 0x010fc800018e0610 */
[----:B------:R-:W-:Y:S01]  /*91c30*/  IMAD.X R27, R11, 0x1, R15, P1 ;  /* 0x000000010b1b7824 */ /* 0x000fe200008e060f */
[----:B------:R1:W-:Y:S04]  /*91c40*/  STL.64 [R1+0x2fd8], R8 ;  /* 0x002fd80801007387 */ /* 0x0003e80000100a00 */
[----:B-1----:R-:W3:Y:S04]  /*91c50*/  LDL.LU.64 R8, [R1+0x5f48] ;  /* 0x005f480001087983 */ /* 0x002ee80000300a00 */
[----:B------:R1:W-:Y:S04]  /*91c60*/  STL.64 [R1+0x5f28], R16 ;  /* 0x005f281001007387 */ /* 0x0003e80000100a00 */
[----:B-1----:R0:W4:Y:S04]  /*91c70*/  LDL.64 R16, [R1+0x2fa8] ;  /* 0x002fa80001107983 */ /* 0x0021280000100a00 */
[----:B------:R1:W-:Y:S04]  /*91c80*/  STL.64 [R1+0x2fe0], R26 ;  /* 0x002fe01a01007387 */ /* 0x0003e80000100a00 */
[----:B-1----:R-:W2:Y:S01]  /*91c90*/  LDL.LU.64 R26, [R1+0x5f40] ;  /* 0x005f4000011a7983 */ /* 0x002ea20000300a00 */
[----:B---3--:R-:W-:-:S05]  /*91ca0*/  IADD3 R20, P3, R4, R9, RZ ;  /* 0x0000000904147210 */ /* 0x008fca0007f7e0ff */
[----:B------:R-:W-:Y:S01]  /*91cb0*/  STL [R1+0x2fb0], R20 ;  /* 0x002fb01401007387 */ /* 0x000fe20000100800 */
[----:B----4-:R-:W-:-:S03]  /*91cc0*/  IMAD.X R17, R11, 0x1, R12, P2 ;  /* 0x000000010b117824 */ /* 0x010fc600010e060c */
[----:B--2---:R1:W-:Y:S04]  /*91cd0*/  STL.64 [R1+0x5f18], R26 ;  /* 0x005f181a01007387 */ /* 0x0043e80000100a00 */
[----:B------:R2:W-:Y:S04]  /*91ce0*/  STL [R1+0x5f20], R27 ;  /* 0x005f201b01007387 */ /* 0x0005e80000100800 */
[----:B------:R-:W-:Y:S01]  /*91cf0*/  STL [R1+0x2fac], R17 ;  /* 0x002fac1101007387 */ /* 0x000fe20000100800 */
[----:B-1----:R-:W-:Y:S01]  /*91d00*/  IMAD.MOV.U32 R26, RZ, RZ, R20 ;  /* 0x000000ffff1a7224 */ /* 0x002fe200078e0014 */
[----:B------:R-:W-:Y:S01]  /*91d10*/  IADD3 R20, P1, R4, R7, RZ ;  /* 0x0000000704147210 */ /* 0x000fe20007f3e0ff */
[----:B--2---:R-:W-:-:S02]  /*91d20*/  IMAD.MOV.U32 R27, RZ, RZ, R21 ;  /* 0x000000ffff1b7224 */ /* 0x004fc400078e0015 */
[C---:B------:R-:W-:Y:S02]  /*91d30*/  IMAD.X R27, R11.reuse, 0x1, R10, P3 ;  /* 0x000000010b1b7824 */ /* 0x040fe400018e060a */
[----:B------:R-:W-:-:S03]  /*91d40*/  IMAD.X R21, R11, 0x1, R8, P1 ;  /* 0x000000010b157824 */ /* 0x000fc600008e0608 */
[----:B------:R1:W-:Y:S01]  /*91d50*/  STL [R1+0x2fb4], R27 ;  /* 0x002fb41b01007387 */ /* 0x0003e20000100800 */
[C---:B------:R-:W-:Y:S02]  /*91d60*/  IADD3 R16, P2, R4.reuse, R5, RZ ;  /* 0x0000000504107210 */ /* 0x040fe40007f5e0ff */
[C---:B------:R-:W-:Y:S01]  /*91d70*/  IADD3 R26, P3, R4.reuse, R3, RZ ;  /* 0x00000003041a7210 */ /* 0x040fe20007f7e0ff */
[----:B-1----:R-:W2:Y:S04]  /*91d80*/  LDL R27, [R1+0x1c0] ;  /* 0x0001c000011b7983 */ /* 0x002ea80000100800 */
[----:B------:R1:W-:Y:S04]  /*91d90*/  STL.64 [R1+0x2fb8], R20 ;  /* 0x002fb81401007387 */ /* 0x0003e80000100a00 */
[----:B-1----:R-:W3:Y:S04]  /*91da0*/  LDL.LU.64 R20, [R1+0x5f38] ;  /* 0x005f380001147983 */ /* 0x002ee80000300a00 */
[----:B------:R1:W-:Y:S02]  /*91db0*/  STL.64 [R1+0x5f08], R8 ;  /* 0x005f080801007387 */ /* 0x0003e40000100a00 */
[----:B-1----:R-:W-:-:S02]  /*91dc0*/  IADD3 R8, P1, R4, R0, RZ ;  /* 0x0000000004087210 */ /* 0x002fc40007f3e0ff */
[----:B------:R-:W4:Y:S01]  /*91dd0*/  LDL.LU R4, [R1+0x5f30] ;  /* 0x005f300001047983 */ /* 0x000f220000300800 */
[----:B------:R-:W-:-:S05]  /*91de0*/  IMAD.X R17, R11, 0x1, R6, P2 ;  /* 0x000000010b117824 */ /* 0x000fca00010e0606 */
[----:B------:R1:W-:Y:S04]  /*91df0*/  STL.64 [R1+0x2fc0], R16 ;  /* 0x002fc01001007387 */ /* 0x0003e80000100a00 */
[----:B------:R2:W-:Y:S04]  /*91e00*/  STL [R1+0x2f90], R8 ;  /* 0x002f900801007387 */ /* 0x0005e80000100800 */
[----:B-1----:R-:W4:Y:S04]  /*91e10*/  LDL.LU.64 R16, [R1+0x5f28] ;  /* 0x005f280001107983 */ /* 0x002f280000300a00 */
[----:B------:R-:W-:Y:S01]  /*91e20*/  STL.64 [R1+0x5f00], R6 ;  /* 0x005f000601007387 */ /* 0x000fe20000100a00 */
[----:B--2---:R-:W-:-:S03]  /*91e30*/  IADD3 R8, P2, R27, R14, RZ ;  /* 0x0000000e1b087210 */ /* 0x004fc60007f5e0ff */
[----:B---3--:R1:W-:Y:S04]  /*91e40*/  STL.64 [R1+0x5ef8], R20 ;  /* 0x005ef81401007387 */ /* 0x0083e80000100a00 */
[----:B-1----:R0:W2:Y:S04]  /*91e50*/  LDL.64 R20, [R1+0x2f90] ;  /* 0x002f900001147983 */ /* 0x0020a80000100a00 */
[----:B------:R1:W-:Y:S01]  /*91e60*/  STL [R1+0x5ee8], R14 ;  /* 0x005ee80e01007387 */ /* 0x0003e20000100800 */
[----:B----4-:R-:W-:-:S03]  /*91e70*/  IMAD.X R27, R11, 0x1, R4, P3 ;  /* 0x000000010b1b7824 */ /* 0x010fc600018e0604 */
[----:B-1----:R-:W3:Y:S04]  /*91e80*/  LDL.LU R14, [R1+0x1c0] ;  /* 0x0001c000010e7983 */ /* 0x002ee80000300800 */
[----:B------:R1:W-:Y:S04]  /*91e90*/  STL.64 [R1+0x2fc8], R26 ;  /* 0x002fc81a01007387 */ /* 0x0003e80000100a00 */
[----:B-1----:R0:W4:Y:S01]  /*91ea0*/  LDL.LU R27, [R1+0x5f20] ;  /* 0x005f2000011b7983 */ /* 0x0021220000300800 */
[----:B--2---:R-:W-:Y:S01]  /*91eb0*/  IMAD.X R21, R11, 0x1, R2, P1 ;  /* 0x000000010b157824 */ /* 0x004fe200008e0602 */
[----:B---3--:R-:W-:-:S05]  /*91ec0*/  IADD3 R26, P3, R14, R13, RZ ;  /* 0x0000000d0e1a7210 */ /* 0x008fca0007f7e0ff */
[----:B------:R4:W-:Y:S04]  /*91ed0*/  STL [R1+0x2fa0], R26 ;  /* 0x002fa01a01007387 */ /* 0x0009e80000100800 */
[----:B----4-:R-:W2:Y:S04]  /*91ee0*/  LDL.LU.64 R26, [R1+0x5f18] ;  /* 0x005f1800011a7983 */ /* 0x010ea80000300a00 */
[----:B------:R-:W3:Y:S04]  /*91ef0*/  LDL.LU R11, [R1+0x5f10] ;  /* 0x005f1000010b7983 */ /* 0x000ee80000300800 */
[----:B------:R1:W-:Y:S04]  /*91f00*/  STL.64 [R1+0x5ef0], R2 ;  /* 0x005ef00201007387 */ /* 0x0003e80000100a00 */
[----:B-1----:R-:W4:Y:S04]  /*91f10*/  LDL R2, [R1+0x288] ;  /* 0x0002880001027983 */ /* 0x002f280000100800 */
[----:B------:R-:W-:Y:S04]  /*91f20*/  STL [R1+0x2f94], R21 ;  /* 0x002f941501007387 */ /* 0x000fe80000100800 */
[----:B--2---:R-:W-:Y:S04]  /*91f30*/  STL.64 [R1+0x5ee0], R26 ;  /* 0x005ee01a01007387 */ /* 0x004fe80000100a00 */
[----:B------:R1:W-:Y:S04]  /*91f40*/  STL [R1+0x5eec], R27 ;  /* 0x005eec1b01007387 */ /* 0x0003e80000100800 */
[----:B-1----:R0:W2:Y:S01]  /*91f50*/  LDL.64 R26, [R1+0x2fa0] ;  /* 0x002fa000011a7983 */ /* 0x0020a20000100a00 */
[----:B----4-:R-:W-:-:S05]  /*91f60*/  IMAD.X R9, R2, 0x1, R16, P2 ;  /* 0x0000000102097824 */ /* 0x010fca00010e0610 */
[----:B------:R1:W-:Y:S04]  /*91f70*/  STL.64 [R1+0x2f98], R8 ;  /* 0x002f980801007387 */ /* 0x0003e80000100a00 */
[----:B-1----:R-:W4:Y:S01]  /*91f80*/  LDL.LU.64 R8, [R1+0x5f08] ;  /* 0x005f080001087983 */ /* 0x002f220000300a00 */
[----:B--2---:R-:W-:Y:S01]  /*91f90*/  IMAD.X R27, R2, 0x1, R15, P3 ;  /* 0x00000001021b7824 */ /* 0x004fe200018e060f */
[----:B----4-:R-:W-:-:S05]  /*91fa0*/  IADD3 R6, P2, R14, R9, RZ ;  /* 0x000000090e067210 */ /* 0x010fca0007f5e0ff */
[----:B------:R1:W-:Y:S04]  /*91fb0*/  STL [R1+0x2f70], R6 ;  /* 0x002f700601007387 */ /* 0x0003e80000100800 */
[----:B-1----:R-:W2:Y:S04]  /*91fc0*/  LDL.LU.64 R6, [R1+0x5f00] ;  /* 0x005f000001067983 */ /* 0x002ea80000300a00 */
[----:B------:R1:W-:Y:S04]  /*91fd0*/  STL [R1+0x5ed0], R15 ;  /* 0x005ed00f01007387 */ /* 0x0003e80000100800 */
[----:B------:R-:W-:Y:S04]  /*91fe0*/  STL [R1+0x2fa4], R27 ;  /* 0x002fa41b01007387 */ /* 0x000fe80000100800 */
[----:B-1----:R-:W4:Y:S01]  /*91ff0*/  LDL.LU R15, [R1+0x288] ;  /* 0x00028800010f7983 */ /* 0x002f220000300800 */
[----:B---3--:R-:W-:-:S05]  /*92000*/  IADD3 R20, P1, R14, R11, RZ ;  /* 0x0000000b0e147210 */ /* 0x008fca0007f3e0ff */
[----:B----4-:R-:W-:-:S05]  /*92010*/  IMAD.X R21, R15, 0x1, R12, P1 ;  /* 0x000000010f157824 */ /* 0x010fca00008e060c */
[----:B------:R1:W-:Y:S04]  /*92020*/  STL.64 [R1+0x2f68], R20 ;  /* 0x002f681401007387 */ /* 0x0003e80000100a00 */
[----:B-1----:R-:W3:Y:S04]  /*92030*/  LDL.LU.64 R20, [R1+0x5ef8] ;  /* 0x005ef80001147983 */ /* 0x002ee80000300a00 */
[----:B------:R1:W-:Y:S04]  /*92040*/  STL.64 [R1+0x5ed8], R12 ;  /* 0x005ed80c01007387 */ /* 0x0003e80000100a00 */
[----:B-1----:R0:W4:Y:S01]  /*92050*/  LDL.64 R12, [R1+0x2f70] ;  /* 0x002f7000010c7983 */ /* 0x0021220000100a00 */
[----:B--2---:R-:W-:-:S02]  /*92060*/  IADD3 R26, P3, R14, R7, RZ ;  /* 0x000000070e1a7210 */ /* 0x004fc40007f7e0ff */
[----:B------:R-:W-:-:S03]  /*92070*/  IADD3 R2, P1, R14, R5, RZ ;  /* 0x000000050e027210 */ /* 0x000fc60007f3e0ff */
[C---:B------:R-:W-:Y:S02]  /*92080*/  IMAD.X R27, R15.reuse, 0x1, R8, P3 ;  /* 0x000000010f1b7824 */ /* 0x040fe400018e0608 */
[----:B------:R1:W-:Y:S04]  /*92090*/  STL [R1+0x2f80], R2 ;  /* 0x002f800201007387 */ /* 0x0003e80000100800 */
[----:B-1----:R-:W2:Y:S01]  /*920a0*/  LDL.LU.64 R2, [R1+0x5ef0] ;  /* 0x005ef00001027983 */ /* 0x002ea20000300a00 */
[----:B----4-:R-:W-:-:S05]  /*920b0*/  IMAD.X R13, R15, 0x1, R10, P2 ;  /* 0x000000010f0d7824 */ /* 0x010fca00010e060a */
[----:B------:R-:W-:Y:S04]  /*920c0*/  STL [R1+0x2f74], R13 ;  /* 0x002f740d01007387 */ /* 0x000fe80000100800 */
[----:B------:R1:W-:Y:S04]  /*920d0*/  STL.64 [R1+0x2f78], R26 ;  /* 0x002f781a01007387 */ /* 0x0003e80000100a00 */
[----:B-1----:R0:W4:Y:S04]  /*920e0*/  LDL.LU R27, [R1+0x5eec] ;  /* 0x005eec00011b7983 */ /* 0x0021280000300800 */
[----:B------:R1:W-:Y:S01]  /*920f0*/  STL.64 [R1+0x5ec8], R8 ;  /* 0x005ec80801007387 */ /* 0x0003e20000100a00 */
[----:B------:R-:W-:-:S02]  /*92100*/  IADD3 R26, P3, R14, R0, RZ ;  /* 0x000000000e1a7210 */ /* 0x000fc40007f7e0ff */
[----:B--2---:R-:W-:Y:S01]  /*92110*/  IADD3 R12, P2, R14, R3, RZ ;  /* 0x000000030e0c7210 */ /* 0x004fe20007f5e0ff */
[----:B-1----:R0:W2:Y:S04]  /*92120*/  LDL.64 R8, [R1+0x2f80] ;  /* 0x002f800001087983 */ /* 0x0020a80000100a00 */
[----:B------:R-:W3:Y:S04]  /*92130*/  LDL.LU R14, [R1+0x5ee8] ;  /* 0x005ee800010e7983 */ /* 0x000ee80000300800 */
[----:B------:R4:W-:Y:S04]  /*92140*/  STL [R1+0x2f50], R26 ;  /* 0x002f501a01007387 */ /* 0x0009e80000100800 */
[----:B----4-:R-:W4:Y:S04]  /*92150*/  LDL.LU.64 R26, [R1+0x5ee0] ;  /* 0x005ee000011a7983 */ /* 0x010f280000300a00 */
[----:B------:R1:W-:Y:S01]  /*92160*/  STL.64 [R1+0x5eb8], R6 ;  /* 0x005eb80601007387 */ /* 0x0003e20000100a00 */
[----:B------:R-:W-:-:S02]  /*92170*/  IMAD.X R13, R15, 0x1, R4, P2 ;  /* 0x000000010f0d7824 */ /* 0x000fc400010e0604 */
[----:B--2---:R-:W-:Y:S01]  /*92180*/  IMAD.X R9, R15, 0x1, R6, P1 ;  /* 0x000000010f097824 */ /* 0x004fe200008e0606 */
[----:B-1----:R-:W3:Y:S04]  /*92190*/  LDL R7, [R1+0x1c4] ;  /* 0x0001c40001077983 */ /* 0x002ee80000100800 */
[----:B------:R-:W-:Y:S04]  /*921a0*/  STL [R1+0x2f84], R9 ;  /* 0x002f840901007387 */ /* 0x000fe80000100800 */
[----:B------:R-:W-:Y:S04]  /*921b0*/  STL.64 [R1+0x5ec0], R24 ;  /* 0x005ec01801007387 */ /* 0x000fe80000100a00 */
[----:B----4-:R-:W-:Y:S04]  /*921c0*/  STL.64 [R1+0x5ea8], R26 ;  /* 0x005ea81a01007387 */ /* 0x010fe80000100a00 */
[----:B------:R1:W-:Y:S04]  /*921d0*/  STL [R1+0x5eb0], R27 ;  /* 0x005eb01b01007387 */ /* 0x0003e80000100800 */
[----:B-1----:R0:W2:Y:S04]  /*921e0*/  LDL.64 R26, [R1+0x2f50] ;  /* 0x002f5000011a7983 */ /* 0x0020a80000100a00 */
[----:B------:R1:W-:Y:S04]  /*921f0*/  STL.64 [R1+0x2f88], R12 ;  /* 0x002f880c01007387 */ /* 0x0003e80000100a00 */
[----:B-1----:R-:W4:Y:S01]  /*92200*/  LDL.LU.64 R12, [R1+0x5ed8] ;  /* 0x005ed800010c7983 */ /* 0x002f220000300a00 */
[----:B---3--:R-:W-:-:S02]  /*92210*/  IADD3 R8, P1, R7, R14, RZ ;  /* 0x0000000e07087210 */ /* 0x008fc40007f3e0ff */
[----:B----4-:R-:W-:Y:S02]  /*92220*/  IADD3 R6, P2, R7, R13, RZ ;  /* 0x0000000d07067210 */ /* 0x010fe40007f5e0ff */
[----:B------:R-:W3:Y:S01]  /*92230*/  LDL R7, [R1+0x284] ;  /* 0x0002840001077983 */ /* 0x000ee20000100800 */
[----:B--2---:R-:W-:-:S03]  /*92240*/  IMAD.X R27, R15, 0x1, R2, P3 ;  /* 0x000000010f1b7824 */ /* 0x004fc600018e0602 */
[----:B------:R1:W-:Y:S04]  /*92250*/  STL [R1+0x5ea0], R13 ;  /* 0x005ea00d01007387 */ /* 0x0003e80000100800 */
[----:B-1----:R-:W2:Y:S04]  /*92260*/  LDL.LU R13, [R1+0x1c4] ;  /* 0x0001c400010d7983 */ /* 0x002ea80000300800 */
[----:B------:R-:W4:Y:S04]  /*92270*/  LDL.LU R15, [R1+0x5ed0] ;  /* 0x005ed000010f7983 */ /* 0x000f280000300800 */
[----:B------:R-:W-:Y:S01]  /*92280*/  STL [R1+0x2f54], R27 ;  /* 0x002f541b01007387 */ /* 0x000fe20000100800 */
[----:B---3--:R-:W-:-:S05]  /*92290*/  IMAD.X R9, R7, 0x1, R16, P1 ;  /* 0x0000000107097824 */ /* 0x008fca00008e0610 */
[----:B------:R1:W-:Y:S04]  /*922a0*/  STL.64 [R1+0x2f58], R8 ;  /* 0x002f580801007387 */ /* 0x0003e80000100a00 */
[----:B-1----:R-:W2:Y:S01]  /*922b0*/  LDL.LU.64 R8, [R1+0x5ec8] ;  /* 0x005ec80001087983 */ /* 0x002ea20000300a00 */
[----:B----4-:R-:W-:Y:S01]  /*922c0*/  IMAD.X R7, R7, 0x1, R15, P2 ;  /* 0x0000000107077824 */ /* 0x010fe200010e060f */
[----:B--2---:R-:W-:-:S05]  /*922d0*/  IADD3 R24, P1, R13, R9, RZ ;  /* 0x000000090d187210 */ /* 0x004fca0007f3e0ff */
[----:B------:R1:W-:Y:S04]  /*922e0*/  STL [R1+0x2f30], R24 ;  /* 0x002f301801007387 */ /* 0x0003e80000100800 */
[----:B-1----:R-:W2:Y:S04]  /*922f0*/  LDL.LU.64 R24, [R1+0x5ec0] ;  /* 0x005ec00001187983 */ /* 0x002ea80000300a00 */
[----:B------:R1:W-:Y:S04]  /*92300*/  STL.64 [R1+0x2f60], R6 ;  /* 0x002f600601007387 */ /* 0x0003e80000100a00 */
[----:B-1----:R-:W3:Y:S04]  /*92310*/  LDL.LU.64 R6, [R1+0x5eb8] ;  /* 0x005eb80001067983 */ /* 0x002ee80000300a00 */
[----:B------:R-:W-:Y:S04]  /*92320*/  STL.64 [R1+0x5e98], R20 ;  /* 0x005e981401007387 */ /* 0x000fe80000100a00 */
[----:B------:R-:W-:Y:S04]  /*92330*/  STL [R1+0x5ea4], R21 ;  /* 0x005ea41501007387 */ /* 0x000fe80000100800 */
[----:B------:R1:W-:Y:S04]  /*92340*/  STL.64 [R1+0x5e90], R16 ;  /* 0x005e901001007387 */ /* 0x0003e80000100a00 */
[----:B-1----:R0:W4:Y:S04]  /*92350*/  LDL.64 R16, [R1+0x2f30] ;  /* 0x002f300001107983 */ /* 0x0021280000100a00 */
[----:B------:R1:W-:Y:S04]  /*92360*/  STL [R1+0x5e88], R15 ;  /* 0x005e880f01007387 */ /* 0x0003e80000100800 */
[----:B-1----:R-:W2:Y:S01]  /*92370*/  LDL.LU R15, [R1+0x284] ;  /* 0x00028400010f7983 */ /* 0x002ea20000300800 */
[----:B------:R-:W-:-:S05]  /*92380*/  IADD3 R26, P3, R13, R11, RZ ;  /* 0x0000000b0d1a7210 */ /* 0x000fca0007f7e0ff */
[----:B--2---:R-:W-:-:S05]  /*92390*/  IMAD.X R27, R15, 0x1, R12, P3 ;  /* 0x000000010f1b7824 */ /* 0x004fca00018e060c */
[----:B------:R1:W-:Y:S04]  /*923a0*/  STL.64 [R1+0x2f28], R26 ;  /* 0x002f281a01007387 */ /* 0x0003e80000100a00 */
[----:B-1----:R0:W2:Y:S01]  /*923b0*/  LDL.LU R27, [R1+0x5eb0] ;  /* 0x005eb000011b7983 */ /* 0x0020a20000300800 */
[----:B------:R-:W-:-:S05]  /*923c0*/  IADD3 R26, P3, R13, R5, RZ ;  /* 0x000000050d1a7210 */ /* 0x000fca0007f7e0ff */
[----:B------:R2:W-:Y:S01]  /*923d0*/  STL [R1+0x2f40], R26 ;  /* 0x002f401a01007387 */ /* 0x0005e20000100800 */
[----:B---3--:R-:W-:-:S03]  /*923e0*/  IADD3 R20, P2, R13, R7, RZ ;  /* 0x000000070d147210 */ /* 0x008fc60007f5e0ff */
[----:B--2---:R-:W2:Y:S01]  /*923f0*/  LDL.LU.64 R26, [R1+0x5ea8] ;  /* 0x005ea800011a7983 */ /* 0x004ea20000300a00 */
[C---:B----4-:R-:W-:Y:S02]  /*92400*/  IMAD.X R17, R15.reuse, 0x1, R10, P1 ;  /* 0x000000010f117824 */ /* 0x050fe400008e060a */
[----:B------:R-:W-:Y:S01]  /*92410*/  IMAD.X R21, R15, 0x1, R8, P2 ;  /* 0x000000010f157824 */ /* 0x000fe200010e0608 */
[----:B--2---:R1:W-:Y:S04]  /*92420*/  STL.64 [R1+0x5e70], R26 ;  /* 0x005e701a01007387 */ /* 0x0043e80000100a00 */
[----:B------:R-:W-:Y:S04]  /*92430*/  STL [R1+0x2f34], R17 ;  /* 0x002f341101007387 */ /* 0x000fe80000100800 */
[----:B-1----:R-:W2:Y:S04]  /*92440*/  LDL R27, [R1+0x1c8] ;  /* 0x0001c800011b7983 */ /* 0x002ea80000100800 */
[----:B------:R1:W-:Y:S04]  /*92450*/  STL.64 [R1+0x2f38], R20 ;  /* 0x002f381401007387 */ /* 0x0003e80000100a00 */
[----:B-1----:R0:W3:Y:S04]  /*92460*/  LDL.LU R21, [R1+0x5ea4] ;  /* 0x005ea40001157983 */ /* 0x0020e80000300800 */
[----:B------:R1:W-:Y:S04]  /*92470*/  STL.64 [R1+0x5e80], R8 ;  /* 0x005e800801007387 */ /* 0x0003e80000100a00 */
[----:B-1----:R0:W4:Y:S01]  /*92480*/  LDL.64 R8, [R1+0x2f40] ;  /* 0x002f400001087983 */ /* 0x0021220000100a00 */
[----:B------:R-:W-:-:S02]  /*92490*/  IADD3 R16, P1, R13, R3, RZ ;  /* 0x000000030d107210 */ /* 0x000fc40007f3e0ff */
[----:B------:R-:W-:Y:S02]  /*924a0*/  IADD3 R20, P2, R13, R0, RZ ;  /* 0x000000000d147210 */ /* 0x000fe40007f5e0ff */
[----:B------:R-:W2:Y:S04]  /*924b0*/  LDL.LU R13, [R1+0x5ea0] ;  /* 0x005ea000010d7983 */ /* 0x000ea80000300800 */
[----:B------:R3:W-:Y:S01]  /*924c0*/  STL [R1+0x2f10], R20 ;  /* 0x002f101401007387 */ /* 0x0007e20000100800 */
[----:B------:R-:W-:-:S03]  /*924d0*/  IMAD.X R17, R15, 0x1, R4, P1 ;  /* 0x000000010f117824 */ /* 0x000fc600008e0604 */
[----:B---3--:R-:W3:Y:S04]  /*924e0*/  LDL.LU.64 R20, [R1+0x5e98] ;  /* 0x005e980001147983 */ /* 0x008ee80000300a00 */
[----:B------:R1:W-:Y:S01]  /*924f0*/  STL.64 [R1+0x5e78], R6 ;  /* 0x005e780601007387 */ /* 0x0003e20000100a00 */
[----:B----4-:R-:W-:-:S03]  /*92500*/  IMAD.X R9, R15, 0x1, R6, P3 ;  /* 0x000000010f097824 */ /* 0x010fc600018e0606 */
[----:B-1----:R-:W4:Y:S04]  /*92510*/  LDL R6, [R1+0x280] ;  /* 0x0002800001067983 */ /* 0x002f280000100800 */
[----:B------:R-:W-:Y:S04]  /*92520*/  STL [R1+0x2f44], R9 ;  /* 0x002f440901007387 */ /* 0x000fe80000100800 */
[----:B------:R1:W-:Y:S04]  /*92530*/  STL.64 [R1+0x2f48], R16 ;  /* 0x002f481001007387 */ /* 0x0003e80000100a00 */
[----:B-1----:R-:W4:Y:S04]  /*92540*/  LDL.LU.64 R16, [R1+0x5e90] ;  /* 0x005e900001107983 */ /* 0x002f280000300a00 */
[----:B------:R1:W-:Y:S04]  /*92550*/  STL.64 [R1+0x5e60], R4 ;  /* 0x005e600401007387 */ /* 0x0003e80000100a00 */
[----:B-1----:R0:W3:Y:S01]  /*92560*/  LDL.64 R4, [R1+0x2f10] ;  /* 0x002f100001047983 */ /* 0x0020e20000100a00 */
[----:B--2---:R-:W-:-:S02]  /*92570*/  IADD3 R8, P3, R27, R14, RZ ;  /* 0x0000000e1b087210 */ /* 0x004fc40007f7e0ff */
[----:B------:R-:W-:Y:S01]  /*92580*/  IADD3 R26, P1, R27, R13, RZ ;  /* 0x0000000d1b1a7210 */ /* 0x000fe20007f3e0ff */
[----:B------:R1:W-:Y:S04]  /*92590*/  STL [R1+0x5e50], R13 ;  /* 0x005e500d01007387 */ /* 0x0003e80000100800 */
[----:B-1----:R-:W2:Y:S01]  /*925a0*/  LDL.LU R13, [R1+0x1c8] ;  /* 0x0001c800010d7983 */ /* 0x002ea20000300800 */
[----:B----4-:R-:W-:Y:S02]  /*925b0*/  IMAD.X R9, R6, 0x1, R16, P3 ;  /* 0x0000000106097824 */ /* 0x010fe400018e0610 */
[----:B---3--:R-:W-:Y:S02]  /*925c0*/  IMAD.X R5, R15, 0x1, R2, P2 ;  /* 0x000000010f057824 */ /* 0x008fe400010e0602 */
[----:B------:R-:W3:Y:S04]  /*925d0*/  LDL.LU R15, [R1+0x5e88] ;  /* 0x005e8800010f7983 */ /* 0x000ee80000300800 */
[----:B------:R-:W-:Y:S04]  /*925e0*/  STL.64 [R1+0x5e58], R2 ;  /* 0x005e580201007387 */ /* 0x000fe80000100a00 */
[----:B------:R-:W-:Y:S04]  /*925f0*/  STL [R1+0x5e68], R3 ;  /* 0x005e680301007387 */ /* 0x000fe80000100800 */
[----:B------:R-:W-:Y:S04]  /*92600*/  STL [R1+0x2f14], R5 ;  /* 0x002f140501007387 */ /* 0x000fe80000100800 */
[----:B------:R1:W-:Y:S04]  /*92610*/  STL.64 [R1+0x2f18], R8 ;  /* 0x002f180801007387 */ /* 0x0003e80000100a00 */
[----:B-1----:R-:W2:Y:S04]  /*92620*/  LDL.LU.64 R8, [R1+0x5e80] ;  /* 0x005e800001087983 */ /* 0x002ea80000300a00 */
[----:B------:R1:W-:Y:S04]  /*92630*/  STL [R1+0x5e40], R16 ;  /* 0x005e401001007387 */ /* 0x0003e80000100800 */
[----:B-1----:R-:W3:Y:S01]  /*92640*/  LDL.LU R16, [R1+0x280] ;  /* 0x0002800001107983 */ /* 0x002ee20000300800 */
[----:B--2---:R-:W-:-:S05]  /*92650*/  IADD3 R6, P3, R13, R9, RZ ;  /* 0x000000090d067210 */ /* 0x004fca0007f7e0ff */
[----:B------:R1:W-:Y:S01]  /*92660*/  STL [R1+0x2ef0], R6 ;  /* 0x002ef00601007387 */ /* 0x0003e20000100800 */
[----:B---3--:R-:W-:-:S03]  /*92670*/  IMAD.X R27, R16, 0x1, R15, P1 ;  /* 0x00000001101b7824 */ /* 0x008fc600008e060f */
[----:B-1----:R-:W2:Y:S04]  /*92680*/  LDL.LU.64 R6, [R1+0x5e78] ;  /* 0x005e780001067983 */ /* 0x002ea80000300a00 */
[----:B------:R1:W-:Y:S04]  /*92690*/  STL.64 [R1+0x2f20], R26 ;  /* 0x002f201a01007387 */ /* 0x0003e80000100a00 */
[----:B-1----:R-:W3:Y:S01]  /*926a0*/  LDL.LU.64 R26, [R1+0x5e70] ;  /* 0x005e7000011a7983 */ /* 0x002ee20000300a00 */
[----:B------:R-:W-:-:S05]  /*926b0*/  IADD3 R4, P2, R13, R11, RZ ;  /* 0x0000000b0d047210 */ /* 0x000fca0007f5e0ff */
[C---:B------:R-:W-:Y:S01]  /*926c0*/  IMAD.X R5, R16.reuse, 0x1, R12, P2 ;  /* 0x0000000110057824 */ /* 0x040fe200010e060c */
[C---:B--2---:R-:W-:Y:S01]  /*926d0*/  IADD3 R2, P1, R13.reuse, R7, RZ ;  /* 0x000000070d027210 */ /* 0x044fe20007f3e0ff */
[----:B---3--:R1:W-:Y:S04]  /*926e0*/  STL.64 [R1+0x5e48], R26 ;  /* 0x005e481a01007387 */ /* 0x0083e80000100a00 */
[----:B-1----:R0:W2:Y:S04]  /*926f0*/  LDL.64 R26, [R1+0x2ef0] ;  /* 0x002ef000011a7983 */ /* 0x0020a80000100a00 */
[----:B------:R-:W-:Y:S04]  /*92700*/  STL [R1+0x2ef8], R2 ;  /* 0x002ef80201007387 */ /* 0x000fe80000100800 */
[----:B------:R0:W3:Y:S04]  /*92710*/  LDL.LU R3, [R1+0x5e68] ;  /* 0x005e680001037983 */ /* 0x0000e80000300800 */
[----:B------:R1:W-:Y:S04]  /*92720*/  STL.64 [R1+0x2ee8], R4 ;  /* 0x002ee80401007387 */ /* 0x0003e80000100a00 */
[----:B-1----:R-:W4:Y:S01]  /*92730*/  LDL.LU.64 R4, [R1+0x5e60] ;  /* 0x005e600001047983 */ /* 0x002f220000300a00 */
[----:B--2---:R-:W-:Y:S01]  /*92740*/  IMAD.X R27, R16, 0x1, R10, P3 ;  /* 0x00000001101b7824 */ /* 0x004fe200018e060a */
[----:B----4-:R-:W-:-:S05]  /*92750*/  IADD3 R2, P2, R13, R5, RZ ;  /* 0x000000050d027210 */ /* 0x010fca0007f5e0ff */
[----:B------:R3:W-:Y:S04]  /*92760*/  STL [R1+0x2f00], R2 ;  /* 0x002f000201007387 */ /* 0x0007e80000100800 */
[----:B---3--:R-:W2:Y:S04]  /*92770*/  LDL.LU.64 R2, [R1+0x5e58] ;  /* 0x005e580001027983 */ /* 0x008ea80000300a00 */
[----:B------:R1:W-:Y:S04]  /*92780*/  STL.64 [R1+0x5e38], R10 ;  /* 0x005e380a01007387 */ /* 0x0003e80000100a00 */
[----:B-1----:R0:W3:Y:S04]  /*92790*/  LDL.64 R10, [R1+0x2ef8] ;  /* 0x002ef800010a7983 */ /* 0x0020e80000100a00 */
[----:B------:R-:W-:Y:S04]  /*927a0*/  STL [R1+0x2ef4], R27 ;  /* 0x002ef41b01007387 */ /* 0x000fe80000100800 */
[----:B------:R1:W-:Y:S01]  /*927b0*/  STL.64 [R1+0x5e30], R8 ;  /* 0x005e300801007387 */ /* 0x0003e20000100a00 */
[----:B---3--:R-:W-:-:S03]  /*927c0*/  IMAD.X R11, R16, 0x1, R8, P1 ;  /* 0x00000001100b7824 */ /* 0x008fc600008e0608 */
[----:B-1----:R0:W3:Y:S01]  /*927d0*/  LDL.64 R8, [R1+0x2f00] ;  /* 0x002f000001087983 */ /* 0x0020e20000100a00 */
[----:B--2---:R-:W-:-:S03]  /*927e0*/  IADD3 R26, P3, R13, R3, RZ ;  /* 0x000000030d1a7210 */ /* 0x004fc60007f7e0ff */
[----:B------:R-:W-:Y:S01]  /*927f0*/  STL [R1+0x2efc], R11 ;  /* 0x002efc0b01007387 */ /* 0x000fe20000100800 */
[----:B------:R-:W-:-:S03]  /*92800*/  IADD3 R10, P1, R13, R0, RZ ;  /* 0x000000000d0a7210 */ /* 0x000fc60007f3e0ff */
[----:B------:R-:W2:Y:S01]  /*92810*/  LDL.LU R13, [R1+0x5e50] ;  /* 0x005e5000010d7983 */ /* 0x000ea20000300800 */
[----:B---3--:R-:W-:-:S05]  /*92820*/  IMAD.X R9, R16, 0x1, R6, P2 ;  /* 0x0000000110097824 */ /* 0x008fca00010e0606 */
[----:B------:R-:W-:Y:S04]  /*92830*/  STL [R1+0x2f04], R9 ;  /* 0x002f040901007387 */ /* 0x000fe80000100800 */
[----:B------:R1:W-:Y:S04]  /*92840*/  STL [R1+0x5e10], R6 ;  /* 0x005e100601007387 */ /* 0x0003e80000100800 */
[----:B-1----:R-:W2:Y:S01]  /*92850*/  LDL.LU R6, [R1+0x1cc] ;  /* 0x0001cc0001067983 */ /* 0x002ea20000300800 */
[----:B------:R-:W-:-:S03]  /*92860*/  IMAD.X R27, R16, 0x1, R4, P3 ;  /* 0x00000001101b7824 */ /* 0x000fc600018e0604 */
[----:B------:R-:W-:Y:S04]  /*92870*/  STL.64 [R1+0x5e28], R14 ;  /* 0x005e280e01007387 */ /* 0x000fe80000100a00 */
[----:B------:R1:W-:Y:S01]  /*92880*/  STL.64 [R1+0x2f08], R26 ;  /* 0x002f081a01007387 */ /* 0x0003e20000100a00 */
[----:B------:R-:W-:-:S03]  /*92890*/  IMAD.X R11, R16, 0x1, R2, P1 ;  /* 0x00000001100b7824 */ /* 0x000fc600008e0602 */
[----:B-1----:R-:W3:Y:S04]  /*928a0*/  LDL.LU.64 R26, [R1+0x5e48] ;  /* 0x005e4800011a7983 */ /* 0x002ee80000300a00 */
[----:B------:R2:W-:Y:S04]  /*928b0*/  STL.64 [R1+0x5e20], R4 ;  /* 0x005e200401007387 */ /* 0x0005e80000100a00 */
[----:B------:R-:W4:Y:S01]  /*928c0*/  LDL.LU R16, [R1+0x5e40] ;  /* 0x005e400001107983 */ /* 0x000f220000300800 */
[----:B--2---:R-:W-:-:S05]  /*928d0*/  IADD3 R4, P3, R6, R13, RZ ;  /* 0x0000000d06047210 */ /* 0x004fca0007f7e0ff */
[----:B------:R-:W-:Y:S04]  /*928e0*/  STL [R1+0x2ee0], R4 ;  /* 0x002ee00401007387 */ /* 0x000fe80000100800 */
[----:B------:R1:W-:Y:S04]  /*928f0*/  STL.64 [R1+0x2ed0], R10 ;  /* 0x002ed00a01007387 */ /* 0x0003e80000100a00 */
[----:B-1----:R-:W2:Y:S04]  /*92900*/  LDL.LU.64 R10, [R1+0x5e38] ;  /* 0x005e3800010a7983 */ /* 0x002ea80000300a00 */
[----:B------:R1:W-:Y:S04]  /*92910*/  STL.64 [R1+0x5e18], R2 ;  /* 0x005e180201007387 */ /* 0x0003e80000100a00 */
[----:B-1----:R-:W4:Y:S01]  /*92920*/  LDL R2, [R1+0x27c] ;  /* 0x00027c0001027983 */ /* 0x002f220000100800 */
[----:B------:R-:W-:-:S03]  /*92930*/  IADD3 R8, P2, R6, R14, RZ ;  /* 0x0000000e06087210 */ /* 0x000fc60007f5e0ff */
[----:B---3--:R-:W-:Y:S04]  /*92940*/  STL.64 [R1+0x5e08], R26 ;  /* 0x005e081a01007387 */ /* 0x008fe80000100a00 */
[----:B------:R1:W-:Y:S04]  /*92950*/  STL [R1+0x5e14], R27 ;  /* 0x005e141b01007387 */ /* 0x0003e80000100800 */
[----:B-1----:R0:W3:Y:S01]  /*92960*/  LDL.64 R26, [R1+0x2ee0] ;  /* 0x002ee000011a7983 */ /* 0x0020e20000100a00 */
[----:B----4-:R-:W-:-:S05]  /*92970*/  IMAD.X R9, R2, 0x1, R16, P2 ;  /* 0x0000000102097824 */ /* 0x010fca00010e0610 */
[----:B------:R1:W-:Y:S04]  /*92980*/  STL.64 [R1+0x2ed8], R8 ;  /* 0x002ed80801007387 */ /* 0x0003e80000100a00 */
[----:B-1----:R-:W4:Y:S02]  /*92990*/  LDL.LU.64 R8, [R1+0x5e30] ;  /* 0x005e300001087983 */ /* 0x002f240000300a00 */
[----:B----4-:R-:W-:-:S05]  /*929a0*/  IADD3 R14, P2, R6, R9, RZ ;  /* 0x00000009060e7210 */ /* 0x010fca0007f5e0ff */
[----:B------:R1:W-:Y:S04]  /*929b0*/  STL [R1+0x2eb0], R14 ;  /* 0x002eb00e01007387 */ /* 0x0003e80000100800 */
[----:B-1----:R-:W3:Y:S01]  /*929c0*/  LDL.LU.64 R14, [R1+0x5e28] ;  /* 0x005e2800010e7983 */ /* 0x002ee20000300a00 */
[----:B--2---:R-:W-:Y:S01]  /*929d0*/  IADD3 R4, P1, R6, R11, RZ ;  /* 0x0000000b06047210 */ /* 0x004fe20007f3e0ff */
[----:B---3--:R-:W-:Y:S02]  /*929e0*/  IMAD.X R27, R2, 0x1, R15, P3 ;  /* 0x00000001021b7824 */ /* 0x008fe400018e060f */
[----:B------:R1:W-:Y:S04]  /*929f0*/  STL [R1+0x5df8], R15 ;  /* 0x005df80f01007387 */ /* 0x0003e80000100800 */
[----:B-1----:R-:W2:Y:S04]  /*92a00*/  LDL.LU R15, [R1+0x27c] ;  /* 0x00027c00010f7983 */ /* 0x002ea80000300800 */
[----:B------:R-:W-:Y:S04]  /*92a10*/  STL [R1+0x2ee4], R27 ;  /* 0x002ee41b01007387 */ /* 0x000fe80000100800 */
[----:B------:R1:W-:Y:S04]  /*92a20*/  STL.64 [R1+0x5e00], R16 ;  /* 0x005e001001007387 */ /* 0x0003e80000100a00 */
[----:B-1----:R0:W3:Y:S01]  /*92a30*/  LDL.64 R16, [R1+0x2eb0] ;  /* 0x002eb00001107983 */ /* 0x0020e20000100a00 */
[----:B--2---:R-:W-:-:S05]  /*92a40*/  IMAD.X R5, R15, 0x1, R12, P1 ;  /* 0x000000010f057824 */ /* 0x004fca00008e060c */
[----:B------:R1:W-:Y:S04]  /*92a50*/  STL.64 [R1+0x2ea8], R4 ;  /* 0x002ea80401007387 */ /* 0x0003e80000100a00 */
[----:B-1----:R-:W2:Y:S01]  /*92a60*/  LDL.LU.64 R4, [R1+0x5e20] ;  /* 0x005e200001047983 */ /* 0x002ea20000300a00 */
[----:B------:R-:W-:Y:S01]  /*92a70*/  IADD3 R26, P3, R6, R7, RZ ;  /* 0x00000007061a7210 */ /* 0x000fe20007f7e0ff */
[----:B---3--:R-:W-:-:S04]  /*92a80*/  IMAD.X R17, R15, 0x1, R10, P2 ;  /* 0x000000010f117824 */ /* 0x008fc800010e060a */
[----:B------:R-:W-:Y:S01]  /*92a90*/  IMAD.X R27, R15, 0x1, R8, P3 ;  /* 0x000000010f1b7824 */ /* 0x000fe200018e0608 */
[----:B--2---:R-:W-:-:S05]  /*92aa0*/  IADD3 R2, P1, R6, R5, RZ ;  /* 0x0000000506027210 */ /* 0x004fca0007f3e0ff */
[----:B------:R1:W-:Y:S04]  /*92ab0*/  STL [R1+0x2ec0], R2 ;  /* 0x002ec00201007387 */ /* 0x0003e80000100800 */
[----:B-1----:R-:W2:Y:S04]  /*92ac0*/  LDL.LU.64 R2, [R1+0x5e18] ;  /* 0x005e180001027983 */ /* 0x002ea80000300a00 */
[----:B------:R-:W-:Y:S04]  /*92ad0*/  STL [R1+0x2eb4], R17 ;  /* 0x002eb41101007387 */ /* 0x000fe80000100800 */
[----:B------:R1:W-:Y:S04]  /*92ae0*/  STL.64 [R1+0x2eb8], R26 ;  /* 0x002eb81a01007387 */ /* 0x0003e80000100a00 */
[----:B-1----:R0:W3:Y:S01]  /*92af0*/  LDL.LU R27, [R1+0x5e14] ;  /* 0x005e1400011b7983 */ /* 0x0020e20000300800 */
[----:B------:R-:W-:-:S03]  /*92b00*/  IADD3 R26, P3, R6, R0, RZ ;  /* 0x00000000061a7210 */ /* 0x000fc60007f7e0ff */
[----:B------:R1:W-:Y:S04]  /*92b10*/  STL.64 [R1+0x5df0], R8 ;  /* 0x005df00801007387 */ /* 0x0003e80000100a00 */
[----:B-1----:R0:W4:Y:S01]  /*92b20*/  LDL.64 R8, [R1+0x2ec0] ;  /* 0x002ec00001087983 */ /* 0x0021220000100a00 */
[----:B--2---:R-:W-:-:S03]  /*92b30*/  IADD3 R16, P2, R6, R3, RZ ;  /* 0x0000000306107210 */ /* 0x004fc60007f5e0ff */
[----:B------:R-:W4:Y:S04]  /*92b40*/  LDL.LU R6, [R1+0x5e10] ;  /* 0x005e100001067983 */ /* 0x000f280000300800 */
[----:B------:R3:W-:Y:S04]  /*92b50*/  STL [R1+0x2e90], R26 ;  /* 0x002e901a01007387 */ /* 0x0007e80000100800 */
[----:B---3--:R-:W2:Y:S04]  /*92b60*/  LDL.LU.64 R26, [R1+0x5e08] ;  /* 0x005e0800011a7983 */ /* 0x008ea80000300a00 */
[----:B------:R1:W-:Y:S01]  /*92b70*/  STL.64 [R1+0x5de0], R18 ;  /* 0x005de01201007387 */ /* 0x0003e20000100a00 */
[----:B------:R-:W-:-:S03]  /*92b80*/  IMAD.X R17, R15, 0x1, R4, P2 ;  /* 0x000000010f117824 */ /* 0x000fc600010e0604 */
[----:B-1----:R-:W3:Y:S04]  /*92b90*/  LDL R19, [R1+0x1d0] ;  /* 0x0001d00001137983 */ /* 0x002ee80000100800 */
[----:B------:R-:W-:Y:S01]  /*92ba0*/  STL.64 [R1+0x5de8], R28 ;  /* 0x005de81c01007387 */ /* 0x000fe20000100a00 */
[----:B----4-:R-:W-:-:S03]  /*92bb0*/  IMAD.X R9, R15, 0x1, R6, P1 ;  /* 0x000000010f097824 */ /* 0x010fc600008e0606 */
[----:B--2---:R1:W-:Y:S04]  /*92bc0*/  STL.64 [R1+0x5dd0], R26 ;  /* 0x005dd01a01007387 */ /* 0x0043e80000100a00 */
[----:B-1----:R0:W2:Y:S04]  /*92bd0*/  LDL.64 R26, [R1+0x2e90] ;  /* 0x002e9000011a7983 */ /* 0x0020a80000100a00 */
[----:B------:R-:W-:Y:S04]  /*92be0*/  STL [R1+0x2ec4], R9 ;  /* 0x002ec40901007387 */ /* 0x000fe80000100800 */
[----:B------:R1:W-:Y:S04]  /*92bf0*/  STL.64 [R1+0x2ec8], R16 ;  /* 0x002ec81001007387 */ /* 0x0003e80000100a00 */
[----:B-1----:R-:W4:Y:S04]  /*92c00*/  LDL.LU.64 R16, [R1+0x5e00] ;  /* 0x005e000001107983 */ /* 0x002f280000300a00 */
[----:B------:R1:W-:Y:S04]  /*92c10*/  STL.64 [R1+0x5dd8], R4 ;  /* 0x005dd80401007387 */ /* 0x0003e80000100a00 */
[----:B-1----:R-:W4:Y:S01]  /*92c20*/  LDL R4, [R1+0x278] ;  /* 0x0002780001047983 */ /* 0x002f220000100800 */
[----:B---3--:R-:W-:Y:S01]  /*92c30*/  IADD3 R8, P1, R19, R14, RZ ;  /* 0x0000000e13087210 */ /* 0x008fe20007f3e0ff */
[----:B--2---:R-:W-:-:S02]  /*92c40*/  IMAD.X R27, R15, 0x1, R2, P3 ;  /* 0x000000010f1b7824 */ /* 0x004fc400018e0602 */
[----:B------:R-:W2:Y:S04]  /*92c50*/  LDL.LU R15, [R1+0x5df8] ;  /* 0x005df800010f7983 */ /* 0x000ea80000300800 */
[----:B------:R1:W-:Y:S04]  /*92c60*/  STL [R1+0x5dc0], R2 ;  /* 0x005dc00201007387 */ /* 0x0003e80000100800 */
[----:B------:R-:W-:Y:S04]  /*92c70*/  STL [R1+0x2e94], R27 ;  /* 0x002e941b01007387 */ /* 0x000fe80000100800 */
[----:B-1----:R-:W3:Y:S04]  /*92c80*/  LDL.LU R2, [R1+0x1d0] ;  /* 0x0001d00001027983 */ /* 0x002ee80000300800 */
[----:B------:R-:W-:Y:S01]  /*92c90*/  STL.64 [R1+0x5dc8], R10 ;  /* 0x005dc80a01007387 */ /* 0x000fe20000100a00 */
[----:B----4-:R-:W-:-:S05]  /*92ca0*/  IMAD.X R9, R4, 0x1, R16, P1 ;  /* 0x0000000104097824 */ /* 0x010fca00008e0610 */
[----:B------:R1:W-:Y:S04]  /*92cb0*/  STL.64 [R1+0x2e98], R8 ;  /* 0x002e980801007387 */ /* 0x0003e80000100a00 */
[----:B-1----:R-:W3:Y:S01]  /*92cc0*/  LDL.LU.64 R8, [R1+0x5df0] ;  /* 0x005df00001087983 */ /* 0x002ee20000300a00 */
[----:B------:R-:W-:-:S05]  /*92cd0*/  IADD3 R18, P2, R19, R13, RZ ;  /* 0x0000000d13127210 */ /* 0x000fca0007f5e0ff */
[----:B--2---:R-:W-:Y:S01]  /*92ce0*/  IMAD.X R19, R4, 0x1, R15, P2 ;  /* 0x0000000104137824 */ /* 0x004fe200010e060f */
[----:B---3--:R-:W-:-:S05]  /*92cf0*/  IADD3 R28, P1, R2, R9, RZ ;  /* 0x00000009021c7210 */ /* 0x008fca0007f3e0ff */
[----:B------:R1:W-:Y:S04]  /*92d00*/  STL [R1+0x2e70], R28 ;  /* 0x002e701c01007387 */ /* 0x0003e80000100800 */
[----:B-1----:R-:W2:Y:S04]  /*92d10*/  LDL.LU.64 R28, [R1+0x5de8] ;  /* 0x005de800011c7983 */ /* 0x002ea80000300a00 */
[----:B------:R1:W-:Y:S04]  /*92d20*/  STL.64 [R1+0x2ea0], R18 ;  /* 0x002ea01201007387 */ /* 0x0003e80000100a00 */
[----:B-1----:R-:W3:Y:S04]  /*92d30*/  LDL.LU.64 R18, [R1+0x5de0] ;  /* 0x005de00001127983 */ /* 0x002ee80000300a00 */
[----:B------:R1:W-:Y:S04]  /*92d40*/  STL [R1+0x5db0], R15 ;  /* 0x005db00f01007387 */ /* 0x0003e80000100800 */
[----:B-1----:R-:W4:Y:S01]  /*92d50*/  LDL.LU R15, [R1+0x278] ;  /* 0x00027800010f7983 */ /* 0x002f220000300800 */
[----:B------:R-:W-:-:S02]  /*92d60*/  IADD3 R26, P3, R2, R11, RZ ;  /* 0x0000000b021a7210 */ /* 0x000fc40007f7e0ff */
[----:B------:R-:W-:-:S05]  /*92d70*/  IADD3 R4, P2, R2, R7, RZ ;  /* 0x0000000702047210 */ /* 0x000fca0007f5e0ff */
[----:B------:R1:W-:Y:S04]  /*92d80*/  STL [R1+0x2e78], R4 ;  /* 0x002e780401007387 */ /* 0x0003e80000100800 */
[----:B-1----:R-:W2:Y:S01]  /*92d90*/  LDL.LU.64 R4, [R1+0x5dd8] ;  /* 0x005dd80001047983 */ /* 0x002ea20000300a00 */
[----:B----4-:R-:W-:-:S05]  /*92da0*/  IMAD.X R27, R15, 0x1, R12, P3 ;  /* 0x000000010f1b7824 */ /* 0x010fca00018e060c */
[----:B------:R1:W-:Y:S04]  /*92db0*/  STL.64 [R1+0x2e68], R26 ;  /* 0x002e681a01007387 */ /* 0x0003e80000100a00 */
[----:B-1----:R-:W4:Y:S01]  /*92dc0*/  LDL.LU.64 R26, [R1+0x5dd0] ;  /* 0x005dd000011a7983 */ /* 0x002f220000300a00 */
[----:B--2---:R-:W-:-:S03]  /*92dd0*/  IADD3 R10, P3, R2, R5, RZ ;  /* 0x00000005020a7210 */ /* 0x004fc60007f7e0ff */
[----:B------:R1:W-:Y:S04]  /*92de0*/  STL.64 [R1+0x5db8], R12 ;  /* 0x005db80c01007387 */ /* 0x0003e80000100a00 */
[----:B-1----:R0:W2:Y:S04]  /*92df0*/  LDL.64 R12, [R1+0x2e70] ;  /* 0x002e7000010c7983 */ /* 0x0020a80000100a00 */
[----:B----4-:R1:W-:Y:S04]  /*92e00*/  STL.64 [R1+0x5d88], R26 ;  /* 0x005d881a01007387 */ /* 0x0103e80000100a00 */
[----:B-1----:R-:W4:Y:S04]  /*92e10*/  LDL R27, [R1+0x1d4] ;  /* 0x0001d400011b7983 */ /* 0x002f280000100800 */
[----:B------:R1:W-:Y:S04]  /*92e20*/  STL [R1+0x2e80], R10 ;  /* 0x002e800a01007387 */ /* 0x0003e80000100800 */
[----:B-1----:R-:W2:Y:S02]  /*92e30*/  LDL.LU.64 R10, [R1+0x5dc8] ;  /* 0x005dc800010a7983 */ /* 0x002ea40000300a00 */
[----:B--2---:R-:W-:-:S02]  /*92e40*/  IMAD.X R13, R15, 0x1, R10, P1 ;  /* 0x000000010f0d7824 */ /* 0x004fc400008e060a */
[----:B------:R1:W-:Y:S04]  /*92e50*/  STL.64 [R1+0x5da8], R10 ;  /* 0x005da80a01007387 */ /* 0x0003e80000100a00 */
[----:B-1----:R0:W2:Y:S04]  /*92e60*/  LDL.64 R10, [R1+0x2e78] ;  /* 0x002e7800010a7983 */ /* 0x0020a80000100a00 */
[----:B------:R-:W-:Y:S04]  /*92e70*/  STL [R1+0x2e74], R13 ;  /* 0x002e740d01007387 */ /* 0x000fe80000100800 */
[----:B------:R-:W-:Y:S04]  /*92e80*/  STL.64 [R1+0x5d90], R22 ;  /* 0x005d901601007387 */ /* 0x000fe80000100a00 */
[----:B------:R1:W-:Y:S04]  /*92e90*/  STL [R1+0x5d98], R23 ;  /* 0x005d981701007387 */ /* 0x0003e80000100800 */
[----:B-1----:R0:W3:Y:S01]  /*92ea0*/  LDL.64 R22, [R1+0x2e80] ;  /* 0x002e800001167983 */ /* 0x0020e20000100a00 */
[----:B------:R-:W-:-:S03]  /*92eb0*/  IADD3 R12, P1, R2, R3, RZ ;  /* 0x00000003020c7210 */ /* 0x000fc60007f3e0ff */
[----:B------:R-:W-:Y:S04]  /*92ec0*/  STL.64 [R1+0x5da0], R16 ;  /* 0x005da01001007387 */ /* 0x000fe80000100a00 */
[----:B------:R1:W-:Y:S01]  /*92ed0*/  STL [R1+0x5d84], R8 ;  /* 0x005d840801007387 */ /* 0x0003e20000100800 */
[C---:B------:R-:W-:Y:S02]  /*92ee0*/  IMAD.X R13, R15.reuse, 0x1, R4, P1 ;  /* 0x000000010f0d7824 */ /* 0x040fe400008e0604 */
[C---:B--2---:R-:W-:Y:S01]  /*92ef0*/  IMAD.X R11, R15.reuse, 0x1, R8, P2 ;  /* 0x000000010f0b7824 */ /* 0x044fe200010e0608 */
[----:B------:R-:W-:Y:S01]  /*92f00*/  IADD3 R10, P2, R2, R0, RZ ;  /* 0x00000000020a7210 */ /* 0x000fe20007f5e0ff */
[----:B-1----:R-:W2:Y:S04]  /*92f10*/  LDL R8, [R1+0x274] ;  /* 0x0002740001087983 */ /* 0x002ea80000100800 */
[----:B------:R-:W-:Y:S04]  /*92f20*/  STL [R1+0x2e7c], R11 ;  /* 0x002e7c0b01007387 */ /* 0x000fe80000100800 */
[----:B------:R-:W4:Y:S01]  /*92f30*/  LDL.LU R2, [R1+0x5dc0] ;  /* 0x005dc00001027983 */ /* 0x000f220000300800 */
[----:B---3--:R-:W-:-:S05]  /*92f40*/  IMAD.X R23, R15, 0x1, R6, P3 ;  /* 0x000000010f177824 */ /* 0x008fca00018e0606 */
[----:B------:R-:W-:Y:S04]  /*92f50*/  STL [R1+0x2e84], R23 ;  /* 0x002e841701007387 */ /* 0x000fe80000100800 */
[----:B------:R1:W-:Y:S04]  /*92f60*/  STL.64 [R1+0x2e88], R12 ;  /* 0x002e880c01007387 */ /* 0x0003e80000100a00 */
[----:B-1----:R-:W3:Y:S01]  /*92f70*/  LDL.LU.64 R12, [R1+0x5db8] ;  /* 0x005db800010c7983 */ /* 0x002ee20000300a00 */
[----:B----4-:R-:W-:Y:S01]  /*92f80*/  IMAD.X R11, R15, 0x1, R2, P2 ;  /* 0x000000010f0b7824 */ /* 0x010fe200010e0602 */
[----:B---3--:R-:W-:-:S02]  /*92f90*/  IADD3 R26, P1, R27, R13, RZ ;  /* 0x0000000d1b1a7210 */ /* 0x008fc40007f3e0ff */
[----:B------:R1:W-:Y:S04]  /*92fa0*/  STL [R1+0x5d80], R13 ;  /* 0x005d800d01007387 */ /* 0x0003e80000100800 */
[----:B-1----:R-:W3:Y:S04]  /*92fb0*/  LDL.LU R13, [R1+0x1d4] ;  /* 0x0001d400010d7983 */ /* 0x002ee80000300800 */
[----:B------:R-:W4:Y:S04]  /*92fc0*/  LDL.LU R15, [R1+0x5db0] ;  /* 0x005db000010f7983 */ /* 0x000f280000300800 */
[----:B------:R1:W-:Y:S04]  /*92fd0*/  STL.64 [R1+0x2e50], R10 ;  /* 0x002e500a01007387 */ /* 0x0003e80000100a00 */
[----:B-1----:R-:W3:Y:S02]  /*92fe0*/  LDL.LU.64 R10, [R1+0x5da8] ;  /* 0x005da800010a7983 */ /* 0x002ee40000300a00 */
[----:B---3--:R-:W-:-:S05]  /*92ff0*/  IADD3 R16, P2, R13, R11, RZ ;  /* 0x0000000b0d107210 */ /* 0x008fca0007f5e0ff */
[----:B------:R1:W-:Y:S04]  /*93000*/  STL [R1+0x2e28], R16 ;  /* 0x002e281001007387 */ /* 0x0003e80000100800 */
[----:B-1----:R-:W2:Y:S01]  /*93010*/  LDL.LU.64 R16, [R1+0x5da0] ;  /* 0x005da00001107983 */ /* 0x002ea20000300a00 */
[----:B------:R-:W-:-:S05]  /*93020*/  IADD3 R22, P3, R27, R14, RZ ;  /* 0x0000000e1b167210 */ /* 0x000fca0007f7e0ff */
[----:B--2---:R-:W-:-:S05]  /*93030*/  IMAD.X R23, R8, 0x1, R16, P3 ;  /* 0x0000000108177824 */ /* 0x004fca00018e0610 */
[----:B------:R1:W-:Y:S04]  /*93040*/  STL.64 [R1+0x2e58], R22 ;  /* 0x002e581601007387 */ /* 0x0003e80000100a00 */
[----:B-1----:R0:W2:Y:S01]  /*93050*/  LDL.LU R23, [R1+0x5d98] ;  /* 0x005d980001177983 */ /* 0x0020a20000300800 */
[----:B------:R-:W-:Y:S01]  /*93060*/  IADD3 R22, P3, R13, R9, RZ ;  /* 0x000000090d167210 */ /* 0x000fe20007f7e0ff */
[----:B----4-:R-:W-:-:S04]  /*93070*/  IMAD.X R27, R8, 0x1, R15, P1 ;  /* 0x00000001081b7824 */ /* 0x010fc800008e060f */
[----:B------:R2:W-:Y:S04]  /*93080*/  STL [R1+0x2e30], R22 ;  /* 0x002e301601007387 */ /* 0x0005e80000100800 */
[----:B--2---:R-:W2:Y:S04]  /*93090*/  LDL.LU.64 R22, [R1+0x5d90] ;  /* 0x005d900001167983 */ /* 0x004ea80000300a00 */
[----:B------:R1:W-:Y:S04]  /*930a0*/  STL.64 [R1+0x2e60], R26 ;  /* 0x002e601a01007387 */ /* 0x0003e80000100a00 */
[----:B-1----:R-:W3:Y:S04]  /*930b0*/  LDL.LU.64 R26, [R1+0x5d88] ;  /* 0x005d8800011a7983 */ /* 0x002ee80000300a00 */
[----:B---3--:R1:W-:Y:S04]  /*930c0*/  STL.64 [R1+0x5d78], R26 ;  /* 0x005d781a01007387 */ /* 0x0083e80000100a00 */
[----:B-1----:R0:W3:Y:S04]  /*930d0*/  LDL.64 R26, [R1+0x2e28] ;  /* 0x002e2800011a7983 */ /* 0x0020e80000100a00 */
[----:B------:R-:W-:Y:S04]  /*930e0*/  STL.64 [R1+0x5d60], R16 ;  /* 0x005d601001007387 */ /* 0x000fe80000100a00 */
[----:B------:R1:W-:Y:S04]  /*930f0*/  STL.64 [R1+0x5d70], R24 ;  /* 0x005d701801007387 */ /* 0x0003e80000100a00 */
[----:B-1----:R0:W4:Y:S01]  /*93100*/  LDL.64 R24, [R1+0x2e30] ;  /* 0x002e300001187983 */ /* 0x0021220000100a00 */
[----:B---3--:R-:W-:-:S03]  /*93110*/  IMAD.X R27, R8, 0x1, R12, P2 ;  /* 0x00000001081b7824 */ /* 0x008fc600010e060c */
[----:B------:R-:W3:Y:S04]  /*93120*/  LDL.LU R8, [R1+0x5d84] ;  /* 0x005d840001087983 */ /* 0x000ee80000300800 */
[----:B------:R1:W-:Y:S04]  /*93130*/  STL [R1+0x5d68], R12 ;  /* 0x005d680c01007387 */ /* 0x0003e80000100800 */
[----:B-1----:R-:W4:Y:S01]  /*93140*/  LDL.LU R12, [R1+0x274] ;  /* 0x00027400010c7983 */ /* 0x002f220000300800 */
[----:B------:R-:W-:-:S03]  /*93150*/  IADD3 R16, P1, R13, R7, RZ ;  /* 0x000000070d107210 */ /* 0x000fc60007f3e0ff */
[----:B------:R-:W-:Y:S01]  /*93160*/  STL [R1+0x2e2c], R27 ;  /* 0x002e2c1b01007387 */ /* 0x000fe20000100800 */
[C---:B------:R-:W-:Y:S01]  /*93170*/  IADD3 R26, P2, R13.reuse, R5, RZ ;  /* 0x000000050d1a7210 */ /* 0x040fe20007f5e0ff */
[C---:B----4-:R-:W-:Y:S02]  /*93180*/  IMAD.X R25, R12.reuse, 0x1, R10, P3 ;  /* 0x000000010c197824 */ /* 0x050fe400018e060a */
[----:B---3--:R-:W-:Y:S01]  /*93190*/  IMAD.X R17, R12, 0x1, R8, P1 ;  /* 0x000000010c117824 */ /* 0x008fe200008e0608 */
[C---:B------:R-:W-:Y:S02]  /*931a0*/  IADD3 R24, P3, R13.reuse, R3, RZ ;  /* 0x000000030d187210 */ /* 0x040fe40007f7e0ff */
[----:B------:R-:W-:Y:S04]  /*931b0*/  STL [R1+0x2e34], R25 ;  /* 0x002e341901007387 */ /* 0x000fe80000100800 */
[----:B------:R-:W-:Y:S04]  /*931c0*/  STL.64 [R1+0x5d58], R8 ;  /* 0x005d580801007387 */ /* 0x000fe80000100a00 */
[----:B------:R1:W-:Y:S02]  /*931d0*/  STL.64 [R1+0x2e38], R16 ;  /* 0x002e381001007387 */ /* 0x0003e40000100a00 */
[----:B-1----:R-:W-:-:S02]  /*931e0*/  IADD3 R16, P1, R13, R0, RZ ;  /* 0x000000000d107210 */ /* 0x002fc40007f3e0ff */
[----:B------:R-:W3:Y:S04]  /*931f0*/  LDL.LU R13, [R1+0x5d80] ;  /* 0x005d8000010d7983 */ /* 0x000ee80000300800 */
[----:B------:R-:W4:Y:S01]  /*93200*/  LDL R17, [R1+0x1d8] ;  /* 0x0001d80001117983 */ /* 0x000f220000100800 */
[C---:B------:R-:W-:Y:S02]  /*93210*/  IMAD.X R27, R12.reuse, 0x1, R6, P2 ;  /* 0x000000010c1b7824 */ /* 0x040fe400010e0606 */
[----:B------:R-:W-:-:S03]  /*93220*/  IMAD.X R25, R12, 0x1, R4, P3 ;  /* 0x000000010c197824 */ /* 0x000fc600018e0604 */
[----:B------:R1:W-:Y:S04]  /*93230*/  STL.64 [R1+0x2e40], R26 ;  /* 0x002e401a01007387 */ /* 0x0003e80000100a00 */
[----:B-1----:R-:W2:Y:S04]  /*93240*/  LDL.LU.64 R26, [R1+0x5d78] ;  /* 0x005d7800011a7983 */ /* 0x002ea80000300a00 */
[----:B------:R-:W-:Y:S04]  /*93250*/  STL.64 [R1+0x5d48], R6 ;  /* 0x005d480601007387 */ /* 0x000fe80000100a00 */
[----:B------:R-:W-:Y:S04]  /*93260*/  STL.64 [R1+0x5d50], R14 ;  /* 0x005d500e01007387 */ /* 0x000fe80000100a00 */
[----:B------:R1:W-:Y:S04]  /*93270*/  STL.64 [R1+0x2e48], R24 ;  /* 0x002e481801007387 */ /* 0x0003e80000100a00 */
[----:B-1----:R-:W2:Y:S04]  /*93280*/  LDL.LU.64 R24, [R1+0x5d70] ;  /* 0x005d700001187983 */ /* 0x002ea80000300a00 */
[----:B------:R1:W-:Y:S04]  /*93290*/  STL.64 [R1+0x5d40], R4 ;  /* 0x005d400401007387 */ /* 0x0003e80000100a00 */
[----:B-1----:R-:W2:Y:S01]  /*932a0*/  LDL R4, [R1+0x270] ;  /* 0x0002700001047983 */ /* 0x002ea20000100800 */
[----:B----4-:R-:W-:-:S02]  /*932b0*/  IADD3 R8, P2, R17, R14, RZ ;  /* 0x0000000e11087210 */ /* 0x010fc40007f5e0ff */
[----:B---3--:R-:W-:Y:S01]  /*932c0*/  IADD3 R6, P3, R17, R13, RZ ;  /* 0x0000000d11067210 */ /* 0x008fe20007f7e0ff */
[----:B------:R-:W-:Y:S02]  /*932d0*/  IMAD.X R17, R12, 0x1, R2, P1 ;  /* 0x000000010c117824 */ /* 0x000fe400008e0602 */
[----:B------:R-:W3:Y:S04]  /*932e0*/  LDL.LU R12, [R1+0x5d68] ;  /* 0x005d6800010c7983 */ /* 0x000ee80000300800 */
[----:B------:R1:W-:Y:S04]  /*932f0*/  STL.64 [R1+0x2e10], R16 ;  /* 0x002e101001007387 */ /* 0x0003e80000100a00 */
[----:B-1----:R-:W4:Y:S04]  /*93300*/  LDL.LU.64 R16, [R1+0x5d60] ;  /* 0x005d600001107983 */ /* 0x002f280000300a00 */
[----:B------:R1:W-:Y:S04]  /*93310*/  STL [R1+0x5d38], R2 ;  /* 0x005d380201007387 */ /* 0x0003e80000100800 */
[----:B-1----:R-:W3:Y:S04]  /*93320*/  LDL.LU R2, [R1+0x1d8] ;  /* 0x0001d80001027983 */ /* 0x002ee80000300800 */
[----:B--2---:R-:W-:Y:S01]  /*93330*/  STL.64 [R1+0x5d30], R24 ;  /* 0x005d301801007387 */ /* 0x004fe20000100a00 */
[----:B----4-:R-:W-:-:S05]  /*93340*/  IMAD.X R9, R4, 0x1, R16, P2 ;  /* 0x0000000104097824 */ /* 0x010fca00010e0610 */
[----:B------:R1:W-:Y:S04]  /*93350*/  STL.64 [R1+0x2e18], R8 ;  /* 0x002e180801007387 */ /* 0x0003e80000100a00 */
[----:B-1----:R-:W3:Y:S02]  /*93360*/  LDL.LU.64 R8, [R1+0x5d58] ;  /* 0x005d580001087983 */ /* 0x002ee40000300a00 */
[----:B---3--:R-:W-:-:S05]  /*93370*/  IADD3 R14, P2, R2, R9, RZ ;  /* 0x00000009020e7210 */ /* 0x008fca0007f5e0ff */
[----:B------:R1:W-:Y:S04]  /*93380*/  STL [R1+0x2df0], R14 ;  /* 0x002df00e01007387 */ /* 0x0003e80000100800 */
[----:B-1----:R-:W2:Y:S02]  /*93390*/  LDL.LU.64 R14, [R1+0x5d50] ;  /* 0x005d5000010e7983 */ /* 0x002ea40000300a00 */
[----:B--2---:R-:W-:-:S05]  /*933a0*/  IMAD.X R7, R4, 0x1, R15, P3 ;  /* 0x0000000104077824 */ /* 0x004fca00018e060f */
[----:B------:R1:W-:Y:S04]  /*933b0*/  STL.64 [R1+0x2e20], R6 ;  /* 0x002e200601007387 */ /* 0x0003e80000100a00 */
[----:B-1----:R-:W2:Y:S02]  /*933c0*/  LDL.LU.64 R6, [R1+0x5d48] ;  /* 0x005d480001067983 */ /* 0x002ea40000300a00 */
[----:B--2---:R-:W-:-:S05]  /*933d0*/  IADD3 R4, P3, R2, R7, RZ ;  /* 0x0000000702047210 */ /* 0x004fca0007f7e0ff */
[----:B------:R1:W-:Y:S04]  /*933e0*/  STL [R1+0x2df8], R4 ;  /* 0x002df80401007387 */ /* 0x0003e80000100800 */
[----:B-1----:R-:W2:Y:S04]  /*933f0*/  LDL.LU.64 R4, [R1+0x5d40] ;  /* 0x005d400001047983 */ /* 0x002ea80000300a00 */
[----:B------:R1:W-:Y:S04]  /*93400*/  STL [R1+0x5d20], R7 ;  /* 0x005d200701007387 */ /* 0x0003e80000100800 */
[----:B-1----:R-:W3:Y:S01]  /*93410*/  LDL.LU R7, [R1+0x270] ;  /* 0x0002700001077983 */ /* 0x002ee20000300800 */
[----:B------:R-:W-:-:S03]  /*93420*/  IADD3 R24, P1, R2, R11, RZ ;  /* 0x0000000b02187210 */ /* 0x000fc60007f3e0ff */
[----:B------:R1:W-:Y:S02]  /*93430*/  STL.64 [R1+0x5d28], R12 ;  /* 0x005d280c01007387 */ /* 0x0003e40000100a00 */
[C---:B---3--:R-:W-:Y:S02]  /*93440*/  IMAD.X R25, R7.reuse, 0x1, R12, P1 ;  /* 0x0000000107197824 */ /* 0x048fe400008e060c */
[----:B-1----:R0:W3:Y:S04]  /*93450*/  LDL.64 R12, [R1+0x2df0] ;  /* 0x002df000010c7983 */ /* 0x0020e80000100a00 */
[----:B------:R-:W-:Y:S04]  /*93460*/  STL.64 [R1+0x2de8], R24 ;  /* 0x002de81801007387 */ /* 0x000fe80000100a00 */
[----:B------:R1:W-:Y:S01]  /*93470*/  STL.64 [R1+0x5d18], R10 ;  /* 0x005d180a01007387 */ /* 0x0003e20000100a00 */
[----:B---3--:R-:W-:-:S03]  /*93480*/  IMAD.X R13, R7, 0x1, R10, P2 ;  /* 0x00000001070d7824 */ /* 0x008fc600010e060a */
[----:B-1----:R0:W3:Y:S04]  /*93490*/  LDL.64 R10, [R1+0x2df8] ;  /* 0x002df800010a7983 */ /* 0x0020e80000100a00 */
[----:B------:R1:W-:Y:S04]  /*934a0*/  STL [R1+0x2df4], R13 ;  /* 0x002df40d01007387 */ /* 0x0003e80000100800 */
[----:B-1----:R-:W4:Y:S01]  /*934b0*/  LDL R13, [R1+0x1dc] ;  /* 0x0001dc00010d7983 */ /* 0x002f220000100800 */
[C---:B--2---:R-:W-:Y:S02]  /*934c0*/  IADD3 R24, P1, R2.reuse, R5, RZ ;  /* 0x0000000502187210 */ /* 0x044fe40007f3e0ff */
[----:B------:R-:W-:-:S03]  /*934d0*/  IADD3 R12, P2, R2, R3, RZ ;  /* 0x00000003020c7210 */ /* 0x000fc60007f5e0ff */
[C---:B------:R-:W-:Y:S02]  /*934e0*/  IMAD.X R25, R7.reuse, 0x1, R6, P1 ;  /* 0x0000000107197824 */ /* 0x040fe400008e0606 */
[----:B---3--:R-:W-:Y:S01]  /*934f0*/  IMAD.X R11, R7, 0x1, R8, P3 ;  /* 0x00000001070b7824 */ /* 0x008fe200018e0608 */
[----:B------:R-:W-:-:S04]  /*93500*/  IADD3 R10, P3, R2, R0, RZ ;  /* 0x00000000020a7210 */ /* 0x000fc80007f7e0ff */
[----:B------:R-:W-:Y:S04]  /*93510*/  STL [R1+0x2dfc], R11 ;  /* 0x002dfc0b01007387 */ /* 0x000fe80000100800 */
[----:B------:R-:W2:Y:S04]  /*93520*/  LDL.LU R2, [R1+0x5d38] ;  /* 0x005d380001027983 */ /* 0x000ea80000300800 */
[----:B------:R-:W-:Y:S04]  /*93530*/  STL.64 [R1+0x5d10], R26 ;  /* 0x005d101a01007387 */ /* 0x000fe80000100a00 */
[----:B------:R1:W-:Y:S04]  /*93540*/  STL.64 [R1+0x2e00], R24 ;  /* 0x002e001801007387 */ /* 0x0003e80000100a00 */
[----:B-1----:R-:W3:Y:S01]  /*93550*/  LDL.LU.64 R24, [R1+0x5d30] ;  /* 0x005d300001187983 */ /* 0x002ee20000300a00 */
[----:B----4-:R-:W-:Y:S01]  /*93560*/  IADD3 R26, P1, R13, R14, RZ ;  /* 0x0000000e0d1a7210 */ /* 0x010fe20007f3e0ff */
[----:B------:R-:W-:-:S04]  /*93570*/  IMAD.X R13, R7, 0x1, R4, P2 ;  /* 0x00000001070d7824 */ /* 0x000fc800010e0604 */
[----:B------:R-:W-:Y:S04]  /*93580*/  STL [R1+0x2dd8], R26 ;  /* 0x002dd81a01007387 */ /* 0x000fe80000100800 */
[----:B------:R1:W-:Y:S04]  /*93590*/  STL.64 [R1+0x2e08], R12 ;  /* 0x002e080c01007387 */ /* 0x0003e80000100a00 */
[----:B-1----:R-:W4:Y:S01]  /*935a0*/  LDL.LU.64 R12, [R1+0x5d28] ;  /* 0x005d2800010c7983 */ /* 0x002f220000300a00 */
[----:B--2---:R-:W-:-:S03]  /*935b0*/  IMAD.X R11, R7, 0x1, R2, P3 ;  /* 0x00000001070b7824 */ /* 0x004fc600018e0602 */
[----:B---3--:R-:W-:Y:S04]  /*935c0*/  STL.64 [R1+0x5ce8], R24 ;  /* 0x005ce81801007387 */ /* 0x008fe80000100a00 */
[----:B------:R1:W-:Y:S04]  /*935d0*/  STL [R1+0x5cf0], R25 ;  /* 0x005cf01901007387 */ /* 0x0003e80000100800 */
[----:B-1----:R0:W2:Y:S04]  /*935e0*/  LDL.64 R24, [R1+0x2dd8] ;  /* 0x002dd80001187983 */ /* 0x0020a80000100a00 */
[----:B------:R1:W-:Y:S04]  /*935f0*/  STL [R1+0x5ce4], R4 ;  /* 0x005ce40401007387 */ /* 0x0003e80000100800 */
[----:B-1----:R-:W3:Y:S04]  /*93600*/  LDL.LU R4, [R1+0x1dc] ;  /* 0x0001dc0001047983 */ /* 0x002ee80000300800 */
[----:B------:R-:W2:Y:S04]  /*93610*/  LDL R27, [R1+0x26c] ;  /* 0x00026c00011b7983 */ /* 0x000ea80000100800 */
[----:B----4-:R-:W-:Y:S04]  /*93620*/  STL.64 [R1+0x5d08], R12 ;  /* 0x005d080c01007387 */ /* 0x010fe80000100a00 */
[----:B------:R-:W4:Y:S04]  /*93630*/  LDL.LU R7, [R1+0x5d20] ;  /* 0x005d200001077983 */ /* 0x000f280000300800 */
[----:B------:R1:W-:Y:S04]  /*93640*/  STL.64 [R1+0x2dd0], R10 ;  /* 0x002dd00a01007387 */ /* 0x0003e80000100a00 */
[----:B-1----:R-:W4:Y:S04]  /*93650*/  LDL.LU.64 R10, [R1+0x5d18] ;  /* 0x005d1800010a7983 */ /* 0x002f280000300a00 */
[----:B------:R-:W-:Y:S04]  /*93660*/  STL.64 [R1+0x5cf8], R2 ;  /* 0x005cf80201007387 */ /* 0x000fe80000100a00 */
[----:B------:R-:W-:Y:S01]  /*93670*/  STL [R1+0x5d00], R3 ;  /* 0x005d000301007387 */ /* 0x000fe20000100800 */
[----:B---3--:R-:W-:Y:S01]  /*93680*/  IADD3 R26, P2, R4, R13, RZ ;  /* 0x0000000d041a7210 */ /* 0x008fe20007f5e0ff */
[----:B--2---:R-:W-:-:S04]  /*93690*/  IMAD.X R25, R27, 0x1, R16, P1 ;  /* 0x000000011b197824 */ /* 0x004fc800008e0610 */
[----:B------:R-:W-:Y:S01]  /*936a0*/  IMAD.X R27, R27, 0x1, R15, P2 ;  /* 0x000000011b1b7824 */ /* 0x000fe200010e060f */
[----:B------:R-:W-:Y:S01]  /*936b0*/  STL [R1+0x2ddc], R25 ;  /* 0x002ddc1901007387 */ /* 0x000fe20000100800 */
[----:B----4-:R-:W-:-:S03]  /*936c0*/  IADD3 R12, P2, R4, R7, RZ ;  /* 0x00000007040c7210 */ /* 0x010fc60007f5e0ff */
[----:B------:R1:W-:Y:S04]  /*936d0*/  STL.64 [R1+0x2de0], R26 ;  /* 0x002de01a01007387 */ /* 0x0003e80000100a00 */
[----:B-1----:R-:W2:Y:S04]  /*936e0*/  LDL.LU.64 R26, [R1+0x5d10] ;  /* 0x005d1000011a7983 */ /* 0x002ea80000300a00 */
[----:B------:R1:W-:Y:S04]  /*936f0*/  STL [R1+0x5ce0], R15 ;  /* 0x005ce00f01007387 */ /* 0x0003e80000100800 */
[----:B-1----:R-:W3:Y:S04]  /*93700*/  LDL.LU R15, [R1+0x26c] ;  /* 0x00026c00010f7983 */ /* 0x002ee80000300800 */
[----:B------:R1:W-:Y:S04]  /*93710*/  STL [R1+0x2db8], R12 ;  /* 0x002db80c01007387 */ /* 0x0003e80000100800 */
[----:B-1----:R-:W3:Y:S01]  /*93720*/  LDL.LU.64 R12, [R1+0x5d08] ;  /* 0x005d0800010c7983 */ /* 0x002ee20000300a00 */
[----:B------:R-:W-:-:S05]  /*93730*/  IADD3 R2, P3, R4, R11, RZ ;  /* 0x0000000b04027210 */ /* 0x000fca0007f7e0ff */
[----:B---3--:R-:W-:-:S05]  /*93740*/  IMAD.X R3, R15, 0x1, R12, P3 ;  /* 0x000000010f037824 */ /* 0x008fca00018e060c */
[----:B------:R1:W-:Y:S04]  /*93750*/  STL.64 [R1+0x2da8], R2 ;  /* 0x002da80201007387 */ /* 0x0003e80000100a00 */
[----:B-1----:R0:W3:Y:S01]  /*93760*/  LDL.LU R3, [R1+0x5d00] ;  /* 0x005d000001037983 */ /* 0x0020e20000300800 */
[C---:B------:R-:W-:Y:S02]  /*93770*/  IADD3 R2, P3, R4.reuse, R5, RZ ;  /* 0x0000000504027210 */ /* 0x040fe40007f7e0ff */
[----:B------:R-:W-:-:S03]  /*93780*/  IADD3 R24, P1, R4, R9, RZ ;  /* 0x0000000904187210 */ /* 0x000fc60007f3e0ff */
[----:B------:R3:W-:Y:S02]  /*93790*/  STL [R1+0x2dc0], R2 ;  /* 0x002dc00201007387 */ /* 0x0007e40000100800 */
[----:B------:R-:W-:Y:S02]  /*937a0*/  IMAD.X R25, R15, 0x1, R10, P1 ;  /* 0x000000010f197824 */ /* 0x000fe400008e060a */
[----:B---3--:R-:W3:Y:S04]  /*937b0*/  LDL.LU.64 R2, [R1+0x5cf8] ;  /* 0x005cf80001027983 */ /* 0x008ee80000300a00 */
[----:B------:R1:W-:Y:S04]  /*937c0*/  STL.64 [R1+0x2db0], R24 ;  /* 0x002db01801007387 */ /* 0x0003e80000100a00 */
[----:B-1----:R0:W4:Y:S04]  /*937d0*/  LDL.LU R25, [R1+0x5cf0] ;  /* 0x005cf00001197983 */ /* 0x0021280000300800 */
[----:B------:R1:W-:Y:S04]  /*937e0*/  STL.64 [R1+0x5cd8], R10 ;  /* 0x005cd80a01007387 */ /* 0x0003e80000100a00 */
[----:B-1----:R0:W2:Y:S04]  /*937f0*/  LDL.64 R10, [R1+0x2db8] ;  /* 0x002db800010a7983 */ /* 0x0020a80000100a00 */
[----:B------:R1:W-:Y:S04]  /*93800*/  STL.64 [R1+0x5cd0], R16 ;  /* 0x005cd01001007387 */ /* 0x0003e80000100a00 */
[----:B-1----:R-:W2:Y:S01]  /*93810*/  LDL R16, [R1+0x1f0] ;  /* 0x0001f00001107983 */ /* 0x002ea20000100800 */
[----:B---3--:R-:W-:-:S05]  /*93820*/  IADD3 R24, P1, R4, R3, RZ ;  /* 0x0000000304187210 */ /* 0x008fca0007f3e0ff */
[----:B------:R4:W-:Y:S04]  /*93830*/  STL [R1+0x2dc8], R24 ;  /* 0x002dc81801007387 */ /* 0x0009e80000100800 */
[----:B----4-:R-:W3:Y:S04]  /*93840*/  LDL.LU.64 R24, [R1+0x5ce8] ;  /* 0x005ce80001187983 */ /* 0x010ee80000300a00 */
[----:B------:R1:W-:Y:S01]  /*93850*/  STL.64 [R1+0x5cc8], R8 ;  /* 0x005cc80801007387 */ /* 0x0003e20000100a00 */
[----:B--2---:R-:W-:-:S03]  /*93860*/  IMAD.X R11, R15, 0x1, R8, P2 ;  /* 0x000000010f0b7824 */ /* 0x004fc600010e0608 */
[----:B-1----:R0:W2:Y:S04]  /*93870*/  LDL.64 R8, [R1+0x2dc0] ;  /* 0x002dc00001087983 */ /* 0x0020a80000100a00 */
[----:B------:R-:W-:Y:S01]  /*93880*/  STL [R1+0x2dbc], R11 ;  /* 0x002dbc0b01007387 */ /* 0x000fe20000100800 */
[----:B------:R-:W-:-:S03]  /*93890*/  IADD3 R10, P2, R4, R0, RZ ;  /* 0x00000000040a7210 */ /* 0x000fc60007f5e0ff */
[----:B---3--:R1:W-:Y:S04]  /*938a0*/  STL.64 [R1+0x5cb8], R24 ;  /* 0x005cb81801007387 */ /* 0x0083e80000100a00 */
[----:B-1----:R0:W3:Y:S04]  /*938b0*/  LDL.64 R24, [R1+0x2dc8] ;  /* 0x002dc80001187983 */ /* 0x0020e80000100a00 */
[----:B------:R-:W3:Y:S01]  /*938c0*/  LDL.LU R4, [R1+0x5ce4] ;  /* 0x005ce40001047983 */ /* 0x000ee20000300800 */
[----:B--2---:R-:W-:-:S03]  /*938d0*/  IMAD.X R9, R15, 0x1, R6, P3 ;  /* 0x000000010f097824 */ /* 0x004fc600018e0606 */
[----:B------:R-:W-:Y:S04]  /*938e0*/  STL.64 [R1+0x5cc0], R22 ;  /* 0x005cc01601007387 */ /* 0x000fe80000100a00 */
[----:B------:R1:W-:Y:S01]  /*938f0*/  STL [R1+0x5cb0], R0 ;  /* 0x005cb00001007387 */ /* 0x0003e20000100800 */
[C---:B------:R-:W-:Y:S01]  /*93900*/  IMAD.X R11, R15.reuse, 0x1, R2, P2 ;  /* 0x000000010f0b7824 */ /* 0x040fe200010e0602 */
[----:B------:R-:W-:Y:S02]  /*93910*/  IADD3 R8, P3, R16, R14, RZ ;  /* 0x0000000e10087210 */ /* 0x000fe40007f7e0ff */
[----:B-1----:R-:W2:Y:S04]  /*93920*/  LDL R0, [R1+0x268] ;  /* 0x0002680001007983 */ /* 0x002ea80000100800 */
[----:B------:R-:W-:Y:S04]  /*93930*/  STL [R1+0x2dc4], R9 ;  /* 0x002dc40901007387 */ /* 0x000fe80000100800 */
[----:B------:R1:W-:Y:S04]  /*93940*/  STL [R1+0x5ca0], R14 ;  /* 0x005ca00e01007387 */ /* 0x0003e80000100800 */
[----:B-1----:R-:W4:Y:S01]  /*93950*/  LDL.LU R14, [R1+0x1f0] ;  /* 0x0001f000010e7983 */ /* 0x002f220000300800 */
[----:B---3--:R-:W-:-:S05]  /*93960*/  IMAD.X R25, R15, 0x1, R4, P1 ;  /* 0x000000010f197824 */ /* 0x008fca00008e0604 */
[----:B------:R-:W-:Y:S04]  /*93970*/  STL [R1+0x2dcc], R25 ;  /* 0x002dcc1901007387 */ /* 0x000fe80000100800 */
[----:B------:R-:W3:Y:S04]  /*93980*/  LDL.LU R15, [R1+0x5ce0] ;  /* 0x005ce000010f7983 */ /* 0x000ee80000300800 */
[----:B------:R1:W-:Y:S04]  /*93990*/  STL.64 [R1+0x2d90], R10 ;  /* 0x002d900a01007387 */ /* 0x0003e80000100a00 */
[----:B-1----:R-:W4:Y:S02]  /*939a0*/  LDL.LU.64 R10, [R1+0x5cd8] ;  /* 0x005cd800010a7983 */ /* 0x002f240000300a00 */
[----:B----4-:R-:W-:-:S05]  /*939b0*/  IADD3 R16, P2, R14, R11, RZ ;  /* 0x0000000b0e107210 */ /* 0x010fca0007f5e0ff */
[----:B------:R1:W-:Y:S04]  /*939c0*/  STL [R1+0x2d68], R16 ;  /* 0x002d681001007387 */ /* 0x0003e80000100800 */
[----:B-1----:R-:W2:Y:S02]  /*939d0*/  LDL.LU.64 R16, [R1+0x5cd0] ;  /* 0x005cd00001107983 */ /* 0x002ea40000300a00 */
[----:B--2---:R-:W-:-:S05]  /*939e0*/  IMAD.X R9, R0, 0x1, R16, P3 ;  /* 0x0000000100097824 */ /* 0x004fca00018e0610 */
[----:B------:R1:W-:Y:S04]  /*939f0*/  STL.64 [R1+0x2d98], R8 ;  /* 0x002d980801007387 */ /* 0x0003e80000100a00 */
[----:B-1----:R-:W2:Y:S01]  /*93a00*/  LDL.LU.64 R8, [R1+0x5cc8] ;  /* 0x005cc80001087983 */ /* 0x002ea20000300a00 */
[----:B------:R-:W-:-:S05]  /*93a10*/  IADD3 R24, P1, R14, R13, RZ ;  /* 0x0000000d0e187210 */ /* 0x000fca0007f3e0ff */
[----:B---3--:R-:W-:Y:S01]  /*93a20*/  IMAD.X R25, R0, 0x1, R15, P1 ;  /* 0x0000000100197824 */ /* 0x008fe200008e060f */
[----:B--2---:R-:W-:-:S05]  /*93a30*/  IADD3 R22, P3, R14, R9, RZ ;  /* 0x000000090e167210 */ /* 0x004fca0007f7e0ff */
[----:B------:R1:W-:Y:S04]  /*93a40*/  STL [R1+0x2d70], R22 ;  /* 0x002d701601007387 */ /* 0x0003e80000100800 */
[----:B-1----:R-:W2:Y:S04]  /*93a50*/  LDL.LU.64 R22, [R1+0x5cc0] ;  /* 0x005cc00001167983 */ /* 0x002ea80000300a00 */
[----:B------:R1:W-:Y:S04]  /*93a60*/  STL.64 [R1+0x2da0], R24 ;  /* 0x002da01801007387 */ /* 0x0003e80000100a00 */
[----:B-1----:R-:W3:Y:S04]  /*93a70*/  LDL.LU.64 R24, [R1+0x5cb8] ;  /* 0x005cb80001187983 */ /* 0x002ee80000300a00 */
[----:B------:R1:W-:Y:S04]  /*93a80*/  STL.64 [R1+0x5ca8], R26 ;  /* 0x005ca81a01007387 */ /* 0x0003e80000100a00 */
[----:B-1----:R-:W4:Y:S04]  /*93a90*/  LDL.LU R27, [R1+0x21c4] ;  /* 0x0021c400011b7983 */ /* 0x002f280000300800 */
[----:B------:R1:W-:Y:S04]  /*93aa0*/  STL.64 [R1+0x5c90], R16 ;  /* 0x005c901001007387 */ /* 0x0003e80000100a00 */
[----:B-1----:R0:W4:Y:S04]  /*93ab0*/  LDL.64 R16, [R1+0x2d70] ;  /* 0x002d700001107983 */ /* 0x0021280000100a00 */
[----:B---3--:R1:W-:Y:S04]  /*93ac0*/  STL.64 [R1+0x5c98], R24 ;  /* 0x005c981801007387 */ /* 0x0083e80000100a00 */
[----:B-1----:R0:W3:Y:S02]  /*93ad0*/  LDL.64 R24, [R1+0x2d68] ;  /* 0x002d680001187983 */ /* 0x0020e40000100a00 */
[----:B---3--:R-:W-:-:S02]  /*93ae0*/  IMAD.X R25, R0, 0x1, R12, P2 ;  /* 0x0000000100197824 */ /* 0x008fc400010e060c */
[----:B------:R-:W3:Y:S04]  /*93af0*/  LDL.LU R0, [R1+0x5cb0] ;  /* 0x005cb00001007983 */ /* 0x000ee80000300800 */
[----:B------:R1:W-:Y:S04]  /*93b00*/  STL [R1+0x5c88], R12 ;  /* 0x005c880c01007387 */ /* 0x0003e80000100800 */
[----:B-1----:R-:W2:Y:S01]  /*93b10*/  LDL.LU R12, [R1+0x268] ;  /* 0x00026800010c7983 */ /* 0x002ea20000300800 */
[----:B----4-:R-:W-:Y:S01]  /*93b20*/  IMAD.MOV.U32 R17, RZ, RZ, R27 ;  /* 0x000000ffff117224 */ /* 0x010fe200078e001b */
[----:B------:R-:W-:-:S03]  /*93b30*/  IADD3 R26, P1, R14, R7, RZ ;  /* 0x000000070e1a7210 */ /* 0x000fc60007f3e0ff */
[----:B------:R-:W-:Y:S01]  /*93b40*/  IMAD.MOV.U32 R27, RZ, RZ, R17 ;  /* 0x000000ffff1b7224 */ /* 0x000fe200078e0011 */
[----:B------:R-:W-:Y:S01]  /*93b50*/  STL [R1+0x2d6c], R25 ;  /* 0x002d6c1901007387 */ /* 0x000fe20000100800 */
[----:B------:R-:W-:Y:S01]  /*93b60*/  IADD3 R24, P2, R14, R5, RZ ;  /* 0x000000050e187210 */ /* 0x000fe20007f5e0ff */
[----:B--2---:R-:W-:-:S05]  /*93b70*/  IMAD.X R17, R12, 0x1, R10, P3 ;  /* 0x000000010c117824 */ /* 0x004fca00018e060a */
[----:B------:R1:W-:Y:S01]  /*93b80*/  STL [R1+0x2d74], R17 ;  /* 0x002d741101007387 */ /* 0x0003e20000100800 */
[----:B------:R-:W-:Y:S01]  /*93b90*/  IADD3 R16, P3, R14, R3, RZ ;  /* 0x000000030e107210 */ /* 0x000fe20007f7e0ff */
[----:B-1----:R-:W-:Y:S02]  /*93ba0*/  IMAD.MOV.U32 R17, RZ, RZ, R27 ;  /* 0x000000ffff117224 */ /* 0x002fe400078e001b */
[----:B------:R-:W-:-:S05]  /*93bb0*/  IMAD.X R27, R12, 0x1, R8, P1 ;  /* 0x000000010c1b7824 */ /* 0x000fca00008e0608 */
[----:B------:R1:W-:Y:S04]  /*93bc0*/  STL.64 [R1+0x2d78], R26 ;  /* 0x002d781a01007387 */ /* 0x0003e80000100a00 */
[----:B-1----:R-:W2:Y:S04]  /*93bd0*/  LDL.LU.64 R26, [R1+0x5ca8] ;  /* 0x005ca800011a7983 */ /* 0x002ea80000300a00 */
[----:B------:R3:W-:Y:S02]  /*93be0*/  STL.64 [R1+0x5c80], R8 ;  /* 0x005c800801007387 */ /* 0x0007e40000100a00 */
[----:B---3--:R-:W-:-:S02]  /*93bf0*/  IADD3 R8, P1, R14, R0, RZ ;  /* 0x000000000e087210 */ /* 0x008fc40007f3e0ff */
[----:B------:R-:W3:Y:S01]  /*93c00*/  LDL.LU R14, [R1+0x5ca0] ;  /* 0x005ca000010e7983 */ /* 0x000ee20000300800 */
[----:B------:R-:W-:-:S03]  /*93c10*/  IMAD.X R25, R12, 0x1, R6, P2 ;  /* 0x000000010c197824 */ /* 0x000fc600010e0606 */
[----:B------:R-:W-:Y:S04]  /*93c20*/  STL [R1+0x2d50], R8 ;  /* 0x002d500801007387 */ /* 0x000fe80000100800 */
[----:B------:R1:W-:Y:S04]  /*93c30*/  STL.64 [R1+0x2d80], R24 ;  /* 0x002d801801007387 */ /* 0x0003e80000100a00 */
[----:B-1----:R-:W4:Y:S04]  /*93c40*/  LDL.LU.64 R24, [R1+0x5c98] ;  /* 0x005c980001187983 */ /* 0x002f280000300a00 */
[----:B------:R1:W-:Y:S04]  /*93c50*/  STL.64 [R1+0x5c70], R6 ;  /* 0x005c700601007387 */ /* 0x0003e80000100a00 */
[----:B------:R-:W2:Y:S01]  /*93c60*/  LDL R9, [R1+0x264] ;  /* 0x0002640001097983 */ /* 0x000ea20000100800 */
[----:B-1----:R-:W-:-:S02]  /*93c70*/  IMAD.MOV.U32 R6, RZ, RZ, R17 ;  /* 0x000000ffff067224 */ /* 0x002fc400078e0011 */
[----:B------:R-:W-:Y:S01]  /*93c80*/  IMAD.X R17, R12, 0x1, R4, P3 ;  /* 0x000000010c117824 */ /* 0x000fe200018e0604 */
[----:B------:R-:W2:Y:S04]  /*93c90*/  LDL R7, [R1+0x1f4] ;  /* 0x0001f40001077983 */ /* 0x000ea80000100800 */
[----:B---3--:R-:W-:Y:S04]  /*93ca0*/  STL.64 [R1+0x5c78], R14 ;  /* 0x005c780e01007387 */ /* 0x008fe80000100a00 */
[----:B------:R1:W-:Y:S04]  /*93cb0*/  STL.64 [R1+0x2d88], R16 ;  /* 0x002d881001007387 */ /* 0x0003e80000100a00 */
[----:B-1----:R-:W3:Y:S04]  /*93cc0*/  LDL.LU.64 R16, [R1+0x5c90] ;  /* 0x005c900001107983 */ /* 0x002ee80000300a00 */
[----:B------:R1:W-:Y:S04]  /*93cd0*/  STL.64 [R1+0x5c68], R4 ;  /* 0x005c680401007387 */ /* 0x0003e80000100a00 */
[----:B-1----:R0:W3:Y:S04]  /*93ce0*/  LDL.64 R4, [R1+0x2d50] ;  /* 0x002d500001047983 */ /* 0x0020e80000100a00 */
[----:B----4-:R-:W-:Y:S01]  /*93cf0*/  STL.64 [R1+0x5c60], R24 ;  /* 0x005c601801007387 */ /* 0x010fe20000100a00 */
[----:B--2---:R-:W-:-:S05]  /*93d00*/  IADD3 R8, P2, R7, R14, RZ ;  /* 0x0000000e07087210 */ /* 0x004fca0007f5e0ff */
[----:B---3--:R-:W-:Y:S02]  /*93d10*/  IMAD.X R9, R9, 0x1, R16, P2 ;  /* 0x0000000109097824 */ /* 0x008fe400010e0610 */
[----:B------:R-:W-:Y:S02]  /*93d20*/  IMAD.X R5, R12, 0x1, R2, P1 ;  /* 0x000000010c057824 */ /* 0x000fe400008e0602 */
[----:B------:R-:W2:Y:S04]  /*93d30*/  LDL.LU R12, [R1+0x5c88] ;  /* 0x005c8800010c7983 */ /* 0x000ea80000300800 */
[----:B------:R-:W-:Y:S04]  /*93d40*/  STL [R1+0x2d54], R5 ;  /* 0x002d540501007387 */ /* 0x000fe80000100800 */
[----:B------:R1:W-:Y:S04]  /*93d50*/  STL [R1+0x5c58], R2 ;  /* 0x005c580201007387 */ /* 0x0003e80000100800 */
[----:B-1----:R-:W3:Y:S04]  /*93d60*/  LDL.LU R2, [R1+0x1f4] ;  /* 0x0001f40001027983 */ /* 0x002ee80000300800 */
[----:B------:R1:W-:Y:S04]  /*93d70*/  STL.64 [R1+0x2d58], R8 ;  /* 0x002d580801007387 */ /* 0x0003e80000100a00 */
[----:B-1----:R-:W3:Y:S02]  /*93d80*/  LDL.LU.64 R8, [R1+0x5c80] ;  /* 0x005c800001087983 */ /* 0x002ee40000300a00 */
[----:B---3--:R-:W-:-:S05]  /*93d90*/  IADD3 R14, P2, R2, R9, RZ ;  /* 0x00000009020e7210 */ /* 0x008fca0007f5e0ff */
[----:B------:R1:W-:Y:S04]  /*93da0*/  STL [R1+0x2d28], R14 ;  /* 0x002d280e01007387 */ /* 0x0003e80000100800 */
[----:B-1----:R-:W3:Y:S04]  /*93db0*/  LDL.LU.64 R14, [R1+0x5c78] ;  /* 0x005c7800010e7983 */ /* 0x002ee80000300a00 */
[----:B------:R1:W-:Y:S04]  /*93dc0*/  STL [R1+0x5c44], R9 ;  /* 0x005c440901007387 */ /* 0x0003e80000100800 */
[----:B-1----:R-:W3:Y:S01]  /*93dd0*/  LDL.LU R9, [R1+0x264] ;  /* 0x0002640001097983 */ /* 0x002ee20000300800 */
[----:B------:R-:W-:Y:S01]  /*93de0*/  IMAD.MOV.U32 R24, RZ, RZ, R6 ;  /* 0x000000ffff187224 */ /* 0x000fe200078e0006 */
[----:B------:R-:W-:-:S02]  /*93df0*/  IADD3 R6, P3, R7, R13, RZ ;  /* 0x0000000d07067210 */ /* 0x000fc40007f7e0ff */
[----:B------:R-:W-:-:S03]  /*93e00*/  IADD3 R4, P1, R2, R11, RZ ;  /* 0x0000000b02047210 */ /* 0x000fc60007f3e0ff */
[C---:B---3--:R-:W-:Y:S02]  /*93e10*/  IMAD.X R7, R9.reuse, 0x1, R15, P3 ;  /* 0x0000000109077824 */ /* 0x048fe400018e060f */
[----:B--2---:R-:W-:-:S03]  /*93e20*/  IMAD.X R5, R9, 0x1, R12, P1 ;  /* 0x0000000109057824 */ /* 0x004fc600008e060c */
[----:B------:R1:W-:Y:S04]  /*93e30*/  STL.64 [R1+0x2d60], R6 ;  /* 0x002d600601007387 */ /* 0x0003e80000100a00 */
[----:B-1----:R-:W2:Y:S04]  /*93e40*/  LDL.LU.64 R6, [R1+0x5c70] ;  /* 0x005c700001067983 */ /* 0x002ea80000300a00 */
[----:B------:R-:W-:Y:S04]  /*93e50*/  STL.64 [R1+0x5c50], R14 ;  /* 0x005c500e01007387 */ /* 0x000fe80000100a00 */
[----:B------:R-:W-:Y:S04]  /*93e60*/  STL [R1+0x5c5c], R15 ;  /* 0x005c5c0f01007387 */ /* 0x000fe80000100800 */
        /* <DEDUP_REMOVED lines=8> */
[----:B----4-:R-:W-:Y:S01]  /*93ef0*/  IMAD.X R13, R9, 0x1, R10, P2 ;  /* 0x00000001090d7824 */ /* 0x010fe200010e060a */
[----:B--2---:R-:W-:Y:S02]  /*93f00*/  IADD3 R14, P3, R2, R7, RZ ;  /* 0x00000007020e7210 */ /* 0x004fe40007f7e0ff */
[----:B---3--:R1:W-:Y:S04]  /*93f10*/  STL.64 [R1+0x5c30], R24 ;  /* 0x005c301801007387 */ /* 0x0083e80000100a00 */
[----:B------:R-:W-:Y:S01]  /*93f20*/  STL [R1+0x2d2c], R13 ;  /* 0x002d2c0d01007387 */ /* 0x000fe20000100800 */
[----:B-1----:R-:W-:-:S03]  /*93f30*/  IMAD.MOV.U32 R24, RZ, RZ, R15 ;  /* 0x000000ffff187224 */ /* 0x002fc600078e000f */
[----:B------:R-:W2:Y:S04]  /*93f40*/  LDL R25, [R1+0x1f8] ;  /* 0x0001f80001197983 */ /* 0x000ea80000100800 */
[----:B------:R-:W-:Y:S01]  /*93f50*/  STL.64 [R1+0x5c38], R22 ;  /* 0x005c381601007387 */ /* 0x000fe20000100a00 */
[----:B------:R-:W-:-:S03]  /*93f60*/  IMAD.X R15, R9, 0x1, R8, P3 ;  /* 0x00000001090f7824 */ /* 0x000fc600018e0608 */
[----:B------:R1:W-:Y:S04]  /*93f70*/  STL [R1+0x5c40], R23 ;  /* 0x005c401701007387 */ /* 0x0003e80000100800 */
[----:B-1----:R0:W3:Y:S04]  /*93f80*/  LDL.64 R22, [R1+0x2d38] ;  /* 0x002d380001167983 */ /* 0x0020e80000100a00 */
[----:B------:R1:W-:Y:S04]  /*93f90*/  STL.64 [R1+0x2d30], R14 ;  /* 0x002d300e01007387 */ /* 0x0003e80000100a00 */
[----:B-1----:R0:W4:Y:S01]  /*93fa0*/  LDL.LU R15, [R1+0x5c5c] ;  /* 0x005c5c00010f7983 */ /* 0x0021220000300800 */
[----:B------:R-:W-:-:S02]  /*93fb0*/  IADD3 R12, P2, R2, R3, RZ ;  /* 0x00000003020c7210 */ /* 0x000fc40007f5e0ff */
[----:B------:R-:W-:Y:S02]  /*93fc0*/  IADD3 R14, P3, R2, R0, RZ ;  /* 0x00000000020e7210 */ /* 0x000fe40007f7e0ff */
[----:B------:R-:W2:Y:S04]  /*93fd0*/  LDL.LU R2, [R1+0x5c58] ;  /* 0x005c580001027983 */ /* 0x000ea80000300800 */
[----:B------:R4:W-:Y:S01]  /*93fe0*/  STL [R1+0x2d10], R14 ;  /* 0x002d100e01007387 */ /* 0x0009e20000100800 */
[C---:B------:R-:W-:Y:S02]  /*93ff0*/  IMAD.X R13, R9.reuse, 0x1, R4, P2 ;  /* 0x00000001090d7824 */ /* 0x040fe400010e0604 */
[----:B---3--:R-:W-:Y:S01]  /*94000*/  IMAD.X R23, R9, 0x1, R6, P1 ;  /* 0x0000000109177824 */ /* 0x008fe200008e0606 */
[----:B----4-:R-:W2:Y:S04]  /*94010*/  LDL.LU.64 R14, [R1+0x5c50] ;  /* 0x005c5000010e7983 */ /* 0x010ea80000300a00 */
[----:B------:R1:W-:Y:S04]  /*94020*/  STL [R1+0x2d3c], R23 ;  /* 0x002d3c1701007387 */ /* 0x0003e80000100800 */
[----:B-1----:R-:W3:Y:S04]  /*94030*/  LDL R23, [R1+0x260] ;  /* 0x0002600001177983 */ /* 0x002ee80000100800 */
[----:B------:R1:W-:Y:S04]  /*94040*/  STL.64 [R1+0x2d40], R12 ;  /* 0x002d400c01007387 */ /* 0x0003e80000100a00 */
[----:B-1----:R-:W4:Y:S04]  /*94050*/  LDL.LU.64 R12, [R1+0x5c48] ;  /* 0x005c4800010c7983 */ /* 0x002f280000300a00 */
[----:B------:R1:W-:Y:S04]  /*94060*/  STL.64 [R1+0x5c28], R4 ;  /* 0x005c280401007387 */ /* 0x0003e80000100a00 */
[----:B-1----:R0:W4:Y:S01]  /*94070*/  LDL.64 R4, [R1+0x2d10] ;  /* 0x002d100001047983 */ /* 0x0021220000100a00 */
[----:B--2---:R-:W-:-:S05]  /*94080*/  IADD3 R22, P1, R25, R14, RZ ;  /* 0x0000000e19167210 */ /* 0x004fca0007f3e0ff */
[----:B---3--:R-:W-:Y:S01]  /*94090*/  IMAD.X R23, R23, 0x1, R16, P1 ;  /* 0x0000000117177824 */ /* 0x008fe200008e0610 */
[----:B----4-:R1:W-:Y:S01]  /*940a0*/  STL [R1+0x5c20], R13 ;  /* 0x005c200d01007387 */ /* 0x0103e20000100800 */
[----:B------:R-:W-:Y:S01]  /*940b0*/  IMAD.MOV.U32 R5, RZ, RZ, R24 ;  /* 0x000000ffff057224 */ /* 0x000fe200078e0018 */
[----:B------:R-:W-:Y:S02]  /*940c0*/  IADD3 R24, P2, R25, R13, RZ ;  /* 0x0000000d19187210 */ /* 0x000fe40007f5e0ff */
[----:B-1----:R-:W2:Y:S01]  /*940d0*/  LDL.LU R13, [R1+0x1f8] ;  /* 0x0001f800010d7983 */ /* 0x002ea20000300800 */
[----:B------:R-:W-:Y:S02]  /*940e0*/  IMAD.MOV.U32 R25, RZ, RZ, R5 ;  /* 0x000000ffff197224 */ /* 0x000fe400078e0005 */
[----:B------:R-:W-:Y:S02]  /*940f0*/  IMAD.X R5, R9, 0x1, R2, P3 ;  /* 0x0000000109057824 */ /* 0x000fe400018e0602 */
[----:B------:R-:W2:Y:S04]  /*94100*/  LDL.LU R9, [R1+0x5c44] ;  /* 0x005c440001097983 */ /* 0x000ea80000300800 */
[----:B------:R-:W-:Y:S04]  /*94110*/  STL [R1+0x2d14], R5 ;  /* 0x002d140501007387 */ /* 0x000fe80000100800 */
[----:B------:R1:W-:Y:S04]  /*94120*/  STL.64 [R1+0x2d18], R22 ;  /* 0x002d181601007387 */ /* 0x0003e80000100a00 */
[----:B-1----:R0:W3:Y:S01]  /*94130*/  LDL.LU R23, [R1+0x5c40] ;  /* 0x005c400001177983 */ /* 0x0020e20000300800 */
[----:B--2---:R-:W-:-:S05]  /*94140*/  IADD3 R22, P1, R13, R9, RZ ;  /* 0x000000090d167210 */ /* 0x004fca0007f3e0ff */
[----:B------:R3:W-:Y:S04]  /*94150*/  STL [R1+0x2cf0], R22 ;  /* 0x002cf01601007387 */ /* 0x0007e80000100800 */
[----:B---3--:R-:W2:Y:S04]  /*94160*/  LDL.LU.64 R22, [R1+0x5c38] ;  /* 0x005c380001167983 */ /* 0x008ea80000300a00 */
        /* <DEDUP_REMOVED lines=8> */
[----:B-1----:R-:W2:Y:S04]  /*941f0*/  LDL.LU R23, [R1+0x1fc] ;  /* 0x0001fc0001177983 */ /* 0x002ea80000300800 */
[----:B------:R1:W-:Y:S04]  /*94200*/  STL.64 [R1+0x5c18], R20 ;  /* 0x005c181401007387 */ /* 0x0003e80000100a00 */
[----:B-1----:R0:W3:Y:S01]  /*94210*/  LDL.64 R20, [R1+0x2cf0] ;  /* 0x002cf00001147983 */ /* 0x0020e20000100a00 */
[----:B------:R-:W-:-:S02]  /*94220*/  IADD3 R4, P3, R13, R11, RZ ;  /* 0x0000000b0d047210 */ /* 0x000fc40007f7e0ff */
[----:B------:R-:W-:Y:S01]  /*94230*/  IADD3 R24, P2, R13, R7, RZ ;  /* 0x000000070d187210 */ /* 0x000fe20007f5e0ff */
[----:B---3--:R-:W-:Y:S02]  /*94240*/  IMAD.MOV.U32 R21, RZ, RZ, R5 ;  /* 0x000000ffff157224 */ /* 0x008fe400078e0005 */
[----:B------:R-:W-:-:S05]  /*94250*/  IMAD.X R5, R9, 0x1, R12, P3 ;  /* 0x0000000109057824 */ /* 0x000fca00018e060c */
[----:B------:R1:W-:Y:S04]  /*94260*/  STL.64 [R1+0x2ce8], R4 ;  /* 0x002ce80401007387 */ /* 0x0003e80000100a00 */
[----:B-1----:R-:W3:Y:S04]  /*94270*/  LDL.LU.64 R4, [R1+0x5c28] ;  /* 0x005c280001047983 */ /* 0x002ee80000300a00 */
[----:B------:R2:W-:Y:S01]  /*94280*/  STL.64 [R1+0x5c10], R26 ;  /* 0x005c101a01007387 */ /* 0x0005e20000100a00 */
[----:B------:R-:W-:Y:S02]  /*94290*/  IMAD.X R25, R9, 0x1, R8, P2 ;  /* 0x0000000109197824 */ /* 0x000fe400010e0608 */
[----:B--2---:R-:W-:-:S02]  /*942a0*/  IMAD.MOV.U32 R26, RZ, RZ, R23 ;  /* 0x000000ffff1a7224 */ /* 0x004fc400078e0017 */
[----:B------:R-:W-:Y:S02]  /*942b0*/  IMAD.MOV.U32 R23, RZ, RZ, R21 ;  /* 0x000000ffff177224 */ /* 0x000fe400078e0015 */
[----:B------:R-:W-:Y:S01]  /*942c0*/  IMAD.X R21, R9, 0x1, R10, P1 ;  /* 0x0000000109157824 */ /* 0x000fe200008e060a */
[----:B------:R-:W-:-:S04]  /*942d0*/  IADD3 R20, P1, R13, R3, RZ ;  /* 0x000000030d147210 */ /* 0x000fc80007f3e0ff */
[----:B------:R-:W-:Y:S04]  /*942e0*/  STL [R1+0x2cf4], R21 ;  /* 0x002cf41501007387 */ /* 0x000fe80000100800 */
[----:B------:R1:W-:Y:S02]  /*942f0*/  STL.64 [R1+0x2cf8], R24 ;  /* 0x002cf81801007387 */ /* 0x0003e40000100a00 */
[C---:B-1----:R-:W-:Y:S02]  /*94300*/  IADD3 R24, P2, R13.reuse, R0, RZ ;  /* 0x000000000d187210 */ /* 0x042fe40007f5e0ff */
[----:B---3--:R-:W-:Y:S02]  /*94310*/  IADD3 R22, P3, R13, R5, RZ ;  /* 0x000000050d167210 */ /* 0x008fe40007f7e0ff */
[----:B------:R-:W2:Y:S01]  /*94320*/  LDL.LU R13, [R1+0x5c20] ;  /* 0x005c2000010d7983 */ /* 0x000ea20000300800 */
[----:B------:R-:W-:-:S02]  /*94330*/  IMAD.MOV.U32 R25, RZ, RZ, R23 ;  /* 0x000000ffff197224 */ /* 0x000fc400078e0017 */
[C---:B------:R-:W-:Y:S02]  /*94340*/  IMAD.X R23, R9.reuse, 0x1, R6, P3 ;  /* 0x0000000109177824 */ /* 0x040fe400018e0606 */
[----:B------:R-:W-:-:S03]  /*94350*/  IMAD.X R21, R9, 0x1, R4, P1 ;  /* 0x0000000109157824 */ /* 0x000fc600008e0604 */
[----:B------:R1:W-:Y:S04]  /*94360*/  STL.64 [R1+0x2d00], R22 ;  /* 0x002d001601007387 */ /* 0x0003e80000100a00 */
[----:B-1----:R-:W3:Y:S04]  /*94370*/  LDL R23, [R1+0x25c] ;  /* 0x00025c0001177983 */ /* 0x002ee80000100800 */
[----:B------:R1:W-:Y:S01]  /*94380*/  STL.64 [R1+0x2d08], R20 ;  /* 0x002d081401007387 */ /* 0x0003e20000100a00 */
[----:B------:R-:W-:-:S03]  /*94390*/  IADD3 R22, P3, R26, R14, RZ ;  /* 0x0000000e1a167210 */ /* 0x000fc60007f7e0ff */
[----:B-1----:R-:W4:Y:S04]  /*943a0*/  LDL.LU.64 R20, [R1+0x5c18] ;  /* 0x005c180001147983 */ /* 0x002f280000300a00 */
[----:B------:R1:W-:Y:S02]  /*943b0*/  STL.64 [R1+0x5bf0], R4 ;  /* 0x005bf00401007387 */ /* 0x0003e40000100a00 */
[----:B-1----:R-:W-:Y:S02]  /*943c0*/  IMAD.MOV.U32 R5, RZ, RZ, R26 ;  /* 0x000000ffff057224 */ /* 0x002fe400078e001a */
[----:B------:R-:W-:Y:S02]  /*943d0*/  IMAD.MOV.U32 R4, RZ, RZ, R25 ;  /* 0x000000ffff047224 */ /* 0x000fe400078e0019 */
[----:B------:R-:W-:Y:S01]  /*943e0*/  IMAD.X R25, R9, 0x1, R2, P2 ;  /* 0x0000000109197824 */ /* 0x000fe200010e0602 */
[----:B--2---:R-:W-:-:S05]  /*943f0*/  IADD3 R26, P1, R5, R13, RZ ;  /* 0x0000000d051a7210 */ /* 0x004fca0007f3e0ff */
[----:B------:R1:W-:Y:S04]  /*94400*/  STL [R1+0x2ce0], R26 ;  /* 0x002ce01a01007387 */ /* 0x0003e80000100800 */
[----:B-1----:R-:W2:Y:S04]  /*94410*/  LDL.LU.64 R26, [R1+0x5c10] ;  /* 0x005c1000011a7983 */ /* 0x002ea80000300a00 */
[----:B------:R-:W4:Y:S04]  /*94420*/  LDL.LU R9, [R1+0x5c08] ;  /* 0x005c080001097983 */ /* 0x000f280000300800 */
[----:B------:R1:W-:Y:S04]  /*94430*/  STL.64 [R1+0x2cd0], R24 ;  /* 0x002cd01801007387 */ /* 0x0003e80000100a00 */
[----:B-1----:R-:W2:Y:S01]  /*94440*/  LDL.LU.64 R24, [R1+0x5c00] ;  /* 0x005c000001187983 */ /* 0x002ea20000300a00 */
[----:B---3--:R-:W-:-:S03]  /*94450*/  IMAD.X R23, R23, 0x1, R16, P3 ;  /* 0x0000000117177824 */ /* 0x008fc600018e0610 */
[----:B------:R-:W-:Y:S04]  /*94460*/  STL.64 [R1+0x5be0], R2 ;  /* 0x005be00201007387 */ /* 0x000fe80000100a00 */
[----:B--2---:R-:W-:Y:S04]  /*94470*/  STL.64 [R1+0x5be8], R24 ;  /* 0x005be81801007387 */ /* 0x004fe80000100a00 */
[----:B------:R1:W-:Y:S04]  /*94480*/  STL.64 [R1+0x2cd8], R22 ;  /* 0x002cd81601007387 */ /* 0x0003e80000100a00 */
[----:B-1----:R-:W2:Y:S01]  /*94490*/  LDL.LU.64 R22, [R1+0x5bf8] ;  /* 0x005bf80001167983 */ /* 0x002ea20000300a00 */
[----:B------:R-:W-:-:S05]  /*944a0*/  IMAD.MOV.U32 R24, RZ, RZ, R5 ;  /* 0x000000ffff187224 */ /* 0x000fca00078e0005 */
[C---:B----4-:R-:W-:Y:S01]  /*944b0*/  IADD3 R2, P3, R24.reuse, R9, RZ ;  /* 0x0000000918027210 */ /* 0x050fe20007f7e0ff */
[----:B--2---:R1:W-:Y:S04]  /*944c0*/  STL.64 [R1+0x5bd8], R22 ;  /* 0x005bd81601007387 */ /* 0x0043e80000100a00 */
[----:B-1----:R0:W2:Y:S04]  /*944d0*/  LDL.64 R22, [R1+0x2ce0] ;  /* 0x002ce00001167983 */ /* 0x0020a80000100a00 */
[----:B------:R-:W-:Y:S04]  /*944e0*/  STL.64 [R1+0x5bd0], R26 ;  /* 0x005bd01a01007387 */ /* 0x000fe80000100a00 */
[----:B------:R1:W-:Y:S04]  /*944f0*/  STL [R1+0x5bc4], R9 ;  /* 0x005bc40901007387 */ /* 0x0003e80000100800 */
[----:B-1----:R-:W2:Y:S01]  /*94500*/  LDL.LU R9, [R1+0x25c] ;  /* 0x00025c0001097983 */ /* 0x002ea20000300800 */
[----:B------:R-:W-:Y:S01]  /*94510*/  IMAD.MOV.U32 R3, RZ, RZ, R4 ;  /* 0x000000ffff037224 */ /* 0x000fe200078e0004 */
[----:B------:R-:W-:-:S02]  /*94520*/  IADD3 R4, P2, R24, R11, RZ ;  /* 0x0000000b18047210 */ /* 0x000fc40007f5e0ff */
[----:B------:R-:W-:Y:S01]  /*94530*/  STL.64 [R1+0x5bb8], R16 ;  /* 0x005bb81001007387 */ /* 0x000fe20000100a00 */
[C---:B--2---:R-:W-:Y:S02]  /*94540*/  IMAD.X R23, R9.reuse, 0x1, R15, P1 ;  /* 0x0000000109177824 */ /* 0x044fe400008e060f */
[----:B------:R-:W-:-:S03]  /*94550*/  IMAD.X R5, R9, 0x1, R12, P2 ;  /* 0x0000000109057824 */ /* 0x000fc600010e060c */
[----:B------:R-:W-:Y:S04]  /*94560*/  STL [R1+0x2ce4], R23 ;  /* 0x002ce41701007387 */ /* 0x000fe80000100800 */
[----:B------:R-:W-:Y:S04]  /*94570*/  STL [R1+0x5bc0], R17 ;  /* 0x005bc01101007387 */ /* 0x000fe80000100800 */
[----:B------:R1:W-:Y:S04]  /*94580*/  STL.64 [R1+0x2ca8], R4 ;  /* 0x002ca80401007387 */ /* 0x0003e80000100a00 */
[----:B-1----:R-:W2:Y:S01]  /*94590*/  LDL.LU.64 R4, [R1+0x5bf0] ;  /* 0x005bf00001047983 */ /* 0x002ea20000300a00 */
[----:B------:R-:W-:-:S02]  /*945a0*/  IMAD.MOV.U32 R16, RZ, RZ, R24 ;  /* 0x000000ffff107224 */ /* 0x000fc400078e0018 */
[----:B------:R-:W-:Y:S02]  /*945b0*/  IMAD.MOV.U32 R27, RZ, RZ, R3 ;  /* 0x000000ffff1b7224 */ /* 0x000fe400078e0003 */
[----:B------:R-:W-:Y:S01]  /*945c0*/  IMAD.X R3, R9, 0x1, R10, P3 ;  /* 0x0000000109037824 */ /* 0x000fe200018e060a */
[----:B--2---:R-:W-:-:S05]  /*945d0*/  IADD3 R24, P2, R16, R5, RZ ;  /* 0x0000000510187210 */ /* 0x004fca0007f5e0ff */
[----:B------:R1:W-:Y:S04]  /*945e0*/  STL [R1+0x2cc0], R24 ;  /* 0x002cc01801007387 */ /* 0x0003e80000100800 */
[----:B-1----:R-:W2:Y:S04]  /*945f0*/  LDL.LU.64 R24, [R1+0x5be8] ;  /* 0x005be80001187983 */ /* 0x002ea80000300a00 */
[----:B------:R1:W-:Y:S04]  /*94600*/  STL.64 [R1+0x2cb0], R2 ;  /* 0x002cb00201007387 */ /* 0x0003e80000100a00 */
[----:B-1----:R-:W3:Y:S04]  /*94610*/  LDL.LU.64 R2, [R1+0x5be0] ;  /* 0x005be00001027983 */ /* 0x002ee80000300a00 */
[----:B------:R1:W-:Y:S04]  /*94620*/  STL.64 [R1+0x5bc8], R10 ;  /* 0x005bc80a01007387 */ /* 0x0003e80000100a00 */
[----:B-1----:R-:W4:Y:S04]  /*94630*/  LDL R10, [R1+0x21c0] ;  /* 0x0021c000010a7983 */ /* 0x002f280000100800 */
[----:B--2---:R1:W-:Y:S04]  /*94640*/  STL.64 [R1+0x5bb0], R24 ;  /* 0x005bb01801007387 */ /* 0x0043e80000100a00 */
[----:B-1----:R0:W2:Y:S01]  /*94650*/  LDL.64 R24, [R1+0x2cc0] ;  /* 0x002cc00001187983 */ /* 0x0020a20000100a00 */
[----:B------:R-:W-:-:S02]  /*94660*/  IADD3 R22, P1, R16, R7, RZ ;  /* 0x0000000710167210 */ /* 0x000fc40007f3e0ff */
[----:B---3--:R-:W-:-:S03]  /*94670*/  IADD3 R26, P3, R16, R3, RZ ;  /* 0x00000003101a7210 */ /* 0x008fc60007f7e0ff */
[----:B------:R-:W-:-:S05]  /*94680*/  IMAD.X R23, R9, 0x1, R8, P1 ;  /* 0x0000000109177824 */ /* 0x000fca00008e0608 */
[----:B------:R1:W-:Y:S04]  /*94690*/  STL.64 [R1+0x2cb8], R22 ;  /* 0x002cb81601007387 */ /* 0x0003e80000100a00 */
[----:B-1----:R-:W3:Y:S01]  /*946a0*/  LDL.LU.64 R22, [R1+0x5bd8] ;  /* 0x005bd80001167983 */ /* 0x002ee20000300a00 */
[----:B--2---:R-:W-:Y:S02]  /*946b0*/  IMAD.MOV.U32 R25, RZ, RZ, R27 ;  /* 0x000000ffff197224 */ /* 0x004fe400078e001b */
[C---:B------:R-:W-:Y:S02]  /*946c0*/  IMAD.X R27, R9.reuse, 0x1, R4, P3 ;  /* 0x00000001091b7824 */ /* 0x040fe400018e0604 */
[----:B------:R-:W-:Y:S02]  /*946d0*/  IMAD.MOV.U32 R17, RZ, RZ, R25 ;  /* 0x000000ffff117224 */ /* 0x000fe400078e0019 */
[----:B------:R-:W-:-:S05]  /*946e0*/  IMAD.X R25, R9, 0x1, R6, P2 ;  /* 0x0000000109197824 */ /* 0x000fca00010e0606 */
[----:B------:R1:W-:Y:S04]  /*946f0*/  STL [R1+0x2cc4], R25 ;  /* 0x002cc41901007387 */ /* 0x0003e80000100800 */
[----:B-1----:R-:W2:Y:S04]  /*94700*/  LDL R25, [R1+0x258] ;  /* 0x0002580001197983 */ /* 0x002ea80000100800 */
[----:B------:R1:W-:Y:S04]  /*94710*/  STL.64 [R1+0x2cc8], R26 ;  /* 0x002cc81a01007387 */ /* 0x0003e80000100a00 */
[----:B-1----:R-:W3:Y:S01]  /*94720*/  LDL.LU.64 R26, [R1+0x5bd0] ;  /* 0x005bd000011a7983 */ /* 0x002ee20000300a00 */
[----:B------:R-:W-:-:S02]  /*94730*/  IADD3 R16, P1, R16, R0, RZ ;  /* 0x0000000010107210 */ /* 0x000fc40007f3e0ff */
[C---:B----4-:R-:W-:Y:S02]  /*94740*/  IADD3 R24, P2, R10.reuse, R14, RZ ;  /* 0x0000000e0a187210 */ /* 0x050fe40007f5e0ff */
[----:B------:R-:W-:Y:S01]  /*94750*/  IADD3 R10, P3, R10, R13, RZ ;  /* 0x0000000d0a0a7210 */ /* 0x000fe20007f7e0ff */
[----:B---3--:R-:W-:Y:S04]  /*94760*/  STL.64 [R1+0x5ba8], R26 ;  /* 0x005ba81a01007387 */ /* 0x008fe80000100a00 */
[----:B------:R1:W-:Y:S04]  /*94770*/  STL [R1+0x2ca0], R10 ;  /* 0x002ca00a01007387 */ /* 0x0003e80000100800 */
[----:B-1----:R-:W3:Y:S01]  /*94780*/  LDL.LU.64 R10, [R1+0x5bc8] ;  /* 0x005bc800010a7983 */ /* 0x002ee20000300a00 */
[----:B------:R-:W-:-:S02]  /*94790*/  IMAD.MOV.U32 R27, RZ, RZ, R17 ;  /* 0x000000ffff1b7224 */ /* 0x000fc400078e0011 */
[----:B------:R-:W-:Y:S02]  /*947a0*/  IMAD.X R17, R9, 0x1, R2, P1 ;  /* 0x0000000109117824 */ /* 0x000fe400008e0602 */
[----:B------:R-:W4:Y:S04]  /*947b0*/  LDL.LU R9, [R1+0x5bc4] ;  /* 0x005bc40001097983 */ /* 0x000f280000300800 */
[----:B------:R1:W-:Y:S04]  /*947c0*/  STL.64 [R1+0x2c90], R16 ;  /* 0x002c901001007387 */ /* 0x0003e80000100a00 */
[----:B-1----:R0:W2:Y:S04]  /*947d0*/  LDL.LU R17, [R1+0x5bc0] ;  /* 0x005bc00001117983 */ /* 0x0020a80000300800 */
[----:B------:R1:W-:Y:S04]  /*947e0*/  STL [R1+0x5b9c], R2 ;  /* 0x005b9c0201007387 */ /* 0x0003e80000100800 */
[----:B-1----:R-:W3:Y:S02]  /*947f0*/  LDL.LU R2, [R1+0x21c0] ;  /* 0x0021c00001027983 */ /* 0x002ee40000300800 */
[----:B---3--:R-:W-:-:S05]  /*94800*/  IADD3 R16, P1, R2, R11, RZ ;  /* 0x0000000b02107210 */ /* 0x008fca0007f3e0ff */
[----:B------:R2:W-:Y:S04]  /*94810*/  STL [R1+0x2c68], R16 ;  /* 0x002c681001007387 */ /* 0x0005e80000100800 */
[----:B--2---:R-:W2:Y:S02]  /*94820*/  LDL.LU.64 R16, [R1+0x5bb8] ;  /* 0x005bb80001107983 */ /* 0x004ea40000300a00 */
[----:B--2---:R-:W-:-:S05]  /*94830*/  IMAD.X R25, R25, 0x1, R16, P2 ;  /* 0x0000000119197824 */ /* 0x004fca00010e0610 */
[----:B------:R1:W-:Y:S01]  /*94840*/  STL.64 [R1+0x2c98], R24 ;  /* 0x002c981801007387 */ /* 0x0003e20000100a00 */
[----:B----4-:R-:W-:-:S03]  /*94850*/  IADD3 R26, P2, R2, R9, RZ ;  /* 0x00000009021a7210 */ /* 0x010fc60007f5e0ff */
[----:B-1----:R-:W2:Y:S04]  /*94860*/  LDL.LU.64 R24, [R1+0x5bb0] ;  /* 0x005bb00001187983 */ /* 0x002ea80000300a00 */
[----:B------:R1:W-:Y:S04]  /*94870*/  STL.64 [R1+0x5ba0], R16 ;  /* 0x005ba01001007387 */ /* 0x0003e80000100a00 */
[----:B-1----:R0:W3:Y:S04]  /*94880*/  LDL.64 R16, [R1+0x2ca0] ;  /* 0x002ca00001107983 */ /* 0x0020e80000100a00 */
[----:B------:R1:W-:Y:S04]  /*94890*/  STL [R1+0x5b98], R9 ;  /* 0x005b980901007387 */ /* 0x0003e80000100800 */
[----:B-1----:R-:W4:Y:S04]  /*948a0*/  LDL.LU R9, [R1+0x258] ;  /* 0x0002580001097983 */ /* 0x002f280000300800 */
[----:B--2---:R1:W-:Y:S01]  /*948b0*/  STL.64 [R1+0x5b88], R24 ;  /* 0x005b881801007387 */ /* 0x0043e20000100a00 */
[----:B---3--:R-:W-:-:S04]  /*948c0*/  IMAD.MOV.U32 R17, RZ, RZ, R27 ;  /* 0x000000ffff117224 */ /* 0x008fc800078e001b */
[----:B------:R-:W-:Y:S02]  /*948d0*/  IMAD.MOV.U32 R27, RZ, RZ, R17 ;  /* 0x000000ffff1b7224 */ /* 0x000fe400078e0011 */
[----:B----4-:R-:W-:-:S05]  /*948e0*/  IMAD.X R17, R9, 0x1, R15, P3 ;  /* 0x0000000109117824 */ /* 0x010fca00018e060f */
[----:B------:R-:W-:Y:S04]  /*948f0*/  STL [R1+0x2ca4], R17 ;  /* 0x002ca41101007387 */ /* 0x000fe80000100800 */
[----:B-1----:R0:W2:Y:S02]  /*94900*/  LDL.64 R24, [R1+0x2c68] ;  /* 0x002c680001187983 */ /* 0x0020a40000100a00 */
[----:B--2---:R-:W-:-:S05]  /*94910*/  IMAD.X R25, R9, 0x1, R12, P1 ;  /* 0x0000000109197824 */ /* 0x004fca00008e060c */
[----:B------:R1:W-:Y:S02]  /*94920*/  STL [R1+0x2c6c], R25 ;  /* 0x002c6c1901007387 */ /* 0x0003e40000100800 */
[----:B-1----:R-:W-:Y:S02]  /*94930*/  IMAD.MOV.U32 R25, RZ, RZ, R27 ;  /* 0x000000ffff197224 */ /* 0x002fe400078e001b */
[----:B------:R-:W-:-:S05]  /*94940*/  IMAD.X R27, R9, 0x1, R10, P2 ;  /* 0x00000001091b7824 */ /* 0x000fca00010e060a */
[----:B------:R1:W-:Y:S04]  /*94950*/  STL.64 [R1+0x2c70], R26 ;  /* 0x002c701a01007387 */ /* 0x0003e80000100a00 */
[----:B-1----:R-:W2:Y:S01]  /*94960*/  LDL.LU.64 R26, [R1+0x5ba8] ;  /* 0x005ba800011a7983 */ /* 0x002ea20000300a00 */
[C---:B------:R-:W-:Y:S02]  /*94970*/  IADD3 R16, P3, R2.reuse, R7, RZ ;  /* 0x0000000702107210 */ /* 0x040fe40007f7e0ff */
[----:B------:R-:W-:Y:S01]  /*94980*/  IADD3 R24, P1, R2, R5, RZ ;  /* 0x0000000502187210 */ /* 0x000fe20007f3e0ff */
[----:B------:R1:W-:Y:S02]  /*94990*/  STL.64 [R1+0x5b90], R22 ;  /* 0x005b901601007387 */ /* 0x0003e40000100a00 */
[----:B------:R-:W-:-:S02]  /*949a0*/  IMAD.X R17, R9, 0x1, R8, P3 ;  /* 0x0000000109117824 */ /* 0x000fc400018e0608 */
[----:B-1----:R-:W-:Y:S02]  /*949b0*/  IMAD.MOV.U32 R23, RZ, RZ, R25 ;  /* 0x000000ffff177224 */ /* 0x002fe400078e0019 */
[----:B------:R-:W-:Y:S01]  /*949c0*/  IMAD.X R25, R9, 0x1, R6, P1 ;  /* 0x0000000109197824 */ /* 0x000fe200008e0606 */
[C---:B------:R-:W-:Y:S01]  /*949d0*/  IADD3 R22, P3, R2.reuse, R0, RZ ;  /* 0x0000000002167210 */ /* 0x040fe20007f7e0ff */
[----:B--2---:R1:W-:Y:S04]  /*949e0*/  STL.64 [R1+0x5b80], R26 ;  /* 0x005b801a01007387 */ /* 0x0043e80000100a00 */
[----:B------:R2:W-:Y:S01]  /*949f0*/  STL.64 [R1+0x2c78], R16 ;  /* 0x002c781001007387 */ /* 0x0005e20000100a00 */
[----:B-1----:R-:W-:-:S03]  /*94a00*/  IADD3 R26, P2, R2, R3, RZ ;  /* 0x00000003021a7210 */ /* 0x002fc60007f5e0ff */
[----:B--2---:R-:W2:Y:S04]  /*94a10*/  LDL.LU.64 R16, [R1+0x5ba0] ;  /* 0x005ba00001107983 */ /* 0x004ea80000300a00 */
[----:B------:R-:W3:Y:S04]  /*94a20*/  LDL.LU R2, [R1+0x5b9c] ;  /* 0x005b9c0001027983 */ /* 0x000ee80000300800 */
[----:B------:R1:W-:Y:S04]  /*94a30*/  STL.64 [R1+0x2c80], R24 ;  /* 0x002c801801007387 */ /* 0x0003e80000100a00 */
[----:B-1----:R-:W2:Y:S01]  /*94a40*/  LDL R25, [R1+0x254] ;  /* 0x0002540001197983 */ /* 0x002ea20000100800 */
[----:B------:R-:W-:Y:S01]  /*94a50*/  IMAD.X R27, R9, 0x1, R4, P2 ;  /* 0x00000001091b7824 */ /* 0x000fe200010e0604 */
[----:B------:R-:W-:-:S02]  /*94a60*/  IADD3 R24, P1, R23, R14, RZ ;  /* 0x0000000e17187210 */ /* 0x000fc40007f3e0ff */
[----:B------:R-:W-:Y:S04]  /*94a70*/  STL.64 [R1+0x5b78], R4 ;  /* 0x005b780401007387 */ /* 0x000fe80000100a00 */
[----:B------:R1:W-:Y:S02]  /*94a80*/  STL.64 [R1+0x2c88], R26 ;  /* 0x002c881a01007387 */ /* 0x0003e40000100a00 */
[----:B-1----:R-:W-:Y:S01]  /*94a90*/  IADD3 R26, P2, R23, R13, RZ ;  /* 0x0000000d171a7210 */ /* 0x002fe20007f5e0ff */
[----:B------:R-:W-:Y:S02]  /*94aa0*/  IMAD.MOV.U32 R27, RZ, RZ, R23 ;  /* 0x000000ffff1b7224 */ /* 0x000fe400078e0017 */
[----:B---3--:R-:W-:Y:S02]  /*94ab0*/  IMAD.X R23, R9, 0x1, R2, P3 ;  /* 0x0000000109177824 */ /* 0x008fe400018e0602 */
[----:B------:R-:W3:Y:S04]  /*94ac0*/  LDL.LU R9, [R1+0x5b98] ;  /* 0x005b980001097983 */ /* 0x000ee80000300800 */
[----:B------:R1:W-:Y:S01]  /*94ad0*/  STL.64 [R1+0x2c50], R22 ;  /* 0x002c501601007387 */ /* 0x0003e20000100a00 */
[----:B--2---:R-:W-:-:S03]  /*94ae0*/  IMAD.X R25, R25, 0x1, R16, P1 ;  /* 0x0000000119197824 */ /* 0x004fc600008e0610 */
[----:B-1----:R-:W2:Y:S04]  /*94af0*/  LDL.LU.64 R22, [R1+0x5b90] ;  /* 0x005b900001167983 */ /* 0x002ea80000300a00 */
[----:B------:R1:W-:Y:S04]  /*94b00*/  STL.64 [R1+0x2c58], R24 ;  /* 0x002c581801007387 */ /* 0x0003e80000100a00 */
[----:B-1----:R-:W4:Y:S01]  /*94b10*/  LDL.LU.64 R24, [R1+0x5b88] ;  /* 0x005b880001187983 */ /* 0x002f220000300a00 */
[----:B------:R-:W-:-:S03]  /*94b20*/  IMAD.MOV.U32 R5, RZ, RZ, R27 ;  /* 0x000000ffff057224 */ /* 0x000fc600078e001b */
[----:B------:R3:W-:Y:S02]  /*94b30*/  STL.64 [R1+0x5b68], R16 ;  /* 0x005b681001007387 */ /* 0x0007e40000100a00 */
[----:B---3--:R-:W-:Y:S02]  /*94b40*/  IADD3 R16, P1, R5, R9, RZ ;  /* 0x0000000905107210 */ /* 0x008fe40007f3e0ff */
[----:B----4-:R-:W-:Y:S04]  /*94b50*/  STL.64 [R1+0x5b70], R24 ;  /* 0x005b701801007387 */ /* 0x010fe80000100a00 */
[----:B------:R1:W-:Y:S04]  /*94b60*/  STL [R1+0x5b60], R9 ;  /* 0x005b600901007387 */ /* 0x0003e80000100800 */
[----:B-1----:R-:W3:Y:S01]  /*94b70*/  LDL.LU R9, [R1+0x254] ;  /* 0x0002540001097983 */ /* 0x002ee20000300800 */
[----:B------:R-:W-:Y:S01]  /*94b80*/  IADD3 R4, P3, R27, R11, RZ ;  /* 0x0000000b1b047210 */ /* 0x000fe20007f7e0ff */
[----:B---3--:R-:W-:-:S05]  /*94b90*/  IMAD.X R27, R9, 0x1, R15, P2 ;  /* 0x00000001091b7824 */ /* 0x008fca00010e060f */
[----:B------:R1:W-:Y:S04]  /*94ba0*/  STL.64 [R1+0x2c60], R26 ;  /* 0x002c601a01007387 */ /* 0x0003e80000100a00 */
[----:B-1----:R-:W3:Y:S04]  /*94bb0*/  LDL.LU.64 R26, [R1+0x5b80] ;  /* 0x005b8000011a7983 */ /* 0x002ee80000300a00 */
[----:B---3--:R1:W-:Y:S02]  /*94bc0*/  STL.64 [R1+0x5b50], R26 ;  /* 0x005b501a01007387 */ /* 0x0083e40000100a00 */
[----:B-1----:R-:W-:-:S02]  /*94bd0*/  IMAD.MOV.U32 R26, RZ, RZ, R5 ;  /* 0x000000ffff1a7224 */ /* 0x002fc400078e0005 */
[----:B------:R-:W-:Y:S01]  /*94be0*/  IMAD.X R5, R9, 0x1, R12, P3 ;  /* 0x0000000109057824 */ /* 0x000fe200018e060c */
[----:B------:R-:W3:Y:S04]  /*94bf0*/  LDL R27, [R1+0x21c8] ;  /* 0x0021c800011b7983 */ /* 0x000ee80000100800 */
[----:B------:R1:W-:Y:S04]  /*94c00*/  STL.64 [R1+0x2c28], R4 ;  /* 0x002c280401007387 */ /* 0x0003e80000100a00 */
[----:B-1----:R-:W4:Y:S01]  /*94c10*/  LDL.LU.64 R4, [R1+0x5b78] ;  /* 0x005b780001047983 */ /* 0x002f220000300a00 */
[----:B------:R-:W-:-:S03]  /*94c20*/  IADD3 R24, P2, R26, R7, RZ ;  /* 0x000000071a187210 */ /* 0x000fc60007f5e0ff */
[----:B------:R1:W-:Y:S01]  /*94c30*/  STL.64 [R1+0x5b58], R18 ;  /* 0x005b581201007387 */ /* 0x0003e20000100a00 */
[----:B------:R-:W-:-:S03]  /*94c40*/  IMAD.X R17, R9, 0x1, R10, P1 ;  /* 0x0000000109117824 */ /* 0x000fc600008e060a */
[----:B------:R-:W-:Y:S04]  /*94c50*/  STL [R1+0x2c38], R24 ;  /* 0x002c381801007387 */ /* 0x000fe80000100800 */
[----:B------:R0:W-:Y:S01]  /*94c60*/  STL.64 [R1+0x2c30], R16 ;  /* 0x002c301001007387 */ /* 0x0001e20000100a00 */
[----:B-1----:R-:W-:Y:S02]  /*94c70*/  IMAD.MOV.U32 R18, RZ, RZ, R24 ;  /* 0x000000ffff127224 */ /* 0x002fe400078e0018 */
[----:B------:R-:W-:Y:S02]  /*94c80*/  IMAD.MOV.U32 R19, RZ, RZ, R25 ;  /* 0x000000ffff137224 */ /* 0x000fe400078e0019 */
[----:B------:R-:W-:Y:S01]  /*94c90*/  IMAD.X R19, R9, 0x1, R8, P2 ;  /* 0x0000000109137824 */ /* 0x000fe200010e0608 */
[----:B0-----:R-:W-:-:S02]  /*94ca0*/  IADD3 R16, P1, R26, R3, RZ ;  /* 0x000000031a107210 */ /* 0x001fc40007f3e0ff */
[C---:B------:R-:W-:Y:S02]  /*94cb0*/  IADD3 R18, P2, R26.reuse, R0, RZ ;  /* 0x000000001a127210 */ /* 0x040fe40007f5e0ff */
[----:B------:R-:W-:Y:S01]  /*94cc0*/  STL [R1+0x2c3c], R19 ;  /* 0x002c3c1301007387 */ /* 0x000fe20000100800 */
[----:B----4-:R-:W-:-:S05]  /*94cd0*/  IADD3 R24, P3, R26, R5, RZ ;  /* 0x000000051a187210 */ /* 0x010fca0007f7e0ff */
[----:B------:R-:W-:Y:S01]  /*94ce0*/  IMAD.X R25, R9, 0x1, R6, P3 ;  /* 0x0000000109197824 */ /* 0x000fe200018e0606 */
[----:B---3--:R-:W-:Y:S01]  /*94cf0*/  IADD3 R26, P3, R27, R14, RZ ;  /* 0x0000000e1b1a7210 */ /* 0x008fe20007f7e0ff */
[----:B------:R-:W-:-:S03]  /*94d00*/  IMAD.X R17, R9, 0x1, R4, P1 ;  /* 0x0000000109117824 */ /* 0x000fc600008e0604 */
[----:B------:R0:W-:Y:S04]  /*94d10*/  STL.64 [R1+0x2c40], R24 ;  /* 0x002c401801007387 */ /* 0x0001e80000100a00 */
[----:B0-----:R-:W3:Y:S04]  /*94d20*/  LDL.LU.64 R24, [R1+0x5b70] ;  /* 0x005b700001187983 */ /* 0x001ee80000300a00 */
[----:B------:R-:W4:Y:S04]  /*94d30*/  LDL R27, [R1+0x250] ;  /* 0x00025000011b7983 */ /* 0x000f280000100800 */
[----:B------:R0:W-:Y:S04]  /*94d40*/  STL [R1+0x5b38], R14 ;  /* 0x005b380e01007387 */ /* 0x0001e80000100800 */
[----:B0-----:R-:W2:Y:S04]  /*94d50*/  LDL.LU R14, [R1+0x21c8] ;  /* 0x0021c800010e7983 */ /* 0x001ea80000300800 */
[----:B------:R0:W-:Y:S04]  /*94d60*/  STL.64 [R1+0x2c48], R16 ;  /* 0x002c481001007387 */ /* 0x0001e80000100a00 */
[----:B0-----:R-:W4:Y:S01]  /*94d70*/  LDL.LU.64 R16, [R1+0x5b68] ;  /* 0x005b680001107983 */ /* 0x001f220000300a00 */
[----:B------:R-:W-:-:S03]  /*94d80*/  IMAD.X R19, R9, 0x1, R2, P2 ;  /* 0x0000000109137824 */ /* 0x000fc600010e0602 */
[----:B---3--:R2:W-:Y:S04]  /*94d90*/  STL.64 [R1+0x5b48], R24 ;  /* 0x005b481801007387 */ /* 0x0085e80000100a00 */
[----:B------:R-:W3:Y:S01]  /*94da0*/  LDL.LU R9, [R1+0x5b60] ;  /* 0x005b600001097983 */ /* 0x000ee20000300800 */
[----:B--2---:R-:W-:-:S05]  /*94db0*/  IADD3 R24, P1, R14, R13, RZ ;  /* 0x0000000d0e187210 */ /* 0x004fca0007f3e0ff */
[----:B------:R-:W-:Y:S04]  /*94dc0*/  STL [R1+0x2c20], R24 ;  /* 0x002c201801007387 */ /* 0x000fe80000100800 */
[----:B------:R0:W-:Y:S01]  /*94dd0*/  STL.64 [R1+0x2c10], R18 ;  /* 0x002c101201007387 */ /* 0x0001e20000100a00 */
[----:B----4-:R-:W-:-:S03]  /*94de0*/  IMAD.X R27, R27, 0x1, R16, P3 ;  /* 0x000000011b1b7824 */ /* 0x010fc600018e0610 */
[----:B0-----:R-:W2:Y:S04]  /*94df0*/  LDL.LU.64 R18, [R1+0x5b58] ;  /* 0x005b580001127983 */ /* 0x001ea80000300a00 */
[----:B------:R-:W4:Y:S04]  /*94e00*/  LDL.LU R25, [R1+0x220c] ;  /* 0x00220c0001197983 */ /* 0x000f280000300800 */
[----:B------:R0:W-:Y:S04]  /*94e10*/  STL.64 [R1+0x2c18], R26 ;  /* 0x002c181a01007387 */ /* 0x0001e80000100a00 */
[----:B0-----:R-:W3:Y:S04]  /*94e20*/  LDL.LU.64 R26, [R1+0x5b50] ;  /* 0x005b5000011a7983 */ /* 0x001ee80000300a00 */
[----:B---3--:R0:W-:Y:S04]  /*94e30*/  STL.64 [R1+0x5b40], R26 ;  /* 0x005b401a01007387 */ /* 0x0081e80000100a00 */
[----:B0-----:R0:W3:Y:S04]  /*94e40*/  LDL.64 R26, [R1+0x2c20] ;  /* 0x002c2000011a7983 */ /* 0x0010e80000100a00 */
[----:B--2---:R1:W-:Y:S04]  /*94e50*/  STL.64 [R1+0x5b28], R18 ;  /* 0x005b281201007387 */ /* 0x0043e80000100a00 */
[----:B------:R2:W-:Y:S01]  /*94e60*/  STL [R1+0x5b20], R9 ;  /* 0x005b200901007387 */ /* 0x0005e20000100800 */
[----:B-1----:R-:W-:-:S03]  /*94e70*/  IADD3 R18, P3, R14, R9, RZ ;  /* 0x000000090e127210 */ /* 0x002fc60007f7e0ff */
[----:B--2---:R-:W3:Y:S01]  /*94e80*/  LDL.LU R9, [R1+0x250] ;  /* 0x0002500001097983 */ /* 0x004ee20000300800 */
[----:B------:R-:W-:Y:S01]  /*94e90*/  IADD3 R24, P2, R14, R11, RZ ;  /* 0x0000000b0e187210 */ /* 0x000fe20007f5e0ff */
[----:B----4-:R-:W-:Y:S02]  /*94ea0*/  IMAD.MOV.U32 R19, RZ, RZ, R25 ;  /* 0x000000ffff137224 */ /* 0x010fe400078e0019 */
[----:B------:R-:W-:Y:S01]  /*94eb0*/  STL.64 [R1+0x5b30], R28 ;  /* 0x005b301c01007387 */ /* 0x000fe20000100a00 */
[C---:B---3--:R-:W-:Y:S02]  /*94ec0*/  IMAD.X R27, R9.reuse, 0x1, R15, P1 ;  /* 0x00000001091b7824 */ /* 0x048fe400008e060f */
[----:B------:R-:W-:-:S03]  /*94ed0*/  IMAD.X R25, R9, 0x1, R12, P2 ;  /* 0x0000000109197824 */ /* 0x000fc600010e060c */
[----:B------:R-:W-:Y:S04]  /*94ee0*/  STL [R1+0x2c24], R27 ;  /* 0x002c241b01007387 */ /* 0x000fe80000100800 */
[----:B------:R1:W-:Y:S04]  /*94ef0*/  STL.64 [R1+0x2be8], R24 ;  /* 0x002be81801007387 */ /* 0x0003e80000100a00 */
[----:B-1----:R-:W2:Y:S01]  /*94f00*/  LDL.LU.64 R24, [R1+0x5b48] ;  /* 0x005b480001187983 */ /* 0x002ea20000300a00 */
[----:B------:R-:W-:Y:S01]  /*94f10*/  IADD3 R26, P1, R14, R7, RZ ;  /* 0x000000070e1a7210 */ /* 0x000fe20007f3e0ff */
[----:B------:R-:W-:-:S02]  /*94f20*/  IMAD.MOV.U32 R29, RZ, RZ, R19 ;  /* 0x000000ffff1d7224 */ /* 0x000fc400078e0013 */
[C---:B------:R-:W-:Y:S01]  /*94f30*/  IMAD.X R19, R9.reuse, 0x1, R10, P3 ;  /* 0x0000000109137824 */ /* 0x040fe200018e060a */
[C---:B------:R-:W-:Y:S01]  /*94f40*/  IADD3 R28, P2, R14.reuse, R5, RZ ;  /* 0x000000050e1c7210 */ /* 0x040fe20007f5e0ff */
[C---:B------:R-:W-:Y:S01]  /*94f50*/  IMAD.X R27, R9.reuse, 0x1, R8, P1 ;  /* 0x00000001091b7824 */ /* 0x040fe200008e0608 */
[----:B------:R1:W-:Y:S04]  /*94f60*/  STL.64 [R1+0x5b18], R10 ;  /* 0x005b180a01007387 */ /* 0x0003e80000100a00 */
[----:B------:R3:W-:Y:S04]  /*94f70*/  STL.64 [R1+0x2bf0], R18 ;  /* 0x002bf01201007387 */ /* 0x0007e80000100a00 */
[----:B------:R4:W-:Y:S01]  /*94f80*/  STL.64 [R1+0x2bf8], R26 ;  /* 0x002bf81a01007387 */ /* 0x0009e20000100a00 */
[----:B-1----:R-:W-:Y:S01]  /*94f90*/  IMAD.MOV.U32 R11, RZ, RZ, R29 ;  /* 0x000000ffff0b7224 */ /* 0x002fe200078e001d */
[C---:B---3--:R-:W-:Y:S01]  /*94fa0*/  IADD3 R18, P3, R14.reuse, R3, RZ ;  /* 0x000000030e127210 */ /* 0x048fe20007f7e0ff */
[----:B------:R-:W-:Y:S01]  /*94fb0*/  IMAD.X R29, R9, 0x1, R6, P2 ;  /* 0x00000001091d7824 */ /* 0x000fe200010e0606 */
[----:B----4-:R-:W3:Y:S01]  /*94fc0*/  LDL.LU.64 R26, [R1+0x5b40] ;  /* 0x005b4000011a7983 */ /* 0x010ee20000300a00 */
[----:B------:R-:W-:-:S02]  /*94fd0*/  IADD3 R10, P1, R14, R0, RZ ;  /* 0x000000000e0a7210 */ /* 0x000fc40007f3e0ff */
[----:B------:R-:W-:Y:S01]  /*94fe0*/  IMAD.X R19, R9, 0x1, R4, P3 ;  /* 0x0000000109137824 */ /* 0x000fe200018e0604 */
[----:B--2---:R1:W-:Y:S04]  /*94ff0*/  STL.64 [R1+0x5b08], R24 ;  /* 0x005b081801007387 */ /* 0x0043e80000100a00 */
[----:B-1----:R-:W2:Y:S04]  /*95000*/  LDL R25, [R1+0x21cc] ;  /* 0x0021cc0001197983 */ /* 0x002ea80000100800 */
[----:B------:R-:W4:Y:S04]  /*95010*/  LDL.LU R14, [R1+0x5b38] ;  /* 0x005b3800010e7983 */ /* 0x000f280000300800 */
[----:B------:R-:W-:Y:S04]  /*95020*/  STL.64 [R1+0x5b10], R20 ;  /* 0x005b101401007387 */ /* 0x000fe80000100a00 */
[----:B------:R1:W-:Y:S04]  /*95030*/  STL.64 [R1+0x2c00], R28 ;  /* 0x002c001c01007387 */ /* 0x0003e80000100a00 */
[----:B-1----:R-:W3:Y:S04]  /*95040*/  LDL.LU.64 R28, [R1+0x5b30] ;  /* 0x005b3000011c7983 */ /* 0x002ee80000300a00 */
[----:B------:R-:W3:Y:S04]  /*95050*/  LDL R21, [R1+0x24c] ;  /* 0x00024c0001157983 */ /* 0x000ee80000100800 */
[----:B------:R1:W-:Y:S04]  /*95060*/  STL.64 [R1+0x2c08], R18 ;  /* 0x002c081201007387 */ /* 0x0003e80000100a00 */
[----:B-1----:R-:W3:Y:S01]  /*95070*/  LDL.LU.64 R18, [R1+0x5b28] ;  /* 0x005b280001127983 */ /* 0x002ee20000300a00 */
[----:B--2---:R-:W-:-:S02]  /*95080*/  IADD3 R24, P3, R25, R13, RZ ;  /* 0x0000000d19187210 */ /* 0x004fc40007f7e0ff */
[----:B----4-:R-:W-:Y:S01]  /*95090*/  IADD3 R20, P2, R25, R14, RZ ;  /* 0x0000000e19147210 */ /* 0x010fe20007f5e0ff */
[----:B------:R-:W-:Y:S02]  /*950a0*/  IMAD.MOV.U32 R25, RZ, RZ, R11 ;  /* 0x000000ffff197224 */ /* 0x000fe400078e000b */
[----:B------:R-:W-:Y:S01]  /*950b0*/  IMAD.X R11, R9, 0x1, R2, P1 ;  /* 0x00000001090b7824 */ /* 0x000fe200008e0602 */
[----:B---3--:R-:W-:Y:S04]  /*950c0*/  STL.64 [R1+0x5b00], R18 ;  /* 0x005b001201007387 */ /* 0x008fe80000100a00 */
[----:B------:R1:W-:Y:S04]  /*950d0*/  STL [R1+0x5af8], R13 ;  /* 0x005af80d01007387 */ /* 0x0003e80000100800 */
[----:B-1----:R-:W2:Y:S04]  /*950e0*/  LDL.LU R13, [R1+0x21cc] ;  /* 0x0021cc00010d7983 */ /* 0x002ea80000300800 */
[----:B------:R-:W3:Y:S04]  /*950f0*/  LDL.LU R9, [R1+0x5b20] ;  /* 0x005b200001097983 */ /* 0x000ee80000300800 */
[----:B------:R1:W-:Y:S04]  /*95100*/  STL.64 [R1+0x2bd0], R10 ;  /* 0x002bd00a01007387 */ /* 0x0003e80000100a00 */
[----:B-1----:R-:W2:Y:S01]  /*95110*/  LDL.LU.64 R10, [R1+0x5b18] ;  /* 0x005b1800010a7983 */ /* 0x002ea20000300a00 */
[----:B------:R-:W-:-:S05]  /*95120*/  IMAD.X R21, R21, 0x1, R16, P2 ;  /* 0x0000000115157824 */ /* 0x000fca00010e0610 */
[----:B------:R1:W-:Y:S01]  /*95130*/  STL.64 [R1+0x2bd8], R20 ;  /* 0x002bd81401007387 */ /* 0x0003e20000100a00 */
[----:B--2---:R-:W-:-:S05]  /*95140*/  IADD3 R18, P1, R13, R11, RZ ;  /* 0x0000000b0d127210 */ /* 0x004fca0007f3e0ff */
[----:B------:R-:W-:Y:S04]  /*95150*/  STL [R1+0x2ba8], R18 ;  /* 0x002ba81201007387 */ /* 0x000fe80000100800 */
[----:B-1----:R-:W2:Y:S04]  /*95160*/  LDL.LU.64 R20, [R1+0x5b10] ;  /* 0x005b100001147983 */ /* 0x002ea80000300a00 */
[----:B------:R1:W-:Y:S04]  /*95170*/  STL [R1+0x5ad8], R16 ;  /* 0x005ad81001007387 */ /* 0x0003e80000100800 */
[----:B-1----:R-:W4:Y:S01]  /*95180*/  LDL.LU R16, [R1+0x24c] ;  /* 0x00024c0001107983 */ /* 0x002f220000300800 */
[----:B------:R-:W-:-:S02]  /*95190*/  IMAD.MOV.U32 R19, RZ, RZ, R25 ;  /* 0x000000ffff137224 */ /* 0x000fc400078e0019 */
[----:B----4-:R-:W-:-:S05]  /*951a0*/  IMAD.X R25, R16, 0x1, R15, P3 ;  /* 0x0000000110197824 */ /* 0x010fca00018e060f */
[----:B------:R1:W-:Y:S04]  /*951b0*/  STL.64 [R1+0x2be0], R24 ;  /* 0x002be01801007387 */ /* 0x0003e80000100a00 */
[----:B-1----:R-:W4:Y:S04]  /*951c0*/  LDL.LU.64 R24, [R1+0x5b08] ;  /* 0x005b080001187983 */ /* 0x002f280000300a00 */
[----:B------:R1:W-:Y:S04]  /*951d0*/  STL.64 [R1+0x5af0], R14 ;  /* 0x005af00e01007387 */ /* 0x0003e80000100a00 */
[----:B-1----:R0:W2:Y:S01]  /*951e0*/  LDL.64 R14, [R1+0x2ba8] ;  /* 0x002ba800010e7983 */ /* 0x0020a20000100a00 */
[----:B---3--:R-:W-:-:S03]  /*951f0*/  IADD3 R18, P2, R13, R9, RZ ;  /* 0x000000090d127210 */ /* 0x008fc60007f5e0ff */
[----:B----4-:R-:W-:Y:S04]  /*95200*/  STL.64 [R1+0x5ad0], R24 ;  /* 0x005ad01801007387 */ /* 0x010fe80000100a00 */
[----:B--2---:R1:W-:Y:S04]  /*95210*/  STL.64 [R1+0x5ae0], R20 ;  /* 0x005ae01401007387 */ /* 0x0043e80000100a00 */
[----:B------:R-:W-:Y:S04]  /*95220*/  STL [R1+0x5ae8], R21 ;  /* 0x005ae81501007387 */ /* 0x000fe80000100800 */
[----:B------:R2:W-:Y:S01]  /*95230*/  STL.64 [R1+0x5ac0], R22 ;  /* 0x005ac01601007387 */ /* 0x0005e20000100a00 */
[----:B-1----:R-:W-:-:S02]  /*95240*/  IMAD.MOV.U32 R20, RZ, RZ, R19 ;  /* 0x000000ffff147224 */ /* 0x002fc400078e0013 */
[C---:B------:R-:W-:Y:S02]  /*95250*/  IMAD.X R15, R16.reuse, 0x1, R12, P1 ;  /* 0x00000001100f7824 */ /* 0x040fe400008e060c */
[----:B------:R-:W-:Y:S01]  /*95260*/  IMAD.X R19, R16, 0x1, R10, P2 ;  /* 0x0000000110137824 */ /* 0x000fe200010e060a */
[----:B--2---:R-:W2:Y:S04]  /*95270*/  LDL R23, [R1+0x21f4] ;  /* 0x0021f40001177983 */ /* 0x004ea80000100800 */
[----:B------:R-:W-:Y:S04]  /*95280*/  STL [R1+0x2bac], R15 ;  /* 0x002bac0f01007387 */ /* 0x000fe80000100800 */
[----:B------:R1:W-:Y:S04]  /*95290*/  STL.64 [R1+0x2bb0], R18 ;  /* 0x002bb01201007387 */ /* 0x0003e80000100a00 */
[----:B-1----:R-:W3:Y:S01]  /*952a0*/  LDL.LU.64 R18, [R1+0x5b00] ;  /* 0x005b000001127983 */ /* 0x002ee20000300a00 */
[----:B------:R-:W-:-:S02]  /*952b0*/  IADD3 R24, P3, R13, R7, RZ ;  /* 0x000000070d187210 */ /* 0x000fc40007f7e0ff */
[----:B------:R-:W-:-:S03]  /*952c0*/  IADD3 R14, P1, R13, R5, RZ ;  /* 0x000000050d0e7210 */ /* 0x000fc60007f3e0ff */
[C---:B------:R-:W-:Y:S02]  /*952d0*/  IMAD.X R25, R16.reuse, 0x1, R8, P3 ;  /* 0x0000000110197824 */ /* 0x040fe400018e0608 */
[----:B------:R-:W-:Y:S01]  /*952e0*/  IMAD.X R15, R16, 0x1, R6, P1 ;  /* 0x00000001100f7824 */ /* 0x000fe200008e0606 */
[----:B---3--:R1:W-:Y:S04]  /*952f0*/  STL.64 [R1+0x5ac8], R18 ;  /* 0x005ac81201007387 */ /* 0x0083e80000100a00 */
[----:B------:R3:W-:Y:S01]  /*95300*/  STL.64 [R1+0x2bb8], R24 ;  /* 0x002bb81801007387 */ /* 0x0007e20000100a00 */
[----:B-1----:R-:W-:Y:S01]  /*95310*/  IMAD.MOV.U32 R18, RZ, RZ, R20 ;  /* 0x000000ffff127224 */ /* 0x002fe200078e0014 */
[C---:B------:R-:W-:Y:S02]  /*95320*/  IADD3 R20, P2, R13.reuse, R3, RZ ;  /* 0x000000030d147210 */ /* 0x040fe40007f5e0ff */
[----:B---3--:R-:W-:-:S02]  /*95330*/  IADD3 R24, P3, R13, R0, RZ ;  /* 0x000000000d187210 */ /* 0x008fc40007f7e0ff */
[----:B------:R-:W3:Y:S04]  /*95340*/  LDL.LU R13, [R1+0x5af8] ;  /* 0x005af800010d7983 */ /* 0x000ee80000300800 */
[----:B------:R1:W-:Y:S04]  /*95350*/  STL.64 [R1+0x2bc0], R14 ;  /* 0x002bc00e01007387 */ /* 0x0003e80000100a00 */
[----:B-1----:R-:W2:Y:S01]  /*95360*/  LDL.LU.64 R14, [R1+0x5af0] ;  /* 0x005af000010e7983 */ /* 0x002ea20000300a00 */
[----:B------:R-:W-:Y:S01]  /*95370*/  IMAD.X R21, R16, 0x1, R4, P2 ;  /* 0x0000000110157824 */ /* 0x000fe200010e0604 */
[----:B--2---:R-:W-:-:S02]  /*95380*/  IADD3 R22, P1, R23, R14, RZ ;  /* 0x0000000e17167210 */ /* 0x004fc40007f3e0ff */
[----:B------:R-:W2:Y:S04]  /*95390*/  LDL R23, [R1+0x248] ;  /* 0x0002480001177983 */ /* 0x000ea80000100800 */
[----:B------:R1:W-:Y:S04]  /*953a0*/  STL [R1+0x5ab0], R14 ;  /* 0x005ab00e01007387 */ /* 0x0003e80000100800 */
[----:B-1----:R-:W3:Y:S04]  /*953b0*/  LDL.LU R14, [R1+0x21f4] ;  /* 0x0021f400010e7983 */ /* 0x002ee80000300800 */
[----:B------:R1:W-:Y:S04]  /*953c0*/  STL.64 [R1+0x2bc8], R20 ;  /* 0x002bc81401007387 */ /* 0x0003e80000100a00 */
[----:B-1----:R0:W4:Y:S01]  /*953d0*/  LDL.LU R21, [R1+0x5ae8] ;  /* 0x005ae80001157983 */ /* 0x0021220000300800 */
[----:B------:R-:W-:Y:S01]  /*953e0*/  IMAD.X R25, R16, 0x1, R2, P3 ;  /* 0x0000000110197824 */ /* 0x000fe200018e0602 */
[----:B---3--:R-:W-:-:S05]  /*953f0*/  IADD3 R20, P2, R14, R13, RZ ;  /* 0x0000000d0e147210 */ /* 0x008fca0007f5e0ff */
[----:B------:R4:W-:Y:S04]  /*95400*/  STL [R1+0x2ba0], R20 ;  /* 0x002ba01401007387 */ /* 0x0009e80000100800 */
[----:B----4-:R-:W3:Y:S04]  /*95410*/  LDL.LU.64 R20, [R1+0x5ae0] ;  /* 0x005ae00001147983 */ /* 0x010ee80000300a00 */
[----:B------:R-:W2:Y:S04]  /*95420*/  LDL.LU R16, [R1+0x5ad8] ;  /* 0x005ad80001107983 */ /* 0x000ea80000300800 */
[----:B------:R1:W-:Y:S04]  /*95430*/  STL.64 [R1+0x2b90], R24 ;  /* 0x002b901801007387 */ /* 0x0003e80000100a00 */
[----:B-1----:R-:W4:Y:S04]  /*95440*/  LDL.LU.64 R24, [R1+0x5ad0] ;  /* 0x005ad00001187983 */ /* 0x002f280000300a00 */
[----:B----4-:R1:W-:Y:S04]  /*95450*/  STL.64 [R1+0x5ab8], R24 ;  /* 0x005ab81801007387 */ /* 0x0103e80000100a00 */
[----:B-1----:R0:W4:Y:S01]  /*95460*/  LDL.64 R24, [R1+0x2ba0] ;  /* 0x002ba00001187983 */ /* 0x0021220000100a00 */
[----:B--2---:R-:W-:-:S02]  /*95470*/  IMAD.X R23, R23, 0x1, R16, P1 ;  /* 0x0000000117177824 */ /* 0x004fc400008e0610 */
[----:B----4-:R-:W-:Y:S01]  /*95480*/  IMAD.MOV.U32 R25, RZ, RZ, R18 ;  /* 0x000000ffff197224 */ /* 0x010fe200078e0012 */
[----:B------:R-:W-:-:S05]  /*95490*/  IADD3 R18, P3, R14, R11, RZ ;  /* 0x0000000b0e127210 */ /* 0x000fca0007f7e0ff */
[----:B------:R1:W-:Y:S04]  /*954a0*/  STL [R1+0x2b68], R18 ;  /* 0x002b681201007387 */ /* 0x0003e80000100800 */
[----:B-1----:R-:W2:Y:S04]  /*954b0*/  LDL.LU.64 R18, [R1+0x5ac8] ;  /* 0x005ac80001127983 */ /* 0x002ea80000300a00 */
[----:B------:R1:W-:Y:S04]  /*954c0*/  STL.64 [R1+0x2b98], R22 ;  /* 0x002b981601007387 */ /* 0x0003e80000100a00 */
[----:B-1----:R-:W4:Y:S04]  /*954d0*/  LDL.LU.64 R22, [R1+0x5ac0] ;  /* 0x005ac00001167983 */ /* 0x002f280000300a00 */
[----:B----4-:R-:W-:Y:S04]  /*954e0*/  STL.64 [R1+0x5aa0], R22 ;  /* 0x005aa01601007387 */ /* 0x010fe80000100a00 */
[----:B------:R1:W-:Y:S04]  /*954f0*/  STL [R1+0x5a98], R16 ;  /* 0x005a981001007387 */ /* 0x0003e80000100800 */
[----:B-1----:R-:W4:Y:S01]  /*95500*/  LDL.LU R16, [R1+0x248] ;  /* 0x0002480001107983 */ /* 0x002f220000300800 */
[----:B------:R-:W-:-:S02]  /*95510*/  IMAD.MOV.U32 R23, RZ, RZ, R25 ;  /* 0x000000ffff177224 */ /* 0x000fc400078e0019 */
[----:B----4-:R-:W-:-:S05]  /*95520*/  IMAD.X R25, R16, 0x1, R15, P2 ;  /* 0x0000000110197824 */ /* 0x010fca00010e060f */
[----:B------:R-:W-:Y:S04]  /*95530*/  STL [R1+0x2ba4], R25 ;  /* 0x002ba41901007387 */ /* 0x000fe80000100800 */
[----:B--2---:R1:W-:Y:S04]  /*95540*/  STL.64 [R1+0x5aa8], R18 ;  /* 0x005aa81201007387 */ /* 0x0043e80000100a00 */
[----:B-1----:R0:W2:Y:S01]  /*95550*/  LDL.64 R18, [R1+0x2b68] ;  /* 0x002b680001127983 */ /* 0x0020a20000100a00 */
[C---:B------:R-:W-:Y:S01]  /*95560*/  IADD3 R22, P1, R14.reuse, R9, RZ ;  /* 0x000000090e167210 */ /* 0x040fe20007f3e0ff */
[----:B------:R-:W-:Y:S01]  /*95570*/  IMAD.MOV.U32 R25, RZ, RZ, R23 ;  /* 0x000000ffff197224 */ /* 0x000fe200078e0017 */
[----:B------:R-:W-:-:S03]  /*95580*/  IADD3 R24, P2, R14, R7, RZ ;  /* 0x000000070e187210 */ /* 0x000fc60007f5e0ff */
[C---:B------:R-:W-:Y:S02]  /*95590*/  IMAD.X R23, R16.reuse, 0x1, R10, P1 ;  /* 0x0000000110177824 */ /* 0x040fe400008e060a */
[----:B--2---:R-:W-:-:S05]  /*955a0*/  IMAD.X R19, R16, 0x1, R12, P3 ;  /* 0x0000000110137824 */ /* 0x004fca00018e060c */
[----:B------:R-:W-:Y:S04]  /*955b0*/  STL [R1+0x2b6c], R19 ;  /* 0x002b6c1301007387 */ /* 0x000fe80000100800 */
[----:B------:R1:W-:Y:S01]  /*955c0*/  STL.64 [R1+0x2b70], R22 ;  /* 0x002b701601007387 */ /* 0x0003e20000100a00 */
[----:B------:R-:W-:Y:S01]  /*955d0*/  IADD3 R18, P3, R14, R5, RZ ;  /* 0x000000050e127210 */ /* 0x000fe20007f7e0ff */
[----:B-1----:R-:W-:Y:S02]  /*955e0*/  IMAD.MOV.U32 R23, RZ, RZ, R25 ;  /* 0x000000ffff177224 */ /* 0x002fe400078e0019 */
[----:B------:R-:W-:-:S05]  /*955f0*/  IMAD.X R25, R16, 0x1, R8, P2 ;  /* 0x0000000110197824 */ /* 0x000fca00010e0608 */
[----:B------:R1:W-:Y:S01]  /*95600*/  STL.64 [R1+0x2b78], R24 ;  /* 0x002b781801007387 */ /* 0x0003e20000100a00 */
[----:B------:R-:W-:Y:S01]  /*95610*/  IMAD.X R19, R16, 0x1, R6, P3 ;  /* 0x0000000110137824 */ /* 0x000fe200018e0606 */
[C---:B------:R-:W-:Y:S02]  /*95620*/  IADD3 R22, P1, R14.reuse, R3, RZ ;  /* 0x000000030e167210 */ /* 0x040fe40007f3e0ff */
[----:B-1----:R-:W2:Y:S04]  /*95630*/  LDL.LU.64 R24, [R1+0x5ab8] ;  /* 0x005ab80001187983 */ /* 0x002ea80000300a00 */
[----:B------:R1:W-:Y:S02]  /*95640*/  STL.64 [R1+0x5a90], R8 ;  /* 0x005a900801007387 */ /* 0x0003e40000100a00 */
[----:B-1----:R-:W-:-:S02]  /*95650*/  IADD3 R8, P2, R14, R0, RZ ;  /* 0x000000000e087210 */ /* 0x002fc40007f5e0ff */
[----:B------:R-:W4:Y:S04]  /*95660*/  LDL.LU R14, [R1+0x5ab0] ;  /* 0x005ab000010e7983 */ /* 0x000f280000300800 */
[----:B------:R-:W-:Y:S04]  /*95670*/  STL [R1+0x2b50], R8 ;  /* 0x002b500801007387 */ /* 0x000fe80000100800 */
[----:B------:R1:W-:Y:S04]  /*95680*/  STL.64 [R1+0x2b80], R18 ;  /* 0x002b801201007387 */ /* 0x0003e80000100a00 */
[----:B-1----:R-:W3:Y:S04]  /*95690*/  LDL.LU.64 R18, [R1+0x5aa8] ;  /* 0x005aa80001127983 */ /* 0x002ee80000300a00 */
[----:B------:R1:W-:Y:S04]  /*956a0*/  STL.64 [R1+0x5a80], R6 ;  /* 0x005a800601007387 */ /* 0x0003e80000100a00 */
[----:B-1----:R-:W4:Y:S04]  /*956b0*/  LDL R7, [R1+0x21f8] ;  /* 0x0021f80001077983 */ /* 0x002f280000100800 */
[----:B--2---:R1:W-:Y:S02]  /*956c0*/  STL.64 [R1+0x5a88], R24 ;  /* 0x005a881801007387 */ /* 0x0043e40000100a00 */
[----:B-1----:R-:W-:-:S02]  /*956d0*/  IMAD.MOV.U32 R24, RZ, RZ, R23 ;  /* 0x000000ffff187224 */ /* 0x002fc400078e0017 */
[----:B------:R-:W-:-:S05]  /*956e0*/  IMAD.X R23, R16, 0x1, R4, P1 ;  /* 0x0000000110177824 */ /* 0x000fca00008e0604 */
[----:B------:R1:W-:Y:S04]  /*956f0*/  STL.64 [R1+0x2b88], R22 ;  /* 0x002b881601007387 */ /* 0x0003e80000100a00 */
[----:B-1----:R-:W2:Y:S04]  /*95700*/  LDL.LU.64 R22, [R1+0x5aa0] ;  /* 0x005aa00001167983 */ /* 0x002ea80000300a00 */
[----:B------:R1:W-:Y:S04]  /*95710*/  STL.64 [R1+0x5a78], R4 ;  /* 0x005a780401007387 */ /* 0x0003e80000100a00 */
[----:B-1----:R0:W3:Y:S01]  /*95720*/  LDL.64 R4, [R1+0x2b50] ;  /* 0x002b500001047983 */ /* 0x0020e20000100a00 */
[----:B----4-:R-:W-:-:S03]  /*95730*/  IADD3 R6, P1, R7, R13, RZ ;  /* 0x0000000d07067210 */ /* 0x010fc60007f3e0ff */
[----:B------:R1:W-:Y:S04]  /*95740*/  STL [R1+0x5a70], R13 ;  /* 0x005a700d01007387 */ /* 0x0003e80000100800 */
[----:B-1----:R-:W4:Y:S01]  /*95750*/  LDL.LU R13, [R1+0x21f8] ;  /* 0x0021f800010d7983 */ /* 0x002f220000300800 */
[----:B---3--:R-:W-:-:S03]  /*95760*/  IMAD.X R5, R16, 0x1, R2, P2 ;  /* 0x0000000110057824 */ /* 0x008fc600010e0602 */
[----:B------:R-:W3:Y:S04]  /*95770*/  LDL.LU R16, [R1+0x5a98] ;  /* 0x005a980001107983 */ /* 0x000ee80000300800 */
[----:B------:R-:W-:Y:S04]  /*95780*/  STL [R1+0x2b54], R5 ;  /* 0x002b540501007387 */ /* 0x000fe80000100800 */
[----:B------:R-:W-:Y:S04]  /*95790*/  STL.64 [R1+0x5a68], R18 ;  /* 0x005a681201007387 */ /* 0x000fe80000100a00 */
[----:B------:R1:W-:Y:S01]  /*957a0*/  STL [R1+0x5a58], R11 ;  /* 0x005a580b01007387 */ /* 0x0003e20000100800 */
[----:B----4-:R-:W-:-:S03]  /*957b0*/  IADD3 R4, P2, R13, R11, RZ ;  /* 0x0000000b0d047210 */ /* 0x010fc60007f5e0ff */
[----:B-1----:R-:W3:Y:S01]  /*957c0*/  LDL.LU R11, [R1+0x244] ;  /* 0x00024400010b7983 */ /* 0x002ee20000300800 */
[----:B------:R-:W-:-:S05]  /*957d0*/  IADD3 R8, P3, R7, R14, RZ ;  /* 0x0000000e07087210 */ /* 0x000fca0007f7e0ff */
[----:B---3--:R-:W-:-:S05]  /*957e0*/  IMAD.X R9, R11, 0x1, R16, P3 ;  /* 0x000000010b097824 */ /* 0x008fca00018e0610 */
[----:B------:R1:W-:Y:S04]  /*957f0*/  STL.64 [R1+0x2b58], R8 ;  /* 0x002b580801007387 */ /* 0x0003e80000100a00 */
[----:B-1----:R-:W3:Y:S01]  /*95800*/  LDL.LU.64 R8, [R1+0x5a90] ;  /* 0x005a900001087983 */ /* 0x002ee20000300a00 */
[----:B------:R-:W-:Y:S02]  /*95810*/  IMAD.MOV.U32 R19, RZ, RZ, R24 ;  /* 0x000000ffff137224 */ /* 0x000fe400078e0018 */
[C---:B------:R-:W-:Y:S02]  /*95820*/  IMAD.X R7, R11.reuse, 0x1, R15, P1 ;  /* 0x000000010b077824 */ /* 0x040fe400008e060f */
[----:B------:R-:W-:Y:S01]  /*95830*/  IMAD.X R5, R11, 0x1, R12, P2 ;  /* 0x000000010b057824 */ /* 0x000fe200010e060c */
[----:B---3--:R-:W-:-:S05]  /*95840*/  IADD3 R24, P3, R13, R9, RZ ;  /* 0x000000090d187210 */ /* 0x008fca0007f7e0ff */
[----:B------:R1:W-:Y:S04]  /*95850*/  STL [R1+0x2b30], R24 ;  /* 0x002b301801007387 */ /* 0x0003e80000100800 */
[----:B-1----:R-:W3:Y:S04]  /*95860*/  LDL.LU.64 R24, [R1+0x5a88] ;  /* 0x005a880001187983 */ /* 0x002ee80000300a00 */
[----:B------:R1:W-:Y:S04]  /*95870*/  STL [R1+0x5a48], R9 ;  /* 0x005a480901007387 */ /* 0x0003e80000100800 */
[----:B-1----:R-:W4:Y:S04]  /*95880*/  LDL.LU R9, [R1+0x21fc] ;  /* 0x0021fc0001097983 */ /* 0x002f280000300800 */
[----:B------:R1:W-:Y:S04]  /*95890*/  STL.64 [R1+0x2b60], R6 ;  /* 0x002b600601007387 */ /* 0x0003e80000100a00 */
[----:B-1----:R-:W3:Y:S04]  /*958a0*/  LDL.LU.64 R6, [R1+0x5a80] ;  /* 0x005a800001067983 */ /* 0x002ee80000300a00 */
[----:B------:R-:W-:Y:S04]  /*958b0*/  STL.64 [R1+0x5a50], R16 ;  /* 0x005a501001007387 */ /* 0x000fe80000100a00 */
[----:B------:R1:W-:Y:S04]  /*958c0*/  STL.64 [R1+0x2b28], R4 ;  /* 0x002b280401007387 */ /* 0x0003e80000100a00 */
[----:B-1----:R-:W4:Y:S04]  /*958d0*/  LDL.LU.64 R4, [R1+0x5a78] ;  /* 0x005a780001047983 */ /* 0x002f280000300a00 */
[----:B------:R1:W-:Y:S04]  /*958e0*/  STL.64 [R1+0x5a60], R20 ;  /* 0x005a601401007387 */ /* 0x0003e80000100a00 */
[----:B-1----:R0:W4:Y:S04]  /*958f0*/  LDL.64 R20, [R1+0x2b30] ;  /* 0x002b300001147983 */ /* 0x0021280000100a00 */
[----:B--2---:R1:W-:Y:S02]  /*95900*/  STL.64 [R1+0x5a40], R22 ;  /* 0x005a401601007387 */ /* 0x0043e40000100a00 */
[----:B-1----:R-:W-:Y:S01]  /*95910*/  IMAD.MOV.U32 R22, RZ, RZ, R19 ;  /* 0x000000ffff167224 */ /* 0x002fe200078e0013 */
[----:B---3--:R-:W-:-:S05]  /*95920*/  IADD3 R16, P1, R13, R7, RZ ;  /* 0x000000070d107210 */ /* 0x008fca0007f3e0ff */
[----:B------:R-:W-:Y:S01]  /*95930*/  IMAD.X R17, R11, 0x1, R8, P1 ;  /* 0x000000010b117824 */ /* 0x000fe200008e0608 */
[----:B----4-:R-:W-:-:S05]  /*95940*/  IADD3 R18, P2, R13, R5, RZ ;  /* 0x000000050d127210 */ /* 0x010fca0007f5e0ff */
[C---:B------:R-:W-:Y:S02]  /*95950*/  IMAD.X R19, R11.reuse, 0x1, R6, P2 ;  /* 0x000000010b137824 */ /* 0x040fe400010e0606 */
[----:B------:R-:W-:Y:S01]  /*95960*/  IMAD.X R21, R11, 0x1, R10, P3 ;  /* 0x000000010b157824 */ /* 0x000fe200018e060a */
[----:B------:R-:W-:-:S04]  /*95970*/  IADD3 R20, P3, R13, R3, RZ ;  /* 0x000000030d147210 */ /* 0x000fc80007f7e0ff */
[----:B------:R1:W-:Y:S04]  /*95980*/  STL [R1+0x2b34], R21 ;  /* 0x002b341501007387 */ /* 0x0003e80000100800 */
[----:B------:R2:W-:Y:S01]  /*95990*/  STL.64 [R1+0x2b38], R16 ;  /* 0x002b381001007387 */ /* 0x0005e20000100a00 */
[----:B-1----:R-:W-:Y:S01]  /*959a0*/  IMAD.X R21, R11, 0x1, R4, P3 ;  /* 0x000000010b157824 */ /* 0x002fe200018e0604 */
[----:B--2---:R-:W-:Y:S02]  /*959b0*/  IADD3 R16, P1, R13, R0, RZ ;  /* 0x000000000d107210 */ /* 0x004fe40007f3e0ff */
[----:B------:R-:W2:Y:S04]  /*959c0*/  LDL.LU R13, [R1+0x5a70] ;  /* 0x005a7000010d7983 */ /* 0x000ea80000300800 */
[----:B------:R1:W-:Y:S04]  /*959d0*/  STL.64 [R1+0x5a38], R28 ;  /* 0x005a381c01007387 */ /* 0x0003e80000100a00 */
[----:B------:R3:W-:Y:S01]  /*959e0*/  STL.64 [R1+0x2b40], R18 ;  /* 0x002b401201007387 */ /* 0x0007e20000100a00 */
[----:B------:R-:W-:Y:S01]  /*959f0*/  IMAD.X R17, R11, 0x1, R2, P1 ;  /* 0x000000010b117824 */ /* 0x000fe200008e0602 */
[----:B-1----:R-:W-:-:S02]  /*95a00*/  IADD3 R28, P2, R9, R14, RZ ;  /* 0x0000000e091c7210 */ /* 0x002fc40007f5e0ff */
[----:B---3--:R-:W3:Y:S04]  /*95a10*/  LDL.LU.64 R18, [R1+0x5a68] ;  /* 0x005a680001127983 */ /* 0x008ee80000300a00 */
[----:B------:R1:W-:Y:S04]  /*95a20*/  STL.64 [R1+0x2b48], R20 ;  /* 0x002b481401007387 */ /* 0x0003e80000100a00 */
[----:B------:R-:W-:Y:S04]  /*95a30*/  STL [R1+0x2b18], R28 ;  /* 0x002b181c01007387 */ /* 0x000fe80000100800 */
[----:B-1----:R-:W4:Y:S04]  /*95a40*/  LDL.LU.64 R20, [R1+0x5a60] ;  /* 0x005a600001147983 */ /* 0x002f280000300a00 */
[----:B------:R-:W3:Y:S04]  /*95a50*/  LDL R29, [R1+0x240] ;  /* 0x00024000011d7983 */ /* 0x000ee80000100800 */
[----:B------:R-:W3:Y:S04]  /*95a60*/  LDL.LU R11, [R1+0x5a58] ;  /* 0x005a5800010b7983 */ /* 0x000ee80000300800 */
[----:B------:R1:W-:Y:S04]  /*95a70*/  STL.64 [R1+0x2b10], R16 ;  /* 0x002b101001007387 */ /* 0x0003e80000100a00 */
[----:B-1----:R-:W3:Y:S04]  /*95a80*/  LDL.LU.64 R16, [R1+0x5a50] ;  /* 0x005a500001107983 */ /* 0x002ee80000300a00 */
[----:B------:R1:W-:Y:S04]  /*95a90*/  STL.64 [R1+0x5a30], R2 ;  /* 0x005a300201007387 */ /* 0x0003e80000100a00 */
[----:B-1----:R0:W3:Y:S04]  /*95aa0*/  LDL.64 R2, [R1+0x2b18] ;  /* 0x002b180001027983 */ /* 0x0020e80000100a00 */
[----:B------:R1:W-:Y:S02]  /*95ab0*/  STL.64 [R1+0x5a20], R24 ;  /* 0x005a201801007387 */ /* 0x0003e40000100a00 */
[----:B-1----:R-:W-:Y:S01]  /*95ac0*/  IMAD.MOV.U32 R25, RZ, RZ, R9 ;  /* 0x000000ffff197224 */ /* 0x002fe200078e0009 */
[----:B--2---:R-:W-:-:S02]  /*95ad0*/  IADD3 R28, P3, R9, R13, RZ ;  /* 0x0000000d091c7210 */ /* 0x004fc40007f7e0ff */
[----:B------:R-:W2:Y:S04]  /*95ae0*/  LDL.LU R9, [R1+0x5a48] ;  /* 0x005a480001097983 */ /* 0x000ea80000300800 */
[----:B----4-:R1:W-:Y:S02]  /*95af0*/  STL.64 [R1+0x5a28], R20 ;  /* 0x005a281401007387 */ /* 0x0103e40000100a00 */
[----:B-1----:R-:W-:Y:S01]  /*95b00*/  IMAD.MOV.U32 R20, RZ, RZ, R22 ;  /* 0x000000ffff147224 */ /* 0x002fe200078e0016 */
[----:B---3--:R-:W-:-:S05]  /*95b10*/  IADD3 R22, P1, R25, R11, RZ ;  /* 0x0000000b19167210 */ /* 0x008fca0007f3e0ff */
[----:B------:R1:W-:Y:S04]  /*95b20*/  STL [R1+0x2ae8], R22 ;  /* 0x002ae81601007387 */ /* 0x0003e80000100800 */
[----:B-1----:R-:W3:Y:S01]  /*95b30*/  LDL.LU.64 R22, [R1+0x5a40] ;  /* 0x005a400001167983 */ /* 0x002ee20000300a00 */
[----:B------:R-:W-:-:S05]  /*95b40*/  IMAD.X R3, R29, 0x1, R16, P2 ;  /* 0x000000011d037824 */ /* 0x000fca00010e0610 */
[----:B------:R-:W-:Y:S01]  /*95b50*/  STL [R1+0x2b1c], R3 ;  /* 0x002b1c0301007387 */ /* 0x000fe20000100800 */
[----:B--2---:R-:W-:-:S03]  /*95b60*/  IADD3 R2, P2, R25, R9, RZ ;  /* 0x0000000919027210 */ /* 0x004fc60007f5e0ff */
[----:B---3--:R1:W-:Y:S04]  /*95b70*/  STL.64 [R1+0x5a18], R22 ;  /* 0x005a181601007387 */ /* 0x0083e80000100a00 */
[----:B-1----:R0:W2:Y:S04]  /*95b80*/  LDL.64 R22, [R1+0x2ae8] ;  /* 0x002ae80001167983 */ /* 0x0020a80000100a00 */
[----:B------:R1:W-:Y:S04]  /*95b90*/  STL [R1+0x5a10], R9 ;  /* 0x005a100901007387 */ /* 0x0003e80000100800 */
[----:B-1----:R-:W3:Y:S02]  /*95ba0*/  LDL.LU R9, [R1+0x240] ;  /* 0x0002400001097983 */ /* 0x002ee40000300800 */
[----:B---3--:R-:W-:-:S05]  /*95bb0*/  IMAD.X R29, R9, 0x1, R15, P3 ;  /* 0x00000001091d7824 */ /* 0x008fca00018e060f */
[----:B------:R1:W-:Y:S04]  /*95bc0*/  STL.64 [R1+0x2b20], R28 ;  /* 0x002b201c01007387 */ /* 0x0003e80000100a00 */
[----:B-1----:R-:W3:Y:S01]  /*95bd0*/  LDL.LU.64 R28, [R1+0x5a38] ;  /* 0x005a3800011c7983 */ /* 0x002ee20000300a00 */
[C---:B--2---:R-:W-:Y:S02]  /*95be0*/  IMAD.X R23, R9.reuse, 0x1, R12, P1 ;  /* 0x0000000109177824 */ /* 0x044fe400008e060c */
[----:B------:R-:W-:Y:S01]  /*95bf0*/  IMAD.X R3, R9, 0x1, R10, P2 ;  /* 0x0000000109037824 */ /* 0x000fe200010e060a */
[----:B---3--:R-:W-:Y:S04]  /*95c00*/  STL.64 [R1+0x5a08], R28 ;  /* 0x005a081c01007387 */ /* 0x008fe80000100a00 */
[----:B------:R1:W-:Y:S04]  /*95c10*/  STL.64 [R1+0x59f8], R18 ;  /* 0x0059f81201007387 */ /* 0x0003e80000100a00 */
[----:B------:R-:W-:Y:S04]  /*95c20*/  STL [R1+0x2aec], R23 ;  /* 0x002aec1701007387 */ /* 0x000fe80000100800 */
[----:B-1----:R-:W2:Y:S04]  /*95c30*/  LDL R19, [R1+0x2200] ;  /* 0x0022000001137983 */ /* 0x002ea80000100800 */
[----:B------:R1:W-:Y:S04]  /*95c40*/  STL.64 [R1+0x2af0], R2 ;  /* 0x002af00201007387 */ /* 0x0003e80000100a00 */
[----:B-1----:R-:W3:Y:S01]  /*95c50*/  LDL.LU.64 R2, [R1+0x5a30] ;  /* 0x005a300001027983 */ /* 0x002ee20000300a00 */
[----:B------:R-:W-:-:S03]  /*95c60*/  IMAD.MOV.U32 R29, RZ, RZ, R25 ;  /* 0x000000ffff1d7224 */ /* 0x000fc600078e0019 */
[----:B------:R1:W-:Y:S02]  /*95c70*/  STL.64 [R1+0x5a00], R16 ;  /* 0x005a001001007387 */ /* 0x0003e40000100a00 */
[C---:B------:R-:W-:Y:S02]  /*95c80*/  IADD3 R24, P3, R29.reuse, R7, RZ ;  /* 0x000000071d187210 */ /* 0x040fe40007f7e0ff */
[----:B------:R-:W-:-:S03]  /*95c90*/  IADD3 R22, P1, R29, R5, RZ ;  /* 0x000000051d167210 */ /* 0x000fc60007f3e0ff */
[C---:B------:R-:W-:Y:S02]  /*95ca0*/  IMAD.X R25, R9.reuse, 0x1, R8, P3 ;  /* 0x0000000109197824 */ /* 0x040fe400018e0608 */
[----:B-1----:R-:W-:Y:S02]  /*95cb0*/  IMAD.MOV.U32 R16, RZ, RZ, R20 ;  /* 0x000000ffff107224 */ /* 0x002fe400078e0014 */
[----:B------:R-:W-:Y:S01]  /*95cc0*/  IMAD.X R23, R9, 0x1, R6, P1 ;  /* 0x0000000109177824 */ /* 0x000fe200008e0606 */
[----:B---3--:R-:W-:-:S05]  /*95cd0*/  IADD3 R20, P2, R29, R3, RZ ;  /* 0x000000031d147210 */ /* 0x008fca0007f5e0ff */
[----:B------:R1:W-:Y:S04]  /*95ce0*/  STL [R1+0x2b08], R20 ;  /* 0x002b081401007387 */ /* 0x0003e80000100800 */
[----:B-1----:R-:W3:Y:S04]  /*95cf0*/  LDL.LU.64 R20, [R1+0x5a28] ;  /* 0x005a280001147983 */ /* 0x002ee80000300a00 */
[----:B------:R1:W-:Y:S04]  /*95d00*/  STL.64 [R1+0x2af8], R24 ;  /* 0x002af81801007387 */ /* 0x0003e80000100a00 */
[----:B-1----:R-:W4:Y:S04]  /*95d10*/  LDL.LU.64 R24, [R1+0x5a20] ;  /* 0x005a200001187983 */ /* 0x002f280000300a00 */
[----:B------:R1:W-:Y:S04]  /*95d20*/  STL.64 [R1+0x2b00], R22 ;  /* 0x002b001601007387 */ /* 0x0003e80000100a00 */
[----:B-1----:R-:W3:Y:S04]  /*95d30*/  LDL.LU.64 R22, [R1+0x5a18] ;  /* 0x005a180001167983 */ /* 0x002ee80000300a00 */
[----:B------:R1:W-:Y:S04]  /*95d40*/  STL.64 [R1+0x59e8], R6 ;  /* 0x0059e80601007387 */ /* 0x0003e80000100a00 */
[----:B-1----:R0:W2:Y:S04]  /*95d50*/  LDL.64 R6, [R1+0x2b08] ;  /* 0x002b080001067983 */ /* 0x0020a80000100a00 */
[----:B------:R-:W-:Y:S04]  /*95d60*/  STL.64 [R1+0x59f0], R14 ;  /* 0x0059f00e01007387 */ /* 0x000fe80000100a00 */
[----:B------:R1:W-:Y:S01]  /*95d70*/  STL [R1+0x59e0], R4 ;  /* 0x0059e00401007387 */ /* 0x0003e20000100800 */
[----:B------:R-:W-:Y:S01]  /*95d80*/  IADD3 R28, P3, R29, R0, RZ ;  /* 0x000000001d1c7210 */ /* 0x000fe20007f7e0ff */
[----:B--2---:R-:W-:-:S02]  /*95d90*/  IMAD.X R7, R9, 0x1, R4, P2 ;  /* 0x0000000109077824 */ /* 0x004fc400010e0604 */
[----:B-1----:R-:W2:Y:S01]  /*95da0*/  LDL.LU R4, [R1+0x2200] ;  /* 0x0022000001047983 */ /* 0x002ea20000300800 */
[----:B------:R-:W-:Y:S01]  /*95db0*/  IADD3 R18, P1, R19, R14, RZ ;  /* 0x0000000e13127210 */ /* 0x000fe20007f3e0ff */
[----:B------:R-:W-:Y:S02]  /*95dc0*/  IMAD.X R29, R9, 0x1, R2, P3 ;  /* 0x00000001091d7824 */ /* 0x000fe400018e0602 */
[----:B------:R-:W-:Y:S01]  /*95dd0*/  IMAD.MOV.U32 R14, RZ, RZ, R16 ;  /* 0x000000ffff0e7224 */ /* 0x000fe200078e0010 */
[----:B------:R-:W-:Y:S04]  /*95de0*/  STL [R1+0x2b0c], R7 ;  /* 0x002b0c0701007387 */ /* 0x000fe80000100800 */
[----:B------:R-:W4:Y:S04]  /*95df0*/  LDL.LU R9, [R1+0x5a10] ;  /* 0x005a100001097983 */ /* 0x000f280000300800 */
[----:B------:R1:W-:Y:S04]  /*95e00*/  STL.64 [R1+0x2ad0], R28 ;  /* 0x002ad01c01007387 */ /* 0x0003e80000100a00 */
[----:B-1----:R-:W3:Y:S01]  /*95e10*/  LDL.LU.64 R28, [R1+0x5a08] ;  /* 0x005a0800011c7983 */ /* 0x002ee20000300a00 */
        /* <DEDUP_REMOVED lines=9> */
[----:B------:R2:W-:Y:S01]  /*95eb0*/  STL.64 [R1+0x59d8], R16 ;  /* 0x0059d81001007387 */ /* 0x0005e20000100a00 */
[----:B-1----:R-:W-:Y:S01]  /*95ec0*/  IMAD.MOV.U32 R19, RZ, RZ, R14 ;  /* 0x000000ffff137224 */ /* 0x002fe200078e000e */
[----:B----4-:R-:W-:-:S02]  /*95ed0*/  IADD3 R14, P1, R4, R9, RZ ;  /* 0x00000009040e7210 */ /* 0x010fc40007f3e0ff */
[----:B--2---:R0:W2:Y:S04]  /*95ee0*/  LDL.64 R16, [R1+0x2aa8] ;  /* 0x002aa80001107983 */ /* 0x0040a80000100a00 */
[----:B------:R1:W-:Y:S04]  /*95ef0*/  STL [R1+0x2ab0], R14 ;  /* 0x002ab00e01007387 */ /* 0x0003e80000100800 */
[----:B-1----:R-:W4:Y:S01]  /*95f00*/  LDL.LU.64 R14, [R1+0x59f0] ;  /* 0x0059f000010e7983 */ /* 0x002f220000300a00 */
[----:B------:R-:W-:-:S05]  /*95f10*/  IADD3 R6, P2, R4, R13, RZ ;  /* 0x0000000d04067210 */ /* 0x000fca0007f5e0ff */
[----:B----4-:R-:W-:-:S05]  /*95f20*/  IMAD.X R7, R11, 0x1, R15, P2 ;  /* 0x000000010b077824 */ /* 0x010fca00010e060f */
[----:B------:R1:W-:Y:S04]  /*95f30*/  STL.64 [R1+0x2ae0], R6 ;  /* 0x002ae00601007387 */ /* 0x0003e80000100a00 */
[----:B-1----:R-:W4:Y:S04]  /*95f40*/  LDL.LU.64 R6, [R1+0x59e8] ;  /* 0x0059e80001067983 */ /* 0x002f280000300a00 */
[----:B------:R1:W-:Y:S04]  /*95f50*/  STL.64 [R1+0x59d0], R24 ;  /* 0x0059d01801007387 */ /* 0x0003e80000100a00 */
[----:B-1----:R0:W3:Y:S01]  /*95f60*/  LDL.64 R24, [R1+0x2ab0] ;  /* 0x002ab00001187983 */ /* 0x0020e20000100a00 */
[----:B--2---:R-:W-:-:S05]  /*95f70*/  IMAD.X R17, R11, 0x1, R12, P3 ;  /* 0x000000010b117824 */ /* 0x004fca00018e060c */
[----:B------:R1:W-:Y:S01]  /*95f80*/  STL [R1+0x2aac], R17 ;  /* 0x002aac1101007387 */ /* 0x0003e20000100800 */
[C---:B------:R-:W-:Y:S02]  /*95f90*/  IADD3 R16, P3, R4.reuse, R5, RZ ;  /* 0x0000000504107210 */ /* 0x040fe40007f7e0ff */
[----:B----4-:R-:W-:Y:S01]  /*95fa0*/  IADD3 R18, P2, R4, R7, RZ ;  /* 0x0000000704127210 */ /* 0x010fe20007f5e0ff */
[----:B---3--:R-:W-:-:S04]  /*95fb0*/  IMAD.MOV.U32 R25, RZ, RZ, R19 ;  /* 0x000000ffff197224 */ /* 0x008fc800078e0013 */
[C---:B------:R-:W-:Y:S02]  /*95fc0*/  IMAD.X R19, R11.reuse, 0x1, R8, P2 ;  /* 0x000000010b137824 */ /* 0x040fe400010e0608 */
[----:B-1----:R-:W-:Y:S02]  /*95fd0*/  IMAD.MOV.U32 R17, RZ, RZ, R25 ;  /* 0x000000ffff117224 */ /* 0x002fe400078e0019 */
[----:B------:R-:W-:Y:S01]  /*95fe0*/  IMAD.X R25, R11, 0x1, R10, P1 ;  /* 0x000000010b197824 */ /* 0x000fe200008e060a */
[----:B------:R-:W-:-:S04]  /*95ff0*/  IADD3 R24, P1, R4, R3, RZ ;  /* 0x0000000304187210 */ /* 0x000fc80007f3e0ff */
[----:B------:R1:W-:Y:S04]  /*96000*/  STL [R1+0x2ab4], R25 ;  /* 0x002ab41901007387 */ /* 0x0003e80000100800 */
[----:B-1----:R-:W2:Y:S04]  /*96010*/  LDL R25, [R1+0x2204] ;  /* 0x0022040001197983 */ /* 0x002ea80000100800 */
[----:B------:R1:W-:Y:S02]  /*96020*/  STL.64 [R1+0x2ab8], R18 ;  /* 0x002ab81201007387 */ /* 0x0003e40000100a00 */
[----:B-1----:R-:W-:-:S02]  /*96030*/  IADD3 R18, P2, R4, R0, RZ ;  /* 0x0000000004127210 */ /* 0x002fc40007f5e0ff */
[----:B------:R-:W3:Y:S01]  /*96040*/  LDL.LU R4, [R1+0x59e0] ;  /* 0x0059e00001047983 */ /* 0x000ee20000300800 */
[----:B------:R-:W-:Y:S02]  /*96050*/  IMAD.MOV.U32 R19, RZ, RZ, R17 ;  /* 0x000000ffff137224 */ /* 0x000fe400078e0011 */
[C---:B------:R-:W-:Y:S01]  /*96060*/  IMAD.X R17, R11.reuse, 0x1, R6, P3 ;  /* 0x000000010b117824 */ /* 0x040fe200018e0606 */
[----:B------:R1:W-:Y:S04]  /*96070*/  STL.64 [R1+0x59b8], R28 ;  /* 0x0059b81c01007387 */ /* 0x0003e80000100a00 */
[----:B------:R4:W-:Y:S01]  /*96080*/  STL.64 [R1+0x2ac0], R16 ;  /* 0x002ac01001007387 */ /* 0x0009e20000100a00 */
[----:B-1----:R-:W-:Y:S02]  /*96090*/  IMAD.MOV.U32 R29, RZ, RZ, R19 ;  /* 0x000000ffff1d7224 */ /* 0x002fe400078e0013 */
[----:B------:R-:W-:Y:S01]  /*960a0*/  IMAD.X R19, R11, 0x1, R2, P2 ;  /* 0x000000010b137824 */ /* 0x000fe200010e0602 */
[----:B----4-:R-:W4:Y:S04]  /*960b0*/  LDL.LU.64 R16, [R1+0x59d8] ;  /* 0x0059d80001107983 */ /* 0x010f280000300a00 */
[----:B------:R1:W-:Y:S01]  /*960c0*/  STL [R1+0x59b0], R14 ;  /* 0x0059b00e01007387 */ /* 0x0003e20000100800 */
[----:B--2---:R-:W-:-:S03]  /*960d0*/  IADD3 R28, P3, R25, R14, RZ ;  /* 0x0000000e191c7210 */ /* 0x004fc60007f7e0ff */
[----:B-1----:R-:W2:Y:S04]  /*960e0*/  LDL.LU R14, [R1+0x2204] ;  /* 0x00220400010e7983 */ /* 0x002ea80000300800 */
[----:B------:R-:W-:Y:S01]  /*960f0*/  STL [R1+0x2a98], R28 ;  /* 0x002a981c01007387 */ /* 0x000fe20000100800 */
[----:B---3--:R-:W-:-:S05]  /*96100*/  IMAD.X R25, R11, 0x1, R4, P1 ;  /* 0x000000010b197824 */ /* 0x008fca00008e0604 */
[----:B------:R1:W-:Y:S04]  /*96110*/  STL.64 [R1+0x2ac8], R24 ;  /* 0x002ac81801007387 */ /* 0x0003e80000100a00 */
[----:B-1----:R-:W3:Y:S04]  /*96120*/  LDL.LU.64 R24, [R1+0x59d0] ;  /* 0x0059d00001187983 */ /* 0x002ee80000300a00 */
[----:B------:R-:W2:Y:S04]  /*96130*/  LDL.LU R11, [R1+0x59c8] ;  /* 0x0059c800010b7983 */ /* 0x000ea80000300800 */
[----:B------:R1:W-:Y:S04]  /*96140*/  STL.64 [R1+0x2a90], R18 ;  /* 0x002a901201007387 */ /* 0x0003e80000100a00 */
[----:B-1----:R-:W4:Y:S04]  /*96150*/  LDL.LU.64 R18, [R1+0x59c0] ;  /* 0x0059c00001127983 */ /* 0x002f280000300a00 */
[----:B------:R2:W-:Y:S02]  /*96160*/  STL.64 [R1+0x59a8], R20 ;  /* 0x0059a81401007387 */ /* 0x0005e40000100a00 */
[----:B--2---:R-:W-:-:S02]  /*96170*/  IADD3 R20, P2, R14, R11, RZ ;  /* 0x0000000b0e147210 */ /* 0x004fc40007f5e0ff */
[----:B----4-:R1:W-:Y:S04]  /*96180*/  STL.64 [R1+0x5998], R18 ;  /* 0x0059981201007387 */ /* 0x0103e80000100a00 */
[----:B-1----:R0:W2:Y:S04]  /*96190*/  LDL.64 R18, [R1+0x2a98] ;  /* 0x002a980001127983 */ /* 0x0020a80000100a00 */
[----:B------:R1:W-:Y:S04]  /*961a0*/  STL [R1+0x5988], R11 ;  /* 0x0059880b01007387 */ /* 0x0003e80000100800 */
[----:B-1----:R-:W2:Y:S01]  /*961b0*/  LDL.LU R11, [R1+0x238] ;  /* 0x00023800010b7983 */ /* 0x002ea20000300800 */
[----:B------:R-:W-:Y:S01]  /*961c0*/  IADD3 R28, P1, R14, R13, RZ ;  /* 0x0000000d0e1c7210 */ /* 0x000fe20007f3e0ff */
[----:B------:R-:W-:-:S02]  /*961d0*/  IMAD.MOV.U32 R21, RZ, RZ, R29 ;  /* 0x000000ffff157224 */ /* 0x000fc400078e001d */
[----:B------:R1:W-:Y:S04]  /*961e0*/  STL.64 [R1+0x59a0], R22 ;  /* 0x0059a01601007387 */ /* 0x0003e80000100a00 */
[----:B-1----:R-:W4:Y:S01]  /*961f0*/  LDL R22, [R1+0x2208] ;  /* 0x0022080001167983 */ /* 0x002f220000100800 */
        /* <DEDUP_REMOVED lines=10> */
[----:B------:R-:W-:-:S04]  /*962a0*/  IADD3 R28, P1, R14, R7, RZ ;  /* 0x000000070e1c7210 */ /* 0x000fc80007f3e0ff */
[----:B------:R1:W-:Y:S04]  /*962b0*/  STL.64 [R1+0x2a68], R20 ;  /* 0x002a681401007387 */ /* 0x0003e80000100a00 */
[----:B------:R2:W-:Y:S04]  /*962c0*/  STL.64 [R1+0x2a70], R18 ;  /* 0x002a701201007387 */ /* 0x0005e80000100a00 */
[----:B------:R-:W-:Y:S01]  /*962d0*/  STL.64 [R1+0x5990], R2 ;  /* 0x0059900201007387 */ /* 0x000fe20000100a00 */
[----:B-1----:R-:W-:Y:S01]  /*962e0*/  IADD3 R20, P2, R14, R5, RZ ;  /* 0x000000050e147210 */ /* 0x002fe20007f5e0ff */
[----:B--2---:R-:W-:-:S02]  /*962f0*/  IMAD.MOV.U32 R19, RZ, RZ, R29 ;  /* 0x000000ffff137224 */ /* 0x004fc400078e001d */
[C---:B------:R-:W-:Y:S02]  /*96300*/  IMAD.X R29, R11.reuse, 0x1, R8, P1 ;  /* 0x000000010b1d7824 */ /* 0x040fe400008e0608 */
[----:B------:R-:W-:Y:S01]  /*96310*/  IMAD.X R21, R11, 0x1, R6, P2 ;  /* 0x000000010b157824 */ /* 0x000fe200010e0606 */
[C---:B------:R-:W-:Y:S02]  /*96320*/  IADD3 R18, P3, R14.reuse, R3, RZ ;  /* 0x000000030e127210 */ /* 0x040fe40007f7e0ff */
[----:B------:R1:W-:Y:S02]  /*96330*/  STL.64 [R1+0x2a78], R28 ;  /* 0x002a781c01007387 */ /* 0x0003e40000100a00 */
[----:B-1----:R-:W-:Y:S02]  /*96340*/  IADD3 R28, P1, R14, R0, RZ ;  /* 0x000000000e1c7210 */ /* 0x002fe40007f3e0ff */
[----:B------:R-:W4:Y:S04]  /*96350*/  LDL.LU R14, [R1+0x59b0] ;  /* 0x0059b000010e7983 */ /* 0x000f280000300800 */
[----:B------:R1:W-:Y:S04]  /*96360*/  STL.64 [R1+0x2a80], R20 ;  /* 0x002a801401007387 */ /* 0x0003e80000100a00 */
[----:B-1----:R-:W2:Y:S01]  /*96370*/  LDL.LU.64 R20, [R1+0x59a8] ;  /* 0x0059a80001147983 */ /* 0x002ea20000300a00 */
[----:B----4-:R-:W-:-:S03]  /*96380*/  IADD3 R22, P2, R22, R14, RZ ;  /* 0x0000000e16167210 */ /* 0x010fc60007f5e0ff */
[----:B--2---:R-:W-:Y:S04]  /*96390*/  STL.64 [R1+0x5978], R20 ;  /* 0x0059781401007387 */ /* 0x004fe80000100a00 */
[----:B------:R1:W-:Y:S04]  /*963a0*/  STL [R1+0x2a58], R22 ;  /* 0x002a581601007387 */ /* 0x0003e80000100800 */
[----:B-1----:R-:W2:Y:S01]  /*963b0*/  LDL.LU.64 R22, [R1+0x59a0] ;  /* 0x0059a00001167983 */ /* 0x002ea20000300a00 */
[----:B------:R-:W-:Y:S02]  /*963c0*/  IMAD.MOV.U32 R21, RZ, RZ, R19 ;  /* 0x000000ffff157224 */ /* 0x000fe400078e0013 */
[----:B------:R-:W-:-:S05]  /*963d0*/  IMAD.X R19, R11, 0x1, R4, P3 ;  /* 0x000000010b137824 */ /* 0x000fca00018e0604 */
[----:B------:R1:W-:Y:S04]  /*963e0*/  STL.64 [R1+0x2a88], R18 ;  /* 0x002a881201007387 */ /* 0x0003e80000100a00 */
[----:B-1----:R-:W4:Y:S04]  /*963f0*/  LDL.LU.64 R18, [R1+0x5998] ;  /* 0x0059980001127983 */ /* 0x002f280000300a00 */
[----:B----4-:R1:W-:Y:S04]  /*96400*/  STL.64 [R1+0x5968], R18 ;  /* 0x0059681201007387 */ /* 0x0103e80000100a00 */
[----:B-1----:R-:W4:Y:S02]  /*96410*/  LDL.LU R18, [R1+0x2208] ;  /* 0x0022080001127983 */ /* 0x002f240000300800 */
[----:B----4-:R-:W-:-:S05]  /*96420*/  IADD3 R2, P3, R18, R13, RZ ;  /* 0x0000000d12027210 */ /* 0x010fca0007f7e0ff */
[----:B------:R1:W-:Y:S04]  /*96430*/  STL [R1+0x2a60], R2 ;  /* 0x002a600201007387 */ /* 0x0003e80000100800 */
[----:B-1----:R-:W4:Y:S02]  /*96440*/  LDL.LU.64 R2, [R1+0x5990] ;  /* 0x0059900001027983 */ /* 0x002f240000300a00 */
[----:B----4-:R-:W-:Y:S02]  /*96450*/  IMAD.X R29, R11, 0x1, R2, P1 ;  /* 0x000000010b1d7824 */ /* 0x010fe400008e0602 */
[----:B------:R-:W4:Y:S04]  /*96460*/  LDL.LU R11, [R1+0x5988] ;  /* 0x00598800010b7983 */ /* 0x000f280000300800 */
[----:B------:R1:W-:Y:S04]  /*96470*/  STL.64 [R1+0x2a50], R28 ;  /* 0x002a501c01007387 */ /* 0x0003e80000100a00 */
[----:B-1----:R-:W3:Y:S04]  /*96480*/  LDL.LU.64 R28, [R1+0x5980] ;  /* 0x00598000011c7983 */ /* 0x002ee80000300a00 */
[----:B--2---:R1:W-:Y:S04]  /*96490*/  STL.64 [R1+0x5970], R22 ;  /* 0x0059701601007387 */ /* 0x0043e80000100a00 */
[----:B-1----:R0:W2:Y:S04]  /*964a0*/  LDL.64 R22, [R1+0x2a60] ;  /* 0x002a600001167983 */ /* 0x0020a80000100a00 */
[----:B--2---:R-:W2:Y:S04]  /*964b0*/  LDL R23, [R1+0x234] ;  /* 0x0002340001177983 */ /* 0x004ea80000100800 */
[----:B---3--:R-:W-:Y:S04]  /*964c0*/  STL.64 [R1+0x5958], R28 ;  /* 0x0059581c01007387 */ /* 0x008fe80000100a00 */
[----:B------:R1:W-:Y:S04]  /*964d0*/  STL [R1+0x5960], R29 ;  /* 0x0059601d01007387 */ /* 0x0003e80000100800 */
[----:B-1----:R0:W3:Y:S02]  /*964e0*/  LDL.64 R28, [R1+0x2a58] ;  /* 0x002a5800011c7983 */ /* 0x0020e40000100a00 */
[----:B---3--:R-:W-:-:S04]  /*964f0*/  IMAD.MOV.U32 R29, RZ, RZ, R21 ;  /* 0x000000ffff1d7224 */ /* 0x008fc800078e0015 */
[----:B------:R-:W-:Y:S02]  /*96500*/  IMAD.MOV.U32 R21, RZ, RZ, R29 ;  /* 0x000000ffff157224 */ /* 0x000fe400078e001d */
[----:B--2---:R-:W-:Y:S01]  /*96510*/  IMAD.X R29, R23, 0x1, R16, P2 ;  /* 0x00000001171d7824 */ /* 0x004fe200010e0610 */
[----:B------:R-:W-:-:S04]  /*96520*/  IADD3 R28, P2, R18, R9, RZ ;  /* 0x00000009121c7210 */ /* 0x000fc80007f5e0ff */
[----:B------:R-:W-:Y:S04]  /*96530*/  STL [R1+0x2a5c], R29 ;  /* 0x002a5c1d01007387 */ /* 0x000fe80000100800 */
[----:B------:R1:W-:Y:S04]  /*96540*/  STL [R1+0x5950], R9 ;  /* 0x0059500901007387 */ /* 0x0003e80000100800 */
[----:B-1----:R-:W2:Y:S01]  /*96550*/  LDL.LU R9, [R1+0x234] ;  /* 0x0002340001097983 */ /* 0x002ea20000300800 */
[----:B----4-:R-:W-:Y:S01]  /*96560*/  IADD3 R20, P1, R18, R11, RZ ;  /* 0x0000000b12147210 */ /* 0x010fe20007f3e0ff */
[----:B--2---:R-:W-:-:S05]  /*96570*/  IMAD.X R23, R9, 0x1, R15, P3 ;  /* 0x0000000109177824 */ /* 0x004fca00018e060f */
[----:B------:R1:W-:Y:S02]  /*96580*/  STL [R1+0x2a64], R23 ;  /* 0x002a641701007387 */ /* 0x0003e40000100800 */
[----:B-1----:R-:W-:Y:S02]  /*96590*/  IMAD.MOV.U32 R23, RZ, RZ, R21 ;  /* 0x000000ffff177224 */ /* 0x002fe400078e0015 */
[----:B------:R-:W-:-:S05]  /*965a0*/  IMAD.X R21, R9, 0x1, R12, P1 ;  /* 0x0000000109157824 */ /* 0x000fca00008e060c */
[----:B------:R1:W-:Y:S04]  /*965b0*/  STL.64 [R1+0x2a28], R20 ;  /* 0x002a281401007387 */ /* 0x0003e80000100a00 */
[----:B-1----:R-:W2:Y:S01]  /*965c0*/  LDL.LU.64 R20, [R1+0x5978] ;  /* 0x0059780001147983 */ /* 0x002ea20000300a00 */
[----:B------:R-:W-:Y:S01]  /*965d0*/  IMAD.X R29, R9, 0x1, R10, P2 ;  /* 0x00000001091d7824 */ /* 0x000fe200010e060a */
[C---:B------:R-:W-:Y:S02]  /*965e0*/  IADD3 R22, P3, R18.reuse, R7, RZ ;  /* 0x0000000712167210 */ /* 0x040fe40007f7e0ff */
[----:B--2---:R1:W-:Y:S04]  /*965f0*/  STL.64 [R1+0x5948], R20 ;  /* 0x0059481401007387 */ /* 0x0043e80000100a00 */
[----:B------:R2:W-:Y:S01]  /*96600*/  STL.64 [R1+0x2a30], R28 ;  /* 0x002a301c01007387 */ /* 0x0005e20000100a00 */
[----:B-1----:R-:W-:Y:S01]  /*96610*/  IADD3 R20, P1, R18, R5, RZ ;  /* 0x0000000512147210 */ /* 0x002fe20007f3e0ff */
[----:B--2---:R-:W-:-:S02]  /*96620*/  IMAD.MOV.U32 R29, RZ, RZ, R23 ;  /* 0x000000ffff1d7224 */ /* 0x004fc400078e0017 */
[C---:B------:R-:W-:Y:S01]  /*96630*/  IMAD.X R23, R9.reuse, 0x1, R8, P3 ;  /* 0x0000000109177824 */ /* 0x040fe200018e0608 */
[C---:B------:R-:W-:Y:S02]  /*96640*/  IADD3 R28, P2, R18.reuse, R3, RZ ;  /* 0x00000003121c7210 */ /* 0x040fe40007f5e0ff */
[----:B------:R-:W-:Y:S01]  /*96650*/  IADD3 R18, P3, R18, R0, RZ ;  /* 0x0000000012127210 */ /* 0x000fe20007f7e0ff */
[----:B------:R-:W-:Y:S01]  /*96660*/  IMAD.X R21, R9, 0x1, R6, P1 ;  /* 0x0000000109157824 */ /* 0x000fe200008e0606 */
[----:B------:R1:W-:Y:S04]  /*96670*/  STL.64 [R1+0x2a38], R22 ;  /* 0x002a381601007387 */ /* 0x0003e80000100a00 */
[----:B-1----:R-:W2:Y:S04]  /*96680*/  LDL.LU.64 R22, [R1+0x5970] ;  /* 0x0059700001167983 */ /* 0x002ea80000300a00 */
[----:B------:R1:W-:Y:S04]  /*96690*/  STL [R1+0x2a10], R18 ;  /* 0x002a101201007387 */ /* 0x0003e80000100800 */
[----:B-1----:R-:W3:Y:S04]  /*966a0*/  LDL.LU.64 R18, [R1+0x5968] ;  /* 0x0059680001127983 */ /* 0x002ee80000300a00 */
[----:B------:R1:W-:Y:S02]  /*966b0*/  STL.64 [R1+0x2a40], R20 ;  /* 0x002a401401007387 */ /* 0x0003e40000100a00 */
[----:B-1----:R-:W-:Y:S01]  /*966c0*/  IADD3 R20, P1, R29, R14, RZ ;  /* 0x0000000e1d147210 */ /* 0x002fe20007f3e0ff */
[----:B------:R-:W-:-:S02]  /*966d0*/  IMAD.MOV.U32 R21, RZ, RZ, R29 ;  /* 0x000000ffff157224 */ /* 0x000fc400078e001d */
[----:B------:R-:W-:-:S05]  /*966e0*/  IMAD.X R29, R9, 0x1, R4, P2 ;  /* 0x00000001091d7824 */ /* 0x000fca00010e0604 */
[----:B------:R1:W-:Y:S04]  /*966f0*/  STL.64 [R1+0x2a48], R28 ;  /* 0x002a481c01007387 */ /* 0x0003e80000100a00 */
[----:B-1----:R0:W4:Y:S01]  /*96700*/  LDL.LU R29, [R1+0x5960] ;  /* 0x00596000011d7983 */ /* 0x0021220000300800 */
[----:B------:R-:W-:-:S03]  /*96710*/  IADD3 R28, P2, R21, R13, RZ ;  /* 0x0000000d151c7210 */ /* 0x000fc60007f5e0ff */
[----:B------:R1:W-:Y:S04]  /*96720*/  STL.64 [R1+0x5940], R4 ;  /* 0x0059400401007387 */ /* 0x0003e80000100a00 */
[----:B-1----:R0:W2:Y:S04]  /*96730*/  LDL.64 R4, [R1+0x2a10] ;  /* 0x002a100001047983 */ /* 0x0020a80000100a00 */
[----:B------:R4:W-:Y:S04]  /*96740*/  STL [R1+0x2a20], R28 ;  /* 0x002a201c01007387 */ /* 0x0009e80000100800 */
[----:B----4-:R-:W4:Y:S01]  /*96750*/  LDL.LU.64 R28, [R1+0x5958] ;  /* 0x00595800011c7983 */ /* 0x010f220000300a00 */
[----:B--2---:R-:W-:-:S03]  /*96760*/  IMAD.X R5, R9, 0x1, R2, P3 ;  /* 0x0000000109057824 */ /* 0x004fc600018e0602 */
[----:B------:R-:W2:Y:S04]  /*96770*/  LDL.LU R9, [R1+0x5950] ;  /* 0x0059500001097983 */ /* 0x000ea80000300800 */
[----:B----4-:R1:W-:Y:S04]  /*96780*/  STL.64 [R1+0x5930], R28 ;  /* 0x0059301c01007387 */ /* 0x0103e80000100a00 */
[----:B------:R-:W-:Y:S04]  /*96790*/  STL [R1+0x2a14], R5 ;  /* 0x002a140501007387 */ /* 0x000fe80000100800 */
[----:B------:R4:W-:Y:S01]  /*967a0*/  STL [R1+0x5920], R11 ;  /* 0x0059200b01007387 */ /* 0x0009e20000100800 */
[----:B-1----:R-:W-:-:S05]  /*967b0*/  IMAD.MOV.U32 R29, RZ, RZ, R21 ;  /* 0x000000ffff1d7224 */ /* 0x002fca00078e0015 */
[----:B------:R-:W-:Y:S02]  /*967c0*/  IADD3 R4, P3, R29, R11, RZ ;  /* 0x0000000b1d047210 */ /* 0x000fe40007f7e0ff */
[----:B----4-:R-:W4:Y:S02]  /*967d0*/  LDL.LU R11, [R1+0x230] ;  /* 0x00023000010b7983 */ /* 0x010f240000300800 */
[----:B----4-:R-:W-:-:S05]  /*967e0*/  IMAD.X R21, R11, 0x1, R16, P1 ;  /* 0x000000010b157824 */ /* 0x010fca00008e0610 */
[----:B------:R1:W-:Y:S04]  /*967f0*/  STL.64 [R1+0x2a18], R20 ;  /* 0x002a181401007387 */ /* 0x0003e80000100a00 */
[----:B-1----:R-:W4:Y:S04]  /*96800*/  LDL.LU.64 R20, [R1+0x5948] ;  /* 0x0059480001147983 */ /* 0x002f280000300a00 */
[----:B------:R-:W-:Y:S04]  /*96810*/  STL.64 [R1+0x5918], R16 ;  /* 0x0059181001007387 */ /* 0x000fe80000100a00 */
[----:B----4-:R1:W-:Y:S04]  /*96820*/  STL.64 [R1+0x5928], R20 ;  /* 0x0059281401007387 */ /* 0x0103e80000100a00 */
[----:B-1----:R-:W4:Y:S04]  /*96830*/  LDL R20, [R1+0x2210] ;  /* 0x0022100001147983 */ /* 0x002f280000100800 */
[----:B----4-:R1:W-:Y:S04]  /*96840*/  STL.64 [R1+0x5938], R20 ;  /* 0x0059381401007387 */ /* 0x0103e80000100a00 */
[----:B-1----:R0:W4:Y:S01]  /*96850*/  LDL.64 R20, [R1+0x2a20] ;  /* 0x002a200001147983 */ /* 0x0021220000100a00 */
[----:B------:R-:W-:-:S02]  /*96860*/  IMAD.MOV.U32 R17, RZ, RZ, R29 ;  /* 0x000000ffff117224 */ /* 0x000fc400078e001d */
[----:B------:R-:W-:-:S03]  /*96870*/  IMAD.X R5, R11, 0x1, R12, P3 ;  /* 0x000000010b057824 */ /* 0x000fc600018e060c */
[----:B--2---:R-:W-:-:S05]  /*96880*/  IADD3 R28, P1, R17, R9, RZ ;  /* 0x00000009111c7210 */ /* 0x004fca0007f3e0ff */
[C---:B------:R-:W-:Y:S02]  /*96890*/  IMAD.X R29, R11.reuse, 0x1, R10, P1 ;  /* 0x000000010b1d7824 */ /* 0x040fe400008e060a */
[----:B----4-:R-:W-:Y:S01]  /*968a0*/  IMAD.X R21, R11, 0x1, R15, P2 ;  /* 0x000000010b157824 */ /* 0x010fe200010e060f */
[----:B------:R-:W-:-:S04]  /*968b0*/  IADD3 R20, P2, R17, R7, RZ ;  /* 0x0000000711147210 */ /* 0x000fc80007f5e0ff */
[----:B------:R-:W-:Y:S04]  /*968c0*/  STL [R1+0x2a24], R21 ;  /* 0x002a241501007387 */ /* 0x000fe80000100800 */
[----:B------:R1:W-:Y:S04]  /*968d0*/  STL.64 [R1+0x29e8], R4 ;  /* 0x0029e80401007387 */ /* 0x0003e80000100a00 */
[----:B-1----:R-:W2:Y:S01]  /*968e0*/  LDL.LU.64 R4, [R1+0x5940] ;  /* 0x0059400001047983 */ /* 0x002ea20000300a00 */
[----:B------:R-:W-:-:S03]  /*968f0*/  IMAD.X R21, R11, 0x1, R8, P2 ;  /* 0x000000010b157824 */ /* 0x000fc600010e0608 */
[----:B------:R-:W-:Y:S04]  /*96900*/  STL.64 [R1+0x5910], R22 ;  /* 0x0059101601007387 */ /* 0x000fe80000100a00 */
[----:B------:R-:W-:Y:S04]  /*96910*/  STL.64 [R1+0x29f0], R28 ;  /* 0x0029f01c01007387 */ /* 0x000fe80000100a00 */
[----:B------:R1:W-:Y:S04]  /*96920*/  STL.64 [R1+0x29f8], R20 ;  /* 0x0029f81401007387 */ /* 0x0003e80000100a00 */
[----:B-1----:R-:W4:Y:S01]  /*96930*/  LDL.LU.64 R20, [R1+0x5938] ;  /* 0x0059380001147983 */ /* 0x002f220000300a00 */
[----:B------:R-:W-:-:S02]  /*96940*/  IADD3 R28, P1, R17, R3, RZ ;  /* 0x00000003111c7210 */ /* 0x000fc40007f3e0ff */
[C---:B------:R-:W-:Y:S02]  /*96950*/  IADD3 R16, P2, R17.reuse, R0, RZ ;  /* 0x0000000011107210 */ /* 0x040fe40007f5e0ff */
[----:B--2---:R-:W-:-:S05]  /*96960*/  IADD3 R22, P3, R17, R5, RZ ;  /* 0x0000000511167210 */ /* 0x004fca0007f7e0ff */
[C---:B------:R-:W-:Y:S02]  /*96970*/  IMAD.X R23, R11.reuse, 0x1, R6, P3 ;  /* 0x000000010b177824 */ /* 0x040fe400018e0606 */
[----:B------:R-:W-:-:S03]  /*96980*/  IMAD.X R29, R11, 0x1, R4, P1 ;  /* 0x000000010b1d7824 */ /* 0x000fc600008e0604 */
[----:B------:R4:W-:Y:S01]  /*96990*/  STL.64 [R1+0x2a00], R22 ;  /* 0x002a001601007387 */ /* 0x0009e20000100a00 */
[----:B------:R-:W-:Y:S01]  /*969a0*/  IMAD.X R17, R11, 0x1, R2, P2 ;  /* 0x000000010b117824 */ /* 0x000fe200010e0602 */
[C---:B----4-:R-:W-:Y:S02]  /*969b0*/  IADD3 R22, P3, R20.reuse, R14, RZ ;  /* 0x0000000e14167210 */ /* 0x050fe40007f7e0ff */
[----:B------:R-:W-:Y:S01]  /*969c0*/  IADD3 R20, P1, R20, R13, RZ ;  /* 0x0000000d14147210 */ /* 0x000fe20007f3e0ff */
[----:B------:R-:W2:Y:S04]  /*969d0*/  LDL R23, [R1+0x22c] ;  /* 0x00022c0001177983 */ /* 0x000ea80000100800 */
[----:B------:R1:W-:Y:S04]  /*969e0*/  STL.64 [R1+0x2a08], R28 ;  /* 0x002a081c01007387 */ /* 0x0003e80000100a00 */
[----:B-1----:R-:W4:Y:S04]  /*969f0*/  LDL.LU.64 R28, [R1+0x5930] ;  /* 0x00593000011c7983 */ /* 0x002f280000300a00 */
[----:B------:R1:W-:Y:S04]  /*96a00*/  STL [R1+0x29e0], R20 ;  /* 0x0029e01401007387 */ /* 0x0003e80000100800 */
[----:B-1----:R-:W3:Y:S04]  /*96a10*/  LDL.LU.64 R20, [R1+0x5928] ;  /* 0x0059280001147983 */ /* 0x002ee80000300a00 */
[----:B------:R1:W-:Y:S04]  /*96a20*/  STL [R1+0x5900], R13 ;  /* 0x0059000d01007387 */ /* 0x0003e80000100800 */
[----:B-1----:R-:W4:Y:S04]  /*96a30*/  LDL.LU R13, [R1+0x2210] ;  /* 0x00221000010d7983 */ /* 0x002f280000300800 */
[----:B------:R-:W4:Y:S04]  /*96a40*/  LDL.LU R11, [R1+0x5920] ;  /* 0x00592000010b7983 */ /* 0x000f280000300800 */
[----:B------:R1:W-:Y:S04]  /*96a50*/  STL.64 [R1+0x29d0], R16 ;  /* 0x0029d01001007387 */ /* 0x0003e80000100a00 */
[----:B-1----:R-:W2:Y:S04]  /*96a60*/  LDL.LU.64 R16, [R1+0x5918] ;  /* 0x0059180001107983 */ /* 0x002ea80000300a00 */
[----:B---3--:R-:W-:Y:S04]  /*96a70*/  STL.64 [R1+0x58f8], R20 ;  /* 0x0058f81401007387 */ /* 0x008fe80000100a00 */
[----:B------:R1:W-:Y:S04]  /*96a80*/  STL.64 [R1+0x5908], R24 ;  /* 0x0059081801007387 */ /* 0x0003e80000100a00 */
[----:B-1----:R0:W3:Y:S01]  /*96a90*/  LDL.64 R24, [R1+0x29e0] ;  /* 0x0029e00001187983 */ /* 0x0020e20000100a00 */
[----:B--2---:R-:W-:-:S05]  /*96aa0*/  IMAD.X R23, R23, 0x1, R16, P3 ;  /* 0x0000000117177824 */ /* 0x004fca00018e0610 */
[----:B------:R1:W-:Y:S04]  /*96ab0*/  STL.64 [R1+0x29d8], R22 ;  /* 0x0029d81601007387 */ /* 0x0003e80000100a00 */
[----:B-1----:R-:W2:Y:S04]  /*96ac0*/  LDL.LU.64 R22, [R1+0x5910] ;  /* 0x0059100001167983 */ /* 0x002ea80000300a00 */
[----:B------:R1:W-:Y:S04]  /*96ad0*/  STL [R1+0x58e8], R16 ;  /* 0x0058e81001007387 */ /* 0x0003e80000100800 */
[----:B-1----:R-:W3:Y:S01]  /*96ae0*/  LDL.LU R16, [R1+0x22c] ;  /* 0x00022c0001107983 */ /* 0x002ee20000300800 */
[----:B----4-:R-:W-:-:S03]  /*96af0*/  IADD3 R20, P2, R13, R11, RZ ;  /* 0x0000000b0d147210 */ /* 0x010fc60007f5e0ff */
[----:B--2---:R1:W-:Y:S02]  /*96b00*/  STL.64 [R1+0x58f0], R22 ;  /* 0x0058f01601007387 */ /* 0x0043e40000100a00 */
[C---:B-1----:R-:W-:Y:S01]  /*96b10*/  IADD3 R22, P3, R13.reuse, R9, RZ ;  /* 0x000000090d167210 */ /* 0x042fe20007f7e0ff */
[C---:B---3--:R-:W-:Y:S02]  /*96b20*/  IMAD.X R25, R16.reuse, 0x1, R15, P1 ;  /* 0x0000000110197824 */ /* 0x048fe400008e060f */
[C---:B------:R-:W-:Y:S02]  /*96b30*/  IMAD.X R21, R16.reuse, 0x1, R12, P2 ;  /* 0x0000000110157824 */ /* 0x040fe400010e060c */
[----:B------:R-:W-:Y:S01]  /*96b40*/  IMAD.X R23, R16, 0x1, R10, P3 ;  /* 0x0000000110177824 */ /* 0x000fe200018e060a */
[----:B------:R-:W-:Y:S04]  /*96b50*/  STL [R1+0x29e4], R25 ;  /* 0x0029e41901007387 */ /* 0x000fe80000100800 */
[----:B------:R-:W-:Y:S04]  /*96b60*/  STL.64 [R1+0x29a8], R20 ;  /* 0x0029a81401007387 */ /* 0x000fe80000100a00 */
[----:B------:R-:W-:Y:S04]  /*96b70*/  STL.64 [R1+0x58e0], R10 ;  /* 0x0058e00a01007387 */ /* 0x000fe80000100a00 */
[----:B------:R1:W-:Y:S04]  /*96b80*/  STL.64 [R1+0x29b0], R22 ;  /* 0x0029b01601007387 */ /* 0x0003e80000100a00 */
[----:B-1----:R-:W2:Y:S01]  /*96b90*/  LDL R23, [R1+0x2214] ;  /* 0x0022140001177983 */ /* 0x002ea20000100800 */
[----:B------:R-:W-:-:S02]  /*96ba0*/  IADD3 R24, P1, R13, R7, RZ ;  /* 0x000000070d187210 */ /* 0x000fc40007f3e0ff */
[----:B------:R-:W-:-:S03]  /*96bb0*/  IADD3 R20, P2, R13, R5, RZ ;  /* 0x000000050d147210 */ /* 0x000fc60007f5e0ff */
[C---:B------:R-:W-:Y:S02]  /*96bc0*/  IMAD.X R25, R16.reuse, 0x1, R8, P1 ;  /* 0x0000000110197824 */ /* 0x040fe400008e0608 */
[C---:B------:R-:W-:Y:S01]  /*96bd0*/  IMAD.X R21, R16.reuse, 0x1, R6, P2 ;  /* 0x0000000110157824 */ /* 0x040fe200010e0606 */
[C---:B------:R-:W-:Y:S02]  /*96be0*/  IADD3 R22, P3, R13.reuse, R3, RZ ;  /* 0x000000030d167210 */ /* 0x040fe40007f7e0ff */
[----:B------:R-:W-:Y:S01]  /*96bf0*/  IADD3 R10, P1, R13, R0, RZ ;  /* 0x000000000d0a7210 */ /* 0x000fe20007f3e0ff */
[----:B------:R1:W-:Y:S04]  /*96c00*/  STL.64 [R1+0x29b8], R24 ;  /* 0x0029b81801007387 */ /* 0x0003e80000100a00 */
[----:B-1----:R-:W3:Y:S04]  /*96c10*/  LDL.LU.64 R24, [R1+0x5908] ;  /* 0x0059080001187983 */ /* 0x002ee80000300a00 */
[----:B------:R-:W4:Y:S04]  /*96c20*/  LDL.LU R13, [R1+0x5900] ;  /* 0x00590000010d7983 */ /* 0x000f280000300800 */
[----:B------:R1:W-:Y:S04]  /*96c30*/  STL.64 [R1+0x29c0], R20 ;  /* 0x0029c01401007387 */ /* 0x0003e80000100a00 */
[----:B-1----:R-:W3:Y:S04]  /*96c40*/  LDL.LU.64 R20, [R1+0x58f8] ;  /* 0x0058f80001147983 */ /* 0x002ee80000300a00 */
[----:B------:R2:W-:Y:S02]  /*96c50*/  STL.64 [R1+0x58d8], R6 ;  /* 0x0058d80601007387 */ /* 0x0005e40000100a00 */
[----:B--2---:R-:W-:Y:S01]  /*96c60*/  IADD3 R6, P2, R23, R14, RZ ;  /* 0x0000000e17067210 */ /* 0x004fe20007f5e0ff */
[----:B------:R-:W-:-:S05]  /*96c70*/  IMAD.X R23, R16, 0x1, R4, P3 ;  /* 0x0000000110177824 */ /* 0x000fca00018e0604 */
[----:B------:R1:W-:Y:S04]  /*96c80*/  STL.64 [R1+0x29c8], R22 ;  /* 0x0029c81601007387 */ /* 0x0003e80000100a00 */
[----:B------:R-:W-:Y:S04]  /*96c90*/  STL [R1+0x2998], R6 ;  /* 0x0029980601007387 */ /* 0x000fe80000100800 */
[----:B-1----:R-:W2:Y:S01]  /*96ca0*/  LDL.LU.64 R22, [R1+0x58f0] ;  /* 0x0058f00001167983 */ /* 0x002ea20000300a00 */
[----:B------:R-:W-:-:S03]  /*96cb0*/  IMAD.X R11, R16, 0x1, R2, P1 ;  /* 0x00000001100b7824 */ /* 0x000fc600008e0602 */
[----:B---3--:R1:W-:Y:S04]  /*96cc0*/  STL.64 [R1+0x58a0], R20 ;  /* 0x0058a01401007387 */ /* 0x0083e80000100a00 */
[----:B-1----:R-:W3:Y:S04]  /*96cd0*/  LDL.LU R21, [R1+0x2214] ;  /* 0x0022140001157983 */ /* 0x002ee80000300800 */
[----:B------:R-:W-:Y:S04]  /*96ce0*/  STL.64 [R1+0x58c8], R18 ;  /* 0x0058c81201007387 */ /* 0x000fe80000100a00 */
[----:B------:R-:W4:Y:S04]  /*96cf0*/  LDL.LU R16, [R1+0x58e8] ;  /* 0x0058e80001107983 */ /* 0x000f280000300800 */
[----:B------:R1:W-:Y:S04]  /*96d00*/  STL.64 [R1+0x2990], R10 ;  /* 0x0029900a01007387 */ /* 0x0003e80000100a00 */
[----:B-1----:R-:W3:Y:S04]  /*96d10*/  LDL.LU.64 R10, [R1+0x58e0] ;  /* 0x0058e000010a7983 */ /* 0x002ee80000300a00 */
[----:B--2---:R1:W-:Y:S04]  /*96d20*/  STL.64 [R1+0x58b0], R22 ;  /* 0x0058b01601007387 */ /* 0x0043e80000100a00 */
[----:B-1----:R-:W2:Y:S01]  /*96d30*/  LDL R22, [R1+0x2218] ;  /* 0x0022180001167983 */ /* 0x002ea20000100800 */
[----:B---3--:R-:W-:-:S03]  /*96d40*/  IADD3 R18, P1, R21, R11, RZ ;  /* 0x0000000b15127210 */ /* 0x008fc60007f3e0ff */
[----:B--2---:R1:W-:Y:S04]  /*96d50*/  STL.64 [R1+0x58d0], R22 ;  /* 0x0058d01601007387 */ /* 0x0043e80000100a00 */
[----:B-1----:R0:W2:Y:S04]  /*96d60*/  LDL.64 R22, [R1+0x2998] ;  /* 0x0029980001167983 */ /* 0x0020a80000100a00 */
[----:B------:R1:W-:Y:S04]  /*96d70*/  STL [R1+0x58a8], R11 ;  /* 0x0058a80b01007387 */ /* 0x0003e80000100800 */
[----:B-1----:R-:W2:Y:S01]  /*96d80*/  LDL.LU R11, [R1+0x228] ;  /* 0x00022800010b7983 */ /* 0x002ea20000300800 */
[----:B----4-:R-:W-:-:S03]  /*96d90*/  IADD3 R6, P3, R21, R13, RZ ;  /* 0x0000000d15067210 */ /* 0x010fc60007f7e0ff */
[----:B------:R-:W-:Y:S01]  /*96da0*/  STL [R1+0x2968], R18 ;  /* 0x0029681201007387 */ /* 0x000fe20000100800 */
[C---:B--2---:R-:W-:Y:S02]  /*96db0*/  IMAD.X R23, R11.reuse, 0x1, R16, P2 ;  /* 0x000000010b177824 */ /* 0x044fe400010e0610 */
[----:B------:R-:W-:Y:S01]  /*96dc0*/  IMAD.X R7, R11, 0x1, R15, P3 ;  /* 0x000000010b077824 */ /* 0x000fe200018e060f */
[----:B------:R-:W-:Y:S02]  /*96dd0*/  IADD3 R22, P2, R21, R9, RZ ;  /* 0x0000000915167210 */ /* 0x000fe40007f5e0ff */
[----:B------:R-:W-:Y:S04]  /*96de0*/  STL [R1+0x299c], R23 ;  /* 0x00299c1701007387 */ /* 0x000fe80000100800 */
[----:B------:R1:W-:Y:S04]  /*96df0*/  STL.64 [R1+0x29a0], R6 ;  /* 0x0029a00601007387 */ /* 0x0003e80000100a00 */
[----:B-1----:R-:W2:Y:S04]  /*96e00*/  LDL.LU.64 R6, [R1+0x58d8] ;  /* 0x0058d80001067983 */ /* 0x002ea80000300a00 */
[----:B------:R1:W-:Y:S01]  /*96e10*/  STL.64 [R1+0x58b8], R28 ;  /* 0x0058b81c01007387 */ /* 0x0003e20000100a00 */
[----:B------:R-:W-:-:S03]  /*96e20*/  IMAD.X R23, R11, 0x1, R10, P2 ;  /* 0x000000010b177824 */ /* 0x000fc600010e060a */
[----:B------:R-:W-:Y:S04]  /*96e30*/  STL.64 [R1+0x58c0], R16 ;  /* 0x0058c01001007387 */ /* 0x000fe80000100a00 */
[----:B------:R3:W-:Y:S01]  /*96e40*/  STL.64 [R1+0x2970], R22 ;  /* 0x0029701601007387 */ /* 0x0007e20000100a00 */
[----:B-1----:R-:W-:Y:S02]  /*96e50*/  IMAD.MOV.U32 R29, RZ, RZ, R19 ;  /* 0x000000ffff1d7224 */ /* 0x002fe400078e0013 */
[----:B------:R-:W-:-:S05]  /*96e60*/  IMAD.X R29, R11, 0x1, R12, P1 ;  /* 0x000000010b1d7824 */ /* 0x000fca00008e060c */
[----:B------:R1:W-:Y:S04]  /*96e70*/  STL [R1+0x296c], R29 ;  /* 0x00296c1d01007387 */ /* 0x0003e80000100800 */
[----:B---3--:R-:W3:Y:S01]  /*96e80*/  LDL.LU.64 R22, [R1+0x58d0] ;  /* 0x0058d00001167983 */ /* 0x008ee20000300a00 */
[----:B------:R-:W-:Y:S01]  /*96e90*/  IMAD.MOV.U32 R28, RZ, RZ, R18 ;  /* 0x000000ffff1c7224 */ /* 0x000fe200078e0012 */
[C---:B------:R-:W-:Y:S02]  /*96ea0*/  IADD3 R16, P1, R21.reuse, R5, RZ ;  /* 0x0000000515107210 */ /* 0x040fe40007f3e0ff */
[----:B------:R-:W-:-:S05]  /*96eb0*/  IADD3 R28, P2, R21, R3, RZ ;  /* 0x00000003151c7210 */ /* 0x000fca0007f5e0ff */
[----:B-1----:R-:W-:Y:S01]  /*96ec0*/  IMAD.X R29, R11, 0x1, R4, P2 ;  /* 0x000000010b1d7824 */ /* 0x002fe200010e0604 */
[----:B--2---:R-:W-:-:S05]  /*96ed0*/  IADD3 R18, P3, R21, R7, RZ ;  /* 0x0000000715127210 */ /* 0x004fca0007f7e0ff */
[C---:B------:R-:W-:Y:S02]  /*96ee0*/  IMAD.X R19, R11.reuse, 0x1, R8, P3 ;  /* 0x000000010b137824 */ /* 0x040fe400018e0608 */
[----:B------:R-:W-:Y:S01]  /*96ef0*/  IMAD.X R17, R11, 0x1, R6, P1 ;  /* 0x000000010b117824 */ /* 0x000fe200008e0606 */
[----:B------:R-:W-:Y:S02]  /*96f00*/  IADD3 R20, P3, R21, R0, RZ ;  /* 0x0000000015147210 */ /* 0x000fe40007f7e0ff */
[----:B------:R1:W-:Y:S03]  /*96f10*/  STL.64 [R1+0x2978], R18 ;  /* 0x0029781201007387 */ /* 0x0003e60000100a00 */
[----:B------:R-:W-:Y:S01]  /*96f20*/  IMAD.X R21, R11, 0x1, R2, P3 ;  /* 0x000000010b157824 */ /* 0x000fe200018e0602 */
[----:B-1----:R-:W2:Y:S04]  /*96f30*/  LDL.LU.64 R18, [R1+0x58c8] ;  /* 0x0058c80001127983 */ /* 0x002ea80000300a00 */
[----:B------:R3:W-:Y:S04]  /*96f40*/  STL.64 [R1+0x5898], R8 ;  /* 0x0058980801007387 */ /* 0x0007e80000100a00 */
[----:B------:R1:W-:Y:S01]  /*96f50*/  STL.64 [R1+0x2980], R16 ;  /* 0x0029801001007387 */ /* 0x0003e20000100a00 */
[----:B---3--:R-:W-:-:S02]  /*96f60*/  IADD3 R8, P1, R22, R14, RZ ;  /* 0x0000000e16087210 */ /* 0x008fc40007f3e0ff */
[----:B------:R-:W-:Y:S01]  /*96f70*/  IADD3 R22, P2, R22, R13, RZ ;  /* 0x0000000d16167210 */ /* 0x000fe20007f5e0ff */
        /* <DEDUP_REMOVED lines=8> */
[----:B----4-:R-:W-:Y:S04]  /*97000*/  STL.64 [R1+0x5888], R20 ;  /* 0x0058881401007387 */ /* 0x010fe80000100a00 */
[----:B--2---:R1:W-:Y:S04]  /*97010*/  STL.64 [R1+0x5860], R22 ;  /* 0x0058601601007387 */ /* 0x0043e80000100a00 */
[----:B-1----:R-:W2:Y:S04]  /*97020*/  LDL.LU R23, [R1+0x2218] ;  /* 0x0022180001177983 */ /* 0x002ea80000300800 */
[----:B------:R1:W-:Y:S04]  /*97030*/  STL [R1+0x5868], R28 ;  /* 0x0058681c01007387 */ /* 0x0003e80000100800 */
[----:B-1----:R-:W4:Y:S04]  /*97040*/  LDL.LU R28, [R1+0x224] ;  /* 0x00022400011c7983 */ /* 0x002f280000300800 */
[----:B---3--:R1:W-:Y:S01]  /*97050*/  STL [R1+0x5858], R11 ;  /* 0x0058580b01007387 */ /* 0x0083e20000100800 */
[----:B--2---:R-:W-:-:S03]  /*97060*/  IADD3 R20, P3, R23, R11, RZ ;  /* 0x0000000b17147210 */ /* 0x004fc60007f7e0ff */
[----:B-1----:R-:W2:Y:S01]  /*97070*/  LDL.LU R11, [R1+0x221c] ;  /* 0x00221c00010b7983 */ /* 0x002ea20000300800 */
[----:B----4-:R-:W-:-:S05]  /*97080*/  IMAD.X R9, R28, 0x1, R16, P1 ;  /* 0x000000011c097824 */ /* 0x010fca00008e0610 */
[----:B------:R1:W-:Y:S04]  /*97090*/  STL.64 [R1+0x2958], R8 ;  /* 0x0029580801007387 */ /* 0x0003e80000100a00 */
[----:B-1----:R-:W3:Y:S04]  /*970a0*/  LDL.LU.64 R8, [R1+0x5898] ;  /* 0x0058980001087983 */ /* 0x002ee80000300a00 */
[----:B------:R-:W-:Y:S04]  /*970b0*/  STL.64 [R1+0x5870], R16 ;  /* 0x0058701001007387 */ /* 0x000fe80000100a00 */
[----:B------:R-:W-:Y:S04]  /*970c0*/  STL [R1+0x5878], R17 ;  /* 0x0058781101007387 */ /* 0x000fe80000100800 */
[----:B------:R1:W-:Y:S04]  /*970d0*/  STL.64 [R1+0x5890], R26 ;  /* 0x0058901a01007387 */ /* 0x0003e80000100a00 */
[----:B-1----:R0:W4:Y:S01]  /*970e0*/  LDL.64 R26, [R1+0x2960] ;  /* 0x00296000011a7983 */ /* 0x0021220000100a00 */
[----:B------:R-:W-:-:S03]  /*970f0*/  IMAD.X R21, R28, 0x1, R12, P3 ;  /* 0x000000011c157824 */ /* 0x000fc600018e060c */
[----:B------:R-:W-:Y:S01]  /*97100*/  STL.64 [R1+0x5880], R24 ;  /* 0x0058801801007387 */ /* 0x000fe20000100a00 */
[----:B---3--:R-:W-:-:S05]  /*97110*/  IADD3 R16, P1, R23, R9, RZ ;  /* 0x0000000917107210 */ /* 0x008fca0007f3e0ff */
[C---:B------:R-:W-:Y:S02]  /*97120*/  IMAD.X R17, R28.reuse, 0x1, R10, P1 ;  /* 0x000000011c117824 */ /* 0x040fe400008e060a */
[----:B----4-:R-:W-:Y:S01]  /*97130*/  IMAD.X R27, R28, 0x1, R15, P2 ;  /* 0x000000011c1b7824 */ /* 0x010fe200010e060f */
[----:B------:R-:W-:-:S04]  /*97140*/  IADD3 R26, P2, R23, R7, RZ ;  /* 0x00000007171a7210 */ /* 0x000fc80007f5e0ff */
[----:B------:R1:W-:Y:S04]  /*97150*/  STL [R1+0x2964], R27 ;  /* 0x0029641b01007387 */ /* 0x0003e80000100800 */
[----:B------:R3:W-:Y:S04]  /*97160*/  STL.64 [R1+0x2928], R20 ;  /* 0x0029281401007387 */ /* 0x0007e80000100a00 */
[----:B------:R4:W-:Y:S01]  /*97170*/  STL.64 [R1+0x2930], R16 ;  /* 0x0029301001007387 */ /* 0x0009e20000100a00 */
[----:B-1----:R-:W-:Y:S01]  /*97180*/  IMAD.X R27, R28, 0x1, R8, P2 ;  /* 0x000000011c1b7824 */ /* 0x002fe200010e0608 */
[----:B---3--:R-:W-:-:S02]  /*97190*/  IADD3 R20, P3, R23, R5, RZ ;  /* 0x0000000517147210 */ /* 0x008fc40007f7e0ff */
[----:B----4-:R-:W-:Y:S02]  /*971a0*/  IADD3 R16, P1, R23, R3, RZ ;  /* 0x0000000317107210 */ /* 0x010fe40007f3e0ff */
[----:B------:R1:W-:Y:S01]  /*971b0*/  STL.64 [R1+0x2938], R26 ;  /* 0x0029381a01007387 */ /* 0x0003e20000100a00 */
[C---:B------:R-:W-:Y:S01]  /*971c0*/  IMAD.X R21, R28.reuse, 0x1, R6, P3 ;  /* 0x000000011c157824 */ /* 0x040fe200018e0606 */
[----:B--2---:R-:W-:Y:S01]  /*971d0*/  IADD3 R24, P3, R11, R14, RZ ;  /* 0x0000000e0b187210 */ /* 0x004fe20007f7e0ff */
[----:B------:R-:W-:Y:S01]  /*971e0*/  IMAD.X R17, R28, 0x1, R4, P1 ;  /* 0x000000011c117824 */ /* 0x000fe200008e0604 */
[----:B-1----:R-:W2:Y:S04]  /*971f0*/  LDL.LU.64 R26, [R1+0x5890] ;  /* 0x00589000011a7983 */ /* 0x002ea80000300a00 */
[----:B------:R1:W-:Y:S04]  /*97200*/  STL.64 [R1+0x2940], R20 ;  /* 0x0029401401007387 */ /* 0x0003e80000100a00 */
[----:B-1----:R-:W3:Y:S04]  /*97210*/  LDL.LU.64 R20, [R1+0x5888] ;  /* 0x0058880001147983 */ /* 0x002ee80000300a00 */
[----:B------:R1:W-:Y:S04]  /*97220*/  STL [R1+0x2918], R24 ;  /* 0x0029181801007387 */ /* 0x0003e80000100800 */
[----:B-1----:R-:W4:Y:S04]  /*97230*/  LDL.LU.64 R24, [R1+0x5880] ;  /* 0x0058800001187983 */ /* 0x002f280000300a00 */
[----:B------:R1:W-:Y:S04]  /*97240*/  STL.64 [R1+0x2948], R16 ;  /* 0x0029481001007387 */ /* 0x0003e80000100a00 */
[----:B-1----:R0:W2:Y:S01]  /*97250*/  LDL.LU R17, [R1+0x5878] ;  /* 0x0058780001117983 */ /* 0x0020a20000300800 */
[----:B------:R-:W-:-:S02]  /*97260*/  IADD3 R22, P2, R23, R0, RZ ;  /* 0x0000000017167210 */ /* 0x000fc40007f5e0ff */
[----:B------:R-:W-:-:S03]  /*97270*/  IADD3 R16, P1, R11, R13, RZ ;  /* 0x0000000d0b107210 */ /* 0x000fc60007f3e0ff */
[----:B------:R-:W-:Y:S02]  /*97280*/  IMAD.X R23, R28, 0x1, R2, P2 ;  /* 0x000000011c177824 */ /* 0x000fe400010e0602 */
[----:B------:R2:W-:Y:S04]  /*97290*/  STL [R1+0x2920], R16 ;  /* 0x0029201001007387 */ /* 0x0005e80000100800 */
[----:B--2---:R-:W2:Y:S04]  /*972a0*/  LDL.LU.64 R16, [R1+0x5870] ;  /* 0x0058700001107983 */ /* 0x004ea80000300a00 */
[----:B------:R-:W3:Y:S04]  /*972b0*/  LDL.LU R28, [R1+0x5868] ;  /* 0x00586800011c7983 */ /* 0x000ee80000300800 */
[----:B------:R1:W-:Y:S04]  /*972c0*/  STL.64 [R1+0x2910], R22 ;  /* 0x0029101601007387 */ /* 0x0003e80000100a00 */
[----:B-1----:R-:W4:Y:S04]  /*972d0*/  LDL.LU.64 R22, [R1+0x5860] ;  /* 0x0058600001167983 */ /* 0x002f280000300a00 */
[----:B----4-:R1:W-:Y:S04]  /*972e0*/  STL.64 [R1+0x5850], R22 ;  /* 0x0058501601007387 */ /* 0x0103e80000100a00 */
[----:B-1----:R0:W4:Y:S02]  /*972f0*/  LDL.64 R22, [R1+0x2920] ;  /* 0x0029200001167983 */ /* 0x0021240000100a00 */
[----:B----4-:R-:W-:-:S02]  /*97300*/  IMAD.MOV.U32 R23, RZ, RZ, R11 ;  /* 0x000000ffff177224 */ /* 0x010fc400078e000b */
[----:B------:R-:W4:Y:S04]  /*97310*/  LDL.LU R11, [R1+0x5858] ;  /* 0x00585800010b7983 */ /* 0x000f280000300800 */
[----:B---3--:R1:W-:Y:S04]  /*97320*/  STL.64 [R1+0x5838], R28 ;  /* 0x0058381c01007387 */ /* 0x0083e80000100a00 */
[----:B-1----:R0:W2:Y:S04]  /*97330*/  LDL.64 R28, [R1+0x2918] ;  /* 0x00291800011c7983 */ /* 0x0020a80000100a00 */
[----:B------:R1:W-:Y:S04]  /*97340*/  STL.64 [R1+0x5840], R24 ;  /* 0x0058401801007387 */ /* 0x0003e80000100a00 */
[----:B-1----:R-:W3:Y:S04]  /*97350*/  LDL R24, [R1+0x2220] ;  /* 0x0022200001187983 */ /* 0x002ee80000100800 */
[----:B---3--:R1:W-:Y:S04]  /*97360*/  STL.64 [R1+0x5848], R24 ;  /* 0x0058481801007387 */ /* 0x0083e80000100a00 */
[----:B----4-:R3:W-:Y:S01]  /*97370*/  STL [R1+0x5828], R11 ;  /* 0x0058280b01007387 */ /* 0x0107e20000100800 */
[----:B-1----:R-:W-:-:S03]  /*97380*/  IADD3 R24, P2, R23, R11, RZ ;  /* 0x0000000b17187210 */ /* 0x002fc60007f5e0ff */
[----:B---3--:R-:W2:Y:S04]  /*97390*/  LDL.LU R11, [R1+0x220] ;  /* 0x00022000010b7983 */ /* 0x008ea80000300800 */
[----:B------:R1:W-:Y:S02]  /*973a0*/  STL.64 [R1+0x5820], R18 ;  /* 0x0058201201007387 */ /* 0x0003e40000100a00 */
[----:B-1----:R-:W-:Y:S02]  /*973b0*/  IMAD.MOV.U32 R19, RZ, RZ, R23 ;  /* 0x000000ffff137224 */ /* 0x002fe400078e0017 */
[C---:B--2---:R-:W-:Y:S02]  /*973c0*/  IMAD.X R29, R11.reuse, 0x1, R16, P3 ;  /* 0x000000010b1d7824 */ /* 0x044fe400018e0610 */
[----:B------:R-:W-:-:S02]  /*973d0*/  IMAD.X R23, R11, 0x1, R15, P1 ;  /* 0x000000010b177824 */ /* 0x000fc400008e060f */
[----:B------:R-:W-:Y:S01]  /*973e0*/  IMAD.X R25, R11, 0x1, R12, P2 ;  /* 0x000000010b197824 */ /* 0x000fe200010e060c */
[C---:B------:R-:W-:Y:S01]  /*973f0*/  IADD3 R28, P3, R19.reuse, R9, RZ ;  /* 0x00000009131c7210 */ /* 0x040fe20007f7e0ff */
[----:B------:R1:W-:Y:S04]  /*97400*/  STL [R1+0x291c], R29 ;  /* 0x00291c1d01007387 */ /* 0x0003e80000100800 */
[----:B------:R-:W-:Y:S04]  /*97410*/  STL.64 [R1+0x5830], R26 ;  /* 0x0058301a01007387 */ /* 0x000fe80000100a00 */
[----:B------:R2:W-:Y:S01]  /*97420*/  STL [R1+0x2924], R23 ;  /* 0x0029241701007387 */ /* 0x0005e20000100800 */
[----:B------:R-:W-:-:S03]  /*97430*/  IADD3 R22, P1, R19, R7, RZ ;  /* 0x0000000713167210 */ /* 0x000fc60007f3e0ff */
[----:B------:R3:W-:Y:S01]  /*97440*/  STL.64 [R1+0x28e8], R24 ;  /* 0x0028e81801007387 */ /* 0x0007e20000100a00 */
[C---:B-1----:R-:W-:Y:S02]  /*97450*/  IMAD.X R29, R11.reuse, 0x1, R10, P3 ;  /* 0x000000010b1d7824 */ /* 0x042fe400018e060a */
[----:B--2---:R-:W-:Y:S01]  /*97460*/  IMAD.X R23, R11, 0x1, R8, P1 ;  /* 0x000000010b177824 */ /* 0x004fe200008e0608 */
[----:B---3--:R-:W-:Y:S02]  /*97470*/  IADD3 R24, P2, R19, R5, RZ ;  /* 0x0000000513187210 */ /* 0x008fe40007f5e0ff */
[----:B------:R-:W-:Y:S04]  /*97480*/  STL.64 [R1+0x28f0], R28 ;  /* 0x0028f01c01007387 */ /* 0x000fe80000100a00 */
[----:B------:R1:W-:Y:S01]  /*97490*/  STL.64 [R1+0x28f8], R22 ;  /* 0x0028f81601007387 */ /* 0x0003e20000100a00 */
[----:B------:R-:W-:-:S03]  /*974a0*/  IMAD.X R25, R11, 0x1, R6, P2 ;  /* 0x000000010b197824 */ /* 0x000fc600010e0606 */
[----:B-1----:R-:W2:Y:S04]  /*974b0*/  LDL.LU.64 R22, [R1+0x5850] ;  /* 0x0058500001167983 */ /* 0x002ea80000300a00 */
        /* <DEDUP_REMOVED lines=8> */
[----:B-1----:R-:W4:Y:S01]  /*97540*/  LDL.LU.64 R28, [R1+0x5838] ;  /* 0x00583800011c7983 */ /* 0x002f220000300a00 */
[----:B------:R-:W-:-:S03]  /*97550*/  IADD3 R18, P1, R19, R0, RZ ;  /* 0x0000000013127210 */ /* 0x000fc60007f3e0ff */
[----:B----4-:R1:W-:Y:S04]  /*97560*/  STL.64 [R1+0x5810], R28 ;  /* 0x0058101c01007387 */ /* 0x0103e80000100a00 */
[----:B-1----:R-:W4:Y:S01]  /*97570*/  LDL.LU R28, [R1+0x2220] ;  /* 0x00222000011c7983 */ /* 0x002f220000300800 */
[----:B------:R-:W-:Y:S01]  /*97580*/  IMAD.X R19, R11, 0x1, R2, P1 ;  /* 0x000000010b137824 */ /* 0x000fe200008e0602 */
[----:B----4-:R-:W-:-:S05]  /*97590*/  IADD3 R26, P3, R28, R13, RZ ;  /* 0x0000000d1c1a7210 */ /* 0x010fca0007f7e0ff */
[----:B------:R1:W-:Y:S04]  /*975a0*/  STL [R1+0x28e0], R26 ;  /* 0x0028e01a01007387 */ /* 0x0003e80000100800 */
[----:B-1----:R-:W4:Y:S04]  /*975b0*/  LDL.LU.64 R26, [R1+0x5830] ;  /* 0x00583000011a7983 */ /* 0x002f280000300a00 */
[----:B------:R-:W2:Y:S04]  /*975c0*/  LDL.LU R11, [R1+0x5828] ;  /* 0x00582800010b7983 */ /* 0x000ea80000300800 */
[----:B------:R1:W-:Y:S04]  /*975d0*/  STL.64 [R1+0x28d0], R18 ;  /* 0x0028d01201007387 */ /* 0x0003e80000100a00 */
[----:B-1----:R-:W4:Y:S04]  /*975e0*/  LDL.LU.64 R18, [R1+0x5820] ;  /* 0x0058200001127983 */ /* 0x002f280000300a00 */
[----:B---3--:R1:W-:Y:S04]  /*975f0*/  STL.64 [R1+0x5818], R24 ;  /* 0x0058181801007387 */ /* 0x0083e80000100a00 */
[----:B-1----:R0:W3:Y:S04]  /*97600*/  LDL.64 R24, [R1+0x28e0] ;  /* 0x0028e00001187983 */ /* 0x0020e80000100a00 */
[----:B---3--:R-:W3:Y:S04]  /*97610*/  LDL R25, [R1+0x21c] ;  /* 0x00021c0001197983 */ /* 0x008ee80000100800 */
[----:B----4-:R1:W-:Y:S04]  /*97620*/  STL.64 [R1+0x5800], R18 ;  /* 0x0058001201007387 */ /* 0x0103e80000100a00 */
[----:B-1----:R0:W3:Y:S04]  /*97630*/  LDL.64 R18, [R1+0x28d8] ;  /* 0x0028d80001127983 */ /* 0x0020e80000100a00 */
[----:B------:R-:W-:Y:S04]  /*97640*/  STL.64 [R1+0x57f8], R26 ;  /* 0x0057f81a01007387 */ /* 0x000fe80000100a00 */
[----:B------:R-:W-:Y:S04]  /*97650*/  STL [R1+0x5808], R27 ;  /* 0x0058081b01007387 */ /* 0x000fe80000100800 */
[----:B------:R-:W-:Y:S01]  /*97660*/  STL [R1+0x580c], R27 ;  /* 0x00580c1b01007387 */ /* 0x000fe20000100800 */
[----:B---3--:R-:W-:Y:S01]  /*97670*/  IMAD.X R19, R25, 0x1, R16, P2 ;  /* 0x0000000119137824 */ /* 0x008fe200010e0610 */
[----:B------:R-:W-:-:S04]  /*97680*/  IADD3 R18, P2, R28, R9, RZ ;  /* 0x000000091c127210 */ /* 0x000fc80007f5e0ff */
[----:B------:R-:W-:Y:S04]  /*97690*/  STL [R1+0x28dc], R19 ;  /* 0x0028dc1301007387 */ /* 0x000fe80000100800 */
[----:B------:R1:W-:Y:S04]  /*976a0*/  STL [R1+0x57f4], R9 ;  /* 0x0057f40901007387 */ /* 0x0003e80000100800 */
[----:B-1----:R-:W3:Y:S01]  /*976b0*/  LDL.LU R9, [R1+0x21c] ;  /* 0x00021c0001097983 */ /* 0x002ee20000300800 */
[----:B--2---:R-:W-:Y:S01]  /*976c0*/  IADD3 R26, P1, R28, R11, RZ ;  /* 0x0000000b1c1a7210 */ /* 0x004fe20007f3e0ff */
[----:B---3--:R-:W-:-:S04]  /*976d0*/  IMAD.X R25, R9, 0x1, R15, P3 ;  /* 0x0000000109197824 */ /* 0x008fc800018e060f */
[C---:B------:R-:W-:Y:S01]  /*976e0*/  IMAD.X R27, R9.reuse, 0x1, R12, P1 ;  /* 0x00000001091b7824 */ /* 0x040fe200008e060c */
[C---:B------:R-:W-:Y:S01]  /*976f0*/  IADD3 R24, P3, R28.reuse, R7, RZ ;  /* 0x000000071c187210 */ /* 0x040fe20007f7e0ff */
[C---:B------:R-:W-:Y:S01]  /*97700*/  IMAD.X R19, R9.reuse, 0x1, R10, P2 ;  /* 0x0000000109137824 */ /* 0x040fe200010e060a */
[----:B------:R1:W-:Y:S04]  /*97710*/  STL [R1+0x28e4], R25 ;  /* 0x0028e41901007387 */ /* 0x0003e80000100800 */
[----:B------:R2:W-:Y:S04]  /*97720*/  STL.64 [R1+0x28a8], R26 ;  /* 0x0028a81a01007387 */ /* 0x0005e80000100a00 */
[----:B------:R3:W-:Y:S01]  /*97730*/  STL.64 [R1+0x28b0], R18 ;  /* 0x0028b01201007387 */ /* 0x0007e20000100a00 */
[----:B-1----:R-:W-:Y:S01]  /*97740*/  IMAD.X R25, R9, 0x1, R8, P3 ;  /* 0x0000000109197824 */ /* 0x002fe200018e0608 */
[----:B--2---:R-:W-:-:S02]  /*97750*/  IADD3 R26, P1, R28, R5, RZ ;  /* 0x000000051c1a7210 */ /* 0x004fc40007f3e0ff */
[C---:B---3--:R-:W-:Y:S02]  /*97760*/  IADD3 R18, P2, R28.reuse, R3, RZ ;  /* 0x000000031c127210 */ /* 0x048fe40007f5e0ff */
[----:B------:R-:W-:Y:S01]  /*97770*/  IADD3 R28, P3, R28, R0, RZ ;  /* 0x000000001c1c7210 */ /* 0x000fe20007f7e0ff */
[----:B------:R1:W-:Y:S04]  /*97780*/  STL.64 [R1+0x28b8], R24 ;  /* 0x0028b81801007387 */ /* 0x0003e80000100a00 */
[----:B-1----:R-:W2:Y:S04]  /*97790*/  LDL.LU.64 R24, [R1+0x5818] ;  /* 0x0058180001187983 */ /* 0x002ea80000300a00 */
[----:B------:R1:W-:Y:S04]  /*977a0*/  STL [R1+0x2890], R28 ;  /* 0x0028901c01007387 */ /* 0x0003e80000100800 */
[----:B-1----:R-:W3:Y:S01]  /*977b0*/  LDL.LU.64 R28, [R1+0x5810] ;  /* 0x00581000011c7983 */ /* 0x002ee20000300a00 */
[----:B------:R-:W-:-:S03]  /*977c0*/  IMAD.X R27, R9, 0x1, R6, P1 ;  /* 0x00000001091b7824 */ /* 0x000fc600008e0606 */
[----:B---3--:R1:W-:Y:S04]  /*977d0*/  STL [R1+0x57ec], R28 ;  /* 0x0057ec1c01007387 */ /* 0x0083e80000100800 */
[----:B-1----:R-:W3:Y:S04]  /*977e0*/  LDL.LU R28, [R1+0x2224] ;  /* 0x00222400011c7983 */ /* 0x002ee80000300800 */
[----:B------:R1:W-:Y:S04]  /*977f0*/  STL.64 [R1+0x28c0], R26 ;  /* 0x0028c01a01007387 */ /* 0x0003e80000100a00 */
[----:B-1----:R0:W4:Y:S01]  /*97800*/  LDL.LU R27, [R1+0x580c] ;  /* 0x00580c00011b7983 */ /* 0x0021220000300800 */
[----:B------:R-:W-:Y:S01]  /*97810*/  IMAD.X R19, R9, 0x1, R4, P2 ;  /* 0x0000000109137824 */ /* 0x000fe200010e0604 */
[----:B---3--:R-:W-:-:S05]  /*97820*/  IADD3 R26, P1, R28, R14, RZ ;  /* 0x0000000e1c1a7210 */ /* 0x008fca0007f3e0ff */
[----:B------:R-:W-:Y:S04]  /*97830*/  STL [R1+0x2898], R26 ;  /* 0x0028981a01007387 */ /* 0x000fe80000100800 */
[----:B----4-:R0:W3:Y:S04]  /*97840*/  LDL.LU R27, [R1+0x5808] ;  /* 0x00580800011b7983 */ /* 0x0100e80000300800 */
[----:B------:R1:W-:Y:S04]  /*97850*/  STL.64 [R1+0x28c8], R18 ;  /* 0x0028c81201007387 */ /* 0x0003e80000100a00 */
[----:B-1----:R-:W4:Y:S01]  /*97860*/  LDL.LU.64 R18, [R1+0x5800] ;  /* 0x0058000001127983 */ /* 0x002f220000300a00 */
[----:B------:R-:W-:-:S03]  /*97870*/  IADD3 R26, P2, R28, R13, RZ ;  /* 0x0000000d1c1a7210 */ /* 0x000fc60007f5e0ff */
[----:B----4-:R1:W-:Y:S04]  /*97880*/  STL.64 [R1+0x57e0], R18 ;  /* 0x0057e01201007387 */ /* 0x0103e80000100a00 */
[----:B-1----:R0:W4:Y:S04]  /*97890*/  LDL.64 R18, [R1+0x2890] ;  /* 0x0028900001127983 */ /* 0x0021280000100a00 */
[----:B------:R3:W-:Y:S04]  /*978a0*/  STL [R1+0x28a0], R26 ;  /* 0x0028a01a01007387 */ /* 0x0007e80000100800 */
[----:B---3--:R-:W3:Y:S01]  /*978b0*/  LDL.LU.64 R26, [R1+0x57f8] ;  /* 0x0057f800011a7983 */ /* 0x008ee20000300a00 */
[----:B----4-:R-:W-:-:S03]  /*978c0*/  IMAD.X R19, R9, 0x1, R2, P3 ;  /* 0x0000000109137824 */ /* 0x010fc600018e0602 */
[----:B------:R-:W4:Y:S04]  /*978d0*/  LDL.LU R9, [R1+0x57f4] ;  /* 0x0057f40001097983 */ /* 0x000f280000300800 */
[----:B------:R1:W-:Y:S04]  /*978e0*/  STL [R1+0x2894], R19 ;  /* 0x0028941301007387 */ /* 0x0003e80000100800 */
[----:B---3--:R3:W-:Y:S04]  /*978f0*/  STL.64 [R1+0x57d0], R26 ;  /* 0x0057d01a01007387 */ /* 0x0087e80000100a00 */
[----:B-1----:R-:W2:Y:S04]  /*97900*/  LDL R19, [R1+0x218] ;  /* 0x0002180001137983 */ /* 0x002ea80000100800 */
[----:B---3--:R0:W2:Y:S04]  /*97910*/  LDL.64 R26, [R1+0x2898] ;  /* 0x00289800011a7983 */ /* 0x0080a80000100a00 */
[----:B------:R-:W-:Y:S01]  /*97920*/  STL.64 [R1+0x57d8], R22 ;  /* 0x0057d81601007387 */ /* 0x000fe20000100a00 */
[----:B--2---:R-:W-:-:S05]  /*97930*/  IMAD.X R27, R19, 0x1, R16, P1 ;  /* 0x00000001131b7824 */ /* 0x004fca00008e0610 */
[----:B------:R-:W-:Y:S04]  /*97940*/  STL [R1+0x289c], R27 ;  /* 0x00289c1b01007387 */ /* 0x000fe80000100800 */
[----:B------:R-:W-:Y:S04]  /*97950*/  STL [R1+0x57e8], R23 ;  /* 0x0057e81701007387 */ /* 0x000fe80000100800 */
[----:B------:R1:W-:Y:S04]  /*97960*/  STL [R1+0x57f0], R23 ;  /* 0x0057f01701007387 */ /* 0x0003e80000100800 */
[----:B-1----:R0:W2:Y:S04]  /*97970*/  LDL.64 R22, [R1+0x28a0] ;  /* 0x0028a00001167983 */ /* 0x0020a80000100a00 */
[----:B------:R1:W-:Y:S01]  /*97980*/  STL [R1+0x57c0], R15 ;  /* 0x0057c00f01007387 */ /* 0x0003e20000100800 */
[----:B------:R-:W-:-:S02]  /*97990*/  IADD3 R18, P3, R28, R11, RZ ;  /* 0x0000000b1c127210 */ /* 0x000fc40007f7e0ff */
[C---:B----4-:R-:W-:Y:S01]  /*979a0*/  IADD3 R26, P1, R28.reuse, R9, RZ ;  /* 0x000000091c1a7210 */ /* 0x050fe20007f3e0ff */
[----:B--2---:R-:W-:Y:S02]  /*979b0*/  IMAD.X R23, R19, 0x1, R15, P2 ;  /* 0x0000000113177824 */ /* 0x004fe400010e060f */
[----:B-1----:R-:W2:Y:S01]  /*979c0*/  LDL.LU R15, [R1+0x218] ;  /* 0x00021800010f7983 */ /* 0x002ea20000300800 */
[----:B------:R-:W-:-:S03]  /*979d0*/  IADD3 R22, P2, R28, R7, RZ ;  /* 0x000000071c167210 */ /* 0x000fc60007f5e0ff */
[----:B------:R1:W-:Y:S04]  /*979e0*/  STL [R1+0x28a4], R23 ;  /* 0x0028a41701007387 */ /* 0x0003e80000100800 */
[----:B------:R-:W-:Y:S01]  /*979f0*/  STL.64 [R1+0x57c8], R16 ;  /* 0x0057c81001007387 */ /* 0x000fe20000100a00 */
[C---:B--2---:R-:W-:Y:S02]  /*97a00*/  IMAD.X R19, R15.reuse, 0x1, R12, P3 ;  /* 0x000000010f137824 */ /* 0x044fe400018e060c */
[C---:B------:R-:W-:Y:S02]  /*97a10*/  IMAD.X R27, R15.reuse, 0x1, R10, P1 ;  /* 0x000000010f1b7824 */ /* 0x040fe400008e060a */
[----:B-1----:R-:W-:Y:S01]  /*97a20*/  IMAD.X R23, R15, 0x1, R8, P2 ;  /* 0x000000010f177824 */ /* 0x002fe200010e0608 */
        /* <DEDUP_REMOVED lines=9> */
[----:B------:R-:W-:Y:S04]  /*97ac0*/  STL [R1+0x2850], R22 ;  /* 0x0028501601007387 */ /* 0x000fe80000100800 */
[----:B--2---:R0:W2:Y:S04]  /*97ad0*/  LDL.LU R23, [R1+0x57e8] ;  /* 0x0057e80001177983 */ /* 0x0040a80000300800 */
[----:B------:R1:W-:Y:S04]  /*97ae0*/  STL.64 [R1+0x2878], R18 ;  /* 0x0028781201007387 */ /* 0x0003e80000100a00 */
[----:B-1----:R-:W4:Y:S01]  /*97af0*/  LDL.LU.64 R18, [R1+0x57e0] ;  /* 0x0057e00001127983 */ /* 0x002f220000300a00 */
[----:B---3--:R-:W-:Y:S01]  /*97b00*/  IADD3 R22, P3, R28, R14, RZ ;  /* 0x0000000e1c167210 */ /* 0x008fe20007f7e0ff */
[----:B------:R-:W-:-:S02]  /*97b10*/  IMAD.X R27, R15, 0x1, R4, P1 ;  /* 0x000000010f1b7824 */ /* 0x000fc400008e0604 */
[----:B----4-:R1:W-:Y:S04]  /*97b20*/  STL.64 [R1+0x57a8], R18 ;  /* 0x0057a81201007387 */ /* 0x0103e80000100a00 */
[----:B-1----:R0:W3:Y:S04]  /*97b30*/  LDL.64 R18, [R1+0x2850] ;  /* 0x0028500001127983 */ /* 0x0020e80000100a00 */
[----:B------:R2:W-:Y:S04]  /*97b40*/  STL [R1+0x2858], R22 ;  /* 0x0028581601007387 */ /* 0x0005e80000100800 */
[----:B--2---:R-:W2:Y:S04]  /*97b50*/  LDL.LU.64 R22, [R1+0x57d8] ;  /* 0x0057d80001167983 */ /* 0x004ea80000300a00 */
[----:B------:R1:W-:Y:S04]  /*97b60*/  STL.64 [R1+0x2880], R26 ;  /* 0x0028801a01007387 */ /* 0x0003e80000100a00 */
[----:B-1----:R-:W4:Y:S04]  /*97b70*/  LDL.LU.64 R26, [R1+0x57d0] ;  /* 0x0057d000011a7983 */ /* 0x002f280000300a00 */
[----:B----4-:R1:W-:Y:S04]  /*97b80*/  STL.64 [R1+0x57a0], R26 ;  /* 0x0057a01a01007387 */ /* 0x0103e80000100a00 */
[----:B-1----:R0:W4:Y:S04]  /*97b90*/  LDL.64 R26, [R1+0x2858] ;  /* 0x00285800011a7983 */ /* 0x0021280000100a00 */
[----:B--2---:R1:W-:Y:S02]  /*97ba0*/  STL.64 [R1+0x57b0], R22 ;  /* 0x0057b01601007387 */ /* 0x0043e40000100a00 */
[----:B-1----:R-:W-:-:S02]  /*97bb0*/  IMAD.MOV.U32 R22, RZ, RZ, R28 ;  /* 0x000000ffff167224 */ /* 0x002fc400078e001c */
[----:B------:R-:W2:Y:S03]  /*97bc0*/  LDL.LU R28, [R1+0x2230] ;  /* 0x00223000011c7983 */ /* 0x000ea60000300800 */
[----:B------:R-:W-:Y:S01]  /*97bd0*/  IADD3 R16, P1, R22, R13, RZ ;  /* 0x0000000d16107210 */ /* 0x000fe20007f3e0ff */
[----:B--2---:R1:W-:Y:S04]  /*97be0*/  STL [R1+0x5798], R28 ;  /* 0x0057981c01007387 */ /* 0x0043e80000100800 */
[----:B-1----:R-:W4:Y:S04]  /*97bf0*/  LDL.LU R28, [R1+0x214] ;  /* 0x00021400011c7983 */ /* 0x002f280000300800 */
[----:B------:R1:W-:Y:S04]  /*97c00*/  STL [R1+0x2860], R16 ;  /* 0x0028601001007387 */ /* 0x0003e80000100800 */
[----:B-1----:R-:W4:Y:S01]  /*97c10*/  LDL.LU.64 R16, [R1+0x57c8] ;  /* 0x0057c80001107983 */ /* 0x002f220000300a00 */
[----:B---3--:R-:W-:-:S03]  /*97c20*/  IMAD.X R19, R15, 0x1, R2, P2 ;  /* 0x000000010f137824 */ /* 0x008fc600010e0602 */
[----:B------:R-:W2:Y:S04]  /*97c30*/  LDL.LU R15, [R1+0x57c0] ;  /* 0x0057c000010f7983 */ /* 0x000ea80000300800 */
[----:B------:R-:W-:Y:S01]  /*97c40*/  STL [R1+0x2854], R19 ;  /* 0x0028541301007387 */ /* 0x000fe20000100800 */
[----:B----4-:R-:W-:-:S03]  /*97c50*/  IMAD.X R27, R28, 0x1, R16, P3 ;  /* 0x000000011c1b7824 */ /* 0x010fc600018e0610 */
[----:B------:R1:W-:Y:S04]  /*97c60*/  STL.64 [R1+0x57b8], R16 ;  /* 0x0057b81001007387 */ /* 0x0003e80000100a00 */
[----:B-1----:R0:W2:Y:S01]  /*97c70*/  LDL.64 R16, [R1+0x2860] ;  /* 0x0028600001107983 */ /* 0x0020a20000100a00 */
[C---:B------:R-:W-:Y:S02]  /*97c80*/  IADD3 R18, P2, R22.reuse, R11, RZ ;  /* 0x0000000b16127210 */ /* 0x040fe40007f5e0ff */
[----:B------:R-:W-:Y:S01]  /*97c90*/  IADD3 R26, P3, R22, R9, RZ ;  /* 0x00000009161a7210 */ /* 0x000fe20007f7e0ff */
[----:B------:R1:W-:Y:S02]  /*97ca0*/  STL [R1+0x285c], R27 ;  /* 0x00285c1b01007387 */ /* 0x0003e40000100800 */
[----:B------:R-:W-:-:S02]  /*97cb0*/  IMAD.X R19, R28, 0x1, R12, P2 ;  /* 0x000000011c137824 */ /* 0x000fc400010e060c */
[C---:B-1----:R-:W-:Y:S02]  /*97cc0*/  IMAD.X R27, R28.reuse, 0x1, R10, P3 ;  /* 0x000000011c1b7824 */ /* 0x042fe400018e060a */
[----:B--2---:R-:W-:Y:S01]  /*97cd0*/  IMAD.X R17, R28, 0x1, R15, P1 ;  /* 0x000000011c117824 */ /* 0x004fe200008e060f */
[----:B------:R-:W-:-:S04]  /*97ce0*/  IADD3 R16, P1, R22, R7, RZ ;  /* 0x0000000716107210 */ /* 0x000fc80007f3e0ff */
[----:B------:R1:W-:Y:S04]  /*97cf0*/  STL [R1+0x2864], R17 ;  /* 0x0028641101007387 */ /* 0x0003e80000100800 */
[----:B------:R2:W-:Y:S04]  /*97d00*/  STL.64 [R1+0x2828], R18 ;  /* 0x0028281201007387 */ /* 0x0005e80000100a00 */
[----:B------:R3:W-:Y:S01]  /*97d10*/  STL.64 [R1+0x2830], R26 ;  /* 0x0028301a01007387 */ /* 0x0007e20000100a00 */
[----:B-1----:R-:W-:Y:S01]  /*97d20*/  IMAD.X R17, R28, 0x1, R8, P1 ;  /* 0x000000011c117824 */ /* 0x002fe200008e0608 */
[----:B--2---:R-:W-:-:S02]  /*97d30*/  IADD3 R18, P2, R22, R5, RZ ;  /* 0x0000000516127210 */ /* 0x004fc40007f5e0ff */
[C---:B---3--:R-:W-:Y:S02]  /*97d40*/  IADD3 R26, P3, R22.reuse, R3, RZ ;  /* 0x00000003161a7210 */ /* 0x048fe40007f7e0ff */
[----:B------:R-:W-:Y:S01]  /*97d50*/  IADD3 R22, P1, R22, R0, RZ ;  /* 0x0000000016167210 */ /* 0x000fe20007f3e0ff */
[----:B------:R1:W-:Y:S01]  /*97d60*/  STL.64 [R1+0x2838], R16 ;  /* 0x0028381001007387 */ /* 0x0003e20000100a00 */
[----:B------:R-:W-:-:S03]  /*97d70*/  IMAD.X R19, R28, 0x1, R6, P2 ;  /* 0x000000011c137824 */ /* 0x000fc600010e0606 */
[----:B-1----:R-:W2:Y:S04]  /*97d80*/  LDL.LU.64 R16, [R1+0x57b8] ;  /* 0x0057b80001107983 */ /* 0x002ea80000300a00 */
[----:B------:R1:W-:Y:S04]  /*97d90*/  STL [R1+0x2810], R22 ;  /* 0x0028101601007387 */ /* 0x0003e80000100800 */
[----:B-1----:R-:W3:Y:S04]  /*97da0*/  LDL.LU.64 R22, [R1+0x57b0] ;  /* 0x0057b00001167983 */ /* 0x002ee80000300a00 */
[----:B------:R1:W-:Y:S04]  /*97db0*/  STL.64 [R1+0x2840], R18 ;  /* 0x0028401201007387 */ /* 0x0003e80000100a00 */
[----:B-1----:R-:W4:Y:S01]  /*97dc0*/  LDL.LU.64 R18, [R1+0x57a8] ;  /* 0x0057a80001127983 */ /* 0x002f220000300a00 */
[----:B------:R-:W-:-:S03]  /*97dd0*/  IMAD.X R27, R28, 0x1, R4, P3 ;  /* 0x000000011c1b7824 */ /* 0x000fc600018e0604 */
[----:B----4-:R-:W-:Y:S04]  /*97de0*/  STL.64 [R1+0x5790], R18 ;  /* 0x0057901201007387 */ /* 0x010fe80000100a00 */
[----:B------:R1:W-:Y:S04]  /*97df0*/  STL.64 [R1+0x2848], R26 ;  /* 0x0028481a01007387 */ /* 0x0003e80000100a00 */
[----:B-1----:R-:W4:Y:S01]  /*97e00*/  LDL.LU.64 R26, [R1+0x57a0] ;  /* 0x0057a000011a7983 */ /* 0x002f220000300a00 */
[----:B------:R-:W-:-:S05]  /*97e10*/  IADD3 R18, P2, R29, R14, RZ ;  /* 0x0000000e1d127210 */ /* 0x000fca0007f5e0ff */
[----:B------:R-:W-:Y:S04]  /*97e20*/  STL [R1+0x2818], R18 ;  /* 0x0028181201007387 */ /* 0x000fe80000100800 */
[----:B----4-:R-:W-:Y:S04]  /*97e30*/  STL.64 [R1+0x5778], R26 ;  /* 0x0057781a01007387 */ /* 0x010fe80000100a00 */
[----:B---3--:R-:W-:Y:S04]  /*97e40*/  STL.64 [R1+0x5780], R22 ;  /* 0x0057801601007387 */ /* 0x008fe80000100a00 */
[----:B------:R1:W-:Y:S04]  /*97e50*/  STL [R1+0x5788], R23 ;  /* 0x0057881701007387 */ /* 0x0003e80000100800 */
[----:B-1----:R0:W3:Y:S01]  /*97e60*/  LDL.64 R22, [R1+0x2810] ;  /* 0x0028100001167983 */ /* 0x0020e20000100a00 */
[----:B------:R-:W-:-:S03]  /*97e70*/  IMAD.MOV.U32 R27, RZ, RZ, R19 ;  /* 0x000000ffff1b7224 */ /* 0x000fc600078e0013 */
[----:B------:R-:W2:Y:S01]  /*97e80*/  LDL R19, [R1+0x210] ;  /* 0x0002100001137983 */ /* 0x000ea20000100800 */
[----:B------:R-:W-:Y:S01]  /*97e90*/  IMAD.MOV.U32 R26, RZ, RZ, R18 ;  /* 0x000000ffff1a7224 */ /* 0x000fe200078e0012 */
[----:B------:R-:W-:Y:S01]  /*97ea0*/  IADD3 R18, P3, R29, R13, RZ ;  /* 0x0000000d1d127210 */ /* 0x000fe20007f7e0ff */
[----:B---3--:R-:W-:Y:S02]  /*97eb0*/  IMAD.X R23, R28, 0x1, R2, P1 ;  /* 0x000000011c177824 */ /* 0x008fe400008e0602 */
[----:B--2---:R-:W-:Y:S01]  /*97ec0*/  IMAD.X R27, R19, 0x1, R16, P2 ;  /* 0x00000001131b7824 */ /* 0x004fe200010e0610 */
[----:B------:R-:W2:Y:S04]  /*97ed0*/  LDL.LU R28, [R1+0x5798] ;  /* 0x00579800011c7983 */ /* 0x000ea80000300800 */
[----:B------:R1:W-:Y:S01]  /*97ee0*/  STL [R1+0x2814], R23 ;  /* 0x0028141701007387 */ /* 0x0003e20000100800 */
[----:B------:R-:W-:Y:S01]  /*97ef0*/  IADD3 R22, P1, R29, R11, RZ ;  /* 0x0000000b1d167210 */ /* 0x000fe20007f3e0ff */
[----:B------:R-:W-:-:S02]  /*97f00*/  IMAD.X R19, R19, 0x1, R15, P3 ;  /* 0x0000000113137824 */ /* 0x000fc400018e060f */
[----:B-1----:R-:W-:Y:S02]  /*97f10*/  IMAD.MOV.U32 R23, RZ, RZ, R29 ;  /* 0x000000ffff177224 */ /* 0x002fe400078e001d */
[----:B------:R-:W3:Y:S04]  /*97f20*/  LDL R29, [R1+0x20c] ;  /* 0x00020c00011d7983 */ /* 0x000ee80000100800 */
[----:B------:R-:W-:Y:S04]  /*97f30*/  STL [R1+0x281c], R27 ;  /* 0x00281c1b01007387 */ /* 0x000fe80000100800 */
[----:B------:R1:W-:Y:S04]  /*97f40*/  STL [R1+0x5770], R15 ;  /* 0x0057700f01007387 */ /* 0x0003e80000100800 */
[----:B-1----:R-:W4:Y:S01]  /*97f50*/  LDL.LU R15, [R1+0x210] ;  /* 0x00021000010f7983 */ /* 0x002f220000300800 */
[----:B------:R-:W-:Y:S01]  /*97f60*/  IMAD.MOV.U32 R27, RZ, RZ, R23 ;  /* 0x000000ffff1b7224 */ /* 0x000fe200078e0017 */
[----:B------:R-:W-:-:S02]  /*97f70*/  IADD3 R26, P2, R23, R9, RZ ;  /* 0x00000009171a7210 */ /* 0x000fc40007f5e0ff */
[----:B------:R1:W-:Y:S02]  /*97f80*/  STL.64 [R1+0x2820], R18 ;  /* 0x0028201201007387 */ /* 0x0003e40000100a00 */
[----:B-1----:R-:W-:Y:S01]  /*97f90*/  IADD3 R18, P3, R27, R7, RZ ;  /* 0x000000071b127210 */ /* 0x002fe20007f7e0ff */
[----:B----4-:R-:W-:-:S04]  /*97fa0*/  IMAD.X R23, R15, 0x1, R12, P1 ;  /* 0x000000010f177824 */ /* 0x010fc800008e060c */
[----:B------:R-:W-:Y:S01]  /*97fb0*/  IMAD.X R19, R15, 0x1, R8, P3 ;  /* 0x000000010f137824 */ /* 0x000fe200018e0608 */
[----:B------:R1:W-:Y:S02]  /*97fc0*/  STL.64 [R1+0x27e8], R22 ;  /* 0x0027e81601007387 */ /* 0x0003e40000100a00 */
[----:B-1----:R-:W-:Y:S01]  /*97fd0*/  IADD3 R22, P1, R27, R5, RZ ;  /* 0x000000051b167210 */ /* 0x002fe20007f3e0ff */
[----:B------:R-:W-:Y:S02]  /*97fe0*/  IMAD.MOV.U32 R23, RZ, RZ, R27 ;  /* 0x000000ffff177224 */ /* 0x000fe400078e001b */
[----:B------:R-:W-:-:S05]  /*97ff0*/  IMAD.X R27, R15, 0x1, R10, P2 ;  /* 0x000000010f1b7824 */ /* 0x000fca00010e060a */
[----:B------:R-:W-:Y:S04]  /*98000*/  STL.64 [R1+0x27f0], R26 ;  /* 0x0027f01a01007387 */ /* 0x000fe80000100a00 */
[----:B------:R1:W-:Y:S04]  /*98010*/  STL.64 [R1+0x27f8], R18 ;  /* 0x0027f81201007387 */ /* 0x0003e80000100a00 */
[----:B-1----:R-:W4:Y:S01]  /*98020*/  LDL.LU.64 R18, [R1+0x5790] ;  /* 0x0057900001127983 */ /* 0x002f220000300a00 */
[----:B------:R-:W-:-:S03]  /*98030*/  IADD3 R26, P2, R23, R3, RZ ;  /* 0x00000003171a7210 */ /* 0x000fc60007f5e0ff */
[----:B----4-:R1:W-:Y:S02]  /*98040*/  STL.64 [R1+0x5768], R18 ;  /* 0x0057681201007387 */ /* 0x0103e40000100a00 */
[----:B-1----:R-:W-:Y:S01]  /*98050*/  IADD3 R18, P3, R23, R0, RZ ;  /* 0x0000000017127210 */ /* 0x002fe20007f7e0ff */
[----:B------:R-:W-:-:S05]  /*98060*/  IMAD.X R23, R15, 0x1, R6, P1 ;  /* 0x000000010f177824 */ /* 0x000fca00008e0606 */
[----:B------:R1:W-:Y:S04]  /*98070*/  STL.64 [R1+0x2800], R22 ;  /* 0x0028001601007387 */ /* 0x0003e80000100a00 */
[----:B-1----:R0:W4:Y:S01]  /*98080*/  LDL.LU R23, [R1+0x5788] ;  /* 0x0057880001177983 */ /* 0x0021220000300800 */
[----:B--2---:R-:W-:Y:S01]  /*98090*/  IADD3 R22, P1, R28, R14, RZ ;  /* 0x0000000e1c167210 */ /* 0x004fe20007f3e0ff */
[----:B------:R-:W-:-:S04]  /*980a0*/  IMAD.X R27, R15, 0x1, R4, P2 ;  /* 0x000000010f1b7824 */ /* 0x000fc800010e0604 */
[----:B------:R4:W-:Y:S04]  /*980b0*/  STL [R1+0x27d8], R22 ;  /* 0x0027d81601007387 */ /* 0x0009e80000100800 */
[----:B----4-:R-:W2:Y:S04]  /*980c0*/  LDL.LU.64 R22, [R1+0x5780] ;  /* 0x0057800001167983 */ /* 0x010ea80000300a00 */
[----:B------:R1:W-:Y:S04]  /*980d0*/  STL.64 [R1+0x2808], R26 ;  /* 0x0028081a01007387 */ /* 0x0003e80000100a00 */
[----:B-1----:R-:W4:Y:S01]  /*980e0*/  LDL.LU.64 R26, [R1+0x5778] ;  /* 0x00577800011a7983 */ /* 0x002f220000300a00 */
[----:B------:R-:W-:-:S03]  /*980f0*/  IMAD.X R19, R15, 0x1, R2, P3 ;  /* 0x000000010f137824 */ /* 0x000fc600018e0602 */
[----:B----4-:R-:W-:Y:S04]  /*98100*/  STL.64 [R1+0x5758], R26 ;  /* 0x0057581a01007387 */ /* 0x010fe80000100a00 */
[----:B--2---:R1:W-:Y:S04]  /*98110*/  STL.64 [R1+0x5760], R22 ;  /* 0x0057601601007387 */ /* 0x0043e80000100a00 */
[----:B-1----:R0:W3:Y:S04]  /*98120*/  LDL.64 R22, [R1+0x27d8] ;  /* 0x0027d80001167983 */ /* 0x0020e80000100a00 */
[----:B------:R-:W2:Y:S04]  /*98130*/  LDL.LU R15, [R1+0x5770] ;  /* 0x00577000010f7983 */ /* 0x000ea80000300800 */
[----:B------:R-:W-:Y:S04]  /*98140*/  STL.64 [R1+0x27d0], R18 ;  /* 0x0027d01201007387 */ /* 0x000fe80000100a00 */
[----:B------:R1:W-:Y:S01]  /*98150*/  STL [R1+0x5740], R16 ;  /* 0x0057401001007387 */ /* 0x0003e20000100800 */
[----:B------:R-:W-:Y:S01]  /*98160*/  IADD3 R26, P2, R28, R13, RZ ;  /* 0x0000000d1c1a7210 */ /* 0x000fe20007f5e0ff */
[----:B---3--:R-:W-:-:S02]  /*98170*/  IMAD.X R23, R29, 0x1, R16, P1 ;  /* 0x000000011d177824 */ /* 0x008fc400008e0610 */
[----:B-1----:R-:W2:Y:S01]  /*98180*/  LDL.LU R16, [R1+0x20c] ;  /* 0x00020c0001107983 */ /* 0x002ea20000300800 */
[----:B------:R-:W-:-:S03]  /*98190*/  IADD3 R18, P3, R28, R11, RZ ;  /* 0x0000000b1c127210 */ /* 0x000fc60007f7e0ff */
[----:B------:R-:W-:Y:S01]  /*981a0*/  STL [R1+0x27dc], R23 ;  /* 0x0027dc1701007387 */ /* 0x000fe20000100800 */
[----:B------:R-:W-:Y:S01]  /*981b0*/  IADD3 R22, P1, R28, R9, RZ ;  /* 0x000000091c167210 */ /* 0x000fe20007f3e0ff */
[C---:B--2---:R-:W-:Y:S02]  /*981c0*/  IMAD.X R27, R16.reuse, 0x1, R15, P2 ;  /* 0x00000001101b7824 */ /* 0x044fe400010e060f */
[----:B------:R-:W-:-:S03]  /*981d0*/  IMAD.X R19, R16, 0x1, R12, P3 ;  /* 0x0000000110137824 */ /* 0x000fc600018e060c */
[----:B------:R-:W-:Y:S04]  /*981e0*/  STL.64 [R1+0x27e0], R26 ;  /* 0x0027e01a01007387 */ /* 0x000fe80000100a00 */
[----:B------:R1:W-:Y:S04]  /*981f0*/  STL.64 [R1+0x27a8], R18 ;  /* 0x0027a81201007387 */ /* 0x0003e80000100a00 */
[----:B-1----:R-:W2:Y:S04]  /*98200*/  LDL.LU.64 R18, [R1+0x5768] ;  /* 0x0057680001127983 */ /* 0x002ea80000300a00 */
[----:B------:R1:W-:Y:S01]  /*98210*/  STL.64 [R1+0x5750], R12 ;  /* 0x0057500c01007387 */ /* 0x0003e20000100a00 */
[----:B------:R-:W-:-:S05]  /*98220*/  IMAD.X R23, R16, 0x1, R10, P1 ;  /* 0x0000000110177824 */ /* 0x000fca00008e060a */
[----:B------:R3:W-:Y:S01]  /*98230*/  STL.64 [R1+0x27b0], R22 ;  /* 0x0027b01601007387 */ /* 0x0007e20000100a00 */
[----:B-1----:R-:W-:-:S05]  /*98240*/  IADD3 R12, P3, R28, R5, RZ ;  /* 0x000000051c0c7210 */ /* 0x002fca0007f7e0ff */
[----:B------:R-:W-:Y:S04]  /*98250*/  STL [R1+0x27c0], R12 ;  /* 0x0027c00c01007387 */ /* 0x000fe80000100800 */
[----:B---3--:R-:W3:Y:S04]  /*98260*/  LDL.LU.64 R22, [R1+0x5760] ;  /* 0x0057600001167983 */ /* 0x008ee80000300a00 */
[----:B------:R1:W-:Y:S04]  /*98270*/  STL.64 [R1+0x5748], R10 ;  /* 0x0057480a01007387 */ /* 0x0003e80000100a00 */
[----:B-1----:R-:W4:Y:S04]  /*98280*/  LDL R10, [R1+0x2234] ;  /* 0x00223400010a7983 */ /* 0x002f280000100800 */
[----:B--2---:R1:W-:Y:S04]  /*98290*/  STL.64 [R1+0x5738], R18 ;  /* 0x0057381201007387 */ /* 0x0043e80000100a00 */
[----:B-1----:R0:W2:Y:S01]  /*982a0*/  LDL.64 R18, [R1+0x27c0] ;  /* 0x0027c00001127983 */ /* 0x0020a20000100a00 */
[----:B------:R-:W-:-:S02]  /*982b0*/  IADD3 R26, P2, R28, R7, RZ ;  /* 0x000000071c1a7210 */ /* 0x000fc40007f5e0ff */
[----:B------:R-:W-:-:S03]  /*982c0*/  IADD3 R12, P1, R28, R3, RZ ;  /* 0x000000031c0c7210 */ /* 0x000fc60007f3e0ff */
[C---:B------:R-:W-:Y:S02]  /*982d0*/  IMAD.X R27, R16.reuse, 0x1, R8, P2 ;  /* 0x00000001101b7824 */ /* 0x040fe400010e0608 */
[----:B------:R-:W-:-:S03]  /*982e0*/  IMAD.X R13, R16, 0x1, R4, P1 ;  /* 0x00000001100d7824 */ /* 0x000fc600008e0604 */
[----:B------:R1:W-:Y:S04]  /*982f0*/  STL.64 [R1+0x27b8], R26 ;  /* 0x0027b81a01007387 */ /* 0x0003e80000100a00 */
[----:B-1----:R-:W3:Y:S04]  /*98300*/  LDL.LU.64 R26, [R1+0x5758] ;  /* 0x00575800011a7983 */ /* 0x002ee80000300a00 */
[----:B------:R-:W-:Y:S01]  /*98310*/  STL.64 [R1+0x5730], R6 ;  /* 0x0057300601007387 */ /* 0x000fe20000100a00 */
[----:B--2---:R-:W-:-:S05]  /*98320*/  IMAD.X R19, R16, 0x1, R6, P3 ;  /* 0x0000000110137824 */ /* 0x004fca00018e0606 */
[----:B------:R-:W-:Y:S04]  /*98330*/  STL [R1+0x27c4], R19 ;  /* 0x0027c41301007387 */ /* 0x000fe80000100800 */
[----:B------:R1:W-:Y:S04]  /*98340*/  STL.64 [R1+0x27c8], R12 ;  /* 0x0027c80c01007387 */ /* 0x0003e80000100a00 */
[----:B-1----:R-:W2:Y:S04]  /*98350*/  LDL.LU.64 R12, [R1+0x5750] ;  /* 0x00575000010c7983 */ /* 0x002ea80000300a00 */
[----:B------:R1:W-:Y:S04]  /*98360*/  STL [R1+0x5724], R4 ;  /* 0x0057240401007387 */ /* 0x0003e80000100800 */
[----:B-1----:R-:W2:Y:S01]  /*98370*/  LDL.LU R4, [R1+0x2234] ;  /* 0x0022340001047983 */ /* 0x002ea20000300800 */
[----:B------:R-:W-:-:S02]  /*98380*/  IADD3 R28, P2, R28, R0, RZ ;  /* 0x000000001c1c7210 */ /* 0x000fc40007f5e0ff */
[----:B----4-:R-:W-:-:S03]  /*98390*/  IADD3 R18, P3, R10, R14, RZ ;  /* 0x0000000e0a127210 */ /* 0x010fc60007f7e0ff */
[----:B------:R-:W-:Y:S01]  /*983a0*/  IMAD.X R29, R16, 0x1, R2, P2 ;  /* 0x00000001101d7824 */ /* 0x000fe200010e0602 */
[----:B--2---:R-:W-:-:S05]  /*983b0*/  IADD3 R10, P1, R4, R13, RZ ;  /* 0x0000000d040a7210 */ /* 0x004fca0007f3e0ff */
[----:B------:R1:W-:Y:S04]  /*983c0*/  STL [R1+0x27a0], R10 ;  /* 0x0027a00a01007387 */ /* 0x0003e80000100800 */
[----:B-1----:R-:W2:Y:S04]  /*983d0*/  LDL.LU.64 R10, [R1+0x5748] ;  /* 0x00574800010a7983 */ /* 0x002ea80000300a00 */
[----:B------:R-:W4:Y:S04]  /*983e0*/  LDL.LU R16, [R1+0x5740] ;  /* 0x0057400001107983 */ /* 0x000f280000300800 */
[----:B------:R1:W-:Y:S02]  /*983f0*/  STL.64 [R1+0x2790], R28 ;  /* 0x0027901c01007387 */ /* 0x0003e40000100a00 */
[----:B-1----:R-:W-:-:S05]  /*98400*/  IMAD.MOV.U32 R28, RZ, RZ, R17 ;  /* 0x000000ffff1c7224 */ /* 0x002fca00078e0011 */
[----:B------:R-:W-:Y:S04]  /*98410*/  STL [R1+0x5720], R28 ;  /* 0x0057201c01007387 */ /* 0x000fe80000100800 */
[----:B------:R-:W3:Y:S04]  /*98420*/  LDL.LU R17, [R1+0x223c] ;  /* 0x00223c0001117983 */ /* 0x000ee80000300800 */
[----:B---3--:R1:W-:Y:S04]  /*98430*/  STL [R1+0x56fc], R17 ;  /* 0x0056fc1101007387 */ /* 0x0083e80000100800 */
[----:B-1----:R-:W3:Y:S04]  /*98440*/  LDL.LU R17, [R1+0x2238] ;  /* 0x0022380001117983 */ /* 0x002ee80000300800 */
[----:B------:R-:W4:Y:S02]  /*98450*/  LDL R29, [R1+0x208] ;  /* 0x00020800011d7983 */ /* 0x000f240000100800 */
[----:B----4-:R-:W-:-:S05]  /*98460*/  IMAD.X R19, R29, 0x1, R16, P3 ;  /* 0x000000011d137824 */ /* 0x010fca00018e0610 */
[----:B------:R1:W-:Y:S04]  /*98470*/  STL.64 [R1+0x2798], R18 ;  /* 0x0027981201007387 */ /* 0x0003e80000100a00 */
[----:B-1----:R-:W4:Y:S04]  /*98480*/  LDL.LU.64 R18, [R1+0x5738] ;  /* 0x0057380001127983 */ /* 0x002f280000300a00 */
[----:B---3--:R1:W-:Y:S04]  /*98490*/  STL.64 [R1+0x5728], R16 ;  /* 0x0057281001007387 */ /* 0x0083e80000100a00 */
[----:B-1----:R0:W3:Y:S01]  /*984a0*/  LDL.64 R16, [R1+0x27a0] ;  /* 0x0027a00001107983 */ /* 0x0020e20000100a00 */
[----:B------:R-:W-:-:S02]  /*984b0*/  IADD3 R6, P3, R4, R9, RZ ;  /* 0x0000000904067210 */ /* 0x000fc40007f7e0ff */
[----:B--2---:R-:W-:-:S03]  /*984c0*/  IADD3 R28, P2, R4, R11, RZ ;  /* 0x0000000b041c7210 */ /* 0x004fc60007f5e0ff */
[----:B------:R1:W-:Y:S04]  /*984d0*/  STL [R1+0x2770], R6 ;  /* 0x0027700601007387 */ /* 0x0003e80000100800 */
[----:B-1----:R-:W2:Y:S01]  /*984e0*/  LDL.LU.64 R6, [R1+0x5730] ;  /* 0x0057300001067983 */ /* 0x002ea20000300a00 */
[C---:B---3--:R-:W-:Y:S02]  /*984f0*/  IMAD.X R17, R29.reuse, 0x1, R15, P1 ;  /* 0x000000011d117824 */ /* 0x048fe400008e060f */
[----:B------:R-:W-:-:S03]  /*98500*/  IMAD.X R29, R29, 0x1, R12, P2 ;  /* 0x000000011d1d7824 */ /* 0x000fc600010e060c */
[----:B------:R1:W-:Y:S04]  /*98510*/  STL [R1+0x27a4], R17 ;  /* 0x0027a41101007387 */ /* 0x0003e80000100800 */
[----:B-1----:R-:W3:Y:S04]  /*98520*/  LDL R17, [R1+0x204] ;  /* 0x0002040001117983 */ /* 0x002ee80000100800 */
[----:B------:R1:W-:Y:S04]  /*98530*/  STL [R1+0x571c], R12 ;  /* 0x00571c0c01007387 */ /* 0x0003e80000100800 */
[----:B-1----:R-:W4:Y:S04]  /*98540*/  LDL.LU R12, [R1+0x208] ;  /* 0x00020800010c7983 */ /* 0x002f280000300800 */
[----:B------:R-:W-:Y:S04]  /*98550*/  STL.64 [R1+0x2768], R28 ;  /* 0x0027681c01007387 */ /* 0x000fe80000100a00 */
[----:B------:R1:W-:Y:S04]  /*98560*/  STL.64 [R1+0x5708], R22 ;  /* 0x0057081601007387 */ /* 0x0003e80000100a00 */
[----:B-1----:R0:W4:Y:S01]  /*98570*/  LDL.64 R22, [R1+0x2770] ;  /* 0x0027700001167983 */ /* 0x0021220000100a00 */
[----:B--2---:R-:W-:-:S02]  /*98580*/  IADD3 R16, P1, R4, R7, RZ ;  /* 0x0000000704107210 */ /* 0x004fc40007f3e0ff */
[----:B------:R-:W-:Y:S01]  /*98590*/  IADD3 R28, P2, R4, R5, RZ ;  /* 0x00000005041c7210 */ /* 0x000fe20007f5e0ff */
[----:B------:R1:W-:Y:S04]  /*985a0*/  STL.64 [R1+0x5710], R26 ;  /* 0x0057101a01007387 */ /* 0x0003e80000100a00 */
[----:B------:R-:W-:Y:S01]  /*985b0*/  STL [R1+0x5718], R27 ;  /* 0x0057181b01007387 */ /* 0x000fe20000100800 */
[----:B---3--:R-:W-:Y:S02]  /*985c0*/  IMAD.MOV.U32 R29, RZ, RZ, R17 ;  /* 0x000000ffff1d7224 */ /* 0x008fe400078e0011 */
[C---:B----4-:R-:W-:Y:S02]  /*985d0*/  IMAD.X R17, R12.reuse, 0x1, R8, P1 ;  /* 0x000000010c117824 */ /* 0x050fe400008e0608 */
[----:B------:R-:W-:Y:S01]  /*985e0*/  IMAD.X R23, R12, 0x1, R10, P3 ;  /* 0x000000010c177824 */ /* 0x000fe200018e060a */
[----:B-1----:R-:W-:-:S04]  /*985f0*/  IADD3 R26, P3, R4, R3, RZ ;  /* 0x00000003041a7210 */ /* 0x002fc80007f7e0ff */
[----:B------:R1:W-:Y:S04]  /*98600*/  STL [R1+0x2774], R23 ;  /* 0x0027741701007387 */ /* 0x0003e80000100800 */
[----:B------:R2:W-:Y:S01]  /*98610*/  STL.64 [R1+0x2778], R16 ;  /* 0x0027781001007387 */ /* 0x0005e20000100a00 */
[----:B------:R-:W-:Y:S01]  /*98620*/  IADD3 R22, P1, R4, R0, RZ ;  /* 0x0000000004167210 */ /* 0x000fe20007f3e0ff */
[----:B-1----:R-:W-:Y:S02]  /*98630*/  IMAD.MOV.U32 R23, RZ, RZ, R29 ;  /* 0x000000ffff177224 */ /* 0x002fe400078e001d */
[C---:B------:R-:W-:Y:S01]  /*98640*/  IMAD.X R29, R12.reuse, 0x1, R6, P2 ;  /* 0x000000010c1d7824 */ /* 0x040fe200010e0606 */
[----:B--2---:R-:W2:Y:S04]  /*98650*/  LDL.LU.64 R16, [R1+0x5728] ;  /* 0x0057280001107983 */ /* 0x004ea80000300a00 */
[----:B------:R-:W3:Y:S04]  /*98660*/  LDL.LU R4, [R1+0x5724] ;  /* 0x0057240001047983 */ /* 0x000ee80000300800 */
[----:B------:R1:W-:Y:S04]  /*98670*/  STL.64 [R1+0x2780], R28 ;  /* 0x0027801c01007387 */ /* 0x0003e80000100a00 */
[----:B-1----:R-:W4:Y:S04]  /*98680*/  LDL.LU R28, [R1+0x5720] ;  /* 0x00572000011c7983 */ /* 0x002f280000300800 */
[----:B------:R-:W4:Y:S01]  /*98690*/  LDL.LU R29, [R1+0x4c8] ;  /* 0x0004c800011d7983 */ /* 0x000f220000300800 */
[----:B---3--:R-:W-:-:S03]  /*986a0*/  IMAD.X R27, R12, 0x1, R4, P3 ;  /* 0x000000010c1b7824 */ /* 0x008fc600018e0604 */
[----:B----4-:R2:W-:Y:S04]  /*986b0*/  STL.64 [R1+0x5700], R28 ;  /* 0x0057001c01007387 */ /* 0x0105e80000100a00 */
[----:B------:R1:W-:Y:S01]  /*986c0*/  STL.64 [R1+0x2788], R26 ;  /* 0x0027881a01007387 */ /* 0x0003e20000100a00 */
[C---:B--2---:R-:W-:Y:S02]  /*986d0*/  IADD3 R28, P2, R17.reuse, R14, RZ ;  /* 0x0000000e111c7210 */ /* 0x044fe40007f5e0ff */
[----:B-1----:R-:W-:Y:S01]  /*986e0*/  IADD3 R26, P3, R17, R13, RZ ;  /* 0x0000000d111a7210 */ /* 0x002fe20007f7e0ff */
[----:B------:R-:W-:Y:S02]  /*986f0*/  IMAD.MOV.U32 R27, RZ, RZ, R23 ;  /* 0x000000ffff1b7224 */ /* 0x000fe400078e0017 */
[----:B------:R-:W-:-:S02]  /*98700*/  IMAD.X R23, R12, 0x1, R2, P1 ;  /* 0x000000010c177824 */ /* 0x000fc400008e0602 */
[----:B------:R-:W2:Y:S01]  /*98710*/  LDL.LU R12, [R1+0x571c] ;  /* 0x00571c00010c7983 */ /* 0x000ea20000300800 */
[C---:B------:R-:W-:Y:S02]  /*98720*/  IMAD.X R29, R27.reuse, 0x1, R16, P2 ;  /* 0x000000011b1d7824 */ /* 0x040fe400010e0610 */
[----:B------:R-:W-:Y:S01]  /*98730*/  IMAD.X R27, R27, 0x1, R15, P3 ;  /* 0x000000011b1b7824 */ /* 0x000fe200018e060f */
[----:B------:R-:W-:Y:S04]  /*98740*/  STL.64 [R1+0x2750], R22 ;  /* 0x0027501601007387 */ /* 0x000fe80000100a00 */
[----:B------:R-:W-:Y:S04]  /*98750*/  STL.64 [R1+0x2758], R28 ;  /* 0x0027581c01007387 */ /* 0x000fe80000100a00 */
[----:B------:R1:W-:Y:S04]  /*98760*/  STL.64 [R1+0x2760], R26 ;  /* 0x0027601a01007387 */ /* 0x0003e80000100a00 */
[----:B-1----:R0:W3:Y:S01]  /*98770*/  LDL.LU R27, [R1+0x5718] ;  /* 0x00571800011b7983 */ /* 0x0020e20000300800 */
[----:B------:R-:W-:-:S05]  /*98780*/  IADD3 R26, P3, R17, R7, RZ ;  /* 0x00000007111a7210 */ /* 0x000fca0007f7e0ff */
[----:B------:R3:W-:Y:S04]  /*98790*/  STL [R1+0x2738], R26 ;  /* 0x0027381a01007387 */ /* 0x0007e80000100800 */
[----:B---3--:R-:W3:Y:S04]  /*987a0*/  LDL.LU.64 R26, [R1+0x5710] ;  /* 0x00571000011a7983 */ /* 0x008ee80000300a00 */
[----:B------:R1:W-:Y:S04]  /*987b0*/  STL [R1+0x56f8], R7 ;  /* 0x0056f80701007387 */ /* 0x0003e80000100800 */
[----:B-1----:R-:W2:Y:S01]  /*987c0*/  LDL.LU R7, [R1+0x204] ;  /* 0x0002040001077983 */ /* 0x002ea20000300800 */
[----:B------:R-:W-:-:S05]  /*987d0*/  IADD3 R22, P1, R17, R11, RZ ;  /* 0x0000000b11167210 */ /* 0x000fca0007f3e0ff */
[----:B--2---:R-:W-:-:S05]  /*987e0*/  IMAD.X R23, R7, 0x1, R12, P1 ;  /* 0x0000000107177824 */ /* 0x004fca00008e060c */
[----:B------:R1:W-:Y:S04]  /*987f0*/  STL.64 [R1+0x2728], R22 ;  /* 0x0027281601007387 */ /* 0x0003e80000100a00 */
[----:B-1----:R-:W2:Y:S04]  /*98800*/  LDL.LU.64 R22, [R1+0x5708] ;  /* 0x0057080001167983 */ /* 0x002ea80000300a00 */
[----:B--2---:R1:W-:Y:S04]  /*98810*/  STL.64 [R1+0x56e0], R22 ;  /* 0x0056e01601007387 */ /* 0x0043e80000100a00 */
[----:B-1----:R0:W3:Y:S01]  /*98820*/  LDL.64 R22, [R1+0x2738] ;  /* 0x0027380001167983 */ /* 0x0020e20000100a00 */
[----:B------:R-:W-:Y:S01]  /*98830*/  IADD3 R28, P2, R17, R9, RZ ;  /* 0x00000009111c7210 */ /* 0x000fe20007f5e0ff */
[----:B---3--:R-:W-:-:S02]  /*98840*/  IMAD.MOV.U32 R23, RZ, RZ, R27 ;  /* 0x000000ffff177224 */ /* 0x008fc400078e001b */
[----:B------:R-:W2:Y:S02]  /*98850*/  LDL R27, [R1+0x21e0] ;  /* 0x0021e000011b7983 */ /* 0x000ea40000100800 */
[----:B------:R-:W-:Y:S02]  /*98860*/  IMAD.X R29, R7, 0x1, R10, P2 ;  /* 0x00000001071d7824 */ /* 0x000fe400010e060a */
[----:B--2---:R1:W-:Y:S04]  /*98870*/  STL.64 [R1+0x56e8], R26 ;  /* 0x0056e81a01007387 */ /* 0x0043e80000100a00 */
[----:B------:R2:W-:Y:S01]  /*98880*/  STL.64 [R1+0x2730], R28 ;  /* 0x0027301c01007387 */ /* 0x0005e20000100a00 */
[----:B-1----:R-:W-:-:S05]  /*98890*/  IADD3 R26, P1, R17, R5, RZ ;  /* 0x00000005111a7210 */ /* 0x002fca0007f3e0ff */
[----:B------:R1:W-:Y:S04]  /*988a0*/  STL [R1+0x2740], R26 ;  /* 0x0027401a01007387 */ /* 0x0003e80000100800 */
[----:B--2---:R-:W2:Y:S01]  /*988b0*/  LDL.LU.64 R28, [R1+0x5700] ;  /* 0x00570000011c7983 */ /* 0x004ea20000300a00 */
[----:B------:R-:W-:Y:S02]  /*988c0*/  IMAD.MOV.U32 R27, RZ, RZ, R23 ;  /* 0x000000ffff1b7224 */ /* 0x000fe400078e0017 */
[----:B------:R-:W-:Y:S01]  /*988d0*/  IMAD.X R23, R7, 0x1, R8, P3 ;  /* 0x0000000107177824 */ /* 0x000fe200018e0608 */
[----:B------:R-:W-:-:S04]  /*988e0*/  IADD3 R22, P3, R17, R0, RZ ;  /* 0x0000000011167210 */ /* 0x000fc80007f7e0ff */
[----:B------:R3:W-:Y:S01]  /*988f0*/  STL [R1+0x273c], R23 ;  /* 0x00273c1701007387 */ /* 0x0007e20000100800 */
[----:B-1----:R-:W-:-:S03]  /*98900*/  IADD3 R26, P2, R17, R3, RZ ;  /* 0x00000003111a7210 */ /* 0x002fc60007f5e0ff */
[----:B------:R-:W4:Y:S04]  /*98910*/  LDL.LU R17, [R1+0x56fc] ;  /* 0x0056fc0001117983 */ /* 0x000f280000300800 */
[----:B---3--:R-:W3:Y:S04]  /*98920*/  LDL.LU R23, [R1+0x2278] ;  /* 0x0022780001177983 */ /* 0x008ee80000300800 */
[----:B--2---:R1:W-:Y:S04]  /*98930*/  STL.64 [R1+0x56f0], R28 ;  /* 0x0056f01c01007387 */ /* 0x0043e80000100a00 */
[----:B-1----:R0:W2:Y:S04]  /*98940*/  LDL.64 R28, [R1+0x2740] ;  /* 0x00274000011c7983 */ /* 0x0020a80000100a00 */
[----:B------:R1:W-:Y:S04]  /*98950*/  STL [R1+0x56d0], R0 ;  /* 0x0056d00001007387 */ /* 0x0003e80000100800 */
[----:B-1----:R-:W3:Y:S01]  /*98960*/  LDL.LU R0, [R1+0x200] ;  /* 0x0002000001007983 */ /* 0x002ee20000300800 */
[----:B--2---:R-:W-:-:S05]  /*98970*/  IMAD.X R29, R7, 0x1, R6, P1 ;  /* 0x00000001071d7824 */ /* 0x004fca00008e0606 */
[----:B------:R1:W-:Y:S02]  /*98980*/  STL [R1+0x2744], R29 ;  /* 0x0027441d01007387 */ /* 0x0003e40000100800 */
[----:B-1----:R-:W-:Y:S02]  /*98990*/  IMAD.MOV.U32 R29, RZ, RZ, R27 ;  /* 0x000000ffff1d7224 */ /* 0x002fe400078e001b */
[----:B------:R-:W-:Y:S01]  /*989a0*/  IMAD.X R27, R7, 0x1, R4, P2 ;  /* 0x00000001071b7824 */ /* 0x000fe200010e0604 */
[----:B----4-:R-:W-:-:S04]  /*989b0*/  IADD3 R28, P1, R17, R14, RZ ;  /* 0x0000000e111c7210 */ /* 0x010fc80007f3e0ff */
[----:B------:R3:W-:Y:S02]  /*989c0*/  STL.64 [R1+0x2748], R26 ;  /* 0x0027481a01007387 */ /* 0x0007e40000100a00 */
[----:B---3--:R-:W-:Y:S02]  /*989d0*/  IMAD.MOV.U32 R27, RZ, RZ, R23 ;  /* 0x000000ffff1b7224 */ /* 0x008fe400078e0017 */
[----:B------:R-:W-:Y:S01]  /*989e0*/  IMAD.X R23, R7, 0x1, R2, P3 ;  /* 0x0000000107177824 */ /* 0x000fe200018e0602 */
[----:B------:R-:W-:Y:S01]  /*989f0*/  IADD3 R26, P2, R17, R13, RZ ;  /* 0x0000000d111a7210 */ /* 0x000fe20007f5e0ff */
[----:B------:R-:W2:Y:S04]  /*98a00*/  LDL.LU R7, [R1+0x56f8] ;  /* 0x0056f80001077983 */ /* 0x000ea80000300800 */
[----:B------:R-:W-:Y:S04]  /*98a10*/  STL.64 [R1+0x56d8], R2 ;  /* 0x0056d80201007387 */ /* 0x000fe80000100a00 */
[----:B------:R1:W-:Y:S02]  /*98a20*/  STL.64 [R1+0x2710], R22 ;  /* 0x0027101601007387 */ /* 0x0003e40000100a00 */
[----:B-1----:R-:W-:-:S02]  /*98a30*/  IMAD.MOV.U32 R23, RZ, RZ, R29 ;  /* 0x000000ffff177224 */ /* 0x002fc400078e001d */
[C---:B------:R-:W-:Y:S02]  /*98a40*/  IMAD.X R29, R0.reuse, 0x1, R16, P1 ;  /* 0x00000001001d7824 */ /* 0x040fe400008e0610 */
[----:B------:R-:W-:Y:S02]  /*98a50*/  IMAD.MOV.U32 R3, RZ, RZ, R27 ;  /* 0x000000ffff037224 */ /* 0x000fe400078e001b */
[----:B------:R-:W-:Y:S01]  /*98a60*/  IMAD.X R27, R0, 0x1, R15, P2 ;  /* 0x00000001001b7824 */ /* 0x000fe200010e060f */
[----:B------:R-:W-:Y:S01]  /*98a70*/  IADD3 R22, P3, R17, R11, RZ ;  /* 0x0000000b11167210 */ /* 0x000fe20007f7e0ff */
[----:B------:R1:W-:Y:S04]  /*98a80*/  STL.64 [R1+0x2718], R28 ;  /* 0x0027181c01007387 */ /* 0x0003e80000100a00 */
[----:B-1----:R-:W3:Y:S04]  /*98a90*/  LDL.LU.64 R28, [R1+0x56f0] ;  /* 0x0056f000011c7983 */ /* 0x002ee80000300a00 */
[----:B------:R1:W-:Y:S04]  /*98aa0*/  STL.64 [R1+0x2720], R26 ;  /* 0x0027201a01007387 */ /* 0x0003e80000100a00 */
[----:B-1----:R-:W4:Y:S04]  /*98ab0*/  LDL.LU.64 R26, [R1+0x56e8] ;  /* 0x0056e800011a7983 */ /* 0x002f280000300a00 */
[----:B------:R1:W-:Y:S02]  /*98ac0*/  STL.64 [R1+0x56b0], R14 ;  /* 0x0056b00e01007387 */ /* 0x0003e40000100a00 */
[----:B-1----:R-:W-:-:S02]  /*98ad0*/  IMAD.MOV.U32 R15, RZ, RZ, R23 ;  /* 0x000000ffff0f7224 */ /* 0x002fc400078e0017 */
[----:B------:R-:W-:-:S05]  /*98ae0*/  IMAD.X R23, R0, 0x1, R12, P3 ;  /* 0x0000000100177824 */ /* 0x000fca00018e060c */
[----:B------:R1:W-:Y:S04]  /*98af0*/  STL.64 [R1+0x26e8], R22 ;  /* 0x0026e81601007387 */ /* 0x0003e80000100a00 */
[----:B-1----:R-:W2:Y:S01]  /*98b00*/  LDL.LU.64 R22, [R1+0x56e0] ;  /* 0x0056e00001167983 */ /* 0x002ea20000300a00 */
[----:B------:R-:W-:Y:S02]  /*98b10*/  IADD3 R2, P1, R17, R9, RZ ;  /* 0x0000000911027210 */ /* 0x000fe40007f3e0ff */
[----:B----4-:R-:W-:Y:S02]  /*98b20*/  ISETP.LT.AND P3, PT, R27, UR48, !P0 ;  /* 0x000000301b007c0c */ /* 0x010fe4000c761270 */
[----:B---3--:R-:W-:Y:S02]  /*98b30*/  LOP3.LUT R29, R29, 0xfffffdff, RZ, 0xc0, !PT ;  /* 0xfffffdff1d1d7812 */ /* 0x008fe400078ec0ff */
[----:B--2---:R-:W-:Y:S01]  /*98b40*/  IADD3 R14, P2, R17, R7, RZ ;  /* 0x00000007110e7210 */ /* 0x004fe20007f5e0ff */
[----:B------:R-:W-:Y:S01]  /*98b50*/  ULDC UR48, c[0x0][0x228] ;  /* 0x00008a0000307ab9 */ /* 0x000fe20000000800 */
[----:B------:R-:W-:Y:S04]  /*98b60*/  STL.64 [R1+0x56c8], R22 ;  /* 0x0056c81601007387 */ /* 0x000fe80000100a00 */
[----:B------:R1:W-:Y:S04]  /*98b70*/  STL.64 [R1+0x56b8], R12 ;  /* 0x0056b80c01007387 */ /* 0x0003e80000100a00 */
[----:B-1----:R-:W2:Y:S04]  /*98b80*/  LDL.LU R12, [R1+0x225c] ;  /* 0x00225c00010c7983 */ /* 0x002ea80000300800 */
[----:B------:R-:W3:Y:S04]  /*98b90*/  LDL.LU R13, [R1+0x2248] ;  /* 0x00224800010d7983 */ /* 0x000ee80000300800 */
[----:B------:R1:W-:Y:S01]  /*98ba0*/  STL [R1+0x54b0], R27 ;  /* 0x0054b01b01007387 */ /* 0x0003e20000100800 */
[----:B------:R-:W-:-:S02]  /*98bb0*/  IMAD.MOV.U32 R23, RZ, RZ, R0 ;  /* 0x000000ffff177224 */ /* 0x000fc400078e0000 */
[----:B-1----:R-:W-:Y:S02]  /*98bc0*/  IMAD.MOV.U32 R27, RZ, RZ, R3 ;  /* 0x000000ffff1b7224 */ /* 0x002fe400078e0003 */
[----:B------:R-:W-:-:S05]  /*98bd0*/  IMAD.X R3, R0, 0x1, R10, P1 ;  /* 0x0000000100037824 */ /* 0x000fca00008e060a */
[----:B------:R1:W-:Y:S04]  /*98be0*/  STL.64 [R1+0x26f0], R2 ;  /* 0x0026f00201007387 */ /* 0x0003e80000100a00 */
[----:B-1----:R-:W4:Y:S04]  /*98bf0*/  LDL.LU.64 R2, [R1+0x56d8] ;  /* 0x0056d80001027983 */ /* 0x002f280000300a00 */
[----:B------:R-:W3:Y:S01]  /*98c00*/  LDL.LU R0, [R1+0x56d0] ;  /* 0x0056d00001007983 */ /* 0x000ee20000300800 */
[----:B------:R-:W-:-:S05]  /*98c10*/  @P3 LOP3.LUT R29, R29, 0x200, RZ, 0xfc, !PT ;  /* 0x000002001d1d3812 */ /* 0x000fca00078efcff */
[----:B------:R1:W-:Y:S01]  /*98c20*/  STL [R1+0x54b4], R29 ;  /* 0x0054b41d01007387 */ /* 0x0003e20000100800 */
[----:B------:R-:W-:Y:S01]  /*98c30*/  IADD3 R22, P1, R17, R5, RZ ;  /* 0x0000000511167210 */ /* 0x000fe20007f3e0ff */
[----:B-1----:R-:W-:Y:S02]  /*98c40*/  IMAD.MOV.U32 R29, RZ, RZ, R15 ;  /* 0x000000ffff1d7224 */ /* 0x002fe400078e000f */
[----:B------:R-:W-:-:S05]  /*98c50*/  IMAD.X R15, R23, 0x1, R8, P2 ;  /* 0x00000001170f7824 */ /* 0x000fca00010e0608 */
[----:B------:R1:W-:Y:S02]  /*98c60*/  STL.64 [R1+0x26f8], R14 ;  /* 0x0026f80e01007387 */ /* 0x0003e40000100a00 */
[----:B-1----:R-:W-:-:S04]  /*98c70*/  IMAD.MOV.U32 R15, RZ, RZ, R23 ;  /* 0x000000ffff0f7224 */ /* 0x002fc800078e0017 */
[----:B------:R-:W-:-:S05]  /*98c80*/  IMAD.X R23, R15, 0x1, R6, P1 ;  /* 0x000000010f177824 */ /* 0x000fca00008e0606 */
[----:B------:R1:W-:Y:S04]  /*98c90*/  STL.64 [R1+0x2700], R22 ;  /* 0x0027001601007387 */ /* 0x0003e80000100a00 */
[----:B-1----:R-:W3:Y:S04]  /*98ca0*/  LDL.LU.64 R22, [R1+0x56c8] ;  /* 0x0056c80001167983 */ /* 0x002ee80000300a00 */
[----:B------:R2:W-:Y:S02]  /*98cb0*/  STL.64 [R1+0x56a8], R6 ;  /* 0x0056a80601007387 */ /* 0x0005e40000100a00 */
[----:B--2---:R-:W-:Y:S01]  /*98cc0*/  IMAD.MOV.U32 R6, RZ, RZ, R12 ;  /* 0x000000ffff067224 */ /* 0x004fe200078e000c */
[----:B----4-:R-:W-:-:S02]  /*98cd0*/  IADD3 R14, P2, R17, R3, RZ ;  /* 0x00000003110e7210 */ /* 0x010fc40007f5e0ff */
[----:B---3--:R-:W-:Y:S02]  /*98ce0*/  IADD3 R12, P1, R17, R0, RZ ;  /* 0x00000000110c7210 */ /* 0x008fe40007f3e0ff */
[----:B------:R-:W2:Y:S01]  /*98cf0*/  LDL.LU R17, [R1+0x56c0] ;  /* 0x0056c00001117983 */ /* 0x000ea20000300800 */
[----:B------:R-:W-:Y:S02]  /*98d00*/  IMAD.MOV.U32 R7, RZ, RZ, R13 ;  /* 0x000000ffff077224 */ /* 0x000fe400078e000d */
[----:B------:R-:W-:Y:S01]  /*98d10*/  IMAD.MOV.U32 R13, RZ, RZ, R15 ;  /* 0x000000ffff0d7224 */ /* 0x000fe200078e000f */
[----:B------:R1:W-:Y:S03]  /*98d20*/  STL.64 [R1+0x56a0], R4 ;  /* 0x0056a00401007387 */ /* 0x0003e60000100a00 */
[C---:B------:R-:W-:Y:S02]  /*98d30*/  IMAD.X R15, R13.reuse, 0x1, R4, P2 ;  /* 0x000000010d0f7824 */ /* 0x040fe400010e0604 */
[----:B------:R-:W-:Y:S01]  /*98d40*/  IMAD.X R13, R13, 0x1, R2, P1 ;  /* 0x000000010d0d7824 */ /* 0x000fe200008e0602 */
[----:B-1----:R-:W3:Y:S04]  /*98d50*/  LDL R5, [R1+0x2240] ;  /* 0x0022400001057983 */ /* 0x002ee80000100800 */
[----:B------:R-:W-:Y:S04]  /*98d60*/  STL.64 [R1+0x2708], R14 ;  /* 0x0027080e01007387 */ /* 0x000fe80000100a00 */
[----:B------:R1:W-:Y:S04]  /*98d70*/  STL.64 [R1+0x26e0], R12 ;  /* 0x0026e00c01007387 */ /* 0x0003e80000100a00 */
[----:B-1----:R-:W4:Y:S04]  /*98d80*/  LDL.LU.64 R12, [R1+0x56b8] ;  /* 0x0056b800010c7983 */ /* 0x002f280000300a00 */
[----:B------:R-:W-:Y:S01]  /*98d90*/  STL.64 [R1+0x5698], R2 ;  /* 0x0056980201007387 */ /* 0x000fe20000100a00 */
[----:B--2---:R-:W-:-:S02]  /*98da0*/  IADD3 R14, P2, R17, R9, RZ ;  /* 0x00000009110e7210 */ /* 0x004fc40007f5e0ff */
[----:B------:R-:W-:-:S05]  /*98db0*/  SHF.R.S32.HI R4, RZ, 0x1f, R17 ;  /* 0x0000001fff047819 */ /* 0x000fca0000011411 */
[----:B------:R-:W-:-:S05]  /*98dc0*/  IMAD.X R15, R4, 0x1, R10, P2 ;  /* 0x00000001040f7824 */ /* 0x000fca00010e060a */
[----:B------:R1:W-:Y:S04]  /*98dd0*/  STL.64 [R1+0x4598], R14 ;  /* 0x0045980e01007387 */ /* 0x0003e80000100a00 */
[----:B-1----:R-:W2:Y:S01]  /*98de0*/  LDL.LU.64 R14, [R1+0x56b0] ;  /* 0x0056b000010e7983 */ /* 0x002ea20000300a00 */
[----:B------:R-:W-:Y:S02]  /*98df0*/  IMAD.MOV.U32 R3, RZ, RZ, R25 ;  /* 0x000000ffff037224 */ /* 0x000fe400078e0019 */
[----:B------:R-:W-:Y:S01]  /*98e00*/  IMAD.MOV.U32 R25, RZ, RZ, R21 ;  /* 0x000000ffff197224 */ /* 0x000fe200078e0015 */
[----:B------:R1:W-:Y:S01]  /*98e10*/  STL.64 [R1+0x5690], R28 ;  /* 0x0056901c01007387 */ /* 0x0003e20000100a00 */
[----:B------:R-:W-:Y:S01]  /*98e20*/  IMAD.MOV.U32 R21, RZ, RZ, R19 ;  /* 0x000000ffff157224 */ /* 0x000fe200078e0013 */
[----:B---3--:R-:W-:Y:S01]  /*98e30*/  SHF.R.S32.HI R19, RZ, 0x1f, R5 ;  /* 0x0000001fff137819 */ /* 0x008fe20000011405 */
[----:B-1----:R-:W-:-:S02]  /*98e40*/  IMAD.MOV.U32 R28, RZ, RZ, R6 ;  /* 0x000000ffff1c7224 */ /* 0x002fc400078e0006 */
[----:B------:R-:W-:Y:S01]  /*98e50*/  IMAD.MOV.U32 R29, RZ, RZ, R7 ;  /* 0x000000ffff1d7224 */ /* 0x000fe200078e0007 */
[----:B--2---:R-:W-:-:S05]  /*98e60*/  IADD3 R6, P1, R5, R14, RZ ;  /* 0x0000000e05067210 */ /* 0x004fca0007f3e0ff */
[----:B------:R-:W-:-:S05]  /*98e70*/  IMAD.X R7, R19, 0x1, R16, P1 ;  /* 0x0000000113077824 */ /* 0x000fca00008e0610 */
[----:B------:R1:W-:Y:S04]  /*98e80*/  STL.64 [R1+0x26a8], R6 ;  /* 0x0026a80601007387 */ /* 0x0003e80000100a00 */
[----:B-1----:R-:W2:Y:S04]  /*98e90*/  LDL.LU.64 R6, [R1+0x56a8] ;  /* 0x0056a80001067983 */ /* 0x002ea80000300a00 */
[----:B------:R1:W-:Y:S04]  /*98ea0*/  STL.64 [R1+0x5688], R16 ;  /* 0x0056881001007387 */ /* 0x0003e80000100a00 */
[----:B-1----:R-:W3:Y:S01]  /*98eb0*/  LDL.LU R17, [R1+0x2240] ;  /* 0x0022400001117983 */ /* 0x002ee20000300800 */
[----:B----4-:R-:W-:-:S05]  /*98ec0*/  IADD3 R4, P2, R5, R13, RZ ;  /* 0x0000000d05047210 */ /* 0x010fca0007f5e0ff */
[----:B------:R-:W-:Y:S02]  /*98ed0*/  IMAD.X R5, R19, 0x1, R15, P2 ;  /* 0x0000000113057824 */ /* 0x000fe400010e060f */
[----:B------:R-:W-:-:S03]  /*98ee0*/  IMAD.MOV.U32 R16, RZ, RZ, R3 ;  /* 0x000000ffff107224 */ /* 0x000fc600078e0003 */
[----:B------:R1:W-:Y:S01]  /*98ef0*/  STL.64 [R1+0x26b0], R4 ;  /* 0x0026b00401007387 */ /* 0x0003e20000100a00 */
[C---:B---3--:R-:W-:Y:S02]  /*98f00*/  IADD3 R2, P1, R17.reuse, R11, RZ ;  /* 0x0000000b11027210 */ /* 0x048fe40007f3e0ff */
[----:B-1----:R-:W-:-:S03]  /*98f10*/  IADD3 R4, P2, R17, R9, RZ ;  /* 0x0000000911047210 */ /* 0x002fc60007f5e0ff */
[C---:B------:R-:W-:Y:S02]  /*98f20*/  IMAD.X R3, R19.reuse, 0x1, R12, P1 ;  /* 0x0000000113037824 */ /* 0x040fe400008e060c */
[----:B------:R-:W-:-:S03]  /*98f30*/  IMAD.X R5, R19, 0x1, R10, P2 ;  /* 0x0000000113057824 */ /* 0x000fc600010e060a */
[----:B------:R2:W-:Y:S04]  /*98f40*/  STL.64 [R1+0x26b8], R2 ;  /* 0x0026b80201007387 */ /* 0x0005e80000100a00 */
[----:B------:R1:W-:Y:S01]  /*98f50*/  STL.64 [R1+0x26c0], R4 ;  /* 0x0026c00401007387 */ /* 0x0003e20000100a00 */
[----:B--2---:R-:W-:-:S03]  /*98f60*/  IADD3 R2, P1, R17, R7, RZ ;  /* 0x0000000711027210 */ /* 0x004fc60007f3e0ff */
[----:B-1----:R-:W2:Y:S02]  /*98f70*/  LDL.LU.64 R4, [R1+0x56a0] ;  /* 0x0056a00001047983 */ /* 0x002ea40000300a00 */
[----:B------:R-:W-:Y:S02]  /*98f80*/  IMAD.X R3, R19, 0x1, R8, P1 ;  /* 0x0000000113037824 */ /* 0x000fe400008e0608 */
[----:B------:R-:W-:Y:S04]  /*98f90*/  STL.64 [R1+0x5680], R10 ;  /* 0x0056800a01007387 */ /* 0x000fe80000100a00 */
[----:B------:R1:W-:Y:S04]  /*98fa0*/  STL.64 [R1+0x26c8], R2 ;  /* 0x0026c80201007387 */ /* 0x0003e80000100a00 */
[----:B-1----:R-:W3:Y:S01]  /*98fb0*/  LDL.LU.64 R2, [R1+0x5698] ;  /* 0x0056980001027983 */ /* 0x002ee20000300a00 */
[----:B------:R-:W-:-:S02]  /*98fc0*/  IMAD.MOV.U32 R10, RZ, RZ, R28 ;  /* 0x000000ffff0a7224 */ /* 0x000fc400078e001c */
[----:B------:R-:W-:Y:S01]  /*98fd0*/  IMAD.MOV.U32 R11, RZ, RZ, R29 ;  /* 0x000000ffff0b7224 */ /* 0x000fe200078e001d */
[----:B------:R1:W-:Y:S02]  /*98fe0*/  STL.64 [R1+0x5678], R8 ;  /* 0x0056780801007387 */ /* 0x0003e40000100a00 */
[----:B-1----:R-:W-:Y:S02]  /*98ff0*/  IMAD.MOV.U32 R8, RZ, RZ, R10 ;  /* 0x000000ffff087224 */ /* 0x002fe400078e000a */
[----:B------:R-:W-:Y:S01]  /*99000*/  IMAD.MOV.U32 R9, RZ, RZ, R11 ;  /* 0x000000ffff097224 */ /* 0x000fe200078e000b */
[----:B--2---:R-:W-:-:S05]  /*99010*/  IADD3 R28, P2, R17, R5, RZ ;  /* 0x00000005111c7210 */ /* 0x004fca0007f5e0ff */
[----:B------:R-:W-:-:S05]  /*99020*/  IMAD.X R29, R19, 0x1, R6, P2 ;  /* 0x00000001131d7824 */ /* 0x000fca00010e0606 */
[----:B------:R1:W-:Y:S01]  /*99030*/  STL.64 [R1+0x26d0], R28 ;  /* 0x0026d01c01007387 */ /* 0x0003e20000100a00 */
[----:B---3--:R-:W-:-:S03]  /*99040*/  IADD3 R10, P1, R17, R3, RZ ;  /* 0x00000003110a7210 */ /* 0x008fc60007f3e0ff */
[----:B-1----:R-:W2:Y:S04]  /*99050*/  LDL.LU.64 R28, [R1+0x5690] ;  /* 0x00569000011c7983 */ /* 0x002ea80000300a00 */
[----:B------:R1:W-:Y:S01]  /*99060*/  STL.64 [R1+0x5670], R6 ;  /* 0x0056700601007387 */ /* 0x0003e20000100a00 */
[----:B------:R-:W-:Y:S02]  /*99070*/  IMAD.X R11, R19, 0x1, R4, P1 ;  /* 0x00000001130b7824 */ /* 0x000fe400008e0604 */
[----:B-1----:R-:W-:Y:S01]  /*99080*/  IMAD.MOV.U32 R6, RZ, RZ, R16 ;  /* 0x000000ffff067224 */ /* 0x002fe200078e0010 */
[----:B------:R-:W-:Y:S01]  /*99090*/  IADD3 R16, P2, R17, R0, RZ ;  /* 0x0000000011107210 */ /* 0x000fe20007f5e0ff */
[----:B------:R-:W-:Y:S01]  /*990a0*/  IMAD.MOV.U32 R17, RZ, RZ, R18 ;  /* 0x000000ffff117224 */ /* 0x000fe200078e0012 */
[----:B------:R-:W3:Y:S04]  /*990b0*/  LDL R7, [R1+0x2244] ;  /* 0x0022440001077983 */ /* 0x000ee80000100800 */
[----:B------:R1:W-:Y:S02]  /*990c0*/  STL.64 [R1+0x26d8], R10 ;  /* 0x0026d80a01007387 */ /* 0x0003e40000100a00 */
[----:B-1----:R-:W-:-:S02]  /*990d0*/  IMAD.MOV.U32 R11, RZ, RZ, R17 ;  /* 0x000000ffff0b7224 */ /* 0x002fc400078e0011 */
[----:B------:R-:W-:-:S05]  /*990e0*/  IMAD.X R17, R19, 0x1, R2, P2 ;  /* 0x0000000113117824 */ /* 0x000fca00010e0602 */
[----:B------:R1:W-:Y:S04]  /*990f0*/  STL.64 [R1+0x2698], R16 ;  /* 0x0026981001007387 */ /* 0x0003e80000100a00 */
[----:B-1----:R-:W4:Y:S04]  /*99100*/  LDL.LU.64 R16, [R1+0x5688] ;  /* 0x0056880001107983 */ /* 0x002f280000300a00 */
[----:B------:R-:W2:Y:S04]  /*99110*/  LDL.LU R19, [R1+0x224c] ;  /* 0x00224c0001137983 */ /* 0x000ea80000300800 */
[----:B------:R1:W-:Y:S04]  /*99120*/  STL.64 [R1+0x5668], R2 ;  /* 0x0056680201007387 */ /* 0x0003e80000100a00 */
[----:B------:R-:W-:Y:S01]  /*99130*/  STL.64 [R1+0x5660], R26 ;  /* 0x0056601a01007387 */ /* 0x000fe20000100a00 */
[----:B-1----:R-:W-:Y:S01]  /*99140*/  IMAD.MOV.U32 R2, RZ, RZ, R11 ;  /* 0x000000ffff027224 */ /* 0x002fe200078e000b */
[----:B---3--:R-:W-:-:S02]  /*99150*/  SHF.R.S32.HI R18, RZ, 0x1f, R7 ;  /* 0x0000001fff127819 */ /* 0x008fc40000011407 */
[----:B------:R-:W-:-:S05]  /*99160*/  IADD3 R10, P1, R7, R14, RZ ;  /* 0x0000000e070a7210 */ /* 0x000fca0007f3e0ff */
[----:B----4-:R-:W-:-:S05]  /*99170*/  IMAD.X R11, R18, 0x1, R16, P1 ;  /* 0x00000001120b7824 */ /* 0x010fca00008e0610 */
[----:B------:R1:W-:Y:S04]  /*99180*/  STL.64 [R1+0x26a0], R10 ;  /* 0x0026a00a01007387 */ /* 0x0003e80000100a00 */
[----:B-1----:R-:W3:Y:S01]  /*99190*/  LDL.LU.64 R10, [R1+0x5680] ;  /* 0x00568000010a7983 */ /* 0x002ee20000300a00 */
[----:B------:R-:W-:Y:S01]  /*991a0*/  IMAD.MOV.U32 R26, RZ, RZ, R8 ;  /* 0x000000ffff1a7224 */ /* 0x000fe200078e0008 */
[----:B------:R-:W-:Y:S01]  /*991b0*/  IADD3 R8, P2, R7, R13, RZ ;  /* 0x0000000d07087210 */ /* 0x000fe20007f5e0ff */
[----:B------:R-:W-:Y:S02]  /*991c0*/  IMAD.MOV.U32 R27, RZ, RZ, R9 ;  /* 0x000000ffff1b7224 */ /* 0x000fe400078e0009 */
[----:B------:R-:W-:Y:S02]  /*991d0*/  IMAD.MOV.U32 R3, RZ, RZ, R6 ;  /* 0x000000ffff037224 */ /* 0x000fe400078e0006 */
[----:B------:R-:W-:-:S05]  /*991e0*/  IMAD.X R9, R18, 0x1, R15, P2 ;  /* 0x0000000112097824 */ /* 0x000fca00010e060f */
[----:B------:R1:W-:Y:S04]  /*991f0*/  STL.64 [R1+0x2668], R8 ;  /* 0x0026680801007387 */ /* 0x0003e80000100a00 */
[----:B-1----:R-:W4:Y:S04]  /*99200*/  LDL.LU.64 R8, [R1+0x5678] ;  /* 0x0056780001087983 */ /* 0x002f280000300a00 */
[----:B------:R1:W-:Y:S02]  /*99210*/  STL.64 [R1+0x5650], R14 ;  /* 0x0056500e01007387 */ /* 0x0003e40000100a00 */
[----:B-1----:R-:W-:-:S02]  /*99220*/  IMAD.MOV.U32 R14, RZ, RZ, R27 ;  /* 0x000000ffff0e7224 */ /* 0x002fc400078e001b */
[----:B------:R-:W4:Y:S01]  /*99230*/  LDL.LU R15, [R1+0x2244] ;  /* 0x00224400010f7983 */ /* 0x000f220000300800 */
[----:B---3--:R-:W-:Y:S01]  /*99240*/  IADD3 R6, P1, R7, R11, RZ ;  /* 0x0000000b07067210 */ /* 0x008fe20007f3e0ff */
[----:B------:R-:W-:-:S04]  /*99250*/  IMAD.MOV.U32 R7, RZ, RZ, R26 ;  /* 0x000000ffff077224 */ /* 0x000fc800078e001a */
[----:B------:R-:W-:Y:S02]  /*99260*/  IMAD.MOV.U32 R27, RZ, RZ, R7 ;  /* 0x000000ffff1b7224 */ /* 0x000fe400078e0007 */
[----:B------:R-:W-:-:S05]  /*99270*/  IMAD.X R7, R18, 0x1, R12, P1 ;  /* 0x0000000112077824 */ /* 0x000fca00008e060c */
[----:B------:R1:W-:Y:S04]  /*99280*/  STL.64 [R1+0x2670], R6 ;  /* 0x0026700601007387 */ /* 0x0003e80000100a00 */
[----:B-1----:R-:W3:Y:S04]  /*99290*/  LDL.LU.64 R6, [R1+0x5670] ;  /* 0x0056700001067983 */ /* 0x002ee80000300a00 */
[----:B------:R1:W-:Y:S01]  /*992a0*/  STL.64 [R1+0x5658], R12 ;  /* 0x0056580c01007387 */ /* 0x0003e20000100a00 */
[----:B----4-:R-:W-:Y:S01]  /*992b0*/  IADD3 R26, P2, R15, R9, RZ ;  /* 0x000000090f1a7210 */ /* 0x010fe20007f5e0ff */
[----:B-1----:R-:W-:-:S02]  /*992c0*/  IMAD.MOV.U32 R13, RZ, RZ, R3 ;  /* 0x000000ffff0d7224 */ /* 0x002fc400078e0003 */
[----:B------:R-:W-:Y:S02]  /*992d0*/  IMAD.MOV.U32 R3, RZ, RZ, R27 ;  /* 0x000000ffff037224 */ /* 0x000fe400078e001b */
[----:B------:R-:W-:Y:S02]  /*992e0*/  IMAD.MOV.U32 R12, RZ, RZ, R2 ;  /* 0x000000ffff0c7224 */ /* 0x000fe400078e0002 */
[----:B------:R-:W-:-:S05]  /*992f0*/  IMAD.X R27, R18, 0x1, R10, P2 ;  /* 0x00000001121b7824 */ /* 0x000fca00010e060a */
[----:B------:R1:W-:Y:S02]  /*99300*/  STL.64 [R1+0x2678], R26 ;  /* 0x0026781a01007387 */ /* 0x0003e40000100a00 */
[----:B-1----:R-:W-:Y:S01]  /*99310*/  IMAD.MOV.U32 R27, RZ, RZ, R3 ;  /* 0x000000ffff1b7224 */ /* 0x002fe200078e0003 */
[C---:B------:R-:W-:Y:S02]  /*99320*/  IADD3 R26, P2, R15.reuse, R5, RZ ;  /* 0x000000050f1a7210 */ /* 0x040fe40007f5e0ff */
[----:B---3--:R-:W-:-:S05]  /*99330*/  IADD3 R2, P1, R15, R7, RZ ;  /* 0x000000070f027210 */ /* 0x008fca0007f3e0ff */
[----:B------:R-:W-:-:S05]  /*99340*/  IMAD.X R3, R18, 0x1, R8, P1 ;  /* 0x0000000112037824 */ /* 0x000fca00008e0608 */
        /* <DEDUP_REMOVED lines=8> */
[----:B------:R-:W-:Y:S01]  /*993d0*/  IMAD.MOV.U32 R8, RZ, RZ, R12 ;  /* 0x000000ffff087224 */ /* 0x000fe200078e000c */
[C---:B---3--:R-:W-:Y:S02]  /*993e0*/  IADD3 R12, P1, R15.reuse, R3, RZ ;  /* 0x000000030f0c7210 */ /* 0x048fe40007f3e0ff */
[----:B----4-:R-:W-:Y:S04]  /*993f0*/  STL.64 [R1+0x5648], R26 ;  /* 0x0056481a01007387 */ /* 0x010fe80000100a00 */
[----:B------:R1:W-:Y:S02]  /*99400*/  STL.64 [R1+0x5638], R6 ;  /* 0x0056380601007387 */ /* 0x0003e40000100a00 */
[----:B-1----:R-:W-:Y:S01]  /*99410*/  IMAD.MOV.U32 R7, RZ, RZ, R14 ;  /* 0x000000ffff077224 */ /* 0x002fe200078e000e */
[----:B------:R-:W-:Y:S01]  /*99420*/  IADD3 R14, P2, R15, R0, RZ ;  /* 0x000000000f0e7210 */ /* 0x000fe20007f5e0ff */
[----:B------:R-:W-:-:S02]  /*99430*/  IMAD.MOV.U32 R15, RZ, RZ, R13 ;  /* 0x000000ffff0f7224 */ /* 0x000fc400078e000d */
[C---:B------:R-:W-:Y:S01]  /*99440*/  IMAD.X R13, R18.reuse, 0x1, R4, P1 ;  /* 0x00000001120d7824 */ /* 0x040fe200008e0604 */
[----:B------:R-:W3:Y:S01]  /*99450*/  LDL.LU R6, [R1+0x2254] ;  /* 0x0022540001067983 */ /* 0x000ee20000300800 */
[----:B------:R-:W-:Y:S02]  /*99460*/  IMAD.MOV.U32 R27, RZ, RZ, R15 ;  /* 0x000000ffff1b7224 */ /* 0x000fe400078e000f */
[----:B------:R-:W-:Y:S01]  /*99470*/  IMAD.X R15, R18, 0x1, R2, P2 ;  /* 0x00000001120f7824 */ /* 0x000fe200010e0602 */
[----:B------:R1:W-:Y:S04]  /*99480*/  STL.64 [R1+0x2690], R12 ;  /* 0x0026900c01007387 */ /* 0x0003e80000100a00 */
[----:B-1----:R-:W4:Y:S04]  /*99490*/  LDL.LU.64 R12, [R1+0x5658] ;  /* 0x00565800010c7983 */ /* 0x002f280000300a00 */
[----:B------:R1:W-:Y:S04]  /*994a0*/  STL.64 [R1+0x2660], R14 ;  /* 0x0026600e01007387 */ /* 0x0003e80000100a00 */
[----:B-1----:R-:W3:Y:S01]  /*994b0*/  LDL.LU.64 R14, [R1+0x5650] ;  /* 0x00565000010e7983 */ /* 0x002ee20000300a00 */
[----:B------:R-:W-:Y:S01]  /*994c0*/  IMAD.MOV.U32 R18, RZ, RZ, R27 ;  /* 0x000000ffff127224 */ /* 0x000fe200078e001b */
[----:B------:R-:W-:-:S02]  /*994d0*/  IADD3 R26, P1, R17, R11, RZ ;  /* 0x0000000b111a7210 */ /* 0x000fc40007f3e0ff */
[----:B------:R-:W-:Y:S01]  /*994e0*/  SHF.R.S32.HI R27, RZ, 0x1f, R17 ;  /* 0x0000001fff1b7819 */ /* 0x000fe20000011411 */
[----:B------:R2:W-:Y:S02]  /*994f0*/  STL.64 [R1+0x5630], R2 ;  /* 0x0056300201007387 */ /* 0x0005e40000100a00 */
[----:B--2---:R-:W-:Y:S01]  /*99500*/  IMAD.MOV.U32 R3, RZ, RZ, R19 ;  /* 0x000000ffff037224 */ /* 0x004fe200078e0013 */
[----:B------:R-:W-:Y:S01]  /*99510*/  SHF.R.S32.HI R19, RZ, 0x1f, R7 ;  /* 0x0000001fff137819 */ /* 0x000fe20000011407 */
[----:B----4-:R-:W-:-:S05]  /*99520*/  IMAD.X R27, R27, 0x1, R12, P1 ;  /* 0x000000011b1b7824 */ /* 0x010fca00008e060c */
[----:B------:R3:W-:Y:S02]  /*99530*/  STL.64 [R1+0x4578], R26 ;  /* 0x0045781a01007387 */ /* 0x0007e40000100a00 */
[----:B---3--:R-:W-:Y:S01]  /*99540*/  IADD3 R26, P1, R7, R14, RZ ;  /* 0x0000000e071a7210 */ /* 0x008fe20007f3e0ff */
[----:B------:R-:W-:-:S04]  /*99550*/  IMAD.MOV.U32 R27, RZ, RZ, R9 ;  /* 0x000000ffff1b7224 */ /* 0x000fc800078e0009 */
[----:B------:R-:W-:Y:S02]  /*99560*/  IMAD.MOV.U32 R9, RZ, RZ, R27 ;  /* 0x000000ffff097224 */ /* 0x000fe400078e001b */
[----:B------:R-:W-:-:S05]  /*99570*/  IMAD.X R27, R19, 0x1, R16, P1 ;  /* 0x00000001131b7824 */ /* 0x000fca00008e0610 */
[----:B------:R1:W-:Y:S04]  /*99580*/  STL.64 [R1+0x2628], R26 ;  /* 0x0026281a01007387 */ /* 0x0003e80000100a00 */
[----:B-1----:R-:W2:Y:S01]  /*99590*/  LDL.LU.64 R26, [R1+0x5648] ;  /* 0x00564800011a7983 */ /* 0x002ea20000300a00 */
[----:B------:R-:W-:Y:S02]  /*995a0*/  IMAD.MOV.U32 R2, RZ, RZ, R18 ;  /* 0x000000ffff027224 */ /* 0x000fe400078e0012 */
[----:B------:R-:W-:Y:S01]  /*995b0*/  IMAD.MOV.U32 R18, RZ, RZ, R8 ;  /* 0x000000ffff127224 */ /* 0x000fe200078e0008 */
[----:B------:R-:W-:Y:S01]  /*995c0*/  IADD3 R8, P2, R7, R13, RZ ;  /* 0x0000000d07087210 */ /* 0x000fe20007f5e0ff */
[----:B------:R1:W-:Y:S02]  /*995d0*/  STL.64 [R1+0x5618], R16 ;  /* 0x0056181001007387 */ /* 0x0003e40000100a00 */
[----:B-1----:R-:W-:-:S02]  /*995e0*/  IMAD.MOV.U32 R17, RZ, RZ, R7 ;  /* 0x000000ffff117224 */ /* 0x002fc400078e0007 */
[----:B------:R-:W-:Y:S02]  /*995f0*/  IMAD.MOV.U32 R7, RZ, RZ, R9 ;  /* 0x000000ffff077224 */ /* 0x000fe400078e0009 */
[----:B------:R-:W-:Y:S02]  /*99600*/  IMAD.X R9, R19, 0x1, R15, P2 ;  /* 0x0000000113097824 */ /* 0x000fe400010e060f */
[----:B------:R-:W-:Y:S01]  /*99610*/  IMAD.MOV.U32 R16, RZ, RZ, R6 ;  /* 0x000000ffff107224 */ /* 0x000fe200078e0006 */
[----:B------:R-:W-:Y:S02]  /*99620*/  IADD3 R6, P1, R17, R11, RZ ;  /* 0x0000000b11067210 */ /* 0x000fe40007f3e0ff */
[----:B------:R1:W-:Y:S04]  /*99630*/  STL.64 [R1+0x2630], R8 ;  /* 0x0026300801007387 */ /* 0x0003e80000100a00 */
[----:B-1----:R-:W3:Y:S04]  /*99640*/  LDL.LU.64 R8, [R1+0x5640] ;  /* 0x0056400001087983 */ /* 0x002ee80000300a00 */
[----:B------:R1:W-:Y:S02]  /*99650*/  STL.64 [R1+0x5620], R14 ;  /* 0x0056200e01007387 */ /* 0x0003e40000100a00 */
[----:B-1----:R-:W-:-:S02]  /*99660*/  IMAD.MOV.U32 R15, RZ, RZ, R7 ;  /* 0x000000ffff0f7224 */ /* 0x002fc400078e0007 */
[----:B------:R-:W-:Y:S01]  /*99670*/  IMAD.X R7, R19, 0x1, R12, P1 ;  /* 0x0000000113077824 */ /* 0x000fe200008e060c */
[----:B--2---:R-:W-:Y:S04]  /*99680*/  STL.64 [R1+0x5628], R26 ;  /* 0x0056281a01007387 */ /* 0x004fe80000100a00 */
[----:B------:R1:W-:Y:S04]  /*99690*/  STL.64 [R1+0x2638], R6 ;  /* 0x0026380601007387 */ /* 0x0003e80000100a00 */
[----:B-1----:R-:W2:Y:S04]  /*996a0*/  LDL.LU.64 R6, [R1+0x5638] ;  /* 0x0056380001067983 */ /* 0x002ea80000300a00 */
[----:B------:R1:W-:Y:S02]  /*996b0*/  STL.64 [R1+0x5610], R22 ;  /* 0x0056101601007387 */ /* 0x0003e40000100a00 */
[----:B-1----:R-:W-:-:S02]  /*996c0*/  IMAD.MOV.U32 R22, RZ, RZ, R2 ;  /* 0x000000ffff167224 */ /* 0x002fc400078e0002 */
[----:B------:R-:W-:Y:S01]  /*996d0*/  IMAD.MOV.U32 R23, RZ, RZ, R3 ;  /* 0x000000ffff177224 */ /* 0x000fe200078e0003 */
[----:B---3--:R-:W-:-:S05]  /*996e0*/  IADD3 R26, P2, R17, R9, RZ ;  /* 0x00000009111a7210 */ /* 0x008fca0007f5e0ff */
[----:B------:R-:W-:-:S05]  /*996f0*/  IMAD.X R27, R19, 0x1, R10, P2 ;  /* 0x00000001131b7824 */ /* 0x000fca00010e060a */
[----:B------:R-:W-:Y:S01]  /*99700*/  STL.64 [R1+0x2640], R26 ;  /* 0x0026401a01007387 */ /* 0x000fe20000100a00 */
[----:B--2---:R-:W-:-:S05]  /*99710*/  IADD3 R2, P1, R17, R7, RZ ;  /* 0x0000000711027210 */ /* 0x004fca0007f3e0ff */
[----:B------:R-:W-:-:S05]  /*99720*/  IMAD.X R3, R19, 0x1, R8, P1 ;  /* 0x0000000113037824 */ /* 0x000fca00008e0608 */
[----:B------:R1:W-:Y:S04]  /*99730*/  STL.64 [R1+0x2648], R2 ;  /* 0x0026480201007387 */ /* 0x0003e80000100a00 */
[----:B-1----:R-:W2:Y:S01]  /*99740*/  LDL.LU.64 R2, [R1+0x5630] ;  /* 0x0056300001027983 */ /* 0x002ea20000300a00 */
[----:B------:R-:W-:-:S03]  /*99750*/  IADD3 R26, P2, R17, R5, RZ ;  /* 0x00000005111a7210 */ /* 0x000fc60007f5e0ff */
[----:B------:R1:W-:Y:S02]  /*99760*/  STL.64 [R1+0x5600], R28 ;  /* 0x0056001c01007387 */ /* 0x0003e40000100a00 */
[----:B------:R-:W-:Y:S02]  /*99770*/  IMAD.X R27, R19, 0x1, R6, P2 ;  /* 0x00000001131b7824 */ /* 0x000fe400010e0606 */
[----:B-1----:R-:W-:Y:S02]  /*99780*/  IMAD.MOV.U32 R28, RZ, RZ, R15 ;  /* 0x000000ffff1c7224 */ /* 0x002fe400078e000f */
[----:B------:R-:W-:Y:S01]  /*99790*/  IMAD.MOV.U32 R29, RZ, RZ, R16 ;  /* 0x000000ffff1d7224 */ /* 0x000fe200078e0010 */
[----:B------:R1:W-:Y:S01]  /*997a0*/  STL.64 [R1+0x2650], R26 ;  /* 0x0026501a01007387 */ /* 0x0003e20000100a00 */
[----:B------:R-:W-:-:S03]  /*997b0*/  IADD3 R16, P2, R17, R0, RZ ;  /* 0x0000000011107210 */ /* 0x000fc60007f5e0ff */
[----:B-1----:R-:W3:Y:S01]  /*997c0*/  LDL.LU.64 R26, [R1+0x5628] ;  /* 0x00562800011a7983 */ /* 0x002ee20000300a00 */
[----:B--2---:R-:W-:-:S05]  /*997d0*/  IADD3 R14, P1, R17, R3, RZ ;  /* 0x00000003110e7210 */ /* 0x004fca0007f3e0ff */
[----:B------:R-:W-:Y:S02]  /*997e0*/  IMAD.X R15, R19, 0x1, R4, P1 ;  /* 0x00000001130f7824 */ /* 0x000fe400008e0604 */
[----:B------:R-:W-:Y:S01]  /*997f0*/  IMAD.MOV.U32 R17, RZ, RZ, R18 ;  /* 0x000000ffff117224 */ /* 0x000fe200078e0012 */
[--C-:B------:R-:W-:Y:S02]  /*99800*/  SHF.R.S32.HI R18, RZ, 0x1f, R23.reuse ;  /* 0x0000001fff127819 */ /* 0x100fe40000011417 */
[----:B------:R1:W-:Y:S04]  /*99810*/  STL.64 [R1+0x2658], R14 ;  /* 0x0026580e01007387 */ /* 0x0003e80000100a00 */
[----:B-1----:R-:W2:Y:S04]  /*99820*/  LDL.LU.64 R14, [R1+0x5620] ;  /* 0x00562000010e7983 */ /* 0x002ea80000300a00 */
[----:B------:R1:W-:Y:S02]  /*99830*/  STL.64 [R1+0x5608], R4 ;  /* 0x0056080401007387 */ /* 0x0003e40000100a00 */
[----:B-1----:R-:W-:-:S02]  /*99840*/  IMAD.MOV.U32 R5, RZ, RZ, R23 ;  /* 0x000000ffff057224 */ /* 0x002fc400078e0017 */
[----:B------:R-:W-:Y:S02]  /*99850*/  IMAD.MOV.U32 R23, RZ, RZ, R17 ;  /* 0x000000ffff177224 */ /* 0x000fe400078e0011 */
[----:B------:R-:W-:-:S05]  /*99860*/  IMAD.X R17, R19, 0x1, R2, P2 ;  /* 0x0000000113117824 */ /* 0x000fca00010e0602 */
[----:B------:R1:W-:Y:S04]  /*99870*/  STL.64 [R1+0x2618], R16 ;  /* 0x0026181001007387 */ /* 0x0003e80000100a00 */
[----:B-1----:R-:W4:Y:S01]  /*99880*/  LDL.LU.64 R16, [R1+0x5618] ;  /* 0x0056180001107983 */ /* 0x002f220000300a00 */
[----:B------:R-:W-:Y:S02]  /*99890*/  IMAD.MOV.U32 R4, RZ, RZ, R22 ;  /* 0x000000ffff047224 */ /* 0x000fe400078e0016 */
[----:B------:R-:W-:Y:S01]  /*998a0*/  IMAD.MOV.U32 R19, RZ, RZ, R23 ;  /* 0x000000ffff137224 */ /* 0x000fe200078e0017 */
[----:B---3--:R-:W-:Y:S01]  /*998b0*/  STL.64 [R1+0x55f0], R26 ;  /* 0x0055f01a01007387 */ /* 0x008fe20000100a00 */
[----:B--2---:R-:W-:-:S05]  /*998c0*/  IADD3 R22, P1, R5, R14, RZ ;  /* 0x0000000e05167210 */ /* 0x004fca0007f3e0ff */
[----:B----4-:R-:W-:-:S05]  /*998d0*/  IMAD.X R23, R18, 0x1, R16, P1 ;  /* 0x0000000112177824 */ /* 0x010fca00008e0610 */
[----:B------:R1:W-:Y:S04]  /*998e0*/  STL.64 [R1+0x2620], R22 ;  /* 0x0026201601007387 */ /* 0x0003e80000100a00 */
[----:B-1----:R-:W2:Y:S01]  /*998f0*/  LDL.LU.64 R22, [R1+0x5610] ;  /* 0x0056100001167983 */ /* 0x002ea20000300a00 */
[----:B------:R-:W-:Y:S02]  /*99900*/  IMAD.MOV.U32 R27, RZ, RZ, R5 ;  /* 0x000000ffff1b7224 */ /* 0x000fe400078e0005 */
[----:B------:R-:W-:Y:S01]  /*99910*/  IMAD.MOV.U32 R26, RZ, RZ, R4 ;  /* 0x000000ffff1a7224 */ /* 0x000fe200078e0004 */
[----:B------:R-:W-:Y:S02]  /*99920*/  STL.64 [R1+0x55f8], R16 ;  /* 0x0055f81001007387 */ /* 0x000fe40000100a00 */
[----:B------:R-:W-:-:S05]  /*99930*/  IADD3 R4, P2, R27, R13, RZ ;  /* 0x0000000d1b047210 */ /* 0x000fca0007f5e0ff */
[C---:B------:R-:W-:Y:S01]  /*99940*/  IMAD.X R5, R18.reuse, 0x1, R15, P2 ;  /* 0x0000000112057824 */ /* 0x040fe200010e060f */
[----:B--2---:R1:W-:Y:S04]  /*99950*/  STL.64 [R1+0x55e8], R22 ;  /* 0x0055e81601007387 */ /* 0x0043e80000100a00 */
[----:B------:R2:W-:Y:S01]  /*99960*/  STL.64 [R1+0x25e8], R4 ;  /* 0x0025e80401007387 */ /* 0x0005e20000100a00 */
[----:B-1----:R-:W-:Y:S01]  /*99970*/  IMAD.MOV.U32 R22, RZ, RZ, R28 ;  /* 0x000000ffff167224 */ /* 0x002fe200078e001c */
[----:B------:R-:W-:Y:S01]  /*99980*/  IADD3 R28, P1, R27, R11, RZ ;  /* 0x0000000b1b1c7210 */ /* 0x000fe20007f3e0ff */
[----:B------:R-:W-:Y:S01]  /*99990*/  IMAD.MOV.U32 R23, RZ, RZ, R29 ;  /* 0x000000ffff177224 */ /* 0x000fe200078e001d */
[----:B--2---:R-:W2:Y:S03]  /*999a0*/  LDL.LU.64 R4, [R1+0x5608] ;  /* 0x0056080001047983 */ /* 0x004ea60000300a00 */
[----:B------:R-:W-:-:S05]  /*999b0*/  IMAD.X R29, R18, 0x1, R12, P1 ;  /* 0x00000001121d7824 */ /* 0x000fca00008e060c */
[----:B------:R1:W-:Y:S04]  /*999c0*/  STL.64 [R1+0x25f0], R28 ;  /* 0x0025f01c01007387 */ /* 0x0003e80000100a00 */
[----:B-1----:R-:W3:Y:S01]  /*999d0*/  LDL.LU.64 R28, [R1+0x5600] ;  /* 0x00560000011c7983 */ /* 0x002ee20000300a00 */
[----:B------:R-:W-:-:S05]  /*999e0*/  IADD3 R16, P2, R27, R9, RZ ;  /* 0x000000091b107210 */ /* 0x000fca0007f5e0ff */
[----:B------:R-:W-:Y:S01]  /*999f0*/  IMAD.X R17, R18, 0x1, R10, P2 ;  /* 0x0000000112117824 */ /* 0x000fe200010e060a */
[----:B---3--:R1:W-:Y:S04]  /*99a00*/  STL.64 [R1+0x55e0], R28 ;  /* 0x0055e01c01007387 */ /* 0x0083e80000100a00 */
[----:B------:R2:W-:Y:S01]  /*99a10*/  STL.64 [R1+0x25f8], R16 ;  /* 0x0025f81001007387 */ /* 0x0005e20000100a00 */
[----:B-1----:R-:W-:Y:S01]  /*99a20*/  IMAD.MOV.U32 R28, RZ, RZ, R22 ;  /* 0x000000ffff1c7224 */ /* 0x002fe200078e0016 */
[C---:B------:R-:W-:Y:S01]  /*99a30*/  IADD3 R22, P1, R27.reuse, R7, RZ ;  /* 0x000000071b167210 */ /* 0x040fe20007f3e0ff */
[----:B------:R-:W-:Y:S01]  /*99a40*/  IMAD.MOV.U32 R29, RZ, RZ, R23 ;  /* 0x000000ffff1d7224 */ /* 0x000fe200078e0017 */
[----:B--2---:R-:W-:-:S03]  /*99a50*/  IADD3 R16, P2, R27, R5, RZ ;  /* 0x000000051b107210 */ /* 0x004fc60007f5e0ff */
[C---:B------:R-:W-:Y:S02]  /*99a60*/  IMAD.X R23, R18.reuse, 0x1, R8, P1 ;  /* 0x0000000112177824 */ /* 0x040fe400008e0608 */
[----:B------:R-:W-:-:S03]  /*99a70*/  IMAD.X R17, R18, 0x1, R6, P2 ;  /* 0x0000000112117824 */ /* 0x000fc600010e0606 */
[----:B------:R1:W-:Y:S04]  /*99a80*/  STL.64 [R1+0x2600], R22 ;  /* 0x0026001601007387 */ /* 0x0003e80000100a00 */
[----:B------:R2:W-:Y:S01]  /*99a90*/  STL.64 [R1+0x2608], R16 ;  /* 0x0026081001007387 */ /* 0x0005e20000100a00 */
[C---:B-1----:R-:W-:Y:S01]  /*99aa0*/  IADD3 R22, P1, R27.reuse, R3, RZ ;  /* 0x000000031b167210 */ /* 0x042fe20007f3e0ff */
[----:B------:R-:W-:Y:S01]  /*99ab0*/  IMAD.MOV.U32 R23, RZ, RZ, R26 ;  /* 0x000000ffff177224 */ /* 0x000fe200078e001a */
[----:B------:R-:W-:Y:S01]  /*99ac0*/  IADD3 R26, P2, R27, R0, RZ ;  /* 0x000000001b1a7210 */ /* 0x000fe20007f5e0ff */
[----:B--2---:R-:W2:Y:S02]  /*99ad0*/  LDL.LU.64 R16, [R1+0x55f8] ;  /* 0x0055f80001107983 */ /* 0x004ea40000300a00 */
[----:B------:R-:W-:-:S02]  /*99ae0*/  IMAD.MOV.U32 R27, RZ, RZ, R23 ;  /* 0x000000ffff1b7224 */ /* 0x000fc400078e0017 */
[----:B------:R-:W-:-:S05]  /*99af0*/  IMAD.X R23, R18, 0x1, R4, P1 ;  /* 0x0000000112177824 */ /* 0x000fca00008e0604 */
[----:B------:R1:W-:Y:S02]  /*99b00*/  STL.64 [R1+0x2610], R22 ;  /* 0x0026101601007387 */ /* 0x0003e40000100a00 */
[----:B-1----:R-:W-:Y:S02]  /*99b10*/  IMAD.MOV.U32 R23, RZ, RZ, R27 ;  /* 0x000000ffff177224 */ /* 0x002fe400078e001b */
[----:B------:R-:W-:-:S05]  /*99b20*/  IMAD.X R27, R18, 0x1, R2, P2 ;  /* 0x00000001121b7824 */ /* 0x000fca00010e0602 */
[----:B------:R1:W-:Y:S04]  /*99b30*/  STL.64 [R1+0x25e0], R26 ;  /* 0x0025e01a01007387 */ /* 0x0003e80000100a00 */
[----:B-1----:R-:W3:Y:S01]  /*99b40*/  LDL.LU.64 R26, [R1+0x55f0] ;  /* 0x0055f000011a7983 */ /* 0x002ee20000300a00 */
[----:B------:R-:W-:Y:S01]  /*99b50*/  IMAD.MOV.U32 R18, RZ, RZ, R23 ;  /* 0x000000ffff127224 */ /* 0x000fe200078e0017 */
[----:B--2---:R-:W-:Y:S02]  /*99b60*/  IADD3 R22, P1, R17, R13, RZ ;  /* 0x0000000d11167210 */ /* 0x004fe40007f3e0ff */
[----:B------:R-:W-:-:S05]  /*99b70*/  SHF.R.S32.HI R23, RZ, 0x1f, R17 ;  /* 0x0000001fff177819 */ /* 0x000fca0000011411 */
[----:B------:R-:W-:Y:S01]  /*99b80*/  IMAD.X R23, R23, 0x1, R15, P1 ;  /* 0x0000000117177824 */ /* 0x000fe200008e060f */
[----:B---3--:R1:W-:Y:S04]  /*99b90*/  STL.64 [R1+0x55d8], R26 ;  /* 0x0055d81a01007387 */ /* 0x0083e80000100a00 */
[----:B------:R2:W-:Y:S01]  /*99ba0*/  STL.64 [R1+0x4560], R22 ;  /* 0x0045601601007387 */ /* 0x0005e20000100a00 */
[----:B-1----:R-:W-:-:S03]  /*99bb0*/  IMAD.MOV.U32 R27, RZ, RZ, R18 ;  /* 0x000000ffff1b7224 */ /* 0x002fc600078e0012 */
[----:B--2---:R-:W2:Y:S04]  /*99bc0*/  LDL.LU.64 R22, [R1+0x55e8] ;  /* 0x0055e80001167983 */ /* 0x004ea80000300a00 */
[----:B------:R1:W-:Y:S01]  /*99bd0*/  STL.64 [R1+0x55d0], R20 ;  /* 0x0055d01401007387 */ /* 0x0003e20000100a00 */
[----:B------:R-:W-:Y:S01]  /*99be0*/  SHF.R.S32.HI R18, RZ, 0x1f, R19 ;  /* 0x0000001fff127819 */ /* 0x000fe20000011413 */
[----:B-1----:R-:W-:Y:S02]  /*99bf0*/  IMAD.MOV.U32 R20, RZ, RZ, R28 ;  /* 0x000000ffff147224 */ /* 0x002fe400078e001c */
[----:B------:R-:W-:Y:S01]  /*99c00*/  IMAD.MOV.U32 R21, RZ, RZ, R29 ;  /* 0x000000ffff157224 */ /* 0x000fe200078e001d */
[----:B------:R-:W-:Y:S01]  /*99c10*/  IADD3 R28, P1, R19, R14, RZ ;  /* 0x0000000e131c7210 */ /* 0x000fe20007f3e0ff */
[----:B------:R-:W-:-:S04]  /*99c20*/  IMAD.MOV.U32 R29, RZ, RZ, R27 ;  /* 0x000000ffff1d7224 */ /* 0x000fc800078e001b */
[----:B------:R-:W-:Y:S02]  /*99c30*/  IMAD.MOV.U32 R27, RZ, RZ, R29 ;  /* 0x000000ffff1b7224 */ /* 0x000fe400078e001d */
[----:B------:R-:W-:Y:S01]  /*99c40*/  IMAD.X R29, R18, 0x1, R16, P1 ;  /* 0x00000001121d7824 */ /* 0x000fe200008e0610 */
[----:B------:R-:W-:-:S04]  /*99c50*/  IADD3 R26, P2, R19, R13, RZ ;  /* 0x0000000d131a7210 */ /* 0x000fc80007f5e0ff */
[----:B------:R1:W-:Y:S04]  /*99c60*/  STL.64 [R1+0x25a8], R28 ;  /* 0x0025a81c01007387 */ /* 0x0003e80000100a00 */
[----:B-1----:R-:W3:Y:S04]  /*99c70*/  LDL.LU.64 R28, [R1+0x55e0] ;  /* 0x0055e000011c7983 */ /* 0x002ee80000300a00 */
[----:B------:R1:W-:Y:S02]  /*99c80*/  STL.64 [R1+0x55c8], R16 ;  /* 0x0055c81001007387 */ /* 0x0003e40000100a00 */
[----:B-1----:R-:W-:-:S02]  /*99c90*/  IMAD.MOV.U32 R17, RZ, RZ, R21 ;  /* 0x000000ffff117224 */ /* 0x002fc400078e0015 */
[----:B------:R-:W-:Y:S02]  /*99ca0*/  IMAD.MOV.U32 R21, RZ, RZ, R27 ;  /* 0x000000ffff157224 */ /* 0x000fe400078e001b */
[C---:B------:R-:W-:Y:S02]  /*99cb0*/  IMAD.X R27, R18.reuse, 0x1, R15, P2 ;  /* 0x00000001121b7824 */ /* 0x040fe400010e060f */
[----:B------:R-:W-:Y:S01]  /*99cc0*/  IMAD.MOV.U32 R16, RZ, RZ, R20 ;  /* 0x000000ffff107224 */ /* 0x000fe200078e0014 */
[C---:B------:R-:W-:Y:S02]  /*99cd0*/  IADD3 R20, P1, R19.reuse, R11, RZ ;  /* 0x0000000b13147210 */ /* 0x040fe40007f3e0ff */
[----:B------:R1:W-:Y:S02]  /*99ce0*/  STL.64 [R1+0x25b0], R26 ;  /* 0x0025b01a01007387 */ /* 0x0003e40000100a00 */
[----:B-1----:R-:W-:Y:S02]  /*99cf0*/  IMAD.MOV.U32 R27, RZ, RZ, R21 ;  /* 0x000000ffff1b7224 */ /* 0x002fe400078e0015 */
[----:B------:R-:W-:Y:S01]  /*99d00*/  IMAD.X R21, R18, 0x1, R12, P1 ;  /* 0x0000000112157824 */ /* 0x000fe200008e060c */
[----:B------:R-:W-:-:S04]  /*99d10*/  IADD3 R26, P2, R19, R9, RZ ;  /* 0x00000009131a7210 */ /* 0x000fc80007f5e0ff */
        /* <DEDUP_REMOVED lines=10> */
[----:B------:R-:W-:-:S05]  /*99dc0*/  IMAD.X R27, R18, 0x1, R6, P2 ;  /* 0x00000001121b7824 */ /* 0x000fca00010e0606 */
[----:B------:R1:W-:Y:S04]  /*99dd0*/  STL.64 [R1+0x25d0], R26 ;  /* 0x0025d01a01007387 */ /* 0x0003e80000100a00 */
[----:B-1----:R-:W4:Y:S01]  /*99de0*/  LDL.LU.64 R26, [R1+0x55d8] ;  /* 0x0055d800011a7983 */ /* 0x002f220000300a00 */
[----:B------:R-:W-:-:S03]  /*99df0*/  IADD3 R20, P1, R19, R3, RZ ;  /* 0x0000000313147210 */ /* 0x000fc60007f3e0ff */
[----:B------:R1:W-:Y:S02]  /*99e00*/  STL.64 [R1+0x55c0], R6 ;  /* 0x0055c00601007387 */ /* 0x0003e40000100a00 */
[----:B-1----:R-:W-:Y:S02]  /*99e10*/  IMAD.MOV.U32 R7, RZ, RZ, R21 ;  /* 0x000000ffff077224 */ /* 0x002fe400078e0015 */
[C---:B------:R-:W-:Y:S01]  /*99e20*/  IMAD.X R21, R18.reuse, 0x1, R4, P1 ;  /* 0x0000000112157824 */ /* 0x040fe200008e0604 */
[----:B----4-:R1:W-:Y:S04]  /*99e30*/  STL.64 [R1+0x55b8], R26 ;  /* 0x0055b81a01007387 */ /* 0x0103e80000100a00 */
[----:B------:R4:W-:Y:S01]  /*99e40*/  STL.64 [R1+0x25d8], R20 ;  /* 0x0025d81401007387 */ /* 0x0009e20000100a00 */
[----:B-1----:R-:W-:Y:S01]  /*99e50*/  IMAD.MOV.U32 R26, RZ, RZ, R16 ;  /* 0x000000ffff1a7224 */ /* 0x002fe200078e0010 */
[----:B------:R-:W-:Y:S01]  /*99e60*/  IADD3 R16, P2, R19, R0, RZ ;  /* 0x0000000013107210 */ /* 0x000fe20007f5e0ff */
[----:B------:R-:W-:Y:S01]  /*99e70*/  IMAD.MOV.U32 R27, RZ, RZ, R17 ;  /* 0x000000ffff1b7224 */ /* 0x000fe200078e0011 */
[----:B----4-:R-:W4:Y:S03]  /*99e80*/  LDL.LU.64 R20, [R1+0x55d0] ;  /* 0x0055d00001147983 */ /* 0x010f260000300a00 */
[----:B------:R-:W-:Y:S01]  /*99e90*/  IMAD.X R17, R18, 0x1, R2, P2 ;  /* 0x0000000112117824 */ /* 0x000fe200010e0602 */
[----:B--2---:R-:W-:Y:S04]  /*99ea0*/  STL.64 [R1+0x55b0], R22 ;  /* 0x0055b01601007387 */ /* 0x004fe80000100a00 */
[----:B------:R1:W-:Y:S04]  /*99eb0*/  STL.64 [R1+0x2598], R16 ;  /* 0x0025981001007387 */ /* 0x0003e80000100a00 */
[----:B-1----:R-:W2:Y:S01]  /*99ec0*/  LDL.LU.64 R16, [R1+0x55c8] ;  /* 0x0055c80001107983 */ /* 0x002ea20000300a00 */
[----:B------:R-:W-:-:S02]  /*99ed0*/  SHF.R.S32.HI R19, RZ, 0x1f, R27 ;  /* 0x0000001fff137819 */ /* 0x000fc4000001141b */
[C---:B------:R-:W-:Y:S01]  /*99ee0*/  IADD3 R6, P1, R27.reuse, R14, RZ ;  /* 0x0000000e1b067210 */ /* 0x040fe20007f3e0ff */
[----:B------:R-:W-:Y:S01]  /*99ef0*/  IMAD.MOV.U32 R23, RZ, RZ, R7 ;  /* 0x000000ffff177224 */ /* 0x000fe200078e0007 */
[----:B---3--:R-:W-:Y:S01]  /*99f00*/  STL.64 [R1+0x55a0], R28 ;  /* 0x0055a01c01007387 */ /* 0x008fe20000100a00 */
[----:B------:R-:W-:Y:S02]  /*99f10*/  IADD3 R22, P2, R27, R13, RZ ;  /* 0x0000000d1b167210 */ /* 0x000fe40007f5e0ff */
[----:B------:R-:W-:-:S03]  /*99f20*/  IMAD.MOV.U32 R18, RZ, RZ, R23 ;  /* 0x000000ffff127224 */ /* 0x000fc600078e0017 */
[C---:B------:R-:W-:Y:S02]  /*99f30*/  IMAD.X R23, R19.reuse, 0x1, R15, P2 ;  /* 0x0000000113177824 */ /* 0x040fe400010e060f */
[----:B--2---:R-:W-:-:S05]  /*99f40*/  IMAD.X R7, R19, 0x1, R16, P1 ;  /* 0x0000000113077824 */ /* 0x004fca00008e0610 */
[----:B------:R1:W-:Y:S04]  /*99f50*/  STL.64 [R1+0x25a0], R6 ;  /* 0x0025a00601007387 */ /* 0x0003e80000100a00 */
[----:B------:R-:W-:Y:S01]  /*99f60*/  STL.64 [R1+0x2568], R22 ;  /* 0x0025681601007387 */ /* 0x000fe20000100a00 */
[----:B-1----:R-:W-:-:S05]  /*99f70*/  IADD3 R6, P1, R27, R11, RZ ;  /* 0x0000000b1b067210 */ /* 0x002fca0007f3e0ff */
[----:B------:R-:W-:-:S05]  /*99f80*/  IMAD.X R7, R19, 0x1, R12, P1 ;  /* 0x0000000113077824 */ /* 0x000fca00008e060c */
[----:B------:R1:W-:Y:S04]  /*99f90*/  STL.64 [R1+0x2570], R6 ;  /* 0x0025700601007387 */ /* 0x0003e80000100a00 */
[----:B-1----:R-:W2:Y:S04]  /*99fa0*/  LDL.LU.64 R6, [R1+0x55c0] ;  /* 0x0055c00001067983 */ /* 0x002ea80000300a00 */
[----:B------:R1:W-:Y:S01]  /*99fb0*/  STL.64 [R1+0x55a8], R12 ;  /* 0x0055a80c01007387 */ /* 0x0003e20000100a00 */
[----:B------:R-:W-:Y:S01]  /*99fc0*/  IMAD.MOV.U32 R29, RZ, RZ, R26 ;  /* 0x000000ffff1d7224 */ /* 0x000fe200078e001a */
[----:B------:R-:W-:Y:S01]  /*99fd0*/  IADD3 R22, P2, R27, R9, RZ ;  /* 0x000000091b167210 */ /* 0x000fe20007f5e0ff */
[----:B-1----:R-:W-:-:S04]  /*99fe0*/  IMAD.MOV.U32 R13, RZ, RZ, R27 ;  /* 0x000000ffff0d7224 */ /* 0x002fc800078e001b */
[----:B------:R-:W-:-:S05]  /*99ff0*/  IMAD.X R23, R19, 0x1, R10, P2 ;  /* 0x0000000113177824 */ /* 0x000fca00010e060a */
[----:B------:R-:W-:Y:S01]  /*9a000*/  STL.64 [R1+0x2578], R22 ;  /* 0x0025781601007387 */ /* 0x000fe20000100a00 */
[----:B--2---:R-:W-:-:S05]  /*9a010*/  IADD3 R26, P1, R13, R7, RZ ;  /* 0x000000070d1a7210 */ /* 0x004fca0007f3e0ff */
[----:B------:R-:W-:-:S05]  /*9a020*/  IMAD.X R27, R19, 0x1, R8, P1 ;  /* 0x00000001131b7824 */ /* 0x000fca00008e0608 */
[----:B------:R1:W-:Y:S04]  /*9a030*/  STL.64 [R1+0x2580], R26 ;  /* 0x0025801a01007387 */ /* 0x0003e80000100a00 */
[----:B-1----:R-:W2:Y:S01]  /*9a040*/  LDL.LU.64 R26, [R1+0x55b8] ;  /* 0x0055b800011a7983 */ /* 0x002ea20000300a00 */
[C---:B------:R-:W-:Y:S02]  /*9a050*/  IADD3 R22, P2, R13.reuse, R5, RZ ;  /* 0x000000050d167210 */ /* 0x040fe40007f5e0ff */
[----:B------:R-:W-:-:S03]  /*9a060*/  IADD3 R28, P1, R13, R3, RZ ;  /* 0x000000030d1c7210 */ /* 0x000fc60007f3e0ff */
[----:B------:R-:W-:Y:S01]  /*9a070*/  IMAD.X R23, R19, 0x1, R6, P2 ;  /* 0x0000000113177824 */ /* 0x000fe200010e0606 */
[----:B------:R-:W-:-:S05]  /*9a080*/  IADD3 R12, P2, R13, R0, RZ ;  /* 0x000000000d0c7210 */ /* 0x000fca0007f5e0ff */
[C---:B------:R-:W-:Y:S01]  /*9a090*/  IMAD.X R13, R19.reuse, 0x1, R2, P2 ;  /* 0x00000001130d7824 */ /* 0x040fe200010e0602 */
[----:B--2---:R1:W-:Y:S04]  /*9a0a0*/  STL.64 [R1+0x5598], R26 ;  /* 0x0055981a01007387 */ /* 0x0043e80000100a00 */
[----:B------:R2:W-:Y:S01]  /*9a0b0*/  STL.64 [R1+0x2588], R22 ;  /* 0x0025881601007387 */ /* 0x0005e20000100a00 */
[----:B-1----:R-:W-:Y:S02]  /*9a0c0*/  IMAD.MOV.U32 R27, RZ, RZ, R29 ;  /* 0x000000ffff1b7224 */ /* 0x002fe400078e001d */
[----:B------:R-:W-:Y:S01]  /*9a0d0*/  IMAD.X R29, R19, 0x1, R4, P1 ;  /* 0x00000001131d7824 */ /* 0x000fe200008e0604 */
[----:B--2---:R-:W2:Y:S01]  /*9a0e0*/  LDL.LU.64 R22, [R1+0x55b0] ;  /* 0x0055b00001167983 */ /* 0x004ea20000300a00 */
[----:B------:R-:W-:-:S03]  /*9a0f0*/  SHF.R.S32.HI R26, RZ, 0x1f, R17 ;  /* 0x0000001fff1a7819 */ /* 0x000fc60000011411 */
[----:B------:R1:W-:Y:S04]  /*9a100*/  STL.64 [R1+0x2590], R28 ;  /* 0x0025901c01007387 */ /* 0x0003e80000100a00 */
[----:B------:R3:W-:Y:S01]  /*9a110*/  STL.64 [R1+0x2560], R12 ;  /* 0x0025600c01007387 */ /* 0x0007e20000100a00 */
[----:B-1----:R-:W-:-:S03]  /*9a120*/  IADD3 R28, P1, R17, R14, RZ ;  /* 0x0000000e111c7210 */ /* 0x002fc60007f3e0ff */
[----:B---3--:R-:W3:Y:S02]  /*9a130*/  LDL.LU.64 R12, [R1+0x55a8] ;  /* 0x0055a800010c7983 */ /* 0x008ee40000300a00 */
[----:B------:R-:W-:-:S05]  /*9a140*/  IMAD.X R29, R26, 0x1, R16, P1 ;  /* 0x000000011a1d7824 */ /* 0x000fca00008e0610 */
[----:B------:R1:W-:Y:S04]  /*9a150*/  STL.64 [R1+0x4548], R28 ;  /* 0x0045481c01007387 */ /* 0x0003e80000100a00 */
[----:B-1----:R-:W4:Y:S04]  /*9a160*/  LDL.LU.64 R28, [R1+0x55a0] ;  /* 0x0055a000011c7983 */ /* 0x002f280000300a00 */
[----:B----4-:R1:W-:Y:S02]  /*9a170*/  STL.64 [R1+0x5588], R28 ;  /* 0x0055881c01007387 */ /* 0x0103e40000100a00 */
[----:B-1----:R-:W-:-:S05]  /*9a180*/  IMAD.MOV.U32 R29, RZ, RZ, R27 ;  /* 0x000000ffff1d7224 */ /* 0x002fca00078e001b */
[----:B------:R-:W-:Y:S02]  /*9a190*/  SHF.R.S32.HI R19, RZ, 0x1f, R29 ;  /* 0x0000001fff137819 */ /* 0x000fe4000001141d */
[----:B------:R-:W-:Y:S01]  /*9a1a0*/  IADD3 R26, P1, R29, R14, RZ ;  /* 0x0000000e1d1a7210 */ /* 0x000fe20007f3e0ff */
[----:B------:R3:W-:Y:S04]  /*9a1b0*/  STL.64 [R1+0x5590], R24 ;  /* 0x0055901801007387 */ /* 0x0007e80000100a00 */
[----:B------:R-:W-:-:S05]  /*9a1c0*/  IMAD.X R27, R19, 0x1, R16, P1 ;  /* 0x00000001131b7824 */ /* 0x000fca00008e0610 */
[----:B------:R1:W-:Y:S01]  /*9a1d0*/  STL.64 [R1+0x2528], R26 ;  /* 0x0025281a01007387 */ /* 0x0003e20000100a00 */
[----:B---3--:R-:W-:-:S05]  /*9a1e0*/  IADD3 R24, P2, R29, R13, RZ ;  /* 0x0000000d1d187210 */ /* 0x008fca0007f5e0ff */
[----:B------:R-:W-:Y:S01]  /*9a1f0*/  IMAD.X R25, R19, 0x1, R15, P2 ;  /* 0x0000000113197824 */ /* 0x000fe200010e060f */
[----:B-1----:R-:W-:-:S04]  /*9a200*/  IADD3 R26, P1, R29, R11, RZ ;  /* 0x0000000b1d1a7210 */ /* 0x002fc80007f3e0ff */
[----:B------:R-:W-:Y:S01]  /*9a210*/  STL.64 [R1+0x2530], R24 ;  /* 0x0025301801007387 */ /* 0x000fe20000100a00 */
[----:B------:R-:W-:-:S05]  /*9a220*/  IMAD.X R27, R19, 0x1, R12, P1 ;  /* 0x00000001131b7824 */ /* 0x000fca00008e060c */
[----:B------:R1:W-:Y:S04]  /*9a230*/  STL.64 [R1+0x2538], R26 ;  /* 0x0025381a01007387 */ /* 0x0003e80000100a00 */
[----:B-1----:R-:W3:Y:S01]  /*9a240*/  LDL.LU.64 R26, [R1+0x5598] ;  /* 0x00559800011a7983 */ /* 0x002ee20000300a00 */
[----:B------:R-:W-:-:S05]  /*9a250*/  IADD3 R24, P2, R29, R9, RZ ;  /* 0x000000091d187210 */ /* 0x000fca0007f5e0ff */
[----:B------:R-:W-:Y:S01]  /*9a260*/  IMAD.X R25, R19, 0x1, R10, P2 ;  /* 0x0000000113197824 */ /* 0x000fe200010e060a */
[----:B---3--:R1:W-:Y:S04]  /*9a270*/  STL.64 [R1+0x5580], R26 ;  /* 0x0055801a01007387 */ /* 0x0083e80000100a00 */
[----:B------:R3:W-:Y:S01]  /*9a280*/  STL.64 [R1+0x2540], R24 ;  /* 0x0025401801007387 */ /* 0x0007e20000100a00 */
[C---:B-1----:R-:W-:Y:S02]  /*9a290*/  IADD3 R26, P1, R29.reuse, R7, RZ ;  /* 0x000000071d1a7210 */ /* 0x042fe40007f3e0ff */
[----:B---3--:R-:W-:-:S03]  /*9a2a0*/  IADD3 R24, P2, R29, R5, RZ ;  /* 0x000000051d187210 */ /* 0x008fc60007f5e0ff */
[C---:B------:R-:W-:Y:S02]  /*9a2b0*/  IMAD.X R27, R19.reuse, 0x1, R8, P1 ;  /* 0x00000001131b7824 */ /* 0x040fe400008e0608 */
[----:B------:R-:W-:-:S03]  /*9a2c0*/  IMAD.X R25, R19, 0x1, R6, P2 ;  /* 0x0000000113197824 */ /* 0x000fc600010e0606 */
[----:B------:R1:W-:Y:S01]  /*9a2d0*/  STL.64 [R1+0x2548], R26 ;  /* 0x0025481a01007387 */ /* 0x0003e20000100a00 */
[----:B------:R-:W-:-:S03]  /*9a2e0*/  IADD3 R28, P2, R29, R0, RZ ;  /* 0x000000001d1c7210 */ /* 0x000fc60007f5e0ff */
[----:B------:R3:W-:Y:S01]  /*9a2f0*/  STL.64 [R1+0x2550], R24 ;  /* 0x0025501801007387 */ /* 0x0007e20000100a00 */
[----:B-1----:R-:W-:Y:S01]  /*9a300*/  IADD3 R26, P1, R29, R3, RZ ;  /* 0x000000031d1a7210 */ /* 0x002fe20007f3e0ff */
[----:B------:R-:W-:Y:S02]  /*9a310*/  IMAD.MOV.U32 R29, RZ, RZ, R18 ;  /* 0x000000ffff1d7224 */ /* 0x000fe400078e0012 */
[----:B---3--:R-:W3:Y:S02]  /*9a320*/  LDL.LU.64 R24, [R1+0x5590] ;  /* 0x0055900001187983 */ /* 0x008ee40000300a00 */
[----:B------:R-:W-:Y:S01]  /*9a330*/  IMAD.X R27, R19, 0x1, R4, P1 ;  /* 0x00000001131b7824 */ /* 0x000fe200008e0604 */
[----:B------:R-:W-:-:S04]  /*9a340*/  SHF.R.S32.HI R18, RZ, 0x1f, R29 ;  /* 0x0000001fff127819 */ /* 0x000fc8000001141d */
[----:B------:R1:W-:Y:S02]  /*9a350*/  STL.64 [R1+0x2558], R26 ;  /* 0x0025581a01007387 */ /* 0x0003e40000100a00 */
[----:B-1----:R-:W-:Y:S01]  /*9a360*/  IADD3 R26, P1, R29, R14, RZ ;  /* 0x0000000e1d1a7210 */ /* 0x002fe20007f3e0ff */
[----:B------:R-:W-:Y:S02]  /*9a370*/  IMAD.MOV.U32 R27, RZ, RZ, R29 ;  /* 0x000000ffff1b7224 */ /* 0x000fe400078e001d */
[----:B------:R-:W-:-:S05]  /*9a380*/  IMAD.X R29, R19, 0x1, R2, P2 ;  /* 0x00000001131d7824 */ /* 0x000fca00010e0602 */
[----:B------:R1:W-:Y:S04]  /*9a390*/  STL.64 [R1+0x2518], R28 ;  /* 0x0025181c01007387 */ /* 0x0003e80000100a00 */
[----:B-1----:R-:W4:Y:S04]  /*9a3a0*/  LDL.LU.64 R28, [R1+0x5588] ;  /* 0x00558800011c7983 */ /* 0x002f280000300a00 */
[----:B------:R-:W2:Y:S04]  /*9a3b0*/  LDL.LU R19, [R1+0x2268] ;  /* 0x0022680001137983 */ /* 0x000ea80000300800 */
[----:B---3--:R-:W-:Y:S04]  /*9a3c0*/  STL.64 [R1+0x5578], R24 ;  /* 0x0055781801007387 */ /* 0x008fe80000100a00 */
[----:B----4-:R1:W-:Y:S02]  /*9a3d0*/  STL.64 [R1+0x5570], R28 ;  /* 0x0055701c01007387 */ /* 0x0103e40000100a00 */
[----:B-1----:R-:W-:-:S02]  /*9a3e0*/  IMAD.MOV.U32 R29, RZ, RZ, R27 ;  /* 0x000000ffff1d7224 */ /* 0x002fc400078e001b */
[----:B------:R-:W-:-:S03]  /*9a3f0*/  IMAD.X R27, R18, 0x1, R16, P1 ;  /* 0x00000001121b7824 */ /* 0x000fc600008e0610 */
[C---:B------:R-:W-:Y:S02]  /*9a400*/  IADD3 R24, P2, R29.reuse, R13, RZ ;  /* 0x0000000d1d187210 */ /* 0x040fe40007f5e0ff */
[----:B------:R1:W-:Y:S03]  /*9a410*/  STL.64 [R1+0x2520], R26 ;  /* 0x0025201a01007387 */ /* 0x0003e60000100a00 */
        /* <DEDUP_REMOVED lines=14> */
[----:B------:R-:W-:Y:S04]  /*9a500*/  STL.64 [R1+0x2500], R26 ;  /* 0x0025001a01007387 */ /* 0x000fe80000100a00 */
[----:B------:R1:W-:Y:S04]  /*9a510*/  STL.64 [R1+0x2508], R24 ;  /* 0x0025081801007387 */ /* 0x0003e80000100a00 */
[----:B-1----:R-:W3:Y:S01]  /*9a520*/  LDL.LU.64 R24, [R1+0x5578] ;  /* 0x0055780001187983 */ /* 0x002ee20000300a00 */
[----:B------:R-:W-:Y:S01]  /*9a530*/  IADD3 R26, P1, R29, R3, RZ ;  /* 0x000000031d1a7210 */ /* 0x000fe20007f3e0ff */
[----:B------:R-:W-:-:S02]  /*9a540*/  VIADD R17, R17, UR8 ;  /* 0x0000000811117c36 */ /* 0x000fc40008000000 */
[----:B------:R-:W-:Y:S02]  /*9a550*/  STL.64 [R1+0x5560], R4 ;  /* 0x0055600401007387 */ /* 0x000fe40000100a00 */
[----:B------:R-:W-:-:S05]  /*9a560*/  IMAD.X R27, R18, 0x1, R4, P1 ;  /* 0x00000001121b7824 */ /* 0x000fca00008e0604 */
[----:B------:R1:W-:Y:S04]  /*9a570*/  STL.64 [R1+0x2510], R26 ;  /* 0x0025101a01007387 */ /* 0x0003e80000100a00 */
[----:B------:R4:W-:Y:S01]  /*9a580*/  STL [R1+0x5558], R17 ;  /* 0x0055581101007387 */ /* 0x0009e20000100800 */
[----:B-1----:R-:W-:Y:S01]  /*9a590*/  IADD3 R26, P1, R17, R0, RZ ;  /* 0x00000000111a7210 */ /* 0x002fe20007f3e0ff */
[----:B---3--:R-:W-:Y:S02]  /*9a5a0*/  IMAD.MOV.U32 R5, RZ, RZ, R25 ;  /* 0x000000ffff057224 */ /* 0x008fe400078e0019 */
[----:B--2---:R-:W-:Y:S02]  /*9a5b0*/  IMAD.MOV.U32 R25, RZ, RZ, R23 ;  /* 0x000000ffff197224 */ /* 0x004fe400078e0017 */
[----:B------:R-:W-:Y:S01]  /*9a5c0*/  IMAD.MOV.U32 R23, RZ, RZ, R20 ;  /* 0x000000ffff177224 */ /* 0x000fe200078e0014 */
[----:B------:R-:W-:-:S02]  /*9a5d0*/  SHF.R.S32.HI R20, RZ, 0x1f, R17 ;  /* 0x0000001fff147819 */ /* 0x000fc40000011411 */
[----:B----4-:R-:W2:Y:S01]  /*9a5e0*/  LDL.LU R17, [R1+0x2260] ;  /* 0x0022600001117983 */ /* 0x010ea20000300800 */
[----:B------:R-:W-:-:S05]  /*9a5f0*/  IADD3 R28, P2, R29, R0, RZ ;  /* 0x000000001d1c7210 */ /* 0x000fca0007f5e0ff */
[--C-:B------:R-:W-:Y:S02]  /*9a600*/  IMAD.X R29, R18, 0x1, R2.reuse, P2 ;  /* 0x00000001121d7824 */ /* 0x100fe400010e0602 */
[----:B------:R-:W-:-:S03]  /*9a610*/  IMAD.X R27, R20, 0x1, R2, P1 ;  /* 0x00000001141b7824 */ /* 0x000fc600008e0602 */
[----:B------:R1:W-:Y:S01]  /*9a620*/  STL.64 [R1+0x24e0], R28 ;  /* 0x0024e01c01007387 */ /* 0x0003e20000100a00 */
[----:B------:R-:W-:-:S03]  /*9a630*/  IMAD.MOV.U32 R18, RZ, RZ, R19 ;  /* 0x000000ffff127224 */ /* 0x000fc600078e0013 */
[----:B-1----:R-:W3:Y:S04]  /*9a640*/  LDL.LU.64 R28, [R1+0x5570] ;  /* 0x00557000011c7983 */ /* 0x002ee80000300a00 */
[----:B------:R1:W-:Y:S04]  /*9a650*/  STL [R1+0x5530], R20 ;  /* 0x0055301401007387 */ /* 0x0003e80000100800 */
[----:B-1----:R-:W4:Y:S04]  /*9a660*/  LDL.LU R20, [R1+0x2264] ;  /* 0x0022640001147983 */ /* 0x002f280000300800 */
[----:B------:R1:W-:Y:S02]  /*9a670*/  STL.64 [R1+0x4520], R26 ;  /* 0x0045201a01007387 */ /* 0x0003e40000100a00 */
[----:B-1----:R-:W-:-:S04]  /*9a680*/  IMAD.MOV.U32 R27, RZ, RZ, R5 ;  /* 0x000000ffff1b7224 */ /* 0x002fc800078e0005 */
[----:B------:R-:W-:Y:S01]  /*9a690*/  IMAD.MOV.U32 R5, RZ, RZ, R27 ;  /* 0x000000ffff057224 */ /* 0x000fe200078e001b */
[----:B--2---:R-:W-:Y:S02]  /*9a6a0*/  SHF.R.S32.HI R19, RZ, 0x1f, R17 ;  /* 0x0000001fff137819 */ /* 0x004fe40000011411 */
[----:B------:R-:W-:-:S05]  /*9a6b0*/  IADD3 R26, P1, R17, R14, RZ ;  /* 0x0000000e111a7210 */ /* 0x000fca0007f3e0ff */
[----:B------:R-:W-:-:S05]  /*9a6c0*/  IMAD.X R27, R19, 0x1, R16, P1 ;  /* 0x00000001131b7824 */ /* 0x000fca00008e0610 */
[----:B------:R1:W-:Y:S04]  /*9a6d0*/  STL.64 [R1+0x24a8], R26 ;  /* 0x0024a81a01007387 */ /* 0x0003e80000100a00 */
[----:B-1----:R-:W2:Y:S01]  /*9a6e0*/  LDL.LU.64 R26, [R1+0x5568] ;  /* 0x00556800011a7983 */ /* 0x002ea20000300a00 */
[----:B------:R-:W-:-:S03]  /*9a6f0*/  IADD3 R4, P2, R17, R13, RZ ;  /* 0x0000000d11047210 */ /* 0x000fc60007f5e0ff */
[----:B--2---:R1:W-:Y:S02]  /*9a700*/  STL.64 [R1+0x5548], R26 ;  /* 0x0055481a01007387 */ /* 0x0043e40000100a00 */
        /* <DEDUP_REMOVED lines=11> */
[----:B-1----:R-:W2:Y:S01]  /*9a7c0*/  LDL.LU.64 R4, [R1+0x5560] ;  /* 0x0055600001047983 */ /* 0x002ea20000300a00 */
[----:B------:R-:W-:-:S03]  /*9a7d0*/  IADD3 R26, P1, R17, R7, RZ ;  /* 0x00000007111a7210 */ /* 0x000fc60007f3e0ff */
[----:B------:R1:W-:Y:S02]  /*9a7e0*/  STL.64 [R1+0x5550], R10 ;  /* 0x0055500a01007387 */ /* 0x0003e40000100a00 */
[----:B-1----:R-:W-:Y:S02]  /*9a7f0*/  IMAD.MOV.U32 R11, RZ, RZ, R27 ;  /* 0x000000ffff0b7224 */ /* 0x002fe400078e001b */
[----:B------:R-:W-:-:S05]  /*9a800*/  IMAD.X R27, R19, 0x1, R8, P1 ;  /* 0x00000001131b7824 */ /* 0x000fca00008e0608 */
[----:B------:R1:W-:Y:S02]  /*9a810*/  STL.64 [R1+0x24c8], R26 ;  /* 0x0024c81a01007387 */ /* 0x0003e40000100a00 */
[----:B-1----:R-:W-:Y:S01]  /*9a820*/  IMAD.MOV.U32 R27, RZ, RZ, R11 ;  /* 0x000000ffff1b7224 */ /* 0x002fe200078e000b */
[C---:B------:R-:W-:Y:S02]  /*9a830*/  IADD3 R26, P1, R17.reuse, R3, RZ ;  /* 0x00000003111a7210 */ /* 0x040fe40007f3e0ff */
[----:B--2---:R-:W-:-:S05]  /*9a840*/  IADD3 R10, P2, R17, R5, RZ ;  /* 0x00000005110a7210 */ /* 0x004fca0007f5e0ff */
[----:B------:R-:W-:-:S05]  /*9a850*/  IMAD.X R11, R19, 0x1, R6, P2 ;  /* 0x00000001130b7824 */ /* 0x000fca00010e0606 */
[----:B------:R1:W-:Y:S02]  /*9a860*/  STL.64 [R1+0x24d0], R10 ;  /* 0x0024d00a01007387 */ /* 0x0003e40000100a00 */
[----:B-1----:R-:W-:Y:S02]  /*9a870*/  IADD3 R10, P2, R17, R0, RZ ;  /* 0x00000000110a7210 */ /* 0x002fe40007f5e0ff */
[----:B------:R-:W2:Y:S04]  /*9a880*/  LDL.LU R17, [R1+0x5558] ;  /* 0x0055580001117983 */ /* 0x000ea80000300800 */
[----:B------:R1:W-:Y:S04]  /*9a890*/  STL.64 [R1+0x5538], R24 ;  /* 0x0055381801007387 */ /* 0x0003e80000100a00 */
[----:B---3--:R-:W-:Y:S01]  /*9a8a0*/  STL.64 [R1+0x5540], R28 ;  /* 0x0055401c01007387 */ /* 0x008fe20000100a00 */
[----:B------:R-:W-:-:S02]  /*9a8b0*/  IMAD.X R11, R19, 0x1, R2, P2 ;  /* 0x00000001130b7824 */ /* 0x000fc400010e0602 */
[----:B-1----:R-:W-:Y:S02]  /*9a8c0*/  IMAD.MOV.U32 R24, RZ, RZ, R27 ;  /* 0x000000ffff187224 */ /* 0x002fe400078e001b */
[----:B------:R-:W-:Y:S02]  /*9a8d0*/  IMAD.X R27, R19, 0x1, R4, P1 ;  /* 0x00000001131b7824 */ /* 0x000fe400008e0604 */
[----:B------:R-:W-:Y:S01]  /*9a8e0*/  IMAD.MOV.U32 R25, RZ, RZ, R18 ;  /* 0x000000ffff197224 */ /* 0x000fe200078e0012 */
[----:B----4-:R-:W-:Y:S02]  /*9a8f0*/  SHF.R.S32.HI R18, RZ, 0x1f, R20 ;  /* 0x0000001fff127819 */ /* 0x010fe40000011414 */
[----:B------:R1:W-:Y:S04]  /*9a900*/  STL.64 [R1+0x24d8], R26 ;  /* 0x0024d81a01007387 */ /* 0x0003e80000100a00 */
[----:B------:R3:W-:Y:S01]  /*9a910*/  STL.64 [R1+0x2498], R10 ;  /* 0x0024980a01007387 */ /* 0x0007e20000100a00 */
[----:B-1----:R-:W-:-:S03]  /*9a920*/  IADD3 R26, P1, R20, R14, RZ ;  /* 0x0000000e141a7210 */ /* 0x002fc60007f3e0ff */
[----:B---3--:R-:W3:Y:S02]  /*9a930*/  LDL.LU.64 R10, [R1+0x5550] ;  /* 0x00555000010a7983 */ /* 0x008ee40000300a00 */
[----:B------:R-:W-:-:S05]  /*9a940*/  IMAD.X R27, R18, 0x1, R16, P1 ;  /* 0x00000001121b7824 */ /* 0x000fca00008e0610 */
[----:B------:R1:W-:Y:S04]  /*9a950*/  STL.64 [R1+0x24a0], R26 ;  /* 0x0024a01a01007387 */ /* 0x0003e80000100a00 */
[----:B-1----:R-:W4:Y:S01]  /*9a960*/  LDL.LU.64 R26, [R1+0x5548] ;  /* 0x00554800011a7983 */ /* 0x002f220000300a00 */
[----:B------:R-:W-:Y:S01]  /*9a970*/  IADD3 R28, P2, R20, R13, RZ ;  /* 0x0000000d141c7210 */ /* 0x000fe20007f5e0ff */
[----:B------:R-:W-:-:S04]  /*9a980*/  IMAD.MOV.U32 R19, RZ, RZ, R24 ;  /* 0x000000ffff137224 */ /* 0x000fc800078e0018 */
[----:B------:R-:W-:Y:S01]  /*9a990*/  IMAD.X R29, R18, 0x1, R15, P2 ;  /* 0x00000001121d7824 */ /* 0x000fe200010e060f */
[----:B--2---:R1:W-:Y:S02]  /*9a9a0*/  STL.64 [R1+0x5528], R16 ;  /* 0x0055281001007387 */ /* 0x0043e40000100a00 */
[----:B-1----:R-:W-:Y:S01]  /*9a9b0*/  IMAD.MOV.U32 R17, RZ, RZ, R25 ;  /* 0x000000ffff117224 */ /* 0x002fe200078e0019 */
[----:B---3--:R-:W-:-:S05]  /*9a9c0*/  IADD3 R24, P1, R20, R11, RZ ;  /* 0x0000000b14187210 */ /* 0x008fca0007f3e0ff */
[----:B------:R-:W-:Y:S01]  /*9a9d0*/  IMAD.X R25, R18, 0x1, R12, P1 ;  /* 0x0000000112197824 */ /* 0x000fe200008e060c */
[----:B----4-:R1:W-:Y:S04]  /*9a9e0*/  STL.64 [R1+0x5520], R26 ;  /* 0x0055201a01007387 */ /* 0x0103e80000100a00 */
[----:B------:R2:W-:Y:S01]  /*9a9f0*/  STL.64 [R1+0x2468], R28 ;  /* 0x0024681c01007387 */ /* 0x0005e20000100a00 */
[----:B-1----:R-:W-:-:S03]  /*9aa00*/  IADD3 R26, P2, R20, R9, RZ ;  /* 0x00000009141a7210 */ /* 0x002fc60007f5e0ff */
[----:B--2---:R-:W2:Y:S04]  /*9aa10*/  LDL.LU.64 R28, [R1+0x5540] ;  /* 0x00554000011c7983 */ /* 0x004ea80000300a00 */
[----:B------:R1:W-:Y:S01]  /*9aa20*/  STL.64 [R1+0x2470], R24 ;  /* 0x0024701801007387 */ /* 0x0003e20000100a00 */
[----:B------:R-:W-:-:S05]  /*9aa30*/  IMAD.X R27, R18, 0x1, R10, P2 ;  /* 0x00000001121b7824 */ /* 0x000fca00010e060a */
[----:B------:R3:W-:Y:S01]  /*9aa40*/  STL.64 [R1+0x2478], R26 ;  /* 0x0024781a01007387 */ /* 0x0007e20000100a00 */
[----:B-1----:R-:W-:-:S05]  /*9aa50*/  IADD3 R24, P1, R20, R7, RZ ;  /* 0x0000000714187210 */ /* 0x002fca0007f3e0ff */
[----:B------:R-:W-:Y:S01]  /*9aa60*/  IMAD.X R25, R18, 0x1, R8, P1 ;  /* 0x0000000112197824 */ /* 0x000fe200008e0608 */
[C---:B---3--:R-:W-:Y:S02]  /*9aa70*/  IADD3 R26, P2, R20.reuse, R5, RZ ;  /* 0x00000005141a7210 */ /* 0x048fe40007f5e0ff */
[----:B------:R-:W-:Y:S02]  /*9aa80*/  IADD3 R16, P1, R20, R3, RZ ;  /* 0x0000000314107210 */ /* 0x000fe40007f3e0ff */
[----:B------:R1:W-:Y:S01]  /*9aa90*/  STL.64 [R1+0x2480], R24 ;  /* 0x0024801801007387 */ /* 0x0003e20000100a00 */
[----:B------:R-:W-:-:S03]  /*9aaa0*/  IMAD.X R27, R18, 0x1, R6, P2 ;  /* 0x00000001121b7824 */ /* 0x000fc600010e0606 */
[----:B-1----:R-:W3:Y:S04]  /*9aab0*/  LDL.LU.64 R24, [R1+0x5538] ;  /* 0x0055380001187983 */ /* 0x002ee80000300a00 */
[----:B------:R1:W-:Y:S04]  /*9aac0*/  STL.64 [R1+0x5518], R8 ;  /* 0x0055180801007387 */ /* 0x0003e80000100a00 */
[----:B------:R4:W-:Y:S01]  /*9aad0*/  STL.64 [R1+0x2488], R26 ;  /* 0x0024881a01007387 */ /* 0x0009e20000100a00 */
[----:B-1----:R-:W-:Y:S02]  /*9aae0*/  IMAD.MOV.U32 R9, RZ, RZ, R17 ;  /* 0x000000ffff097224 */ /* 0x002fe400078e0011 */
[----:B------:R-:W-:Y:S01]  /*9aaf0*/  IMAD.X R17, R18, 0x1, R4, P1 ;  /* 0x0000000112117824 */ /* 0x000fe200008e0604 */
[----:B----4-:R-:W-:-:S02]  /*9ab00*/  IADD3 R26, P2, R20, R0, RZ ;  /* 0x00000000141a7210 */ /* 0x010fc40007f5e0ff */
[----:B------:R-:W4:Y:S04]  /*9ab10*/  LDL.LU R20, [R1+0x5530] ;  /* 0x0055300001147983 */ /* 0x000f280000300800 */
[----:B------:R1:W-:Y:S04]  /*9ab20*/  STL.64 [R1+0x2490], R16 ;  /* 0x0024901001007387 */ /* 0x0003e80000100a00 */
[----:B-1----:R-:W3:Y:S01]  /*9ab30*/  LDL.LU.64 R16, [R1+0x5528] ;  /* 0x0055280001107983 */ /* 0x002ee20000300a00 */
[----:B------:R-:W-:Y:S02]  /*9ab40*/  IMAD.X R27, R18, 0x1, R2, P2 ;  /* 0x00000001121b7824 */ /* 0x000fe400010e0602 */
[----:B------:R-:W-:Y:S01]  /*9ab50*/  IMAD.MOV.U32 R18, RZ, RZ, R19 ;  /* 0x000000ffff127224 */ /* 0x000fe200078e0013 */
[----:B--2---:R1:W-:Y:S04]  /*9ab60*/  STL.64 [R1+0x5510], R28 ;  /* 0x0055101c01007387 */ /* 0x0043e80000100a00 */
[----:B------:R2:W-:Y:S01]  /*9ab70*/  STL.64 [R1+0x2460], R26 ;  /* 0x0024601a01007387 */ /* 0x0005e20000100a00 */
[----:B-1----:R-:W-:-:S05]  /*9ab80*/  IMAD.MOV.U32 R28, RZ, RZ, R9 ;  /* 0x000000ffff1c7224 */ /* 0x002fca00078e0009 */
[----:B------:R-:W-:Y:S02]  /*9ab90*/  SHF.R.S32.HI R19, RZ, 0x1f, R28 ;  /* 0x0000001fff137819 */ /* 0x000fe4000001141c */
[----:B---3--:R-:W-:-:S05]  /*9aba0*/  IADD3 R8, P1, R17, R3, RZ ;  /* 0x0000000311087210 */ /* 0x008fca0007f3e0ff */
[----:B----4-:R-:W-:Y:S01]  /*9abb0*/  IMAD.X R9, R20, 0x1, R4, P1 ;  /* 0x0000000114097824 */ /* 0x010fe200008e0604 */
[----:B--2---:R-:W-:-:S05]  /*9abc0*/  IADD3 R26, P1, R28, R14, RZ ;  /* 0x0000000e1c1a7210 */ /* 0x004fca0007f3e0ff */
[----:B------:R-:W-:Y:S01]  /*9abd0*/  IMAD.X R27, R19, 0x1, R16, P1 ;  /* 0x00000001131b7824 */ /* 0x000fe200008e0610 */
[----:B------:R-:W-:Y:S04]  /*9abe0*/  STL.64 [R1+0x4508], R8 ;  /* 0x0045080801007387 */ /* 0x000fe80000100a00 */
[----:B------:R1:W-:Y:S04]  /*9abf0*/  STL.64 [R1+0x2428], R26 ;  /* 0x0024281a01007387 */ /* 0x0003e80000100a00 */
[----:B-1----:R-:W2:Y:S01]  /*9ac00*/  LDL.LU.64 R26, [R1+0x5520] ;  /* 0x00552000011a7983 */ /* 0x002ea20000300a00 */
[----:B------:R-:W-:-:S05]  /*9ac10*/  IADD3 R8, P2, R28, R13, RZ ;  /* 0x0000000d1c087210 */ /* 0x000fca0007f5e0ff */
[----:B------:R-:W-:Y:S01]  /*9ac20*/  IMAD.X R9, R19, 0x1, R15, P2 ;  /* 0x0000000113097824 */ /* 0x000fe200010e060f */
[----:B--2---:R-:W-:Y:S04]  /*9ac30*/  STL.64 [R1+0x5500], R26 ;  /* 0x0055001a01007387 */ /* 0x004fe80000100a00 */
[----:B------:R1:W-:Y:S04]  /*9ac40*/  STL.64 [R1+0x2430], R8 ;  /* 0x0024300801007387 */ /* 0x0003e80000100a00 */
[----:B-1----:R-:W2:Y:S01]  /*9ac50*/  LDL.LU.64 R8, [R1+0x5518] ;  /* 0x0055180001087983 */ /* 0x002ea20000300a00 */
[----:B------:R-:W-:-:S03]  /*9ac60*/  IMAD.MOV.U32 R27, RZ, RZ, R28 ;  /* 0x000000ffff1b7224 */ /* 0x000fc600078e001c */
[----:B------:R1:W-:Y:S02]  /*9ac70*/  STL.64 [R1+0x5508], R20 ;  /* 0x0055081401007387 */ /* 0x0003e40000100a00 */
[----:B------:R-:W-:-:S05]  /*9ac80*/  IADD3 R28, P1, R27, R11, RZ ;  /* 0x0000000b1b1c7210 */ /* 0x000fca0007f3e0ff */
[----:B------:R2:W-:Y:S01]  /*9ac90*/  STL [R1+0x2438], R28 ;  /* 0x0024381c01007387 */ /* 0x0005e20000100800 */
[----:B-1----:R-:W-:Y:S02]  /*9aca0*/  IMAD.MOV.U32 R20, RZ, RZ, R28 ;  /* 0x000000ffff147224 */ /* 0x002fe400078e001c */
[----:B------:R-:W-:Y:S02]  /*9acb0*/  IMAD.MOV.U32 R21, RZ, RZ, R29 ;  /* 0x000000ffff157224 */ /* 0x000fe400078e001d */
[----:B------:R-:W-:Y:S01]  /*9acc0*/  IMAD.X R21, R19, 0x1, R12, P1 ;  /* 0x0000000113157824 */ /* 0x000fe200008e060c */
[----:B------:R-:W-:-:S04]  /*9acd0*/  IADD3 R20, P1, R27, R7, RZ ;  /* 0x000000071b147210 */ /* 0x000fc80007f3e0ff */
[----:B------:R1:W-:Y:S01]  /*9ace0*/  STL [R1+0x243c], R21 ;  /* 0x00243c1501007387 */ /* 0x0003e20000100800 */
[----:B--2---:R-:W-:-:S05]  /*9acf0*/  IADD3 R28, P2, R27, R9, RZ ;  /* 0x000000091b1c7210 */ /* 0x004fca0007f5e0ff */
[----:B------:R-:W-:-:S05]  /*9ad00*/  IMAD.X R29, R19, 0x1, R10, P2 ;  /* 0x00000001131d7824 */ /* 0x000fca00010e060a */
[----:B------:R2:W-:Y:S01]  /*9ad10*/  STL.64 [R1+0x2440], R28 ;  /* 0x0024401c01007387 */ /* 0x0005e20000100a00 */
[----:B-1----:R-:W-:Y:S01]  /*9ad20*/  IMAD.X R21, R19, 0x1, R8, P1 ;  /* 0x0000000113157824 */ /* 0x002fe200008e0608 */
[----:B--2---:R-:W-:-:S04]  /*9ad30*/  IADD3 R28, P2, R27, R5, RZ ;  /* 0x000000051b1c7210 */ /* 0x004fc80007f5e0ff */
[----:B------:R-:W-:Y:S01]  /*9ad40*/  STL.64 [R1+0x2448], R20 ;  /* 0x0024481401007387 */ /* 0x000fe20000100a00 */
[----:B------:R-:W-:-:S05]  /*9ad50*/  IMAD.X R29, R19, 0x1, R6, P2 ;  /* 0x00000001131d7824 */ /* 0x000fca00010e0606 */
[----:B------:R1:W-:Y:S04]  /*9ad60*/  STL.64 [R1+0x2450], R28 ;  /* 0x0024501c01007387 */ /* 0x0003e80000100a00 */
[----:B-1----:R-:W2:Y:S01]  /*9ad70*/  LDL.LU.64 R28, [R1+0x5510] ;  /* 0x00551000011c7983 */ /* 0x002ea20000300a00 */
[C---:B------:R-:W-:Y:S02]  /*9ad80*/  IADD3 R20, P1, R27.reuse, R3, RZ ;  /* 0x000000031b147210 */ /* 0x040fe40007f3e0ff */
[----:B------:R-:W-:Y:S01]  /*9ad90*/  IADD3 R26, P2, R27, R0, RZ ;  /* 0x000000001b1a7210 */ /* 0x000fe20007f5e0ff */
[----:B------:R-:W-:Y:S02]  /*9ada0*/  STL.64 [R1+0x54f8], R24 ;  /* 0x0054f81801007387 */ /* 0x000fe40000100a00 */
[----:B------:R-:W-:-:S02]  /*9adb0*/  IMAD.X R21, R19, 0x1, R4, P1 ;  /* 0x0000000113157824 */ /* 0x000fc400008e0604 */
[----:B------:R-:W-:Y:S01]  /*9adc0*/  IMAD.X R27, R19, 0x1, R2, P2 ;  /* 0x00000001131b7824 */ /* 0x000fe200010e0602 */
[----:B--2---:R1:W-:Y:S04]  /*9add0*/  STL.64 [R1+0x54f0], R28 ;  /* 0x0054f01c01007387 */ /* 0x0043e80000100a00 */
[----:B------:R2:W-:Y:S04]  /*9ade0*/  STL.64 [R1+0x2458], R20 ;  /* 0x0024581401007387 */ /* 0x0005e80000100a00 */
[----:B------:R3:W-:Y:S01]  /*9adf0*/  STL.64 [R1+0x2418], R26 ;  /* 0x0024181a01007387 */ /* 0x0007e20000100a00 */
[----:B-1----:R-:W-:-:S05]  /*9ae00*/  IMAD.MOV.U32 R29, RZ, RZ, R18 ;  /* 0x000000ffff1d7224 */ /* 0x002fca00078e0012 */
[----:B------:R-:W-:Y:S02]  /*9ae10*/  SHF.R.S32.HI R18, RZ, 0x1f, R29 ;  /* 0x0000001fff127819 */ /* 0x000fe4000001141d */
[C---:B--2---:R-:W-:Y:S02]  /*9ae20*/  IADD3 R20, P1, R29.reuse, R14, RZ ;  /* 0x0000000e1d147210 */ /* 0x044fe40007f3e0ff */
[----:B---3--:R-:W-:-:S03]  /*9ae30*/  IADD3 R26, P2, R29, R13, RZ ;  /* 0x0000000d1d1a7210 */ /* 0x008fc60007f5e0ff */
[C---:B------:R-:W-:Y:S02]  /*9ae40*/  IMAD.X R21, R18.reuse, 0x1, R16, P1 ;  /* 0x0000000112157824 */ /* 0x040fe400008e0610 */
[----:B------:R-:W-:-:S03]  /*9ae50*/  IMAD.X R27, R18, 0x1, R15, P2 ;  /* 0x00000001121b7824 */ /* 0x000fc600010e060f */
[----:B------:R1:W-:Y:S04]  /*9ae60*/  STL.64 [R1+0x2420], R20 ;  /* 0x0024201401007387 */ /* 0x0003e80000100a00 */
[----:B-1----:R-:W2:Y:S04]  /*9ae70*/  LDL.LU.64 R20, [R1+0x5508] ;  /* 0x0055080001147983 */ /* 0x002ea80000300a00 */
[----:B------:R1:W-:Y:S04]  /*9ae80*/  STL.64 [R1+0x23e8], R26 ;  /* 0x0023e81a01007387 */ /* 0x0003e80000100a00 */
[----:B-1----:R-:W3:Y:S01]  /*9ae90*/  LDL.LU.64 R26, [R1+0x5500] ;  /* 0x00550000011a7983 */ /* 0x002ee20000300a00 */
[----:B------:R-:W-:-:S05]  /*9aea0*/  IADD3 R24, P1, R29, R11, RZ ;  /* 0x0000000b1d187210 */ /* 0x000fca0007f3e0ff */
[----:B------:R-:W-:Y:S04]  /*9aeb0*/  STL [R1+0x23f0], R24 ;  /* 0x0023f01801007387 */ /* 0x000fe80000100800 */
[----:B---3--:R1:W-:Y:S02]  /*9aec0*/  STL.64 [R1+0x54e8], R26 ;  /* 0x0054e81a01007387 */ /* 0x0083e40000100a00 */
[----:B-1----:R-:W-:Y:S01]  /*9aed0*/  IMAD.MOV.U32 R26, RZ, RZ, R24 ;  /* 0x000000ffff1a7224 */ /* 0x002fe200078e0018 */
[C---:B------:R-:W-:Y:S01]  /*9aee0*/  IADD3 R24, P2, R29.reuse, R9, RZ ;  /* 0x000000091d187210 */ /* 0x040fe20007f5e0ff */
[----:B------:R-:W-:Y:S02]  /*9aef0*/  IMAD.MOV.U32 R27, RZ, RZ, R25 ;  /* 0x000000ffff1b7224 */ /* 0x000fe400078e0019 */
[C---:B------:R-:W-:Y:S01]  /*9af00*/  IMAD.X R27, R18.reuse, 0x1, R12, P1 ;  /* 0x00000001121b7824 */ /* 0x040fe200008e060c */
[----:B------:R-:W-:Y:S01]  /*9af10*/  IADD3 R26, P1, R29, R7, RZ ;  /* 0x000000071d1a7210 */ /* 0x000fe20007f3e0ff */
[----:B------:R-:W-:-:S03]  /*9af20*/  IMAD.X R25, R18, 0x1, R10, P2 ;  /* 0x0000000112197824 */ /* 0x000fc600010e060a */
[----:B------:R1:W-:Y:S04]  /*9af30*/  STL [R1+0x23f4], R27 ;  /* 0x0023f41b01007387 */ /* 0x0003e80000100800 */
[----:B------:R3:W-:Y:S01]  /*9af40*/  STL.64 [R1+0x23f8], R24 ;  /* 0x0023f81801007387 */ /* 0x0007e20000100a00 */
[----:B-1----:R-:W-:Y:S01]  /*9af50*/  IMAD.X R27, R18, 0x1, R8, P1 ;  /* 0x00000001121b7824 */ /* 0x002fe200008e0608 */
[----:B---3--:R-:W-:-:S04]  /*9af60*/  IADD3 R24, P2, R29, R5, RZ ;  /* 0x000000051d187210 */ /* 0x008fc80007f5e0ff */
[----:B------:R1:W-:Y:S01]  /*9af70*/  STL.64 [R1+0x2400], R26 ;  /* 0x0024001a01007387 */ /* 0x0003e20000100a00 */
[----:B------:R-:W-:Y:S01]  /*9af80*/  IMAD.X R25, R18, 0x1, R6, P2 ;  /* 0x0000000112197824 */ /* 0x000fe200010e0606 */
[C---:B------:R-:W-:Y:S02]  /*9af90*/  IADD3 R28, P2, R29.reuse, R0, RZ ;  /* 0x000000001d1c7210 */ /* 0x040fe40007f5e0ff */
[----:B-1----:R-:W-:-:S03]  /*9afa0*/  IADD3 R26, P1, R29, R3, RZ ;  /* 0x000000031d1a7210 */ /* 0x002fc60007f3e0ff */
[C---:B------:R-:W-:Y:S01]  /*9afb0*/  IMAD.X R29, R18.reuse, 0x1, R2, P2 ;  /* 0x00000001121d7824 */ /* 0x040fe200010e0602 */
[----:B------:R1:W-:Y:S01]  /*9afc0*/  STL.64 [R1+0x2408], R24 ;  /* 0x0024081801007387 */ /* 0x0003e20000100a00 */
[----:B------:R-:W-:-:S03]  /*9afd0*/  IMAD.X R27, R18, 0x1, R4, P1 ;  /* 0x00000001121b7824 */ /* 0x000fc600008e0604 */
[----:B-1----:R-:W3:Y:S04]  /*9afe0*/  LDL.LU.64 R24, [R1+0x54f8] ;  /* 0x0054f80001187983 */ /* 0x002ee80000300a00 */
[----:B------:R-:W-:Y:S04]  /*9aff0*/  STL.64 [R1+0x2410], R26 ;  /* 0x0024101a01007387 */ /* 0x000fe80000100a00 */
[----:B------:R1:W-:Y:S04]  /*9b000*/  STL.64 [R1+0x23e0], R28 ;  /* 0x0023e01c01007387 */ /* 0x0003e80000100a00 */
[----:B-1----:R-:W4:Y:S01]  /*9b010*/  LDL.LU.64 R28, [R1+0x54f0] ;  /* 0x0054f000011c7983 */ /* 0x002f220000300a00 */
[----:B------:R-:W-:-:S05]  /*9b020*/  IADD3 R26, P1, R17, R5, RZ ;  /* 0x00000005111a7210 */ /* 0x000fca0007f3e0ff */
[----:B--2---:R-:W-:Y:S01]  /*9b030*/  IMAD.X R27, R20, 0x1, R6, P1 ;  /* 0x00000001141b7824 */ /* 0x004fe200008e0606 */
[----:B---3--:R-:W-:Y:S04]  /*9b040*/  STL.64 [R1+0x54e0], R24 ;  /* 0x0054e01801007387 */ /* 0x008fe80000100a00 */
[----:B------:R1:W-:Y:S01]  /*9b050*/  STL.64 [R1+0x44f0], R26 ;  /* 0x0044f01a01007387 */ /* 0x0003e20000100a00 */
[----:B----4-:R-:W-:-:S05]  /*9b060*/  IMAD.MOV.U32 R18, RZ, RZ, R29 ;  /* 0x000000ffff127224 */ /* 0x010fca00078e001d */
[----:B------:R-:W-:Y:S02]  /*9b070*/  SHF.R.S32.HI R19, RZ, 0x1f, R18 ;  /* 0x0000001fff137819 */ /* 0x000fe40000011412 */
[----:B-1----:R-:W-:-:S05]  /*9b080*/  IADD3 R26, P1, R18, R14, RZ ;  /* 0x0000000e121a7210 */ /* 0x002fca0007f3e0ff */
[----:B------:R-:W-:Y:S01]  /*9b090*/  IMAD.X R27, R19, 0x1, R16, P1 ;  /* 0x00000001131b7824 */ /* 0x000fe200008e0610 */
[----:B------:R-:W-:-:S04]  /*9b0a0*/  IADD3 R24, P2, R18, R13, RZ ;  /* 0x0000000d12187210 */ /* 0x000fc80007f5e0ff */
[----:B------:R1:W-:Y:S01]  /*9b0b0*/  STL.64 [R1+0x23c8], R26 ;  /* 0x0023c81a01007387 */ /* 0x0003e20000100a00 */
[----:B------:R-:W-:Y:S01]  /*9b0c0*/  IMAD.X R25, R19, 0x1, R15, P2 ;  /* 0x0000000113197824 */ /* 0x000fe200010e060f */
[----:B-1----:R-:W-:-:S04]  /*9b0d0*/  IADD3 R26, P1, R18, R11, RZ ;  /* 0x0000000b121a7210 */ /* 0x002fc80007f3e0ff */
[----:B------:R-:W-:Y:S01]  /*9b0e0*/  STL.64 [R1+0x23d0], R24 ;  /* 0x0023d01801007387 */ /* 0x000fe20000100a00 */
[----:B------:R-:W-:-:S05]  /*9b0f0*/  IMAD.X R27, R19, 0x1, R12, P1 ;  /* 0x00000001131b7824 */ /* 0x000fca00008e060c */
[----:B------:R1:W-:Y:S04]  /*9b100*/  STL.64 [R1+0x23d8], R26 ;  /* 0x0023d81a01007387 */ /* 0x0003e80000100a00 */
[----:B-1----:R-:W2:Y:S01]  /*9b110*/  LDL.LU.64 R26, [R1+0x54e8] ;  /* 0x0054e800011a7983 */ /* 0x002ea20000300a00 */
[----:B------:R-:W-:-:S05]  /*9b120*/  IADD3 R24, P2, R18, R9, RZ ;  /* 0x0000000912187210 */ /* 0x000fca0007f5e0ff */
[----:B------:R-:W-:Y:S02]  /*9b130*/  IMAD.X R25, R19, 0x1, R10, P2 ;  /* 0x0000000113197824 */ /* 0x000fe400010e060a */
[----:B--2---:R-:W-:-:S05]  /*9b140*/  IMAD.MOV.U32 R29, RZ, RZ, R27 ;  /* 0x000000ffff1d7224 */ /* 0x004fca00078e001b */
[----:B------:R1:W-:Y:S04]  /*9b150*/  STL.64 [R1+0x54d8], R28 ;  /* 0x0054d81c01007387 */ /* 0x0003e80000100a00 */
[----:B------:R2:W-:Y:S01]  /*9b160*/  STL.64 [R1+0x23a8], R24 ;  /* 0x0023a81801007387 */ /* 0x0005e20000100a00 */
[----:B-1----:R-:W-:Y:S01]  /*9b170*/  IMAD.MOV.U32 R29, RZ, RZ, R26 ;  /* 0x000000ffff1d7224 */ /* 0x002fe200078e001a */
[C---:B------:R-:W-:Y:S02]  /*9b180*/  IADD3 R26, P1, R18.reuse, R7, RZ ;  /* 0x00000007121a7210 */ /* 0x040fe40007f3e0ff */
[----:B--2---:R-:W-:-:S03]  /*9b190*/  IADD3 R24, P2, R18, R5, RZ ;  /* 0x0000000512187210 */ /* 0x004fc60007f5e0ff */
[C---:B------:R-:W-:Y:S02]  /*9b1a0*/  IMAD.X R27, R19.reuse, 0x1, R8, P1 ;  /* 0x00000001131b7824 */ /* 0x040fe400008e0608 */
[----:B------:R-:W-:-:S03]  /*9b1b0*/  IMAD.X R25, R19, 0x1, R6, P2 ;  /* 0x0000000113197824 */ /* 0x000fc600010e0606 */
[----:B------:R1:W-:Y:S04]  /*9b1c0*/  STL.64 [R1+0x23b0], R26 ;  /* 0x0023b01a01007387 */ /* 0x0003e80000100a00 */
[----:B------:R2:W-:Y:S01]  /*9b1d0*/  STL.64 [R1+0x23b8], R24 ;  /* 0x0023b81801007387 */ /* 0x0005e20000100a00 */
[C---:B-1----:R-:W-:Y:S02]  /*9b1e0*/  IADD3 R26, P1, R18.reuse, R3, RZ ;  /* 0x00000003121a7210 */ /* 0x042fe40007f3e0ff */
[----:B--2---:R-:W-:-:S03]  /*9b1f0*/  IADD3 R24, P2, R18, R0, RZ ;  /* 0x0000000012187210 */ /* 0x004fc60007f5e0ff */
[C---:B------:R-:W-:Y:S02]  /*9b200*/  IMAD.X R27, R19.reuse, 0x1, R4, P1 ;  /* 0x00000001131b7824 */ /* 0x040fe400008e0604 */
[----:B------:R-:W-:Y:S02]  /*9b210*/  IMAD.X R25, R19, 0x1, R2, P2 ;  /* 0x0000000113197824 */ /* 0x000fe400010e0602 */
[--C-:B------:R-:W-:Y:S01]  /*9b220*/  IMAD.MOV.U32 R19, RZ, RZ, R29.reuse ;  /* 0x000000ffff137224 */ /* 0x100fe200078e001d */
[----:B------:R-:W-:Y:S01]  /*9b230*/  SHF.R.S32.HI R18, RZ, 0x1f, R29 ;  /* 0x0000001fff127819 */ /* 0x000fe2000001141d */
[----:B------:R1:W-:Y:S03]  /*9b240*/  STL.64 [R1+0x23c0], R26 ;  /* 0x0023c01a01007387 */ /* 0x0003e60000100a00 */
[----:B------:R-:W-:Y:S01]  /*9b250*/  IADD3 R28, P2, R19, R13, RZ ;  /* 0x0000000d131c7210 */ /* 0x000fe20007f5e0ff */
[----:B------:R2:W-:Y:S01]  /*9b260*/  STL.64 [R1+0x2398], R24 ;  /* 0x0023981801007387 */ /* 0x0005e20000100a00 */
[----:B-1----:R-:W-:-:S03]  /*9b270*/  IADD3 R26, P1, R29, R14, RZ ;  /* 0x0000000e1d1a7210 */ /* 0x002fc60007f3e0ff */
[C---:B------:R-:W-:Y:S01]  /*9b280*/  IMAD.X R29, R18.reuse, 0x1, R15, P2 ;  /* 0x00000001121d7824 */ /* 0x040fe200010e060f */
[----:B--2---:R-:W2:Y:S01]  /*9b290*/  LDL.LU.64 R24, [R1+0x54e0] ;  /* 0x0054e00001187983 */ /* 0x004ea20000300a00 */
[----:B------:R-:W-:-:S05]  /*9b2a0*/  IMAD.X R27, R18, 0x1, R16, P1 ;  /* 0x00000001121b7824 */ /* 0x000fca00008e0610 */
[----:B------:R1:W-:Y:S04]  /*9b2b0*/  STL.64 [R1+0x23a0], R26 ;  /* 0x0023a01a01007387 */ /* 0x0003e80000100a00 */
[----:B------:R3:W-:Y:S01]  /*9b2c0*/  STL.64 [R1+0x2368], R28 ;  /* 0x0023681c01007387 */ /* 0x0007e20000100a00 */
[----:B-1----:R-:W-:-:S03]  /*9b2d0*/  IADD3 R26, P1, R19, R11, RZ ;  /* 0x0000000b131a7210 */ /* 0x002fc60007f3e0ff */
[----:B---3--:R-:W3:Y:S04]  /*9b2e0*/  LDL.LU.64 R28, [R1+0x54d8] ;  /* 0x0054d800011c7983 */ /* 0x008ee80000300a00 */
[----:B------:R1:W-:Y:S01]  /*9b2f0*/  STL.64 [R1+0x54d0], R14 ;  /* 0x0054d00e01007387 */ /* 0x0003e20000100a00 */
[----:B------:R-:W-:Y:S01]  /*9b300*/  IMAD.X R27, R18, 0x1, R12, P1 ;  /* 0x00000001121b7824 */ /* 0x000fe200008e060c */
[----:B-1----:R-:W-:-:S04]  /*9b310*/  IADD3 R14, P2, R19, R9, RZ ;  /* 0x00000009130e7210 */ /* 0x002fc80007f5e0ff */
[----:B------:R1:W-:Y:S01]  /*9b320*/  STL.64 [R1+0x2370], R26 ;  /* 0x0023701a01007387 */ /* 0x0003e20000100a00 */
[----:B------:R-:W-:-:S05]  /*9b330*/  IMAD.X R15, R18, 0x1, R10, P2 ;  /* 0x00000001120f7824 */ /* 0x000fca00010e060a */
[----:B------:R4:W-:Y:S01]  /*9b340*/  STL.64 [R1+0x2378], R14 ;  /* 0x0023780e01007387 */ /* 0x0009e20000100a00 */
[----:B-1----:R-:W-:-:S05]  /*9b350*/  IADD3 R26, P1, R19, R7, RZ ;  /* 0x00000007131a7210 */ /* 0x002fca0007f3e0ff */
[----:B------:R-:W-:Y:S01]  /*9b360*/  IMAD.X R27, R18, 0x1, R8, P1 ;  /* 0x00000001121b7824 */ /* 0x000fe200008e0608 */
[----:B----4-:R-:W-:-:S04]  /*9b370*/  IADD3 R14, P2, R19, R5, RZ ;  /* 0x00000005130e7210 */ /* 0x010fc80007f5e0ff */
[----:B------:R1:W-:Y:S01]  /*9b380*/  STL.64 [R1+0x2380], R26 ;  /* 0x0023801a01007387 */ /* 0x0003e20000100a00 */
[----:B------:R-:W-:-:S05]  /*9b390*/  IMAD.X R15, R18, 0x1, R6, P2 ;  /* 0x00000001120f7824 */ /* 0x000fca00010e0606 */
[----:B------:R4:W-:Y:S01]  /*9b3a0*/  STL.64 [R1+0x2388], R14 ;  /* 0x0023880e01007387 */ /* 0x0009e20000100a00 */
[----:B-1----:R-:W-:-:S05]  /*9b3b0*/  IADD3 R26, P1, R19, R3, RZ ;  /* 0x00000003131a7210 */ /* 0x002fca0007f3e0ff */
[----:B------:R-:W-:Y:S01]  /*9b3c0*/  IMAD.X R27, R18, 0x1, R4, P1 ;  /* 0x00000001121b7824 */ /* 0x000fe200008e0604 */
[----:B----4-:R-:W-:-:S04]  /*9b3d0*/  IADD3 R14, P2, R19, R0, RZ ;  /* 0x00000000130e7210 */ /* 0x010fc80007f5e0ff */
[----:B------:R-:W-:Y:S01]  /*9b3e0*/  STL.64 [R1+0x2390], R26 ;  /* 0x0023901a01007387 */ /* 0x000fe20000100a00 */
[----:B------:R-:W-:-:S05]  /*9b3f0*/  IMAD.X R15, R18, 0x1, R2, P2 ;  /* 0x00000001120f7824 */ /* 0x000fca00010e0602 */
[----:B------:R1:W-:Y:S04]  /*9b400*/  STL.64 [R1+0x2360], R14 ;  /* 0x0023600e01007387 */ /* 0x0003e80000100a00 */
[----:B-1----:R-:W4:Y:S01]  /*9b410*/  LDL.LU.64 R14, [R1+0x54d0] ;  /* 0x0054d000010e7983 */ /* 0x002f220000300a00 */
[----:B------:R-:W-:-:S03]  /*9b420*/  IADD3 R26, P1, R17, R7, RZ ;  /* 0x00000007111a7210 */ /* 0x000fc60007f3e0ff */
[----:B------:R1:W-:Y:S02]  /*9b430*/  STL.64 [R1+0x54c8], R20 ;  /* 0x0054c81401007387 */ /* 0x0003e40000100a00 */
[----:B------:R-:W-:-:S05]  /*9b440*/  IMAD.X R27, R20, 0x1, R8, P1 ;  /* 0x00000001141b7824 */ /* 0x000fca00008e0608 */
[----:B------:R4:W-:Y:S04]  /*9b450*/  STL.64 [R1+0x44d0], R26 ;  /* 0x0044d01a01007387 */ /* 0x0009e80000100a00 */
[----:B------:R-:W-:Y:S01]  /*9b460*/  STL.64 [R1+0x54c0], R22 ;  /* 0x0054c01601007387 */ /* 0x000fe20000100a00 */
[----:B---3--:R-:W-:Y:S02]  /*9b470*/  SHF.R.S32.HI R18, RZ, 0x1f, R29 ;  /* 0x0000001fff127819 */ /* 0x008fe4000001141d */
[C---:B-1----:R-:W-:Y:S02]  /*9b480*/  IADD3 R20, P2, R29.reuse, R13, RZ ;  /* 0x0000000d1d147210 */ /* 0x042fe40007f5e0ff */
[----:B------:R-:W-:Y:S02]  /*9b490*/  SHF.R.S32.HI R19, RZ, 0x1f, R28 ;  /* 0x0000001fff137819 */ /* 0x000fe4000001141c */
[----:B----4-:R-:W-:-:S05]  /*9b4a0*/  IADD3 R26, P1, R29, R14, RZ ;  /* 0x0000000e1d1a7210 */ /* 0x010fca0007f3e0ff */
[C---:B------:R-:W-:Y:S02]  /*9b4b0*/  IMAD.X R27, R18.reuse, 0x1, R16, P1 ;  /* 0x00000001121b7824 */ /* 0x040fe400008e0610 */
[----:B------:R-:W-:-:S03]  /*9b4c0*/  IMAD.X R21, R18, 0x1, R15, P2 ;  /* 0x0000000112157824 */ /* 0x000fc600010e060f */
[----:B------:R1:W-:Y:S04]  /*9b4d0*/  STL.64 [R1+0x2328], R26 ;  /* 0x0023281a01007387 */ /* 0x0003e80000100a00 */
[----:B------:R3:W-:Y:S01]  /*9b4e0*/  STL.64 [R1+0x2330], R20 ;  /* 0x0023301401007387 */ /* 0x0007e20000100a00 */
[C---:B-1----:R-:W-:Y:S02]  /*9b4f0*/  IADD3 R26, P1, R29.reuse, R11, RZ ;  /* 0x0000000b1d1a7210 */ /* 0x042fe40007f3e0ff */
[----:B---3--:R-:W-:-:S03]  /*9b500*/  IADD3 R20, P2, R29, R9, RZ ;  /* 0x000000091d147210 */ /* 0x008fc60007f5e0ff */
        /* <DEDUP_REMOVED lines=11> */
[----:B-1----:R-:W-:-:S03]  /*9b5c0*/  IADD3 R26, P1, R29, R3, RZ ;  /* 0x000000031d1a7210 */ /* 0x002fc60007f3e0ff */
[----:B---3--:R-:W3:Y:S04]  /*9b5d0*/  LDL.LU.64 R20, [R1+0x54c8] ;  /* 0x0054c80001147983 */ /* 0x008ee80000300a00 */
[----:B--2---:R1:W-:Y:S01]  /*9b5e0*/  STL.64 [R1+0x54b8], R24 ;  /* 0x0054b81801007387 */ /* 0x0043e20000100a00 */
[----:B------:R-:W-:-:S03]  /*9b5f0*/  IMAD.X R27, R18, 0x1, R4, P1 ;  /* 0x00000001121b7824 */ /* 0x000fc600008e0604 */
[----:B------:R2:W-:Y:S01]  /*9b600*/  STL [R1+0x2318], R22 ;  /* 0x0023181601007387 */ /* 0x0005e20000100800 */
[----:B-1----:R-:W-:Y:S02]  /*9b610*/  IMAD.MOV.U32 R24, RZ, RZ, R22 ;  /* 0x000000ffff187224 */ /* 0x002fe400078e0016 */
[----:B------:R-:W-:Y:S02]  /*9b620*/  IMAD.MOV.U32 R25, RZ, RZ, R23 ;  /* 0x000000ffff197224 */ /* 0x000fe400078e0017 */
[----:B--2---:R-:W2:Y:S04]  /*9b630*/  LDL.LU.64 R22, [R1+0x54c0] ;  /* 0x0054c00001167983 */ /* 0x004ea80000300a00 */
[----:B------:R1:W-:Y:S01]  /*9b640*/  STL.64 [R1+0x2358], R26 ;  /* 0x0023581a01007387 */ /* 0x0003e20000100a00 */
[----:B------:R-:W-:Y:S01]  /*9b650*/  IMAD.X R25, R18, 0x1, R2, P2 ;  /* 0x0000000112197824 */ /* 0x000fe200010e0602 */
[----:B------:R-:W-:-:S04]  /*9b660*/  IADD3 R24, P2, R28, R13, RZ ;  /* 0x0000000d1c187210 */ /* 0x000fc80007f5e0ff */
[----:B------:R4:W-:Y:S01]  /*9b670*/  STL [R1+0x231c], R25 ;  /* 0x00231c1901007387 */ /* 0x0009e20000100800 */
[----:B-1----:R-:W-:Y:S01]  /*9b680*/  IADD3 R26, P1, R28, R14, RZ ;  /* 0x0000000e1c1a7210 */ /* 0x002fe20007f3e0ff */
[----:B----4-:R-:W-:-:S04]  /*9b690*/  IMAD.X R25, R19, 0x1, R15, P2 ;  /* 0x0000000113197824 */ /* 0x010fc800010e060f */
[----:B------:R-:W-:-:S05]  /*9b6a0*/  IMAD.X R27, R19, 0x1, R16, P1 ;  /* 0x00000001131b7824 */ /* 0x000fca00008e0610 */
[----:B------:R1:W-:Y:S04]  /*9b6b0*/  STL.64 [R1+0x2320], R26 ;  /* 0x0023201a01007387 */ /* 0x0003e80000100a00 */
[----:B------:R4:W-:Y:S01]  /*9b6c0*/  STL.64 [R1+0x22e8], R24 ;  /* 0x0022e81801007387 */ /* 0x0009e20000100a00 */
[C---:B-1----:R-:W-:Y:S02]  /*9b6d0*/  IADD3 R26, P1, R28.reuse, R11, RZ ;  /* 0x0000000b1c1a7210 */ /* 0x042fe40007f3e0ff */
[----:B----4-:R-:W-:-:S03]  /*9b6e0*/  IADD3 R24, P2, R28, R9, RZ ;  /* 0x000000091c187210 */ /* 0x010fc60007f5e0ff */
[C---:B------:R-:W-:Y:S02]  /*9b6f0*/  IMAD.X R27, R19.reuse, 0x1, R12, P1 ;  /* 0x00000001131b7824 */ /* 0x040fe400008e060c */
[----:B------:R-:W-:-:S03]  /*9b700*/  IMAD.X R25, R19, 0x1, R10, P2 ;  /* 0x0000000113197824 */ /* 0x000fc600010e060a */
[----:B------:R1:W-:Y:S04]  /*9b710*/  STL.64 [R1+0x22f0], R26 ;  /* 0x0022f01a01007387 */ /* 0x0003e80000100a00 */
[----:B------:R4:W-:Y:S01]  /*9b720*/  STL.64 [R1+0x22f8], R24 ;  /* 0x0022f81801007387 */ /* 0x0009e20000100a00 */
[C---:B-1----:R-:W-:Y:S02]  /*9b730*/  IADD3 R26, P1, R28.reuse, R7, RZ ;  /* 0x000000071c1a7210 */ /* 0x042fe40007f3e0ff */
[----:B----4-:R-:W-:-:S03]  /*9b740*/  IADD3 R24, P2, R28, R5, RZ ;  /* 0x000000051c187210 */ /* 0x010fc60007f5e0ff */
[C---:B------:R-:W-:Y:S02]  /*9b750*/  IMAD.X R27, R19.reuse, 0x1, R8, P1 ;  /* 0x00000001131b7824 */ /* 0x040fe400008e0608 */
[----:B------:R-:W-:-:S03]  /*9b760*/  IMAD.X R25, R19, 0x1, R6, P2 ;  /* 0x0000000113197824 */ /* 0x000fc600010e0606 */
[----:B------:R-:W-:Y:S04]  /*9b770*/  STL.64 [R1+0x2300], R26 ;  /* 0x0023001a01007387 */ /* 0x000fe80000100a00 */
[----:B------:R1:W-:Y:S04]  /*9b780*/  STL.64 [R1+0x2308], R24 ;  /* 0x0023081801007387 */ /* 0x0003e80000100a00 */
[----:B-1----:R-:W4:Y:S01]  /*9b790*/  LDL.LU.64 R24, [R1+0x54b8] ;  /* 0x0054b80001187983 */ /* 0x002f220000300a00 */
[----:B------:R-:W-:-:S05]  /*9b7a0*/  IADD3 R26, P1, R28, R3, RZ ;  /* 0x000000031c1a7210 */ /* 0x000fca0007f3e0ff */
[----:B------:R-:W-:-:S05]  /*9b7b0*/  IMAD.X R27, R19, 0x1, R4, P1 ;  /* 0x00000001131b7824 */ /* 0x000fca00008e0604 */
[----:B------:R1:W-:Y:S01]  /*9b7c0*/  STL.64 [R1+0x2310], R26 ;  /* 0x0023101a01007387 */ /* 0x0003e20000100a00 */
[----:B------:R-:W-:Y:S02]  /*9b7d0*/  IADD3 R28, P2, R28, R0, RZ ;  /* 0x000000001c1c7210 */ /* 0x000fe40007f5e0ff */
[----:B-1----:R-:W-:-:S03]  /*9b7e0*/  IADD3 R26, P1, R17, R9, RZ ;  /* 0x00000009111a7210 */ /* 0x002fc60007f3e0ff */
[----:B------:R-:W-:Y:S02]  /*9b7f0*/  IMAD.X R29, R19, 0x1, R2, P2 ;  /* 0x00000001131d7824 */ /* 0x000fe400010e0602 */
[----:B---3--:R-:W-:-:S05]  /*9b800*/  IMAD.X R27, R20, 0x1, R10, P1 ;  /* 0x00000001141b7824 */ /* 0x008fca00008e060a */
[----:B------:R1:W-:Y:S04]  /*9b810*/  STL.64 [R1+0x44b8], R26 ;  /* 0x0044b81a01007387 */ /* 0x0003e80000100a00 */
[----:B------:R3:W-:Y:S01]  /*9b820*/  STL.64 [R1+0x22e0], R28 ;  /* 0x0022e01c01007387 */ /* 0x0007e20000100a00 */
[----:B--2---:R-:W-:Y:S02]  /*9b830*/  SHF.R.S32.HI R19, RZ, 0x1f, R22 ;  /* 0x0000001fff137819 */ /* 0x004fe40000011416 */
[----:B----4-:R-:W-:Y:S02]  /*9b840*/  SHF.R.S32.HI R18, RZ, 0x1f, R25 ;  /* 0x0000001fff127819 */ /* 0x010fe40000011419 */
[----:B-1----:R-:W-:-:S05]  /*9b850*/  IADD3 R26, P1, R25, R14, RZ ;  /* 0x0000000e191a7210 */ /* 0x002fca0007f3e0ff */
[----:B------:R-:W-:Y:S01]  /*9b860*/  IMAD.X R27, R18, 0x1, R16, P1 ;  /* 0x00000001121b7824 */ /* 0x000fe200008e0610 */
[----:B---3--:R-:W-:-:S04]  /*9b870*/  IADD3 R28, P2, R25, R13, RZ ;  /* 0x0000000d191c7210 */ /* 0x008fc80007f5e0ff */
        /* <DEDUP_REMOVED lines=8> */
[----:B--2---:R-:W-:-:S04]  /*9b900*/  IADD3 R26, P1, R25, R7, RZ ;  /* 0x00000007191a7210 */ /* 0x004fc80007f3e0ff */
        /* <DEDUP_REMOVED lines=33> */
[----:B-1----:R-:W-:Y:S02]  /*9bb20*/  IADD3 R28, P2, R22, R0, RZ ;  /* 0x00000000161c7210 */ /* 0x002fe40007f5e0ff */
[----:B--2---:R-:W-:-:S05]  /*9bb30*/  IADD3 R26, P1, R17, R11, RZ ;  /* 0x0000000b111a7210 */ /* 0x004fca0007f3e0ff */
[----:B------:R-:W-:Y:S02]  /*9bb40*/  IMAD.X R27, R20, 0x1, R12, P1 ;  /* 0x00000001141b7824 */ /* 0x000fe400008e060c */
[----:B------:R-:W-:Y:S01]  /*9bb50*/  IMAD.X R29, R19, 0x1, R2, P2 ;  /* 0x00000001131d7824 */ /* 0x000fe200010e0602 */
[----:B------:R-:W-:Y:S02]  /*9bb60*/  SHF.R.S32.HI R18, RZ, 0x1f, R24 ;  /* 0x0000001fff127819 */ /* 0x000fe40000011418 */
[----:B------:R1:W-:Y:S04]  /*9bb70*/  STL.64 [R1+0x44a0], R26 ;  /* 0x0044a01a01007387 */ /* 0x0003e80000100a00 */
[----:B------:R2:W-:Y:S01]  /*9bb80*/  STL.64 [R1+0x2260], R28 ;  /* 0x0022601c01007387 */ /* 0x0005e20000100a00 */
[----:B-1----:R-:W-:-:S02]  /*9bb90*/  IADD3 R26, P2, R24, R14, RZ ;  /* 0x0000000e181a7210 */ /* 0x002fc40007f5e0ff */
        /* <DEDUP_REMOVED lines=8> */
[----:B------:R-:W-:-:S03]  /*9bc20*/  IMAD.X R29, R18, 0x1, R10, P1 ;  /* 0x00000001121d7824 */ /* 0x000fc600008e060a */
[----:B------:R1:W-:Y:S04]  /*9bc30*/  STL.64 [R1+0x2228], R26 ;  /* 0x0022281a01007387 */ /* 0x0003e80000100a00 */
[----:B------:R2:W-:Y:S04]  /*9bc40*/  STL.64 [R1+0x2230], R28 ;  /* 0x0022301c01007387 */ /* 0x0005e80000100a00 */
[----:B------:R-:W3:Y:S01]  /*9bc50*/  LDL R22, [R1+0x21d4] ;  /* 0x0021d40001167983 */ /* 0x000ee20000100800 */
[C---:B-1----:R-:W-:Y:S02]  /*9bc60*/  IADD3 R26, P2, R24.reuse, R7, RZ ;  /* 0x00000007181a7210 */ /* 0x042fe40007f5e0ff */
[----:B--2---:R-:W-:-:S03]  /*9bc70*/  IADD3 R28, P1, R24, R5, RZ ;  /* 0x00000005181c7210 */ /* 0x004fc60007f3e0ff */
[C---:B------:R-:W-:Y:S02]  /*9bc80*/  IMAD.X R27, R18.reuse, 0x1, R8, P2 ;  /* 0x00000001121b7824 */ /* 0x040fe400010e0608 */
[----:B------:R-:W-:-:S03]  /*9bc90*/  IMAD.X R29, R18, 0x1, R6, P1 ;  /* 0x00000001121d7824 */ /* 0x000fc600008e0606 */
[----:B------:R1:W-:Y:S04]  /*9bca0*/  STL.64 [R1+0x2238], R26 ;  /* 0x0022381a01007387 */ /* 0x0003e80000100a00 */
[----:B------:R2:W-:Y:S01]  /*9bcb0*/  STL.64 [R1+0x2240], R28 ;  /* 0x0022401c01007387 */ /* 0x0005e20000100a00 */
[----:B-1----:R-:W-:-:S03]  /*9bcc0*/  IADD3 R26, P2, R24, R3, RZ ;  /* 0x00000003181a7210 */ /* 0x002fc60007f5e0ff */
[----:B--2---:R-:W2:Y:S02]  /*9bcd0*/  LDL.LU R29, [R1+0x54b4] ;  /* 0x0054b400011d7983 */ /* 0x004ea40000300800 */
[----:B------:R-:W-:Y:S01]  /*9bce0*/  IMAD.X R27, R18, 0x1, R4, P2 ;  /* 0x00000001121b7824 */ /* 0x000fe200010e0604 */
[----:B------:R-:W-:Y:S02]  /*9bcf0*/  IADD3 R24, P1, R24, R0, RZ ;  /* 0x0000000018187210 */ /* 0x000fe40007f3e0ff */
[--C-:B------:R-:W-:Y:S02]  /*9bd00*/  SHF.R.S32.HI R19, RZ, 0x1f, R23.reuse ;  /* 0x0000001fff137819 */ /* 0x100fe40000011417 */
[----:B------:R1:W-:Y:S01]  /*9bd10*/  STL.64 [R1+0x2248], R26 ;  /* 0x0022481a01007387 */ /* 0x0003e20000100a00 */
[----:B------:R-:W-:Y:S02]  /*9bd20*/  IMAD.X R25, R18, 0x1, R2, P1 ;  /* 0x0000000112197824 */ /* 0x000fe400008e0602 */
[----:B------:R-:W-:Y:S01]  /*9bd30*/  IMAD.MOV.U32 R18, RZ, RZ, R23 ;  /* 0x000000ffff127224 */ /* 0x000fe200078e0017 */
[----:B-1----:R-:W-:-:S02]  /*9bd40*/  IADD3 R26, P2, R23, R14, RZ ;  /* 0x0000000e171a7210 */ /* 0x002fc40007f5e0ff */
[----:B------:R1:W-:Y:S03]  /*9bd50*/  STL.64 [R1+0x2250], R24 ;  /* 0x0022501801007387 */ /* 0x0003e60000100a00 */
[----:B------:R-:W-:-:S05]  /*9bd60*/  IMAD.X R27, R19, 0x1, R16, P2 ;  /* 0x00000001131b7824 */ /* 0x000fca00010e0610 */
[----:B------:R4:W-:Y:S01]  /*9bd70*/  STL.64 [R1+0x2258], R26 ;  /* 0x0022581a01007387 */ /* 0x0009e20000100a00 */
[----:B-1----:R-:W-:-:S03]  /*9bd80*/  IADD3 R24, P1, R18, R13, RZ ;  /* 0x0000000d12187210 */ /* 0x002fc60007f3e0ff */
[----:B------:R1:W-:Y:S02]  /*9bd90*/  STL [R1+0x5498], R11 ;  /* 0x0054980b01007387 */ /* 0x0003e40000100800 */
[C---:B------:R-:W-:Y:S01]  /*9bda0*/  IMAD.X R25, R19.reuse, 0x1, R15, P1 ;  /* 0x0000000113197824 */ /* 0x040fe200008e060f */
[----:B----4-:R-:W-:Y:S02]  /*9bdb0*/  IADD3 R26, P2, R18, R11, RZ ;  /* 0x0000000b121a7210 */ /* 0x010fe40007f5e0ff */
[----:B-1----:R-:W4:Y:S04]  /*9bdc0*/  LDL R11, [R1+0x21d0] ;  /* 0x0021d000010b7983 */ /* 0x002f280000100800 */
[----:B------:R-:W-:Y:S01]  /*9bdd0*/  STL.64 [R1+0x54a8], R14 ;  /* 0x0054a80e01007387 */ /* 0x000fe20000100a00 */
[----:B------:R-:W-:-:S03]  /*9bde0*/  IMAD.X R27, R19, 0x1, R12, P2 ;  /* 0x00000001131b7824 */ /* 0x000fc600010e060c */
[----:B------:R1:W-:Y:S04]  /*9bdf0*/  STL.64 [R1+0x21c8], R24 ;  /* 0x0021c81801007387 */ /* 0x0003e80000100a00 */
[----:B-1----:R-:W3:Y:S04]  /*9be00*/  LDL R25, [R1+0x21e8] ;  /* 0x0021e80001197983 */ /* 0x002ee80000100800 */
[----:B------:R1:W-:Y:S04]  /*9be10*/  STL.64 [R1+0x21f8], R26 ;  /* 0x0021f81a01007387 */ /* 0x0003e80000100a00 */
[----:B-1----:R-:W2:Y:S04]  /*9be20*/  LDL.LU R27, [R1+0x54b0] ;  /* 0x0054b000011b7983 */ /* 0x002ea80000300800 */
[----:B------:R-:W2:Y:S01]  /*9be30*/  LDL R26, [R1+0x21e4] ;  /* 0x0021e400011a7983 */ /* 0x000ea20000100800 */
[----:B------:R-:W-:-:S05]  /*9be40*/  IADD3 R14, P1, R18, R9, RZ ;  /* 0x00000009120e7210 */ /* 0x000fca0007f3e0ff */
[----:B------:R-:W-:Y:S01]  /*9be50*/  IMAD.X R15, R19, 0x1, R10, P1 ;  /* 0x00000001130f7824 */ /* 0x000fe200008e060a */
[----:B--2---:R1:W-:Y:S04]  /*9be60*/  STL.64 [R1+0x54a0], R26 ;  /* 0x0054a01a01007387 */ /* 0x0043e80000100a00 */
[----:B------:R-:W2:Y:S04]  /*9be70*/  LDL R24, [R1+0x21ec] ;  /* 0x0021ec0001187983 */ /* 0x000ea80000100800 */
[----:B------:R-:W4:Y:S04]  /*9be80*/  LDL R28, [R1+0x21dc] ;  /* 0x0021dc00011c7983 */ /* 0x000f280000100800 */
[----:B------:R-:W4:Y:S04]  /*9be90*/  LDL R23, [R1+0x21f0] ;  /* 0x0021f00001177983 */ /* 0x000f280000100800 */
[----:B------:R0:W-:Y:S01]  /*9bea0*/  STL.64 [R1+0x2200], R14 ;  /* 0x0022000e01007387 */ /* 0x0001e20000100a00 */
[----:B-1----:R-:W-:-:S02]  /*9beb0*/  IADD3 R26, P2, R18, R7, RZ ;  /* 0x00000007121a7210 */ /* 0x002fc40007f5e0ff */
[----:B0-----:R-:W-:-:S03]  /*9bec0*/  IADD3 R14, P1, R18, R5, RZ ;  /* 0x00000005120e7210 */ /* 0x001fc60007f3e0ff */
[C---:B------:R-:W-:Y:S02]  /*9bed0*/  IMAD.X R27, R19.reuse, 0x1, R8, P2 ;  /* 0x00000001131b7824 */ /* 0x040fe400010e0608 */
[----:B------:R-:W-:-:S03]  /*9bee0*/  IMAD.X R15, R19, 0x1, R6, P1 ;  /* 0x00000001130f7824 */ /* 0x000fc600008e0606 */
[----:B------:R0:W-:Y:S04]  /*9bef0*/  STL.64 [R1+0x2208], R26 ;  /* 0x0022081a01007387 */ /* 0x0001e80000100a00 */
[----:B------:R1:W-:Y:S01]  /*9bf00*/  STL.64 [R1+0x2210], R14 ;  /* 0x0022100e01007387 */ /* 0x0003e20000100a00 */
[C---:B0-----:R-:W-:Y:S02]  /*9bf10*/  IADD3 R26, P2, R18.reuse, R3, RZ ;  /* 0x00000003121a7210 */ /* 0x041fe40007f5e0ff */
[----:B-1----:R-:W-:-:S03]  /*9bf20*/  IADD3 R14, P1, R18, R0, RZ ;  /* 0x00000000120e7210 */ /* 0x002fc60007f3e0ff */
[C---:B------:R-:W-:Y:S02]  /*9bf30*/  IMAD.X R27, R19.reuse, 0x1, R4, P2 ;  /* 0x00000001131b7824 */ /* 0x040fe400010e0604 */
[----:B------:R-:W-:-:S03]  /*9bf40*/  IMAD.X R15, R19, 0x1, R2, P1 ;  /* 0x00000001130f7824 */ /* 0x000fc600008e0602 */
[----:B------:R-:W-:Y:S04]  /*9bf50*/  STL.64 [R1+0x21b0], R26 ;  /* 0x0021b01a01007387 */ /* 0x000fe80000100a00 */
[----:B------:R0:W-:Y:S04]  /*9bf60*/  STL.64 [R1+0x21c0], R14 ;  /* 0x0021c00e01007387 */ /* 0x0001e80000100a00 */
[----:B0-----:R-:W2:Y:S01]  /*9bf70*/  LDL.LU.64 R14, [R1+0x54a8] ;  /* 0x0054a800010e7983 */ /* 0x001ea20000300a00 */
[----:B------:R-:W-:Y:S02]  /*9bf80*/  IADD3 R26, P2, R17, R13, RZ ;  /* 0x0000000d111a7210 */ /* 0x000fe40007f5e0ff */
[----:B---3--:R-:W-:-:S02]  /*9bf90*/  ISETP.LT.AND P3, PT, R25, UR6, !P0 ;  /* 0x0000000619007c0c */ /* 0x008fc4000c761270 */
[----:B------:R-:W-:-:S11]  /*9bfa0*/  LOP3.LUT R29, R29, 0xffffff7f, RZ, 0xc0, !PT ;  /* 0xffffff7f1d1d7812 */ /* 0x000fd600078ec0ff */
[----:B------:R-:W-:-:S04]  /*9bfb0*/  @P3 LOP3.LUT R29, R29, 0x80, RZ, 0xfc, !PT ;  /* 0x000000801d1d3812 */ /* 0x000fc800078efcff */
[----:B------:R-:W-:Y:S01]  /*9bfc0*/  LOP3.LUT R29, R29, 0xffffffbf, RZ, 0xc0, !PT ;  /* 0xffffffbf1d1d7812 */ /* 0x000fe200078ec0ff */
[----:B--2---:R-:W-:-:S05]  /*9bfd0*/  IMAD.X R27, R20, 0x1, R15, P2 ;  /* 0x00000001141b7824 */ /* 0x004fca00010e060f */
[----:B------:R0:W-:Y:S04]  /*9bfe0*/  STL.64 [R1+0x4488], R26 ;  /* 0x0044881a01007387 */ /* 0x0001e80000100a00 */
[----:B0-----:R-:W2:Y:S01]  /*9bff0*/  LDL.LU.64 R26, [R1+0x54a0] ;  /* 0x0054a000011a7983 */ /* 0x001ea20000300a00 */
[----:B------:R-:W-:-:S05]  /*9c000*/  IADD3 R18, P1, R17, R14, RZ ;  /* 0x0000000e11127210 */ /* 0x000fca0007f3e0ff */
[----:B------:R-:W-:-:S05]  /*9c010*/  IMAD.X R19, R20, 0x1, R16, P1 ;  /* 0x0000000114137824 */ /* 0x000fca00008e0610 */
[----:B------:R0:W-:Y:S04]  /*9c020*/  STL.64 [R1+0x3b28], R18 ;  /* 0x003b281201007387 */ /* 0x0001e80000100a00 */
[----:B0-----:R-:W3:Y:S01]  /*9c030*/  LDL.LU R19, [R1+0x4c4] ;  /* 0x0004c40001137983 */ /* 0x001ee20000300800 */
[----:B------:R-:W-:Y:S02]  /*9c040*/  ISETP.LT.AND P2, PT, R24, UR7, !P0 ;  /* 0x0000000718007c0c */ /* 0x000fe4000c741270 */
[----:B----4-:R-:W-:Y:S02]  /*9c050*/  ISETP.LT.AND P1, PT, R23, UR24, !P0 ;  /* 0x0000001817007c0c */ /* 0x010fe4000c721270 */
[----:B------:R-:W-:Y:S01]  /*9c060*/  ISETP.LT.AND P0, PT, R22, UR25, !P0 ;  /* 0x0000001916007c0c */ /* 0x000fe2000c701270 */
[----:B------:R-:W-:Y:S01]  /*9c070*/  VIADD R18, R11, 0xd4 ;  /* 0x000000d40b127836 */ /* 0x000fe20000000000 */
[----:B------:R-:W-:Y:S01]  /*9c080*/  ULDC.64 UR24, c[0x0][0x228] ;  /* 0x00008a0000187ab9 */ /* 0x000fe20000000a00 */
[----:B------:R-:W-:Y:S01]  /*9c090*/  ULDC.64 UR6, c[0x0][0x228] ;  /* 0x00008a0000067ab9 */ /* 0x000fe20000000a00 */
[----:B------:R-:W4:Y:S05]  /*9c0a0*/  LDL.LU R20, [R1+0x4c0] ;  /* 0x0004c00001147983 */ /* 0x000f2a0000300800 */
[----:B------:R-:W-:-:S04]  /*9c0b0*/  @P2 LOP3.LUT R29, R29, 0x40, RZ, 0xfc, !PT ;  /* 0x000000401d1d2812 */ /* 0x000fc800078efcff */
[----:B------:R-:W-:-:S04]  /*9c0c0*/  LOP3.LUT R29, R29, 0xffffffdf, RZ, 0xc0, !PT ;  /* 0xffffffdf1d1d7812 */ /* 0x000fc800078ec0ff */
[----:B------:R-:W-:-:S04]  /*9c0d0*/  @P1 LOP3.LUT R29, R29, 0x20, RZ, 0xfc, !PT ;  /* 0x000000201d1d1812 */ /* 0x000fc800078efcff */
[----:B------:R-:W-:-:S04]  /*9c0e0*/  LOP3.LUT R29, R29, 0xffffffef, RZ, 0xc0, !PT ;  /* 0xffffffef1d1d7812 */ /* 0x000fc800078ec0ff */
[----:B------:R-:W-:Y:S02]  /*9c0f0*/  @P0 LOP3.LUT R29, R29, 0x10, RZ, 0xfc, !PT ;  /* 0x000000101d1d0812 */ /* 0x000fe400078efcff */
[----:B------:R-:W-:Y:S02]  /*9c100*/  ISETP.GE.AND P0, PT, R18, UR25, PT ;  /* 0x0000001912007c0c */ /* 0x000fe4000bf06270 */
[----:B------:R-:W-:Y:S02]  /*9c110*/  LOP3.LUT R29, R29, 0xfffffffe, RZ, 0xc0, !PT ;  /* 0xfffffffe1d1d7812 */ /* 0x000fe400078ec0ff */
[----:B------:R-:W-:Y:S02]  /*9c120*/  ISETP.LT.AND P3, PT, R21, UR10, !P0 ;  /* 0x0000000a15007c0c */ /* 0x000fe4000c761270 */
[----:B------:R-:W-:Y:S01]  /*9c130*/  ISETP.LT.AND P2, PT, R28, UR11, !P0 ;  /* 0x0000000b1c007c0c */ /* 0x000fe2000c741270 */
[----:B------:R-:W-:Y:S01]  /*9c140*/  VIADD R18, R11, 0xd3 ;  /* 0x000000d30b127836 */ /* 0x000fe20000000000 */
[----:B------:R-:W-:Y:S01]  /*9c150*/  ULDC.64 UR10, c[0x0][0x228] ;  /* 0x00008a00000a7ab9 */ /* 0x000fe20000000a00 */
[----:B------:R-:W-:Y:S01]  /*9c160*/  ULDC UR25, c[0x0][0x228] ;  /* 0x00008a0000197ab9 */ /* 0x000fe20000000800 */
[----:B--2---:R-:W-:-:S13]  /*9c170*/  ISETP.LT.AND P1, PT, R26, UR6, !P0 ;  /* 0x000000061a007c0c */ /* 0x004fda000c721270 */
[----:B------:R-:W-:-:S04]  /*9c180*/  @P1 LOP3.LUT R29, R29, 0x1, RZ, 0xfc, !PT ;  /* 0x000000011d1d1812 */ /* 0x000fc800078efcff */
[----:B------:R-:W-:Y:S02]  /*9c190*/  LOP3.LUT R29, R29, 0xfffffff7, RZ, 0xc0, !PT ;  /* 0xfffffff71d1d7812 */ /* 0x000fe400078ec0ff */
[----:B------:R-:W-:Y:S01]  /*9c1a0*/  ISETP.LT.AND P1, PT, R27, UR57, !P0 ;  /* 0x000000391b007c0c */ /* 0x000fe2000c721270 */
[----:B------:R-:W-:Y:S01]  /*9c1b0*/  ULDC UR57, c[0x0][0x228] ;  /* 0x00008a0000397ab9 */ /* 0x000fe20000000800 */
[----:B------:R-:W-:Y:S02]  /*9c1c0*/  @P3 LOP3.LUT R29, R29, 0x8, RZ, 0xfc, !PT ;  /* 0x000000081d1d3812 */ /* 0x000fe400078efcff */
[----:B------:R-:W-:Y:S02]  /*9c1d0*/  ISETP.LT.AND P3, PT, R25, UR58, !P0 ;  /* 0x0000003a19007c0c */ /* 0x000fe4000c761270 */
[----:B---3--:R-:W-:Y:S01]  /*9c1e0*/  LOP3.LUT R19, R19, 0x7fffffff, RZ, 0xc0, !PT ;  /* 0x7fffffff13137812 */ /* 0x008fe200078ec0ff */
[----:B------:R-:W-:Y:S01]  /*9c1f0*/  ULDC UR58, c[0x0][0x228] ;  /* 0x00008a00003a7ab9 */ /* 0x000fe20000000800 */
[----:B------:R-:W-:-:S04]  /*9c200*/  LOP3.LUT R29, R29, 0xfffffffb, RZ, 0xc0, !PT ;  /* 0xfffffffb1d1d7812 */ /* 0x000fc800078ec0ff */
[----:B------:R-:W-:Y:S02]  /*9c210*/  @P2 LOP3.LUT R29, R29, 0x4, RZ, 0xfc, !PT ;  /* 0x000000041d1d2812 */ /* 0x000fe400078efcff */
[----:B------:R-:W-:Y:S02]  /*9c220*/  ISETP.LT.AND P2, PT, R24, UR59, !P0 ;  /* 0x0000003b18007c0c */ /* 0x000fe4000c741270 */
[----:B----4-:R-:W-:Y:S01]  /*9c230*/  LOP3.LUT R20, R20, 0x7fffffff, RZ, 0xc0, !PT ;  /* 0x7fffffff14147812 */ /* 0x010fe200078ec0ff */
[----:B------:R-:W-:Y:S01]  /*9c240*/  ULDC UR59, c[0x0][0x228] ;  /* 0x00008a00003b7ab9 */ /* 0x000fe20000000800 */
[----:B------:R-:W-:Y:S02]  /*9c250*/  LOP3.LUT R29, R29, 0xfffffffd, RZ, 0xc0, !PT ;  /* 0xfffffffd1d1d7812 */ /* 0x000fe400078ec0ff */
[----:B------:R-:W-:Y:S02]  /*9c260*/  @P3 LOP3.LUT R19, R19, 0x80000000, RZ, 0xfc, !PT ;  /* 0x8000000013133812 */ /* 0x000fe400078efcff */
[----:B------:R-:W-:-:S02]  /*9c270*/  @P1 LOP3.LUT R29, R29, 0x2, RZ, 0xfc, !PT ;  /* 0x000000021d1d1812 */ /* 0x000fc400078efcff */
[----:B------:R-:W-:Y:S02]  /*9c280*/  ISETP.LT.AND P1, PT, R23, UR60, !P0 ;  /* 0x0000003c17007c0c */ /* 0x000fe4000c721270 */
[----:B------:R-:W-:Y:S02]  /*9c290*/  LOP3.LUT R19, R19, 0xbfffffff, RZ, 0xc0, !PT ;  /* 0xbfffffff13137812 */ /* 0x000fe400078ec0ff */
[----:B------:R-:W-:Y:S01]  /*9c2a0*/  ISETP.LT.AND P0, PT, R22, UR61, !P0 ;  /* 0x0000003d16007c0c */ /* 0x000fe2000c701270 */
[----:B------:R-:W-:Y:S01]  /*9c2b0*/  ULDC UR61, c[0x0][0x228] ;  /* 0x00008a00003d7ab9 */ /* 0x000fe20000000800 */
[----:B------:R-:W-:Y:S01]  /*9c2c0*/  STL [R1+0x4c8], R29 ;  /* 0x0004c81d01007387 */ /* 0x000fe20000100800 */
[----:B------:R-:W-:Y:S01]  /*9c2d0*/  @P2 LOP3.LUT R19, R19, 0x40000000, RZ, 0xfc, !PT ;  /* 0x4000000013132812 */ /* 0x000fe200078efcff */
[----:B------:R-:W-:-:S03]  /*9c2e0*/  ULDC UR60, c[0x0][0x228] ;  /* 0x00008a00003c7ab9 */ /* 0x000fc60000000800 */
[----:B------:R-:W-:-:S04]  /*9c2f0*/  LOP3.LUT R19, R19, 0xdfffffff, RZ, 0xc0, !PT ;  /* 0xdfffffff13137812 */ /* 0x000fc800078ec0ff */
[----:B------:R-:W-:-:S04]  /*9c300*/  @P1 LOP3.LUT R19, R19, 0x20000000, RZ, 0xfc, !PT ;  /* 0x2000000013131812 */ /* 0x000fc800078efcff */
[----:B------:R-:W-:-:S04]  /*9c310*/  LOP3.LUT R19, R19, 0xefffffff, RZ, 0xc0, !PT ;  /* 0xefffffff13137812 */ /* 0x000fc800078ec0ff */
[----:B------:R-:W-:Y:S02]  /*9c320*/  @P0 LOP3.LUT R19, R19, 0x10000000, RZ, 0xfc, !PT ;  /* 0x1000000013130812 */ /* 0x000fe400078efcff */
[----:B------:R-:W-:Y:S02]  /*9c330*/  ISETP.GE.AND P0, PT, R18, UR9, PT ;  /* 0x0000000912007c0c */ /* 0x000fe4000bf06270 */
[----:B------:R-:W-:Y:S02]  /*9c340*/  LOP3.LUT R19, R19, 0xfeffffff, RZ, 0xc0, !PT ;  /* 0xfeffffff13137812 */ /* 0x000fe400078ec0ff */
[----:B------:R-:W-:Y:S02]  /*9c350*/  ISETP.LT.AND P1, PT, R26, UR10, !P0 ;  /* 0x0000000a1a007c0c */ /* 0x000fe4000c721270 */
[----:B------:R-:W-:Y:S02]  /*9c360*/  ISETP.LT.AND P3, PT, R21, UR30, !P0 ;  /* 0x0000001e15007c0c */ /* 0x000fe4000c761270 */
[----:B------:R-:W-:Y:S01]  /*9c370*/  ISETP.LT.AND P2, PT, R28, UR32, !P0 ;  /* 0x000000201c007c0c */ /* 0x000fe2000c741270 */
[----:B------:R-:W-:Y:S01]  /*9c380*/  VIADD R18, R11, 0xd2 ;  /* 0x000000d20b127836 */ /* 0x000fe20000000000 */
[----:B------:R-:W-:Y:S01]  /*9c390*/  ULDC.64 UR8, c[0x0][0x228] ;  /* 0x00008a0000087ab9 */ /* 0x000fe20000000a00 */
[----:B------:R-:W-:Y:S01]  /*9c3a0*/  ULDC UR32, c[0x0][0x228] ;  /* 0x00008a0000207ab9 */ /* 0x000fe20000000800 */
[----:B------:R-:W-:-:S05]  /*9c3b0*/  ULDC UR30, c[0x0][0x228] ;  /* 0x00008a00001e7ab9 */ /* 0x000fca0000000800 */
[----:B------:R-:W-:-:S04]  /*9c3c0*/  @P1 LOP3.LUT R19, R19, 0x1000000, RZ, 0xfc, !PT ;  /* 0x0100000013131812 */ /* 0x000fc800078efcff */
[----:B------:R-:W-:Y:S02]  /*9c3d0*/  LOP3.LUT R19, R19, 0xf7ffffff, RZ, 0xc0, !PT ;  /* 0xf7ffffff13137812 */ /* 0x000fe400078ec0ff */
[----:B------:R-:W-:Y:S01]  /*9c3e0*/  ISETP.LT.AND P1, PT, R27, UR33, !P0 ;  /* 0x000000211b007c0c */ /* 0x000fe2000c721270 */
[----:B------:R-:W-:Y:S01]  /*9c3f0*/  ULDC UR33, c[0x0][0x228] ;  /* 0x00008a0000217ab9 */ /* 0x000fe20000000800 */
        /* <DEDUP_REMOVED lines=10> */
[----:B------:R-:W-:Y:S02]  /*9c4a0*/  ISETP.LT.AND P1, PT, R23, UR53, !P0 ;  /* 0x0000003517007c0c */ /* 0x000fe4000c721270 */
[----:B------:R-:W-:Y:S01]  /*9c4b0*/  @P3 LOP3.LUT R19, R19, 0x800000, RZ, 0xfc, !PT ;  /* 0x0080000013133812 */ /* 0x000fe200078efcff */
[----:B------:R-:W-:-:S03]  /*9c4c0*/  ULDC UR53, c[0x0][0x228] ;  /* 0x00008a0000357ab9 */ /* 0x000fc60000000800 */
[----:B------:R-:W-:Y:S02]  /*9c4d0*/  LOP3.LUT R19, R19, 0xffbfffff, RZ, 0xc0, !PT ;  /* 0xffbfffff13137812 */ /* 0x000fe400078ec0ff */
[----:B------:R-:W-:Y:S01]  /*9c4e0*/  ISETP.LT.AND P0, PT, R22, UR56, !P0 ;  /* 0x0000003816007c0c */ /* 0x000fe2000c701270 */
[----:B------:R-:W-:Y:S01]  /*9c4f0*/  ULDC UR56, c[0x0][0x228] ;  /* 0x00008a0000387ab9 */ /* 0x000fe20000000800 */
        /* <DEDUP_REMOVED lines=86> */
[----:B------:R-:W-:Y:S02]  /*9ca60*/  @P3 LOP3.LUT R19, R19, 0x8, RZ, 0xfc, !PT ;  /* 0x0000000813133812 */ /* 0x000fe400078efcff */
[----:B------:R-:W-:Y:S01]  /*9ca70*/  ISETP.LT.AND P3, PT, R25, UR36, !P0 ;  /* 0x0000002419007c0c */ /* 0x000fe2000c761270 */
[----:B------:R-:W-:Y:S01]  /*9ca80*/  ULDC UR36, c[0x0][0x228] ;  /* 0x00008a0000247ab9 */ /* 0x000fe20000000800 */
[----:B------:R-:W-:-:S04]  /*9ca90*/  LOP3.LUT R19, R19, 0xfffffffb, RZ, 0xc0, !PT ;  /* 0xfffffffb13137812 */ /* 0x000fc800078ec0ff */
[----:B------:R-:W-:Y:S02]  /*9caa0*/  @P2 LOP3.LUT R19, R19, 0x4, RZ, 0xfc, !PT ;  /* 0x0000000413132812 */ /* 0x000fe400078efcff */
[----:B------:R-:W-:Y:S01]  /*9cab0*/  ISETP.LT.AND P2, PT, R24, UR37, !P0 ;  /* 0x0000002518007c0c */ /* 0x000fe2000c741270 */
[----:B------:R-:W-:Y:S01]  /*9cac0*/  ULDC UR37, c[0x0][0x228] ;  /* 0x00008a0000257ab9 */ /* 0x000fe20000000800 */
[----:B------:R-:W-:-:S03]  /*9cad0*/  LOP3.LUT R19, R19, 0xfffffffd, RZ, 0xc0, !PT ;  /* 0xfffffffd13137812 */ /* 0x000fc600078ec0ff */
[----:B------:R-:W-:Y:S02]  /*9cae0*/  @P3 LOP3.LUT R20, R20, 0x80000000, RZ, 0xfc, !PT ;  /* 0x8000000014143812 */ /* 0x000fe400078efcff */
[----:B------:R-:W-:Y:S02]  /*9caf0*/  @P1 LOP3.LUT R19, R19, 0x2, RZ, 0xfc, !PT ;  /* 0x0000000213131812 */ /* 0x000fe400078efcff */
[----:B------:R-:W-:Y:S02]  /*9cb00*/  ISETP.LT.AND P1, PT, R23, UR41, !P0 ;  /* 0x0000002917007c0c */ /* 0x000fe4000c721270 */
[----:B------:R-:W-:Y:S01]  /*9cb10*/  LOP3.LUT R20, R20, 0xbfffffff, RZ, 0xc0, !PT ;  /* 0xbfffffff14147812 */ /* 0x000fe200078ec0ff */
[----:B------:R0:W-:Y:S03]  /*9cb20*/  STL [R1+0x4c4], R19 ;  /* 0x0004c41301007387 */ /* 0x0001e60000100800 */
[----:B------:R-:W-:-:S02]  /*9cb30*/  @P2 LOP3.LUT R20, R20, 0x40000000, RZ, 0xfc, !PT ;  /* 0x4000000014142812 */ /* 0x000fc400078efcff */
[----:B------:R-:W-:Y:S01]  /*9cb40*/  ISETP.LT.AND P0, PT, R22, UR51, !P0 ;  /* 0x0000003316007c0c */ /* 0x000fe2000c701270 */
[----:B------:R-:W-:Y:S01]  /*9cb50*/  ULDC UR41, c[0x0][0x228] ;  /* 0x00008a0000297ab9 */ /* 0x000fe20000000800 */
[----:B------:R-:W-:Y:S01]  /*9cb60*/  ULDC UR51, c[0x0][0x228] ;  /* 0x00008a0000337ab9 */ /* 0x000fe20000000800 */
[----:B------:R-:W-:Y:S01]  /*9cb70*/  LOP3.LUT R20, R20, 0xdfffffff, RZ, 0xc0, !PT ;  /* 0xdfffffff14147812 */ /* 0x000fe200078ec0ff */
[----:B0-----:R-:W2:Y:S03]  /*9cb80*/  LDL.LU R19, [R1+0x4bc] ;  /* 0x0004bc0001137983 */ /* 0x001ea60000300800 */
        /* <DEDUP_REMOVED lines=45> */
[----:B------:R-:W-:Y:S01]  /*9ce60*/  ULDC UR6, c[0x0][0x228] ;  /* 0x00008a0000067ab9 */ /* 0x000fe20000000800 */
[----:B------:R-:W-:-:S04]  /*9ce70*/  ULDC UR43, c[0x0][0x228] ;  /* 0x00008a00002b7ab9 */ /* 0x000fc80000000800 */
        /* <DEDUP_REMOVED lines=30> */
[----:B------:R-:W-:Y:S01]  /*9d060*/  ULDC UR55, c[0x0][0x228] ;  /* 0x00008a0000377ab9 */ /* 0x000fe20000000800 */
[----:B------:R-:W-:Y:S01]  /*9d070*/  ULDC UR54, c[0x0][0x228] ;  /* 0x00008a0000367ab9 */ /* 0x000fe20000000800 */
[----:B------:R-:W-:Y:S01]  /*9d080*/  VIADD R18, R11, 0xcc ;  /* 0x000000cc0b127836 */ /* 0x000fe20000000000 */
[----:B------:R-:W-:Y:S01]  /*9d090*/  ULDC.64 UR8, c[0x0][0x228] ;  /* 0x00008a0000087ab9 */ /* 0x000fe20000000a00 */
        /* <DEDUP_REMOVED lines=26> */
[----:B------:R-:W-:-:S04]  /*9d240*/  ISETP.GE.AND P0, PT, R18, UR7, PT ;  /* 0x0000000712007c0c */ /* 0x000fc8000bf06270 */
[----:B------:R-:W-:Y:S02]  /*9d250*/  ISETP.LT.AND P1, PT, R26, UR8, !P0 ;  /* 0x000000081a007c0c */ /* 0x000fe4000c721270 */
[----:B------:R-:W-:Y:S02]  /*9d260*/  ISETP.LT.AND P3, PT, R21, UR10, !P0 ;  /* 0x0000000a15007c0c */ /* 0x000fe4000c761270 */
[----:B------:R-:W-:Y:S02]  /*9d270*/  LOP3.LUT R20, R20, 0xfffffffe, RZ, 0xc0, !PT ;  /* 0xfffffffe14147812 */ /* 0x000fe400078ec0ff */
[----:B------:R-:W-:Y:S01]  /*9d280*/  ISETP.LT.AND P2, PT, R28, UR6, !P0 ;  /* 0x000000061c007c0c */ /* 0x000fe2000c741270 */
[----:B------:R-:W-:Y:S01]  /*9d290*/  VIADD R18, R11, 0xcb ;  /* 0x000000cb0b127836 */ /* 0x000fe20000000000 */
[----:B------:R-:W-:Y:S01]  /*9d2a0*/  ULDC.64 UR6, c[0x0][0x228] ;  /* 0x00008a0000067ab9 */ /* 0x000fe20000000a00 */
[----:B------:R-:W-:Y:S01]  /*9d2b0*/  ULDC UR10, c[0x0][0x228] ;  /* 0x00008a00000a7ab9 */ /* 0x000fe20000000800 */
[----:B------:R-:W-:-:S03]  /*9d2c0*/  ULDC UR8, c[0x0][0x228] ;  /* 0x00008a0000087ab9 */ /* 0x000fc60000000800 */
[----:B------:R-:W-:-:S04]  /*9d2d0*/  @P1 LOP3.LUT R20, R20, 0x1, RZ, 0xfc, !PT ;  /* 0x0000000114141812 */ /* 0x000fc800078efcff */
[----:B------:R-:W-:Y:S02]  /*9d2e0*/  LOP3.LUT R20, R20, 0xfffffff7, RZ, 0xc0, !PT ;  /* 0xfffffff714147812 */ /* 0x000fe400078ec0ff */
[----:B------:R-:W-:Y:S01]  /*9d2f0*/  ISETP.LT.AND P1, PT, R27, UR61, !P0 ;  /* 0x0000003d1b007c0c */ /* 0x000fe2000c721270 */
[----:B------:R-:W-:Y:S01]  /*9d300*/  ULDC UR61, c[0x0][0x228] ;  /* 0x00008a00003d7ab9 */ /* 0x000fe20000000800 */
[----:B------:R-:W-:-:S04]  /*9d310*/  @P3 LOP3.LUT R20, R20, 0x8, RZ, 0xfc, !PT ;  /* 0x0000000814143812 */ /* 0x000fc800078efcff */
[----:B------:R-:W-:-:S04]  /*9d320*/  LOP3.LUT R20, R20, 0xfffffffb, RZ, 0xc0, !PT ;  /* 0xfffffffb14147812 */ /* 0x000fc800078ec0ff */
[----:B------:R-:W-:-:S04]  /*9d330*/  @P2 LOP3.LUT R20, R20, 0x4, RZ, 0xfc, !PT ;  /* 0x0000000414142812 */ /* 0x000fc800078efcff */
[----:B------:R-:W-:-:S04]  /*9d340*/  LOP3.LUT R20, R20, 0xfffffffd, RZ, 0xc0, !PT ;  /* 0xfffffffd14147812 */ /* 0x000fc800078ec0ff */
[----:B------:R-:W-:-:S05]  /*9d350*/  @P1 LOP3.LUT R20, R20, 0x2, RZ, 0xfc, !PT ;  /* 0x0000000214141812 */ /* 0x000fca00078efcff */
[----:B------:R0:W-:Y:S01]  /*9d360*/  STL [R1+0x4c0], R20 ;  /* 0x0004c01401007387 */ /* 0x0001e20000100800 */
[----:B------:R-:W-:Y:S02]  /*9d370*/  ISETP.LT.AND P3, PT, R25, UR60, !P0 ;  /* 0x0000003c19007c0c */ /* 0x000fe4000c761270 */
[----:B------:R-:W-:Y:S02]  /*9d380*/  ISETP.LT.AND P2, PT, R24, UR59, !P0 ;  /* 0x0000003b18007c0c */ /* 0x000fe4000c741270 */
[----:B------:R-:W-:Y:S01]  /*9d390*/  ISETP.LT.AND P1, PT, R23, UR58, !P0 ;  /* 0x0000003a17007c0c */ /* 0x000fe2000c721270 */
[----:B0-----:R-:W3:Y:S01]  /*9d3a0*/  LDL.LU R20, [R1+0x4b8] ;  /* 0x0004b80001147983 */ /* 0x001ee20000300800 */
[----:B--2---:R-:W-:Y:S01]  /*9d3b0*/  LOP3.LUT R19, R19, 0x7fffffff, RZ, 0xc0, !PT ;  /* 0x7fffffff13137812 */ /* 0x004fe200078ec0ff */
        /* <DEDUP_REMOVED lines=120> */
[----:B------:R-:W-:Y:S01]  /*9db40*/  ULDC UR6, c[0x0][0x228] ;  /* 0x00008a0000067ab9 */ /* 0x000fe20000000800 */
[----:B------:R-:W-:Y:S01]  /*9db50*/  ULDC UR10, c[0x0][0x228] ;  /* 0x00008a00000a7ab9 */ /* 0x000fe20000000800 */
[----:B------:R-:W-:Y:S01]  /*9db60*/  ULDC UR36, c[0x0][0x228] ;  /* 0x00008a0000247ab9 */ /* 0x000fe20000000800 */
[----:B------:R-:W-:-:S04]  /*9db70*/  ULDC UR11, c[0x0][0x228] ;  /* 0x00008a00000b7ab9 */ /* 0x000fc80000000800 */
[----:B------:R-:W-:-:S04]  /*9db80*/  @P1 LOP3.LUT R19, R19, 0x1, RZ, 0xfc, !PT ;  /* 0x0000000113131812 */ /* 0x000fc800078efcff */
[----:B------:R-:W-:Y:S02]  /*9db90*/  LOP3.LUT R19, R19, 0xfffffff7, RZ, 0xc0, !PT ;  /* 0xfffffff713137812 */ /* 0x000fe400078ec0ff */
[----:B------:R-:W-:Y:S01]  /*9dba0*/  ISETP.LT.AND P1, PT, R27, UR41, !P0 ;  /* 0x000000291b007c0c */ /* 0x000fe2000c721270 */
[----:B------:R-:W-:Y:S01]  /*9dbb0*/  ULDC UR41, c[0x0][0x228] ;  /* 0x00008a0000297ab9 */ /* 0x000fe20000000800 */
[----:B------:R-:W-:Y:S02]  /*9dbc0*/  @P3 LOP3.LUT R19, R19, 0x8, RZ, 0xfc, !PT ;  /* 0x0000000813133812 */ /* 0x000fe400078efcff */
[----:B------:R-:W-:Y:S02]  /*9dbd0*/  ISETP.LT.AND P3, PT, R25, UR12, !P0 ;  /* 0x0000000c19007c0c */ /* 0x000fe4000c761270 */
[----:B------:R-:W-:-:S04]  /*9dbe0*/  LOP3.LUT R19, R19, 0xfffffffb, RZ, 0xc0, !PT ;  /* 0xfffffffb13137812 */ /* 0x000fc800078ec0ff */
[----:B------:R-:W-:Y:S02]  /*9dbf0*/  @P2 LOP3.LUT R19, R19, 0x4, RZ, 0xfc, !PT ;  /* 0x0000000413132812 */ /* 0x000fe400078efcff */
[----:B------:R-:W-:Y:S01]  /*9dc00*/  ISETP.LT.AND P2, PT, R24, UR5, !P0 ;  /* 0x0000000518007c0c */ /* 0x000fe2000c741270 */
[----:B------:R-:W-:Y:S01]  /*9dc10*/  ULDC UR5, c[0x0][0x228] ;  /* 0x00008a0000057ab9 */ /* 0x000fe20000000800 */
[----:B---3--:R-:W-:Y:S02]  /*9dc20*/  LOP3.LUT R20, R20, 0x7fffffff, RZ, 0xc0, !PT ;  /* 0x7fffffff14147812 */ /* 0x008fe400078ec0ff */
[----:B------:R-:W-:Y:S02]  /*9dc30*/  LOP3.LUT R19, R19, 0xfffffffd, RZ, 0xc0, !PT ;  /* 0xfffffffd13137812 */ /* 0x000fe400078ec0ff */
[----:B------:R-:W-:Y:S02]  /*9dc40*/  @P3 LOP3.LUT R20, R20, 0x80000000, RZ, 0xfc, !PT ;  /* 0x8000000014143812 */ /* 0x000fe400078efcff */
[----:B------:R-:W-:-:S02]  /*9dc50*/  @P1 LOP3.LUT R19, R19, 0x2, RZ, 0xfc, !PT ;  /* 0x0000000213131812 */ /* 0x000fc400078efcff */
[----:B------:R-:W-:Y:S02]  /*9dc60*/  ISETP.LT.AND P1, PT, R23, UR37, !P0 ;  /* 0x0000002517007c0c */ /* 0x000fe4000c721270 */
[----:B------:R-:W-:Y:S01]  /*9dc70*/  LOP3.LUT R20, R20, 0xbfffffff, RZ, 0xc0, !PT ;  /* 0xbfffffff14147812 */ /* 0x000fe200078ec0ff */
[----:B------:R0:W-:Y:S01]  /*9dc80*/  STL [R1+0x4bc], R19 ;  /* 0x0004bc1301007387 */ /* 0x0001e20000100800 */
[----:B------:R-:W-:Y:S02]  /*9dc90*/  ULDC UR37, c[0x0][0x228] ;  /* 0x00008a0000257ab9 */ /* 0x000fe40000000800 */
[----:B------:R-:W-:Y:S02]  /*9dca0*/  @P2 LOP3.LUT R20, R20, 0x40000000, RZ, 0xfc, !PT ;  /* 0x4000000014142812 */ /* 0x000fe400078efcff */
[----:B------:R-:W-:Y:S01]  /*9dcb0*/  ISETP.LT.AND P0, PT, R22, UR13, !P0 ;  /* 0x0000000d16007c0c */ /* 0x000fe2000c701270 */
[----:B------:R-:W-:Y:S01]  /*9dcc0*/  ULDC.64 UR12, c[0x0][0x228] ;  /* 0x00008a00000c7ab9 */ /* 0x000fe20000000a00 */
[----:B------:R-:W-:Y:S01]  /*9dcd0*/  LOP3.LUT R20, R20, 0xdfffffff, RZ, 0xc0, !PT ;  /* 0xdfffffff14147812 */ /* 0x000fe200078ec0ff */
[----:B0-----:R-:W2:Y:S03]  /*9dce0*/  LDL.LU R19, [R1+0x4b0] ;  /* 0x0004b00001137983 */ /* 0x001ea60000300800 */
        /* <DEDUP_REMOVED lines=161> */
[----:B------:R-:W-:-:S04]  /*9e700*/  @P1 LOP3.LUT R19, R19, 0x2000000, RZ, 0xfc, !PT ;  /* 0x0200000013131812 */ /* 0x000fc800078efcff */
[----:B------:R-:W-:Y:S02]  /*9e710*/  LOP3.LUT R19, R19, 0xff7fffff, RZ, 0xc0, !PT ;  /* 0xff7fffff13137812 */ /* 0x000fe400078ec0ff */
[----:B------:R-:W-:Y:S02]  /*9e720*/  ISETP.LT.AND P1, PT, R23, UR33, !P0 ;  /* 0x0000002117007c0c */ /* 0x000fe4000c721270 */
[----:B------:R-:W-:Y:S01]  /*9e730*/  @P3 LOP3.LUT R19, R19, 0x800000, RZ, 0xfc, !PT ;  /* 0x0080000013133812 */ /* 0x000fe200078efcff */
[----:B------:R-:W-:-:S03]  /*9e740*/  ULDC.64 UR32, c[0x0][0x228] ;  /* 0x00008a0000207ab9 */ /* 0x000fc60000000a00 */
        /* <DEDUP_REMOVED lines=85> */
[----:B------:R-:W-:-:S05]  /*9eca0*/  ULDC UR7, c[0x0][0x228] ;  /* 0x00008a0000077ab9 */ /* 0x000fca0000000800 */
[----:B------:R-:W-:-:S04]  /*9ecb0*/  @P1 LOP3.LUT R19, R19, 0x1, RZ, 0xfc, !PT ;  /* 0x0000000113131812 */ /* 0x000fc800078efcff */
[----:B------:R-:W-:Y:S02]  /*9ecc0*/  LOP3.LUT R19, R19, 0xfffffff7, RZ, 0xc0, !PT ;  /* 0xfffffff713137812 */ /* 0x000fe400078ec0ff */
[----:B------:R-:W-:Y:S02]  /*9ecd0*/  ISETP.LT.AND P1, PT, R27, UR37, !P0 ;  /* 0x000000251b007c0c */ /* 0x000fe4000c721270 */
[----:B------:R-:W-:Y:S02]  /*9ece0*/  @P3 LOP3.LUT R19, R19, 0x8, RZ, 0xfc, !PT ;  /* 0x0000000813133812 */ /* 0x000fe400078efcff */
[----:B------:R-:W-:Y:S01]  /*9ecf0*/  ISETP.LT.AND P3, PT, R25, UR10, !P0 ;  /* 0x0000000a19007c0c */ /* 0x000fe2000c761270 */
[----:B------:R-:W-:Y:S01]  /*9ed00*/  ULDC UR10, c[0x0][0x228] ;  /* 0x00008a00000a7ab9 */ /* 0x000fe20000000800 */
        /* <DEDUP_REMOVED lines=9> */
[----:B------:R-:W-:Y:S02]  /*9eda0*/  LOP3.LUT R20, R20, 0xbfffffff, RZ, 0xc0, !PT ;  /* 0xbfffffff14147812 */ /* 0x000fe400078ec0ff */
[----:B------:R-:W-:Y:S01]  /*9edb0*/  ISETP.LT.AND P0, PT, R22, UR11, !P0 ;  /* 0x0000000b16007c0c */ /* 0x000fe2000c701270 */
[----:B------:R0:W-:Y:S01]  /*9edc0*/  STL [R1+0x4b0], R19 ;  /* 0x0004b01301007387 */ /* 0x0001e20000100800 */
[----:B------:R-:W-:Y:S01]  /*9edd0*/  ULDC.64 UR36, c[0x0][0x228] ;  /* 0x00008a0000247ab9 */ /* 0x000fe20000000a00 */
[----:B------:R-:W-:Y:S01]  /*9ede0*/  @P2 LOP3.LUT R20, R20, 0x40000000, RZ, 0xfc, !PT ;  /* 0x4000000014142812 */ /* 0x000fe200078efcff */
[----:B------:R-:W-:-:S03]  /*9edf0*/  ULDC UR11, c[0x0][0x228] ;  /* 0x00008a00000b7ab9 */ /* 0x000fc60000000800 */
[----:B------:R-:W-:-:S04]  /*9ee00*/  LOP3.LUT R20, R20, 0xdfffffff, RZ, 0xc0, !PT ;  /* 0xdfffffff14147812 */ /* 0x000fc800078ec0ff */
[----:B------:R-:W-:Y:S01]  /*9ee10*/  @P1 LOP3.LUT R20, R20, 0x20000000, RZ, 0xfc, !PT ;  /* 0x2000000014141812 */ /* 0x000fe200078efcff */
[----:B0-----:R-:W2:Y:S03]  /*9ee20*/  LDL.LU R19, [R1+0x4a8] ;  /* 0x0004a80001137983 */ /* 0x001ea60000300800 */
        /* <DEDUP_REMOVED lines=123> */
[----:B------:R0:W-:Y:S04]  /*9f5e0*/  STL [R1+0x4ac], R20 ;  /* 0x0004ac1401007387 */ /* 0x0001e80000100800 */
[----:B0-----:R-:W3:Y:S01]  /*9f5f0*/  LDL.LU R20, [R1+0x4a4] ;  /* 0x0004a40001147983 */ /* 0x001ee20000300800 */
[----:B------:R-:W-:Y:S02]  /*9f600*/  ISETP.LT.AND P3, PT, R25, UR60, !P0 ;  /* 0x0000003c19007c0c */ /* 0x000fe4000c761270 */
[----:B------:R-:W-:Y:S02]  /*9f610*/  ISETP.LT.AND P2, PT, R24, UR59, !P0 ;  /* 0x0000003b18007c0c */ /* 0x000fe4000c741270 */
[----:B------:R-:W-:Y:S02]  /*9f620*/  ISETP.LT.AND P1, PT, R23, UR58, !P0 ;  /* 0x0000003a17007c0c */ /* 0x000fe4000c721270 */
        /* <DEDUP_REMOVED lines=13> */
[----:B------:R-:W-:Y:S01]  /*9f700*/  ISETP.GE.AND P0, PT, R18, UR33, PT ;  /* 0x0000002112007c0c */ /* 0x000fe2000bf06270 */
[----:B------:R-:W-:-:S03]  /*9f710*/  ULDC UR33, c[0x0][0x228] ;  /* 0x00008a0000217ab9 */ /* 0x000fc60000000800 */
[----:B------:R-:W-:Y:S02]  /*9f720*/  ISETP.LT.AND P1, PT, R26, UR34, !P0 ;  /* 0x000000221a007c0c */ /* 0x000fe4000c721270 */
[----:B------:R-:W-:Y:S02]  /*9f730*/  ISETP.LT.AND P3, PT, R21, UR33, !P0 ;  /* 0x0000002115007c0c */ /* 0x000fe4000c761270 */
[----:B------:R-:W-:Y:S02]  /*9f740*/  LOP3.LUT R19, R19, 0xfeffffff, RZ, 0xc0, !PT ;  /* 0xfeffffff13137812 */ /* 0x000fe400078ec0ff */
[----:B------:R-:W-:Y:S01]  /*9f750*/  ISETP.LT.AND P2, PT, R28, UR57, !P0 ;  /* 0x000000391c007c0c */ /* 0x000fe2000c741270 */
        /* <DEDUP_REMOVED lines=12> */
[----:B------:R-:W-:Y:S01]  /*9f820*/  ISETP.LT.AND P2, PT, R24, UR33, !P0 ;  /* 0x0000002118007c0c */ /* 0x000fe2000c741270 */
[----:B------:R-:W-:Y:S01]  /*9f830*/  VIADD R18, R11, 0xba ;  /* 0x000000ba0b127836 */ /* 0x000fe20000000000 */
        /* <DEDUP_REMOVED lines=26> */
[----:B------:R-:W-:Y:S02]  /*9f9e0*/  ISETP.LT.AND P1, PT, R26, UR21, !P0 ;  /* 0x000000151a007c0c */ /* 0x000fe4000c721270 */
[----:B------:R-:W-:-:S04]  /*9f9f0*/  @P3 LOP3.LUT R19, R19, 0x40000, RZ, 0xfc, !PT ;  /* 0x0004000013133812 */ /* 0x000fc800078efcff */
[----:B------:R-:W-:Y:S02]  /*9fa00*/  LOP3.LUT R19, R19, 0xfffdffff, RZ, 0xc0, !PT ;  /* 0xfffdffff13137812 */ /* 0x000fe400078ec0ff */
[----:B------:R-:W-:Y:S01]  /*9fa10*/  ISETP.LT.AND P3, PT, R25, UR20, !P0 ;  /* 0x0000001419007c0c */ /* 0x000fe2000c761270 */
[----:B------:R-:W-:Y:S01]  /*9fa20*/  ULDC.64 UR20, c[0x0][0x228] ;  /* 0x00008a0000147ab9 */ /* 0x000fe20000000a00 */
        /* <DEDUP_REMOVED lines=24> */
[----:B------:R-:W-:-:S06]  /*9fbb0*/  ULDC UR20, c[0x0][0x228] ;  /* 0x00008a0000147ab9 */ /* 0x000fcc0000000800 */
        /* <DEDUP_REMOVED lines=10> */
[----:B------:R-:W-:Y:S01]  /*9fc60*/  ULDC.64 UR18, c[0x0][0x228] ;  /* 0x00008a0000127ab9 */ /* 0x000fe20000000a00 */
[----:B------:R-:W-:-:S04]  /*9fc70*/  @P1 LOP3.LUT R19, R19, 0x100, RZ, 0xfc, !PT ;  /* 0x0000010013131812 */ /* 0x000fc800078efcff */
[----:B------:R-:W-:Y:S02]  /*9fc80*/  LOP3.LUT R19, R19, 0xffffff7f, RZ, 0xc0, !PT ;  /* 0xffffff7f13137812 */ /* 0x000fe400078ec0ff */
[----:B------:R-:W-:Y:S02]  /*9fc90*/  ISETP.LT.AND P1, PT, R23, UR12, !P0 ;  /* 0x0000000c17007c0c */ /* 0x000fe4000c721270 */
[----:B------:R-:W-:Y:S01]  /*9fca0*/  @P3 LOP3.LUT R19, R19, 0x80, RZ, 0xfc, !PT ;  /* 0x0000008013133812 */ /* 0x000fe200078efcff */
[----:B------:R-:W-:-:S03]  /*9fcb0*/  ULDC UR12, c[0x0][0x228] ;  /* 0x00008a00000c7ab9 */ /* 0x000fc60000000800 */
[----:B------:R-:W-:Y:S02]  /*9fcc0*/  LOP3.LUT R19, R19, 0xffffffbf, RZ, 0xc0, !PT ;  /* 0xffffffbf13137812 */ /* 0x000fe400078ec0ff */
[----:B------:R-:W-:Y:S01]  /*9fcd0*/  ISETP.LT.AND P0, PT, R22, UR17, !P0 ;  /* 0x0000001116007c0c */ /* 0x000fe2000c701270 */
[----:B------:R-:W-:Y:S01]  /*9fce0*/  ULDC.64 UR16, c[0x0][0x228] ;  /* 0x00008a0000107ab9 */ /* 0x000fe20000000a00 */
        /* <DEDUP_REMOVED lines=9> */
[----:B------:R-:W-:-:S02]  /*9fd80*/  ISETP.LT.AND P2, PT, R28, UR6, !P0 ;  /* 0x000000061c007c0c */ /* 0x000fc4000c741270 */
[----:B---3--:R-:W-:-:S07]  /*9fd90*/  LOP3.LUT R20, R20, 0x7fffffff, RZ, 0xc0, !PT ;  /* 0x7fffffff14147812 */ /* 0x008fce00078ec0ff */
[----:B------:R-:W-:Y:S01]  /*9fda0*/  @P3 LOP3.LUT R19, R19, 0x8, RZ, 0xfc, !PT ;  /* 0x0000000813133812 */ /* 0x000fe200078efcff */
[----:B------:R-:W-:Y:S01]  /*9fdb0*/  VIADD R18, R11, 0xb7 ;  /* 0x000000b70b127836 */ /* 0x000fe20000000000 */
[----:B------:R-:W-:Y:S01]  /*9fdc0*/  ULDC UR21, c[0x0][0x228] ;  /* 0x00008a0000157ab9 */ /* 0x000fe20000000800 */
[----:B------:R-:W-:Y:S02]  /*9fdd0*/  @P1 LOP3.LUT R20, R20, 0x80000000, RZ, 0xfc, !PT ;  /* 0x8000000014141812 */ /* 0x000fe400078efcff */
[----:B------:R-:W-:Y:S02]  /*9fde0*/  ISETP.LT.AND P1, PT, R27, UR8, !P0 ;  /* 0x000000081b007c0c */ /* 0x000fe4000c721270 */
[----:B------:R-:W-:Y:S02]  /*9fdf0*/  LOP3.LUT R19, R19, 0xfffffffb, RZ, 0xc0, !PT ;  /* 0xfffffffb13137812 */ /* 0x000fe400078ec0ff */
[----:B------:R-:W-:Y:S02]  /*9fe00*/  ISETP.LT.AND P3, PT, R26, UR9, !P0 ;  /* 0x000000091a007c0c */ /* 0x000fe4000c761270 */
[----:B------:R-:W-:Y:S01]  /*9fe10*/  LOP3.LUT R20, R20, 0xbfffffff, RZ, 0xc0, !PT ;  /* 0xbfffffff14147812 */ /* 0x000fe200078ec0ff */
[----:B------:R-:W-:Y:S01]  /*9fe20*/  ULDC UR5, c[0x0][0x228] ;  /* 0x00008a0000057ab9 */ /* 0x000fe20000000800 */
[----:B------:R-:W-:Y:S01]  /*9fe30*/  @P2 LOP3.LUT R19, R19, 0x4, RZ, 0xfc, !PT ;  /* 0x0000000413132812 */ /* 0x000fe200078efcff */
[----:B------:R-:W-:Y:S01]  /*9fe40*/  ULDC UR9, c[0x0][0x228] ;  /* 0x00008a0000097ab9 */ /* 0x000fe20000000800 */
[----:B------:R-:W-:Y:S01]  /*9fe50*/  ULDC UR8, c[0x0][0x228] ;  /* 0x00008a0000087ab9 */ /* 0x000fe20000000800 */
[----:B------:R-:W-:Y:S01]  /*9fe60*/  ULDC UR14, c[0x0][0x228] ;  /* 0x00008a00000e7ab9 */ /* 0x000fe20000000800 */
[----:B------:R-:W-:-:S04]  /*9fe70*/  LOP3.LUT R19, R19, 0xfffffffd, RZ, 0xc0, !PT ;  /* 0xfffffffd13137812 */ /* 0x000fc800078ec0ff */
[----:B------:R-:W-:-:S04]  /*9fe80*/  @P1 LOP3.LUT R19, R19, 0x2, RZ, 0xfc, !PT ;  /* 0x0000000213131812 */ /* 0x000fc800078efcff */
[----:B------:R-:W-:-:S04]  /*9fe90*/  LOP3.LUT R19, R19, 0xfffffffe, RZ, 0xc0, !PT ;  /* 0xfffffffe13137812 */ /* 0x000fc800078ec0ff */
[----:B------:R-:W-:-:S05]  /*9fea0*/  @P3 LOP3.LUT R19, R19, 0x1, RZ, 0xfc, !PT ;  /* 0x0000000113133812 */ /* 0x000fca00078efcff */
[----:B------:R0:W-:Y:S04]  /*9feb0*/  STL [R1+0x4a8], R19 ;  /* 0x0004a81301007387 */ /* 0x0001e80000100800 */
[----:B0-----:R-:W2:Y:S01]  /*9fec0*/  LDL.LU R19, [R1+0x4a0] ;  /* 0x0004a00001137983 */ /* 0x001ea20000300800 */
[----:B------:R-:W-:Y:S02]  /*9fed0*/  ISETP.LT.AND P2, PT, R24, UR10, !P0 ;  /* 0x0000000a18007c0c */ /* 0x000fe4000c741270 */
[----:B------:R-:W-:Y:S02]  /*9fee0*/  ISETP.LT.AND P1, PT, R23, UR11, !P0 ;  /* 0x0000000b17007c0c */ /* 0x000fe4000c721270 */
[----:B------:R-:W-:Y:S01]  /*9fef0*/  ISETP.LT.AND P0, PT, R22, UR7, !P0 ;  /* 0x0000000716007c0c */ /* 0x000fe2000c701270 */
[----:B------:R-:W-:Y:S01]  /*9ff00*/  ULDC.64 UR6, c[0x0][0x228] ;  /* 0x00008a0000067ab9 */ /* 0x000fe20000000a00 */
[----:B------:R-:W-:Y:S01]  /*9ff10*/  ULDC UR11, c[0x0][0x228] ;  /* 0x00008a00000b7ab9 */ /* 0x000fe20000000800 */
[----:B------:R-:W-:-:S06]  /*9ff20*/  ULDC UR10, c[0x0][0x228] ;  /* 0x00008a00000a7ab9 */ /* 0x000fcc0000000800 */
        /* <DEDUP_REMOVED lines=115> */
[----:B--2---:R-:W-:-:S07]  /*a0660*/  LOP3.LUT R19, R19, 0x7fffffff, RZ, 0xc0, !PT ;  /* 0x7fffffff13137812 */ /* 0x004fce00078ec0ff */
[----:B------:R-:W-:Y:S01]  /*a0670*/  @P3 LOP3.LUT R20, R20, 0x8, RZ, 0xfc, !PT ;  /* 0x0000000814143812 */ /* 0x000fe200078efcff */
[----:B------:R-:W-:Y:S01]  /*a0680*/  VIADD R18, R11, 0xb3 ;  /* 0x000000b30b127836 */ /* 0x000fe20000000000 */
[----:B------:R-:W-:Y:S01]  /*a0690*/  ULDC.64 UR20, c[0x0][0x228] ;  /* 0x00008a0000147ab9 */ /* 0x000fe20000000a00 */
        /* <DEDUP_REMOVED lines=8> */
[----:B------:R-:W-:-:S02]  /*a0720*/  ULDC UR19, c[0x0][0x228] ;  /* 0x00008a0000137ab9 */ /* 0x000fc40000000800 */
        /* <DEDUP_REMOVED lines=9> */
[----:B------:R-:W-:Y:S01]  /*a07c0*/  ULDC UR58, c[0x0][0x228] ;  /* 0x00008a00003a7ab9 */ /* 0x000fe20000000800 */
[----:B------:R-:W-:-:S07]  /*a07d0*/  ULDC UR59, c[0x0][0x228] ;  /* 0x00008a00003b7ab9 */ /* 0x000fce0000000800 */
        /* <DEDUP_REMOVED lines=82> */
[----:B------:R-:W-:-:S05]  /*a0d00*/  ULDC.64 UR34, c[0x0][0x228] ;  /* 0x00008a0000227ab9 */ /* 0x000fca0000000a00 */
        /* <DEDUP_REMOVED lines=36> */
[----:B------:R-:W-:-:S04]  /*a0f50*/  LOP3.LUT R19, R19, 0xfffffffb, RZ, 0xc0, !PT ;  /* 0xfffffffb13137812 */ /* 0x000fc800078ec0ff */
[----:B------:R-:W-:Y:S02]  /*a0f60*/  @P2 LOP3.LUT R19, R19, 0x4, RZ, 0xfc, !PT ;  /* 0x0000000413132812 */ /* 0x000fe400078efcff */
[----:B------:R-:W-:Y:S02]  /*a0f70*/  ISETP.LT.AND P2, PT, R24, UR61, !P0 ;  /* 0x0000003d18007c0c */ /* 0x000fe4000c741270 */
[----:B--2---:R-:W-:Y:S02]  /*a0f80*/  LOP3.LUT R20, R20, 0x7fffffff, RZ, 0xc0, !PT ;  /* 0x7fffffff14147812 */ /* 0x004fe400078ec0ff */
[----:B------:R-:W-:Y:S02]  /*a0f90*/  LOP3.LUT R19, R19, 0xfffffffd, RZ, 0xc0, !PT ;  /* 0xfffffffd13137812 */ /* 0x000fe400078ec0ff */
[----:B------:R-:W-:Y:S01]  /*a0fa0*/  ISETP.LT.AND P3, PT, R26, UR60, !P0 ;  /* 0x0000003c1a007c0c */ /* 0x000fe2000c761270 */
[----:B------:R-:W-:Y:S01]  /*a0fb0*/  ULDC UR60, c[0x0][0x228] ;  /* 0x00008a00003c7ab9 */ /* 0x000fe20000000800 */
[----:B------:R-:W-:-:S02]  /*a0fc0*/  @P1 LOP3.LUT R20, R20, 0x80000000, RZ, 0xfc, !PT ;  /* 0x8000000014141812 */ /* 0x000fc400078efcff */
[----:B------:R-:W-:Y:S01]  /*a0fd0*/  ISETP.LT.AND P1, PT, R27, UR55, !P0 ;  /* 0x000000371b007c0c */ /* 0x000fe2000c721270 */
[----:B------:R-:W-:Y:S01]  /*a0fe0*/  ULDC UR55, c[0x0][0x228] ;  /* 0x00008a0000377ab9 */ /* 0x000fe20000000800 */
[----:B------:R-:W-:Y:S01]  /*a0ff0*/  ULDC UR61, c[0x0][0x228] ;  /* 0x00008a00003d7ab9 */ /* 0x000fe20000000800 */
[----:B------:R-:W-:-:S04]  /*a1000*/  LOP3.LUT R20, R20, 0xbfffffff, RZ, 0xc0, !PT ;  /* 0xbfffffff14147812 */ /* 0x000fc800078ec0ff */
[----:B------:R-:W-:-:S06]  /*a1010*/  @P2 LOP3.LUT R20, R20, 0x40000000, RZ, 0xfc, !PT ;  /* 0x4000000014142812 */ /* 0x000fcc00078efcff */
[----:B------:R-:W-:Y:S02]  /*a1020*/  @P1 LOP3.LUT R19, R19, 0x2, RZ, 0xfc, !PT ;  /* 0x0000000213131812 */ /* 0x000fe400078efcff */
[----:B------:R-:W-:Y:S02]  /*a1030*/  ISETP.LT.AND P1, PT, R23, UR54, !P0 ;  /* 0x0000003617007c0c */ /* 0x000fe4000c721270 */
[----:B------:R-:W-:Y:S02]  /*a1040*/  ISETP.LT.AND P0, PT, R22, UR55, !P0 ;  /* 0x0000003716007c0c */ /* 0x000fe4000c701270 */
[----:B------:R-:W-:Y:S02]  /*a1050*/  LOP3.LUT R20, R20, 0xdfffffff, RZ, 0xc0, !PT ;  /* 0xdfffffff14147812 */ /* 0x000fe400078ec0ff */
[----:B------:R-:W-:Y:S01]  /*a1060*/  LOP3.LUT R19, R19, 0xfffffffe, RZ, 0xc0, !PT ;  /* 0xfffffffe13137812 */ /* 0x000fe200078ec0ff */
[----:B------:R-:W-:Y:S01]  /*a1070*/  ULDC UR55, c[0x0][0x228] ;  /* 0x00008a0000377ab9 */ /* 0x000fe20000000800 */
[----:B------:R-:W-:-:S02]  /*a1080*/  ULDC UR54, c[0x0][0x228] ;  /* 0x00008a0000367ab9 */ /* 0x000fc40000000800 */
[----:B------:R-:W-:-:S03]  /*a1090*/  @P3 LOP3.LUT R19, R19, 0x1, RZ, 0xfc, !PT ;  /* 0x0000000113133812 */ /* 0x000fc600078efcff */
[----:B------:R-:W-:-:S04]  /*a10a0*/  @P1 LOP3.LUT R20, R20, 0x20000000, RZ, 0xfc, !PT ;  /* 0x2000000014141812 */ /* 0x000fc800078efcff */
[----:B------:R-:W-:Y:S01]  /*a10b0*/  LOP3.LUT R20, R20, 0xefffffff, RZ, 0xc0, !PT ;  /* 0xefffffff14147812 */ /* 0x000fe200078ec0ff */
[----:B------:R0:W-:Y:S03]  /*a10c0*/  STL [R1+0x4a0], R19 ;  /* 0x0004a01301007387 */ /* 0x0001e60000100800 */
[----:B------:R-:W-:Y:S02]  /*a10d0*/  @P0 LOP3.LUT R20, R20, 0x10000000, RZ, 0xfc, !PT ;  /* 0x1000000014140812 */ /* 0x000fe400078efcff */
[----:B------:R-:W-:Y:S01]  /*a10e0*/  ISETP.GE.AND P0, PT, R18, UR35, PT ;  /* 0x0000002312007c0c */ /* 0x000fe2000bf06270 */
[----:B0-----:R-:W2:Y:S03]  /*a10f0*/  LDL.LU R19, [R1+0x488] ;  /* 0x0004880001137983 */ /* 0x001ea60000300800 */
[----:B------:R-:W-:-:S02]  /*a1100*/  ISETP.LT.AND P1, PT, R25, UR36, !P0 ;  /* 0x0000002419007c0c */ /* 0x000fc4000c721270 */
[----:B------:R-:W-:Y:S02]  /*a1110*/  ISETP.LT.AND P3, PT, R21, UR60, !P0 ;  /* 0x0000003c15007c0c */ /* 0x000fe4000c761270 */
[----:B------:R-:W-:Y:S02]  /*a1120*/  LOP3.LUT R20, R20, 0xff7fffff, RZ, 0xc0, !PT ;  /* 0xff7fffff14147812 */ /* 0x000fe400078ec0ff */
[----:B------:R-:W-:Y:S01]  /*a1130*/  ISETP.LT.AND P2, PT, R28, UR61, !P0 ;  /* 0x0000003d1c007c0c */ /* 0x000fe2000c741270 */
[----:B------:R-:W-:Y:S01]  /*a1140*/  VIADD R18, R11, 0xae ;  /* 0x000000ae0b127836 */ /* 0x000fe20000000000 */
[----:B------:R-:W-:Y:S01]  /*a1150*/  ULDC UR36, c[0x0][0x228] ;  /* 0x00008a0000247ab9 */ /* 0x000fe20000000800 */
[----:B------:R-:W-:Y:S01]  /*a1160*/  ULDC UR35, c[0x0][0x228] ;  /* 0x00008a0000237ab9 */ /* 0x000fe20000000800 */
[----:B------:R-:W-:Y:S01]  /*a1170*/  ULDC UR61, c[0x0][0x228] ;  /* 0x00008a00003d7ab9 */ /* 0x000fe20000000800 */
[----:B------:R-:W-:Y:S02]  /*a1180*/  ULDC UR60, c[0x0][0x228] ;  /* 0x00008a00003c7ab9 */ /* 0x000fe40000000800 */
        /* <DEDUP_REMOVED lines=64> */
[----:B------:R-:W-:Y:S01]  /*a1590*/  ULDC.64 UR28, c[0x0][0x228] ;  /* 0x00008a00001c7ab9 */ /* 0x000fe20000000a00 */
        /* <DEDUP_REMOVED lines=47> */
[----:B------:R-:W-:Y:S01]  /*a1890*/  ISETP.LT.AND P0, PT, R22, UR46, !P0 ;  /* 0x0000002e16007c0c */ /* 0x000fe2000c701270 */
[----:B------:R-:W4:Y:S01]  /*a18a0*/  LDL.LU R29, [R1+0x480] ;  /* 0x00048000011d7983 */ /* 0x000f220000300800 */
[----:B------:R-:W-:Y:S01]  /*a18b0*/  ULDC UR46, c[0x0][0x228] ;  /* 0x00008a00002e7ab9 */ /* 0x000fe20000000800 */
[----:B------:R-:W-:Y:S01]  /*a18c0*/  ULDC UR49, c[0x0][0x228] ;  /* 0x00008a0000317ab9 */ /* 0x000fe20000000800 */
[----:B------:R-:W-:Y:S01]  /*a18d0*/  ULDC UR48, c[0x0][0x228] ;  /* 0x00008a0000307ab9 */ /* 0x000fe20000000800 */
[----:B------:R-:W-:Y:S01]  /*a18e0*/  ULDC UR47, c[0x0][0x228] ;  /* 0x00008a00002f7ab9 */ /* 0x000fe20000000800 */
[----:B--2---:R-:W-:-:S04]  /*a18f0*/  LOP3.LUT R19, R19, 0x7fffffff, RZ, 0xc0, !PT ;  /* 0x7fffffff13137812 */ /* 0x004fc800078ec0ff */
[----:B------:R-:W-:-:S04]  /*a1900*/  @P3 LOP3.LUT R19, R19, 0x80000000, RZ, 0xfc, !PT ;  /* 0x8000000013133812 */ /* 0x000fc800078efcff */
[----:B------:R-:W-:-:S04]  /*a1910*/  LOP3.LUT R19, R19, 0xbfffffff, RZ, 0xc0, !PT ;  /* 0xbfffffff13137812 */ /* 0x000fc800078ec0ff */
        /* <DEDUP_REMOVED lines=12> */
[----:B------:R-:W-:-:S06]  /*a19e0*/  ULDC UR9, c[0x0][0x228] ;  /* 0x00008a0000097ab9 */ /* 0x000fcc0000000800 */
        /* <DEDUP_REMOVED lines=65> */
[----:B------:R-:W-:Y:S01]  /*a1e00*/  ULDC.64 UR30, c[0x0][0x228] ;  /* 0x00008a00001e7ab9 */ /* 0x000fe20000000a00 */
        /* <DEDUP_REMOVED lines=41> */
[----:B------:R-:W-:-:S02]  /*a20a0*/  @P2 LOP3.LUT R19, R19, 0x4, RZ, 0xfc, !PT ;  /* 0x0000000413132812 */ /* 0x000fc400078efcff */
[----:B------:R-:W-:Y:S01]  /*a20b0*/  ISETP.LT.AND P2, PT, R24, UR55, !P0 ;  /* 0x0000003718007c0c */ /* 0x000fe2000c741270 */
[----:B------:R-:W-:Y:S01]  /*a20c0*/  ULDC UR57, c[0x0][0x228] ;  /* 0x00008a0000397ab9 */ /* 0x000fe20000000800 */
[----:B------:R-:W-:Y:S01]  /*a20d0*/  ULDC.64 UR32, c[0x0][0x228] ;  /* 0x00008a0000207ab9 */ /* 0x000fe20000000a00 */
[----:B------:R-:W-:Y:S02]  /*a20e0*/  LOP3.LUT R19, R19, 0xfffffffd, RZ, 0xc0, !PT ;  /* 0xfffffffd13137812 */ /* 0x000fe400078ec0ff */
[----:B----4-:R-:W-:Y:S01]  /*a20f0*/  LOP3.LUT R29, R29, 0x7fffffff, RZ, 0xc0, !PT ;  /* 0x7fffffff1d1d7812 */ /* 0x010fe200078ec0ff */
[----:B------:R-:W-:Y:S01]  /*a2100*/  ULDC UR55, c[0x0][0x228] ;  /* 0x00008a0000377ab9 */ /* 0x000fe20000000800 */
[----:B------:R-:W-:Y:S01]  /*a2110*/  ULDC UR58, c[0x0][0x228] ;  /* 0x00008a00003a7ab9 */ /* 0x000fe20000000800 */
[----:B------:R-:W-:Y:S02]  /*a2120*/  @P1 LOP3.LUT R19, R19, 0x2, RZ, 0xfc, !PT ;  /* 0x0000000213131812 */ /* 0x000fe400078efcff */
[----:B------:R-:W-:-:S02]  /*a2130*/  ISETP.LT.AND P1, PT, R23, UR54, !P0 ;  /* 0x0000003617007c0c */ /* 0x000fc4000c721270 */
[----:B------:R-:W-:Y:S01]  /*a2140*/  ISETP.LT.AND P0, PT, R22, UR34, !P0 ;  /* 0x0000002216007c0c */ /* 0x000fe2000c701270 */
[----:B------:R-:W-:Y:S01]  /*a2150*/  ULDC UR54, c[0x0][0x228] ;  /* 0x00008a0000367ab9 */ /* 0x000fe20000000800 */
[----:B------:R-:W-:-:S04]  /*a2160*/  @P2 LOP3.LUT R20, R20, 0x40000000, RZ, 0xfc, !PT ;  /* 0x4000000014142812 */ /* 0x000fc800078efcff */
[----:B------:R-:W-:-:S05]  /*a2170*/  LOP3.LUT R20, R20, 0xdfffffff, RZ, 0xc0, !PT ;  /* 0xdfffffff14147812 */ /* 0x000fca00078ec0ff */
[----:B------:R-:W-:-:S04]  /*a2180*/  @P1 LOP3.LUT R20, R20, 0x20000000, RZ, 0xfc, !PT ;  /* 0x2000000014141812 */ /* 0x000fc800078efcff */
[----:B------:R-:W-:Y:S02]  /*a2190*/  LOP3.LUT R20, R20, 0xefffffff, RZ, 0xc0, !PT ;  /* 0xefffffff14147812 */ /* 0x000fe400078ec0ff */
[----:B------:R-:W-:Y:S02]  /*a21a0*/  LOP3.LUT R19, R19, 0xfffffffe, RZ, 0xc0, !PT ;  /* 0xfffffffe13137812 */ /* 0x000fe400078ec0ff */
[----:B------:R-:W-:Y:S02]  /*a21b0*/  @P0 LOP3.LUT R20, R20, 0x10000000, RZ, 0xfc, !PT ;  /* 0x1000000014140812 */ /* 0x000fe400078efcff */
[----:B------:R-:W-:Y:S02]  /*a21c0*/  ISETP.GE.AND P0, PT, R18, UR29, PT ;  /* 0x0000001d12007c0c */ /* 0x000fe4000bf06270 */
[----:B------:R-:W-:Y:S02]  /*a21d0*/  @P3 LOP3.LUT R19, R19, 0x1, RZ, 0xfc, !PT ;  /* 0x0000000113133812 */ /* 0x000fe400078efcff */
[----:B------:R-:W-:-:S02]  /*a21e0*/  LOP3.LUT R20, R20, 0xff7fffff, RZ, 0xc0, !PT ;  /* 0xff7fffff14147812 */ /* 0x000fc400078ec0ff */
        /* <DEDUP_REMOVED lines=8> */
[----:B------:R-:W-:-:S04]  /*a2270*/  LOP3.LUT R20, R20, 0xf7ffffff, RZ, 0xc0, !PT ;  /* 0xf7ffffff14147812 */ /* 0x000fc800078ec0ff */
[----:B------:R-:W-:-:S04]  /*a2280*/  @P2 LOP3.LUT R20, R20, 0x8000000, RZ, 0xfc, !PT ;  /* 0x0800000014142812 */ /* 0x000fc800078efcff */
[----:B------:R-:W-:-:S04]  /*a2290*/  LOP3.LUT R20, R20, 0xfbffffff, RZ, 0xc0, !PT ;  /* 0xfbffffff14147812 */ /* 0x000fc800078ec0ff */
[----:B------:R-:W-:Y:S02]  /*a22a0*/  @P1 LOP3.LUT R20, R20, 0x4000000, RZ, 0xfc, !PT ;  /* 0x0400000014141812 */ /* 0x000fe400078efcff */
[----:B------:R-:W-:Y:S02]  /*a22b0*/  ISETP.LT.AND P1, PT, R27, UR45, !P0 ;  /* 0x0000002d1b007c0c */ /* 0x000fe4000c721270 */
[----:B------:R-:W-:Y:S02]  /*a22c0*/  ISETP.LT.AND P3, PT, R26, UR41, !P0 ;  /* 0x000000291a007c0c */ /* 0x000fe4000c761270 */
[----:B------:R-:W-:Y:S02]  /*a22d0*/  ISETP.LT.AND P2, PT, R24, UR56, !P0 ;  /* 0x0000003818007c0c */ /* 0x000fe4000c741270 */
[----:B------:R-:W-:Y:S01]  /*a22e0*/  LOP3.LUT R20, R20, 0xfdffffff, RZ, 0xc0, !PT ;  /* 0xfdffffff14147812 */ /* 0x000fe200078ec0ff */
[----:B------:R-:W-:Y:S01]  /*a22f0*/  ULDC UR45, c[0x0][0x228] ;  /* 0x00008a00002d7ab9 */ /* 0x000fe20000000800 */
[----:B------:R-:W-:Y:S01]  /*a2300*/  ULDC UR41, c[0x0][0x228] ;  /* 0x00008a0000297ab9 */ /* 0x000fe20000000800 */
[----:B------:R0:W-:Y:S01]  /*a2310*/  STL [R1+0x488], R19 ;  /* 0x0004881301007387 */ /* 0x0001e20000100800 */
[----:B------:R-:W-:-:S03]  /*a2320*/  ULDC UR56, c[0x0][0x228] ;  /* 0x00008a0000387ab9 */ /* 0x000fc60000000800 */
[----:B------:R-:W-:-:S04]  /*a2330*/  @P1 LOP3.LUT R20, R20, 0x2000000, RZ, 0xfc, !PT ;  /* 0x0200000014141812 */ /* 0x000fc800078efcff */
[----:B------:R-:W-:Y:S02]  /*a2340*/  LOP3.LUT R20, R20, 0xfeffffff, RZ, 0xc0, !PT ;  /* 0xfeffffff14147812 */ /* 0x000fe400078ec0ff */
[----:B------:R-:W-:Y:S02]  /*a2350*/  ISETP.LT.AND P1, PT, R23, UR57, !P0 ;  /* 0x0000003917007c0c */ /* 0x000fe4000c721270 */
[----:B------:R-:W-:Y:S01]  /*a2360*/  @P3 LOP3.LUT R20, R20, 0x1000000, RZ, 0xfc, !PT ;  /* 0x0100000014143812 */ /* 0x000fe200078efcff */
[----:B0-----:R-:W-:Y:S01]  /*a2370*/  VIADD R19, R11, 0xa3 ;  /* 0x000000a30b137836 */ /* 0x001fe20000000000 */
[----:B------:R-:W-:Y:S02]  /*a2380*/  ULDC UR57, c[0x0][0x228] ;  /* 0x00008a0000397ab9 */ /* 0x000fe40000000800 */
        /* <DEDUP_REMOVED lines=17> */
[----:B------:R-:W-:-:S04]  /*a24a0*/  ULDC.64 UR30, c[0x0][0x228] ;  /* 0x00008a00001e7ab9 */ /* 0x000fc80000000a00 */
        /* <DEDUP_REMOVED lines=32> */
[----:B------:R-:W-:Y:S01]  /*a26b0*/  ULDC UR32, c[0x0][0x228] ;  /* 0x00008a0000207ab9 */ /* 0x000fe20000000800 */
[----:B------:R-:W-:-:S04]  /*a26c0*/  ULDC.64 UR38, c[0x0][0x228] ;  /* 0x00008a0000267ab9 */ /* 0x000fc80000000a00 */
        /* <DEDUP_REMOVED lines=9> */
[----:B------:R-:W-:Y:S01]  /*a2760*/  ULDC.64 UR42, c[0x0][0x228] ;  /* 0x00008a00002a7ab9 */ /* 0x000fe20000000a00 */
[----:B------:R-:W-:-:S05]  /*a2770*/  ULDC.64 UR44, c[0x0][0x228] ;  /* 0x00008a00002c7ab9 */ /* 0x000fca0000000a00 */
        /* <DEDUP_REMOVED lines=16> */
[----:B------:R-:W-:Y:S02]  /*a2880*/  ISETP.LT.AND P2, PT, R28, UR32, !P0 ;  /* 0x000000201c007c0c */ /* 0x000fe4000c741270 */
[----:B------:R-:W-:Y:S01]  /*a2890*/  LOP3.LUT R20, R20, 0xfffffff7, RZ, 0xc0, !PT ;  /* 0xfffffff714147812 */ /* 0x000fe200078ec0ff */
[----:B------:R-:W-:Y:S01]  /*a28a0*/  ULDC UR29, c[0x0][0x228] ;  /* 0x00008a00001d7ab9 */ /* 0x000fe20000000800 */
[----:B------:R-:W-:Y:S01]  /*a28b0*/  ULDC UR34, c[0x0][0x228] ;  /* 0x00008a0000227ab9 */ /* 0x000fe20000000800 */
[----:B------:R-:W-:-:S04]  /*a28c0*/  ULDC UR32, c[0x0][0x228] ;  /* 0x00008a0000207ab9 */ /* 0x000fc80000000800 */
[----:B------:R-:W-:Y:S02]  /*a28d0*/  @P3 LOP3.LUT R20, R20, 0x8, RZ, 0xfc, !PT ;  /* 0x0000000814143812 */ /* 0x000fe400078efcff */
[----:B------:R-:W-:Y:S02]  /*a28e0*/  @P1 LOP3.LUT R29, R29, 0x80000000, RZ, 0xfc, !PT ;  /* 0x800000001d1d1812 */ /* 0x000fe400078efcff */
[----:B------:R-:W-:Y:S02]  /*a28f0*/  ISETP.LT.AND P1, PT, R27, UR28, !P0 ;  /* 0x0000001c1b007c0c */ /* 0x000fe4000c721270 */
[----:B------:R-:W-:Y:S02]  /*a2900*/  ISETP.LT.AND P3, PT, R24, UR29, !P0 ;  /* 0x0000001d18007c0c */ /* 0x000fe4000c761270 */
[----:B------:R-:W-:Y:S02]  /*a2910*/  LOP3.LUT R20, R20, 0xfffffffb, RZ, 0xc0, !PT ;  /* 0xfffffffb14147812 */ /* 0x000fe400078ec0ff */
[----:B------:R-:W-:Y:S01]  /*a2920*/  LOP3.LUT R29, R29, 0xbfffffff, RZ, 0xc0, !PT ;  /* 0xbfffffff1d1d7812 */ /* 0x000fe200078ec0ff */
[----:B------:R-:W-:Y:S01]  /*a2930*/  ULDC UR28, c[0x0][0x228] ;  /* 0x00008a00001c7ab9 */ /* 0x000fe20000000800 */
[----:B------:R-:W-:-:S04]  /*a2940*/  @P2 LOP3.LUT R20, R20, 0x4, RZ, 0xfc, !PT ;  /* 0x0000000414142812 */ /* 0x000fc800078efcff */
[----:B------:R-:W-:-:S04]  /*a2950*/  LOP3.LUT R20, R20, 0xfffffffd, RZ, 0xc0, !PT ;  /* 0xfffffffd14147812 */ /* 0x000fc800078ec0ff */
[----:B------:R-:W-:Y:S02]  /*a2960*/  @P1 LOP3.LUT R20, R20, 0x2, RZ, 0xfc, !PT ;  /* 0x0000000214141812 */ /* 0x000fe400078efcff */
[----:B------:R-:W-:Y:S02]  /*a2970*/  ISETP.LT.AND P1, PT, R26, UR34, !P0 ;  /* 0x000000221a007c0c */ /* 0x000fe4000c721270 */
[----:B------:R-:W-:Y:S02]  /*a2980*/  ISETP.LT.AND P2, PT, R23, UR32, !P0 ;  /* 0x0000002017007c0c */ /* 0x000fe4000c741270 */
[----:B------:R-:W-:Y:S02]  /*a2990*/  LOP3.LUT R20, R20, 0xfffffffe, RZ, 0xc0, !PT ;  /* 0xfffffffe14147812 */ /* 0x000fe400078ec0ff */
[----:B------:R-:W-:-:S04]  /*a29a0*/  @P3 LOP3.LUT R29, R29, 0x40000000, RZ, 0xfc, !PT ;  /* 0x400000001d1d3812 */ /* 0x000fc800078efcff */
[----:B------:R-:W-:-:S03]  /*a29b0*/  LOP3.LUT R29, R29, 0xdfffffff, RZ, 0xc0, !PT ;  /* 0xdfffffff1d1d7812 */ /* 0x000fc600078ec0ff */
[----:B------:R-:W-:Y:S02]  /*a29c0*/  @P1 LOP3.LUT R20, R20, 0x1, RZ, 0xfc, !PT ;  /* 0x0000000114141812 */ /* 0x000fe400078efcff */
[----:B------:R-:W-:Y:S02]  /*a29d0*/  ISETP.LT.AND P1, PT, R22, UR28, !P0 ;  /* 0x0000001c16007c0c */ /* 0x000fe4000c721270 */
[----:B------:R-:W-:Y:S02]  /*a29e0*/  ISETP.GE.AND P0, PT, R19, UR33, PT ;  /* 0x0000002113007c0c */ /* 0x000fe4000bf06270 */
[----:B------:R-:W-:Y:S02]  /*a29f0*/  @P2 LOP3.LUT R29, R29, 0x20000000, RZ, 0xfc, !PT ;  /* 0x200000001d1d2812 */ /* 0x000fe400078efcff */
[----:B------:R-:W-:Y:S02]  /*a2a00*/  ISETP.LT.AND P2, PT, R25, UR36, !P0 ;  /* 0x0000002419007c0c */ /* 0x000fe4000c741270 */
[----:B------:R-:W-:-:S05]  /*a2a10*/  LOP3.LUT R29, R29, 0xefffffff, RZ, 0xc0, !PT ;  /* 0xefffffff1d1d7812 */ /* 0x000fca00078ec0ff */
[----:B------:R-:W-:Y:S02]  /*a2a20*/  @P1 LOP3.LUT R29, R29, 0x10000000, RZ, 0xfc, !PT ;  /* 0x100000001d1d1812 */ /* 0x000fe400078efcff */
[----:B------:R-:W-:Y:S02]  /*a2a30*/  ISETP.LT.AND P1, PT, R21, UR61, !P0 ;  /* 0x0000003d15007c0c */ /* 0x000fe4000c721270 */
[----:B------:R-:W-:Y:S02]  /*a2a40*/  LOP3.LUT R29, R29, 0xff7fffff, RZ, 0xc0, !PT ;  /* 0xff7fffff1d1d7812 */ /* 0x000fe400078ec0ff */
[----:B------:R-:W-:Y:S02]  /*a2a50*/  ISETP.LT.AND P3, PT, R28, UR60, !P0 ;  /* 0x0000003c1c007c0c */ /* 0x000fe4000c761270 */
[----:B------:R-:W-:-:S04]  /*a2a60*/  @P2 LOP3.LUT R29, R29, 0x800000, RZ, 0xfc, !PT ;  /* 0x008000001d1d2812 */ /* 0x000fc800078efcff */
        /* <DEDUP_REMOVED lines=12> */
[----:B------:R-:W-:Y:S01]  /*a2b30*/  LOP3.LUT R29, R29, 0xffbfffff, RZ, 0xc0, !PT ;  /* 0xffbfffff1d1d7812 */ /* 0x000fe200078ec0ff */
[----:B------:R-:W-:-:S03]  /*a2b40*/  VIADD R18, R11, 0xa2 ;  /* 0x000000a20b127836 */ /* 0x000fc60000000000 */
[----:B------:R-:W-:Y:S02]  /*a2b50*/  @P3 LOP3.LUT R29, R29, 0x400000, RZ, 0xfc, !PT ;  /* 0x004000001d1d3812 */ /* 0x000fe400078efcff */
[----:B------:R-:W-:Y:S02]  /*a2b60*/  ISETP.LT.AND P1, PT, R22, UR13, !P0 ;  /* 0x0000000d16007c0c */ /* 0x000fe4000c721270 */
[----:B------:R-:W-:Y:S02]  /*a2b70*/  LOP3.LUT R29, R29, 0xffdfffff, RZ, 0xc0, !PT ;  /* 0xffdfffff1d1d7812 */ /* 0x000fe400078ec0ff */
[----:B------:R-:W-:Y:S02]  /*a2b80*/  ISETP.GE.AND P0, PT, R18, UR35, PT ;  /* 0x0000002312007c0c */ /* 0x000fe4000bf06270 */
[----:B------:R-:W-:Y:S02]  /*a2b90*/  @P2 LOP3.LUT R29, R29, 0x200000, RZ, 0xfc, !PT ;  /* 0x002000001d1d2812 */ /* 0x000fe400078efcff */
[----:B------:R-:W-:-:S02]  /*a2ba0*/  ISETP.LT.AND P2, PT, R25, UR38, !P0 ;  /* 0x0000002619007c0c */ /* 0x000fc4000c741270 */
[----:B------:R-:W-:-:S04]  /*a2bb0*/  LOP3.LUT R29, R29, 0xffefffff, RZ, 0xc0, !PT ;  /* 0xffefffff1d1d7812 */ /* 0x000fc800078ec0ff */
        /* <DEDUP_REMOVED lines=12> */
[----:B------:R-:W-:Y:S01]  /*a2c80*/  @P2 LOP3.LUT R29, R29, 0x20000, RZ, 0xfc, !PT ;  /* 0x000200001d1d2812 */ /* 0x000fe200078efcff */
[----:B------:R0:W-:Y:S01]  /*a2c90*/  STL [R1+0x484], R20 ;  /* 0x0004841401007387 */ /* 0x0001e20000100800 */
[----:B------:R-:W-:Y:S02]  /*a2ca0*/  ISETP.LT.AND P3, PT, R24, UR8, !P0 ;  /* 0x0000000818007c0c */ /* 0x000fe4000c761270 */
[----:B------:R-:W-:Y:S02]  /*a2cb0*/  ISETP.LT.AND P2, PT, R23, UR7, !P0 ;  /* 0x0000000717007c0c */ /* 0x000fe4000c741270 */
[----:B------:R-:W-:Y:S01]  /*a2cc0*/  LOP3.LUT R29, R29, 0xfffeffff, RZ, 0xc0, !PT ;  /* 0xfffeffff1d1d7812 */ /* 0x000fe200078ec0ff */
[----:B------:R-:W2:Y:S03]  /*a2cd0*/  LDL.LU R21, [R1+0x4b4] ;  /* 0x0004b40001157983 */ /* 0x000ea60000300800 */
[----:B------:R-:W-:Y:S01]  /*a2ce0*/  @P1 LOP3.LUT R29, R29, 0x10000, RZ, 0xfc, !PT ;  /* 0x000100001d1d1812 */ /* 0x000fe200078efcff */
[----:B0-----:R-:W-:Y:S01]  /*a2cf0*/  VIADD R20, R11, 0xa1 ;  /* 0x000000a10b147836 */ /* 0x001fe20000000000 */
[----:B------:R-:W-:-:S04]  /*a2d00*/  ISETP.LT.AND P1, PT, R22, UR6, !P0 ;  /* 0x0000000616007c0c */ /* 0x000fc8000c721270 */
[----:B------:R-:W-:Y:S02]  /*a2d10*/  ISETP.GE.AND P0, PT, R20, UR37, PT ;  /* 0x0000002514007c0c */ /* 0x000fe4000bf06270 */
[----:B------:R-:W3:Y:S01]  /*a2d20*/  LDL R20, [R1+0x21d8] ;  /* 0x0021d80001147983 */ /* 0x000ee20000100800 */
[----:B------:R-:W-:-:S04]  /*a2d30*/  LOP3.LUT R29, R29, 0xffffbfff, RZ, 0xc0, !PT ;  /* 0xffffbfff1d1d7812 */ /* 0x000fc800078ec0ff */
[----:B------:R-:W-:-:S04]  /*a2d40*/  @P3 LOP3.LUT R29, R29, 0x4000, RZ, 0xfc, !PT ;  /* 0x000040001d1d3812 */ /* 0x000fc800078efcff */
[----:B------:R-:W-:-:S04]  /*a2d50*/  LOP3.LUT R29, R29, 0xffffdfff, RZ, 0xc0, !PT ;  /* 0xffffdfff1d1d7812 */ /* 0x000fc800078ec0ff */
[----:B------:R-:W-:Y:S02]  /*a2d60*/  @P2 LOP3.LUT R29, R29, 0x2000, RZ, 0xfc, !PT ;  /* 0x000020001d1d2812 */ /* 0x000fe400078efcff */
[----:B------:R-:W-:Y:S02]  /*a2d70*/  ISETP.LT.AND P2, PT, R25, UR40, !P0 ;  /* 0x0000002819007c0c */ /* 0x000fe4000c741270 */
[----:B------:R-:W-:-:S04]  /*a2d80*/  LOP3.LUT R29, R29, 0xffffefff, RZ, 0xc0, !PT ;  /* 0xffffefff1d1d7812 */ /* 0x000fc800078ec0ff */
[----:B------:R-:W-:-:S04]  /*a2d90*/  @P1 LOP3.LUT R29, R29, 0x1000, RZ, 0xfc, !PT ;  /* 0x000010001d1d1812 */ /* 0x000fc800078efcff */
[----:B------:R-:W-:Y:S02]  /*a2da0*/  LOP3.LUT R29, R29, 0xffffff7f, RZ, 0xc0, !PT ;  /* 0xffffff7f1d1d7812 */ /* 0x000fe400078ec0ff */
[----:B------:R-:W-:Y:S02]  /*a2db0*/  ISETP.LT.AND P3, PT, R28, UR46, !P0 ;  /* 0x0000002e1c007c0c */ /* 0x000fe4000c761270 */
[----:B------:R-:W-:-:S04]  /*a2dc0*/  @P2 LOP3.LUT R29, R29, 0x80, RZ, 0xfc, !PT ;  /* 0x000000801d1d2812 */ /* 0x000fc800078efcff */
[----:B------:R-:W-:Y:S02]  /*a2dd0*/  LOP3.LUT R29, R29, 0xfffff7ff, RZ, 0xc0, !PT ;  /* 0xfffff7ff1d1d7812 */ /* 0x000fe400078ec0ff */
[----:B------:R-:W-:Y:S01]  /*a2de0*/  ISETP.LT.AND P2, PT, R27, UR27, !P0 ;  /* 0x0000001b1b007c0c */ /* 0x000fe2000c741270 */
[C---:B------:R-:W-:Y:S02]  /*a2df0*/  VIADD R19, R11.reuse, 0xa0 ;  /* 0x000000a00b137836 */ /* 0x040fe40000000000 */
[----:B------:R-:W-:Y:S01]  /*a2e00*/  VIADD R18, R11, 0x9f ;  /* 0x0000009f0b127836 */ /* 0x000fe20000000000 */
[----:B------:R-:W-:Y:S02]  /*a2e10*/  ISETP.GE.AND P5, PT, R22, UR26, PT ;  /* 0x0000001a16007c0c */ /* 0x000fe4000bfa6270 */
[----:B---3--:R-:W-:-:S13]  /*a2e20*/  ISETP.LT.AND P1, PT, R20, UR5, !P0 ;  /* 0x0000000514007c0c */ /* 0x008fda000c721270 */
        /* <DEDUP_REMOVED lines=14> */
[----:B------:R-:W-:Y:S02]  /*a2f10*/  ISETP.GE.AND P0, PT, R19, UR39, PT ;  /* 0x0000002713007c0c */ /* 0x000fe4000bf06270 */
[----:B------:R-:W-:Y:S02]  /*a2f20*/  @P2 LOP3.LUT R29, R29, 0x20, RZ, 0xfc, !PT ;  /* 0x000000201d1d2812 */ /* 0x000fe400078efcff */
[----:B------:R-:W-:Y:S02]  /*a2f30*/  ISETP.LT.AND P2, PT, R20, UR18, !P0 ;  /* 0x0000001214007c0c */ /* 0x000fe4000c741270 */
[----:B------:R-:W-:-:S04]  /*a2f40*/  LOP3.LUT R29, R29, 0xffffffef, RZ, 0xc0, !PT ;  /* 0xffffffef1d1d7812 */ /* 0x000fc800078ec0ff */
[----:B------:R-:W-:Y:S02]  /*a2f50*/  @P1 LOP3.LUT R29, R29, 0x10, RZ, 0xfc, !PT ;  /* 0x000000101d1d1812 */ /* 0x000fe400078efcff */
[----:B------:R-:W-:Y:S02]  /*a2f60*/  ISETP.LT.AND P1, PT, R25, UR42, !P0 ;  /* 0x0000002a19007c0c */ /* 0x000fe4000c721270 */
[----:B------:R-:W-:Y:S02]  /*a2f70*/  ISETP.LT.AND P3, PT, R28, UR53, !P0 ;  /* 0x000000351c007c0c */ /* 0x000fe4000c761270 */
[----:B------:R-:W-:Y:S02]  /*a2f80*/  LOP3.LUT R29, R29, 0xfffffff7, RZ, 0xc0, !PT ;  /* 0xfffffff71d1d7812 */ /* 0x000fe400078ec0ff */
[----:B--2---:R-:W-:Y:S02]  /*a2f90*/  LOP3.LUT R21, R21, 0x7fffffff, RZ, 0xc0, !PT ;  /* 0x7fffffff15157812 */ /* 0x004fe400078ec0ff */
[----:B------:R-:W-:-:S04]  /*a2fa0*/  @P2 LOP3.LUT R29, R29, 0x8, RZ, 0xfc, !PT ;  /* 0x000000081d1d2812 */ /* 0x000fc800078efcff */
[----:B------:R-:W-:Y:S02]  /*a2fb0*/  LOP3.LUT R29, R29, 0xfffffffb, RZ, 0xc0, !PT ;  /* 0xfffffffb1d1d7812 */ /* 0x000fe400078ec0ff */
[----:B------:R-:W-:Y:S02]  /*a2fc0*/  @P1 LOP3.LUT R21, R21, 0x80000000, RZ, 0xfc, !PT ;  /* 0x8000000015151812 */ /* 0x000fe400078efcff */
[----:B------:R-:W-:Y:S02]  /*a2fd0*/  ISETP.LT.AND P1, PT, R27, UR52, !P0 ;  /* 0x000000341b007c0c */ /* 0x000fe4000c721270 */
[----:B------:R-:W-:Y:S02]  /*a2fe0*/  @P3 LOP3.LUT R29, R29, 0x4, RZ, 0xfc, !PT ;  /* 0x000000041d1d3812 */ /* 0x000fe400078efcff */
[----:B------:R-:W-:Y:S02]  /*a2ff0*/  ISETP.LT.AND P3, PT, R24, UR50, !P0 ;  /* 0x0000003218007c0c */ /* 0x000fe4000c761270 */
[----:B------:R-:W-:-:S02]  /*a3000*/  ISETP.LT.AND P2, PT, R26, UR51, !P0 ;  /* 0x000000331a007c0c */ /* 0x000fc4000c741270 */
[----:B------:R-:W-:Y:S02]  /*a3010*/  LOP3.LUT R29, R29, 0xfffffffd, RZ, 0xc0, !PT ;  /* 0xfffffffd1d1d7812 */ /* 0x000fe400078ec0ff */
[----:B------:R-:W-:-:S03]  /*a3020*/  LOP3.LUT R21, R21, 0xbfffffff, RZ, 0xc0, !PT ;  /* 0xbfffffff15157812 */ /* 0x000fc600078ec0ff */
[----:B------:R-:W-:Y:S02]  /*a3030*/  @P1 LOP3.LUT R29, R29, 0x2, RZ, 0xfc, !PT ;  /* 0x000000021d1d1812 */ /* 0x000fe400078efcff */
[----:B------:R-:W-:Y:S02]  /*a3040*/  ISETP.LT.AND P1, PT, R23, UR49, !P0 ;  /* 0x0000003117007c0c */ /* 0x000fe4000c721270 */
[----:B------:R-:W-:Y:S02]  /*a3050*/  @P3 LOP3.LUT R21, R21, 0x40000000, RZ, 0xfc, !PT ;  /* 0x4000000015153812 */ /* 0x000fe400078efcff */
[----:B------:R-:W-:Y:S02]  /*a3060*/  LOP3.LUT R29, R29, 0xfffffffe, RZ, 0xc0, !PT ;  /* 0xfffffffe1d1d7812 */ /* 0x000fe400078ec0ff */
[----:B------:R-:W-:Y:S02]  /*a3070*/  LOP3.LUT R21, R21, 0xdfffffff, RZ, 0xc0, !PT ;  /* 0xdfffffff15157812 */ /* 0x000fe400078ec0ff */
[----:B------:R-:W-:-:S02]  /*a3080*/  @P2 LOP3.LUT R29, R29, 0x1, RZ, 0xfc, !PT ;  /* 0x000000011d1d2812 */ /* 0x000fc400078efcff */
[----:B------:R-:W-:Y:S02]  /*a3090*/  ISETP.LT.AND P2, PT, R22, UR48, !P0 ;  /* 0x0000003016007c0c */ /* 0x000fe4000c741270 */
[----:B------:R-:W-:Y:S02]  /*a30a0*/  ISETP.GE.AND P0, PT, R18, UR41, PT ;  /* 0x0000002912007c0c */ /* 0x000fe4000bf06270 */
[----:B------:R-:W-:Y:S02]  /*a30b0*/  @P1 LOP3.LUT R21, R21, 0x20000000, RZ, 0xfc, !PT ;  /* 0x2000000015151812 */ /* 0x000fe400078efcff */
[----:B------:R-:W-:Y:S02]  /*a30c0*/  ISETP.LT.AND P1, PT, R20, UR47, !P0 ;  /* 0x0000002f14007c0c */ /* 0x000fe4000c721270 */
[----:B------:R-:W-:Y:S02]  /*a30d0*/  LOP3.LUT R21, R21, 0xefffffff, RZ, 0xc0, !PT ;  /* 0xefffffff15157812 */ /* 0x000fe400078ec0ff */
[----:B------:R-:W-:-:S03]  /*a30e0*/  ISETP.LT.AND P3, PT, R28, UR54, !P0 ;  /* 0x000000361c007c0c */ /* 0x000fc6000c761270 */
        /* <DEDUP_REMOVED lines=15> */
[----:B------:R-:W-:Y:S01]  /*a31e0*/  @P3 LOP3.LUT R21, R21, 0x200000, RZ, 0xfc, !PT ;  /* 0x0020000015153812 */ /* 0x000fe200078efcff */
[----:B------:R-:W-:Y:S01]  /*a31f0*/  IMAD.MOV.U32 R19, RZ, RZ, R11 ;  /* 0x000000ffff137224 */ /* 0x000fe200078e000b */
[----:B------:R-:W-:Y:S01]  /*a3200*/  ISETP.LT.AND P0, PT, R22, UR59, !P0 ;  /* 0x0000003b16007c0c */ /* 0x000fe2000c701270 */
[----:B------:R-:W2:Y:S01]  /*a3210*/  LDL.LU R11, [R1+0x5498] ;  /* 0x00549800010b7983 */ /* 0x000ea20000300800 */
[----:B------:R-:W-:Y:S01]  /*a3220*/  LOP3.LUT R21, R21, 0xffefffff, RZ, 0xc0, !PT ;  /* 0xffefffff15157812 */ /* 0x000fe200078ec0ff */
[----:B------:R-:W-:-:S03]  /*a3230*/  IMAD.MOV.U32 R18, RZ, RZ, R19 ;  /* 0x000000ffff127224 */ /* 0x000fc600078e0013 */
[----:B------:R-:W-:Y:S01]  /*a3240*/  @P2 LOP3.LUT R21, R21, 0x100000, RZ, 0xfc, !PT ;  /* 0x0010000015152812 */ /* 0x000fe200078efcff */
[----:B------:R-:W-:-:S03]  /*a3250*/  VIADD R19, R18, 0xd6 ;  /* 0x000000d612137836 */ /* 0x000fc60000000000 */
[----:B------:R-:W-:-:S04]  /*a3260*/  LOP3.LUT R21, R21, 0xfff7ffff, RZ, 0xc0, !PT ;  /* 0xfff7ffff15157812 */ /* 0x000fc800078ec0ff */
[----:B------:R-:W-:Y:S02]  /*a3270*/  @P1 LOP3.LUT R21, R21, 0x80000, RZ, 0xfc, !PT ;  /* 0x0008000015151812 */ /* 0x000fe400078efcff */
[----:B------:R-:W-:Y:S02]  /*a3280*/  ISETP.GE.AND P4, PT, R19, UR31, PT ;  /* 0x0000001f13007c0c */ /* 0x000fe4000bf86270 */
[----:B------:R-:W-:Y:S02]  /*a3290*/  LOP3.LUT R21, R21, 0xfffbffff, RZ, 0xc0, !PT ;  /* 0xfffbffff15157812 */ /* 0x000fe400078ec0ff */
[----:B------:R-:W-:Y:S02]  /*a32a0*/  ISETP.LT.AND P2, PT, R23, UR30, !P4 ;  /* 0x0000001e17007c0c */ /* 0x000fe4000e741270 */
[----:B------:R-:W-:Y:S02]  /*a32b0*/  @P0 LOP3.LUT R21, R21, 0x40000, RZ, 0xfc, !PT ;  /* 0x0004000015150812 */ /* 0x000fe400078efcff */
[----:B------:R-:W-:-:S02]  /*a32c0*/  ISETP.LT.AND P1, PT, R22, UR24, !P4 ;  /* 0x0000001816007c0c */ /* 0x000fc4000e721270 */
[----:B------:R-:W-:-:S04]  /*a32d0*/  LOP3.LUT R21, R21, 0xfdffffff, RZ, 0xc0, !PT ;  /* 0xfdffffff15157812 */ /* 0x000fc800078ec0ff */
[----:B------:R-:W-:Y:S01]  /*a32e0*/  LOP3.LUT R21, R21, 0xfbffffff, RZ, 0xc0, !PT ;  /* 0xfbffffff15157812 */ /* 0x000fe200078ec0ff */
[----:B------:R0:W-:Y:S03]  /*a32f0*/  STL [R1+0x480], R29 ;  /* 0x0004801d01007387 */ /* 0x0001e60000100800 */
[----:B------:R-:W-:-:S04]  /*a3300*/  @P2 LOP3.LUT R21, R21, 0x4000000, RZ, 0xfc, !PT ;  /* 0x0400000015152812 */ /* 0x000fc800078efcff */
[----:B------:R-:W-:Y:S01]  /*a3310*/  @P1 LOP3.LUT R21, R21, 0x2000000, RZ, 0xfc, !PT ;  /* 0x0200000015151812 */ /* 0x000fe200078efcff */
[----:B0-----:R-:W3:Y:S04]  /*a3320*/  LDL.LU R29, [R1+0x5494] ;  /* 0x00549400011d7983 */ /* 0x001ee80000300800 */
[----:B------:R-:W4:Y:S04]  /*a3330*/  LDL.LU R28, [R1+0x5490] ;  /* 0x00549000011c7983 */ /* 0x000f280000300800 */
[----:B------:R-:W2:Y:S04]  /*a3340*/  LDL.LU R27, [R1+0x548c] ;  /* 0x00548c00011b7983 */ /* 0x000ea80000300800 */
[----:B------:R-:W2:Y:S04]  /*a3350*/  LDL.LU R26, [R1+0x5488] ;  /* 0x00548800011a7983 */ /* 0x000ea80000300800 */
[----:B------:R-:W2:Y:S04]  /*a3360*/  LDL.LU R25, [R1+0x5484] ;  /* 0x0054840001197983 */ /* 0x000ea80000300800 */
[----:B------:R-:W2:Y:S04]  /*a3370*/  LDL.LU R24, [R1+0x5480] ;  /* 0x0054800001187983 */ /* 0x000ea80000300800 */
[----:B------:R-:W2:Y:S04]  /*a3380*/  LDL.LU R23, [R1+0x547c] ;  /* 0x00547c0001177983 */ /* 0x000ea80000300800 */
[----:B------:R-:W2:Y:S04]  /*a3390*/  LDL.LU R22, [R1+0x5478] ;  /* 0x0054780001167983 */ /* 0x000ea80000300800 */
[----:B------:R0:W-:Y:S04]  /*a33a0*/  STL [R1+0x4b4], R21 ;  /* 0x0004b41501007387 */ /* 0x0001e80000100800 */
[----:B0-----:R-:W2:Y:S01]  /*a33b0*/  LDL.LU R21, [R1+0x5474] ;  /* 0x0054740001157983 */ /* 0x001ea20000300800 */
[----:B------:R-:W-:-:S05]  /*a33c0*/  VIADD R18, R18, 0x9e ;  /* 0x0000009e12127836 */ /* 0x000fca0000000000 */
[----:B------:R-:W-:Y:S01]  /*a33d0*/  ISETP.GE.AND P0, PT, R18, UR43, PT ;  /* 0x0000002b12007c0c */ /* 0x000fe2000bf06270 */
[----:B------:R-:W3:Y:S01]  /*a33e0*/  LDL.LU R19, [R1+0x4b4] ;  /* 0x0004b40001137983 */ /* 0x000ee20000300800 */
[----:B------:R-:W-:Y:S01]  /*a33f0*/  ULDC UR58, c[0x0][0x228] ;  /* 0x00008a00003a7ab9 */ /* 0x000fe20000000800 */
[----:B------:R-:W-:Y:S01]  /*a3400*/  ULDC.64 UR6, c[0x0][0x228] ;  /* 0x00008a0000067ab9 */ /* 0x000fe20000000a00 */
[----:B------:R-:W-:Y:S01]  /*a3410*/  ULDC UR8, c[0x0][0x228] ;  /* 0x00008a0000087ab9 */ /* 0x000fe20000000800 */
[----:B------:R0:W-:Y:S01]  /*a3420*/  STL [R1+0x5494], R9 ;  /* 0x0054940901007387 */ /* 0x0001e20000100800 */
        /* <DEDUP_REMOVED lines=9> */
[----:B0-----:R-:W4:Y:S01]  /*a34c0*/  LDL.LU R9, [R1+0x46c] ;  /* 0x00046c0001097983 */ /* 0x001f220000300800 */
[----:B------:R-:W-:Y:S01]  /*a34d0*/  ULDC UR55, c[0x0][0x228] ;  /* 0x00008a0000377ab9 */ /* 0x000fe20000000800 */
[----:B------:R-:W-:Y:S01]  /*a34e0*/  ULDC UR57, c[0x0][0x228] ;  /* 0x00008a0000397ab9 */ /* 0x000fe20000000800 */
        /* <DEDUP_REMOVED lines=11> */
[----:B0-----:R-:W2:Y:S01]  /*a35a0*/  LDL R8, [R1+0x21d0] ;  /* 0x0021d00001087983 */ /* 0x001ea20000100800 */
        /* <DEDUP_REMOVED lines=33> */
[----:B------:R-:W-:-:S02]  /*a37c0*/  ULDC UR20, c[0x0][0x228] ;  /* 0x00008a0000147ab9 */ /* 0x000fc40000000800 */
[----:B0-----:R-:W2:Y:S04]  /*a37d0*/  LDL R5, [R1+0x21e4] ;  /* 0x0021e40001057983 */ /* 0x001ea80000100800 */
[----:B------:R0:W-:Y:S04]  /*a37e0*/  STL [R1+0x5480], R4 ;  /* 0x0054800401007387 */ /* 0x0001e80000100800 */
[----:B0-----:R-:W2:Y:S04]  /*a37f0*/  LDL R4, [R1+0x21e8] ;  /* 0x0021e80001047983 */ /* 0x001ea80000100800 */
[----:B------:R0:W-:Y:S04]  /*a3800*/  STL [R1+0x547c], R3 ;  /* 0x00547c0301007387 */ /* 0x0001e80000100800 */
[----:B0-----:R-:W2:Y:S04]  /*a3810*/  LDL R3, [R1+0x21ec] ;  /* 0x0021ec0001037983 */ /* 0x001ea80000100800 */
[----:B------:R0:W-:Y:S04]  /*a3820*/  STL [R1+0x5478], R2 ;  /* 0x0054780201007387 */ /* 0x0001e80000100800 */
[----:B0-----:R-:W2:Y:S04]  /*a3830*/  LDL R2, [R1+0x21f0] ;  /* 0x0021f00001027983 */ /* 0x001ea80000100800 */
[----:B------:R0:W-:Y:S04]  /*a3840*/  STL [R1+0x5474], R0 ;  /* 0x0054740001007387 */ /* 0x0001e80000100800 */
[----:B0-----:R-:W2:Y:S01]  /*a3850*/  LDL R0, [R1+0x21d4] ;  /* 0x0021d40001007983 */ /* 0x001ea20000100800 */
[----:B------:R-:W-:Y:S01]  /*a3860*/  ISETP.LT.AND P1, PT, R20, UR58, !P0 ;  /* 0x0000003a14007c0c */ /* 0x000fe2000c721270 */
[----:B------:R-:W-:Y:S01]  /*a3870*/  ULDC UR58, c[0x0][0x228] ;  /* 0x00008a00003a7ab9 */ /* 0x000fe20000000800 */
[----:B---3--:R-:W-:-:S11]  /*a3880*/  LOP3.LUT R19, R19, 0xfffdffff, RZ, 0xc0, !PT ;  /* 0xfffdffff13137812 */ /* 0x008fd600078ec0ff */
[----:B------:R-:W-:-:S04]  /*a3890*/  @P1 LOP3.LUT R19, R19, 0x20000, RZ, 0xfc, !PT ;  /* 0x0002000013131812 */ /* 0x000fc800078efcff */
[----:B------:R-:W-:Y:S02]  /*a38a0*/  LOP3.LUT R19, R19, 0xffffdfff, RZ, 0xc0, !PT ;  /* 0xffffdfff13137812 */ /* 0x000fe400078ec0ff */
[----:B----4-:R-:W-:Y:S01]  /*a38b0*/  LOP3.LUT R9, R9, 0xdfffffff, RZ, 0xc0, !PT ;  /* 0xdfffffff09097812 */ /* 0x010fe200078ec0ff */
[----:B--2---:R-:W-:Y:S01]  /*a38c0*/  VIADD R18, R8, 0x9d ;  /* 0x0000009d08127836 */ /* 0x004fe20000000000 */
[----:B------:R-:W-:Y:S01]  /*a38d0*/  ISETP.LT.AND P2, PT, R7, UR58, !P0 ;  /* 0x0000003a07007c0c */ /* 0x000fe2000c741270 */
[----:B------:R-:W-:Y:S01]  /*a38e0*/  ULDC UR58, c[0x0][0x228] ;  /* 0x00008a00003a7ab9 */ /* 0x000fe20000000800 */
[----:B------:R-:W-:Y:S02]  /*a38f0*/  ISETP.LT.AND P1, PT, R6, UR8, !P0 ;  /* 0x0000000806007c0c */ /* 0x000fe4000c721270 */
[----:B------:R-:W-:-:S13]  /*a3900*/  ISETP.LT.AND P3, PT, R4, UR6, !P0 ;  /* 0x0000000604007c0c */ /* 0x000fda000c761270 */
[----:B------:R-:W-:Y:S02]  /*a3910*/  @P3 LOP3.LUT R19, R19, 0x2000, RZ, 0xfc, !PT ;  /* 0x0000200013133812 */ /* 0x000fe400078efcff */
[----:B------:R-:W-:Y:S01]  /*a3920*/  ISETP.LT.AND P3, PT, R5, UR9, !P0 ;  /* 0x0000000905007c0c */ /* 0x000fe2000c761270 */
[----:B------:R-:W-:Y:S01]  /*a3930*/  ULDC.64 UR8, c[0x0][0x228] ;  /* 0x00008a0000087ab9 */ /* 0x000fe20000000a00 */
[----:B------:R-:W-:-:S04]  /*a3940*/  LOP3.LUT R19, R19, 0xfffeffff, RZ, 0xc0, !PT ;  /* 0xfffeffff13137812 */ /* 0x000fc800078ec0ff */
[----:B------:R-:W-:Y:S02]  /*a3950*/  @P2 LOP3.LUT R19, R19, 0x10000, RZ, 0xfc, !PT ;  /* 0x0001000013132812 */ /* 0x000fe400078efcff */
[----:B------:R-:W-:Y:S01]  /*a3960*/  ISETP.LT.AND P2, PT, R3, UR59, !P0 ;  /* 0x0000003b03007c0c */ /* 0x000fe2000c741270 */
[----:B------:R-:W-:Y:S01]  /*a3970*/  ULDC UR59, c[0x0][0x228] ;  /* 0x00008a00003b7ab9 */ /* 0x000fe20000000800 */
[----:B------:R-:W-:-:S04]  /*a3980*/  LOP3.LUT R19, R19, 0xffff7fff, RZ, 0xc0, !PT ;  /* 0xffff7fff13137812 */ /* 0x000fc800078ec0ff */
[----:B------:R-:W-:Y:S02]  /*a3990*/  @P1 LOP3.LUT R19, R19, 0x8000, RZ, 0xfc, !PT ;  /* 0x0000800013131812 */ /* 0x000fe400078efcff */
[----:B------:R-:W-:Y:S01]  /*a39a0*/  ISETP.LT.AND P1, PT, R2, UR60, !P0 ;  /* 0x0000003c02007c0c */ /* 0x000fe2000c721270 */
[----:B------:R-:W-:Y:S01]  /*a39b0*/  ULDC UR60, c[0x0][0x228] ;  /* 0x00008a00003c7ab9 */ /* 0x000fe20000000800 */
[----:B------:R-:W-:-:S04]  /*a39c0*/  LOP3.LUT R19, R19, 0xffffbfff, RZ, 0xc0, !PT ;  /* 0xffffbfff13137812 */ /* 0x000fc800078ec0ff */
        /* <DEDUP_REMOVED lines=10> */
[----:B------:R-:W-:Y:S01]  /*a3a70*/  VIADD R18, R8, 0x9c ;  /* 0x0000009c08127836 */ /* 0x000fe20000000000 */
[----:B------:R-:W-:Y:S01]  /*a3a80*/  LOP3.LUT R19, R19, 0xffffffdf, RZ, 0xc0, !PT ;  /* 0xffffffdf13137812 */ /* 0x000fe200078ec0ff */
[----:B------:R-:W-:Y:S01]  /*a3a90*/  ULDC UR45, c[0x0][0x228] ;  /* 0x00008a00002d7ab9 */ /* 0x000fe20000000800 */
[----:B------:R-:W-:Y:S02]  /*a3aa0*/  ISETP.LT.AND P1, PT, R4, UR8, !P0 ;  /* 0x0000000804007c0c */ /* 0x000fe4000c721270 */
[----:B------:R-:W-:Y:S02]  /*a3ab0*/  ISETP.LT.AND P3, PT, R20, UR10, !P0 ;  /* 0x0000000a14007c0c */ /* 0x000fe4000c761270 */
[----:B------:R-:W-:Y:S01]  /*a3ac0*/  ISETP.LT.AND P2, PT, R7, UR11, !P0 ;  /* 0x0000000b07007c0c */ /* 0x000fe2000c741270 */
[----:B------:R-:W-:-:S08]  /*a3ad0*/  ULDC.64 UR10, c[0x0][0x228] ;  /* 0x00008a00000a7ab9 */ /* 0x000fd00000000a00 */
        /* <DEDUP_REMOVED lines=15> */
[----:B------:R-:W-:Y:S02]  /*a3bd0*/  LOP3.LUT R19, R19, 0xffffffbf, RZ, 0xc0, !PT ;  /* 0xffffffbf13137812 */ /* 0x000fe400078ec0ff */
[----:B------:R-:W-:Y:S01]  /*a3be0*/  ISETP.LT.AND P0, PT, R0, UR57, !P0 ;  /* 0x0000003900007c0c */ /* 0x000fe2000c701270 */
[----:B------:R-:W-:Y:S01]  /*a3bf0*/  ULDC UR57, c[0x0][0x228] ;  /* 0x00008a0000397ab9 */ /* 0x000fe20000000800 */
        /* <DEDUP_REMOVED lines=8> */
[----:B------:R-:W-:Y:S01]  /*a3c80*/  LOP3.LUT R19, R19, 0xfffffffd, RZ, 0xc0, !PT ;  /* 0xfffffffd13137812 */ /* 0x000fe200078ec0ff */
[----:B------:R-:W-:Y:S01]  /*a3c90*/  VIADD R18, R8, 0x9b ;  /* 0x0000009b08127836 */ /* 0x000fe20000000000 */
[----:B------:R-:W-:Y:S01]  /*a3ca0*/  ISETP.LT.AND P3, PT, R20, UR46, !P0 ;  /* 0x0000002e14007c0c */ /* 0x000fe2000c761270 */
[----:B------:R-:W-:Y:S01]  /*a3cb0*/  ULDC.64 UR6, c[0x0][0x228] ;  /* 0x00008a0000067ab9 */ /* 0x000fe20000000a00 */
[----:B------:R-:W-:Y:S01]  /*a3cc0*/  ISETP.LT.AND P2, PT, R7, UR47, !P0 ;  /* 0x0000002f07007c0c */ /* 0x000fe2000c741270 */
[----:B------:R-:W-:Y:S01]  /*a3cd0*/  ULDC UR46, c[0x0][0x228] ;  /* 0x00008a00002e7ab9 */ /* 0x000fe20000000800 */
[----:B------:R-:W-:Y:S01]  /*a3ce0*/  ISETP.LT.AND P1, PT, R4, UR10, !P0 ;  /* 0x0000000a04007c0c */ /* 0x000fe2000c721270 */
[----:B------:R-:W-:-:S08]  /*a3cf0*/  ULDC UR47, c[0x0][0x228] ;  /* 0x00008a00002f7ab9 */ /* 0x000fd00000000800 */
[----:B------:R-:W-:Y:S02]  /*a3d00*/  @P3 LOP3.LUT R19, R19, 0x2, RZ, 0xfc, !PT ;  /* 0x0000000213133812 */ /* 0x000fe400078efcff */
[----:B------:R-:W-:Y:S01]  /*a3d10*/  ISETP.LT.AND P3, PT, R5, UR49, !P0 ;  /* 0x0000003105007c0c */ /* 0x000fe2000c761270 */
[----:B------:R-:W-:Y:S01]  /*a3d20*/  ULDC UR49, c[0x0][0x228] ;  /* 0x00008a0000317ab9 */ /* 0x000fe20000000800 */
[----:B------:R-:W-:Y:S02]  /*a3d30*/  LOP3.LUT R19, R19, 0xfffffffe, RZ, 0xc0, !PT ;  /* 0xfffffffe13137812 */ /* 0x000fe400078ec0ff */
[----:B------:R-:W-:Y:S02]  /*a3d40*/  @P1 LOP3.LUT R9, R9, 0x20000000, RZ, 0xfc, !PT ;  /* 0x2000000009091812 */ /* 0x000fe400078efcff */
[----:B------:R-:W-:Y:S02]  /*a3d50*/  @P2 LOP3.LUT R19, R19, 0x1, RZ, 0xfc, !PT ;  /* 0x0000000113132812 */ /* 0x000fe400078efcff */
[----:B------:R-:W-:Y:S01]  /*a3d60*/  ISETP.LT.AND P1, PT, R6, UR48, !P0 ;  /* 0x0000003006007c0c */ /* 0x000fe2000c721270 */
[----:B------:R-:W-:-:S02]  /*a3d70*/  ULDC UR48, c[0x0][0x228] ;  /* 0x00008a0000307ab9 */ /* 0x000fc40000000800 */
[----:B------:R0:W-:Y:S04]  /*a3d80*/  STL [R1+0x4b4], R19 ;  /* 0x0004b41301007387 */ /* 0x0001e80000100800 */
[----:B0-----:R-:W2:Y:S01]  /*a3d90*/  LDL.LU R19, [R1+0x468] ;  /* 0x0004680001137983 */ /* 0x001ea20000300800 */
[----:B------:R-:W-:Y:S02]  /*a3da0*/  LOP3.LUT R9, R9, 0x7fffffff, RZ, 0xc0, !PT ;  /* 0x7fffffff09097812 */ /* 0x000fe400078ec0ff */
[----:B------:R-:W-:Y:S01]  /*a3db0*/  ISETP.LT.AND P2, PT, R3, UR50, !P0 ;  /* 0x0000003203007c0c */ /* 0x000fe2000c741270 */
[----:B------:R-:W-:Y:S02]  /*a3dc0*/  ULDC UR50, c[0x0][0x228] ;  /* 0x00008a0000327ab9 */ /* 0x000fe40000000800 */
[----:B------:R-:W-:-:S02]  /*a3dd0*/  @P1 LOP3.LUT R9, R9, 0x80000000, RZ, 0xfc, !PT ;  /* 0x8000000009091812 */ /* 0x000fc400078efcff */
        /* <DEDUP_REMOVED lines=15> */
[----:B------:R-:W-:Y:S01]  /*a3ed0*/  ULDC.64 UR8, c[0x0][0x228] ;  /* 0x00008a0000087ab9 */ /* 0x000fe20000000a00 */
[----:B------:R-:W-:Y:S02]  /*a3ee0*/  ISETP.LT.AND P1, PT, R4, UR6, !P0 ;  /* 0x0000000604007c0c */ /* 0x000fe4000c721270 */
[----:B------:R-:W-:Y:S01]  /*a3ef0*/  ISETP.LT.AND P3, PT, R20, UR33, !P0 ;  /* 0x0000002114007c0c */ /* 0x000fe2000c761270 */
[----:B------:R-:W-:Y:S01]  /*a3f00*/  ULDC UR33, c[0x0][0x228] ;  /* 0x00008a0000217ab9 */ /* 0x000fe20000000800 */
[----:B------:R-:W-:Y:S01]  /*a3f10*/  ISETP.LT.AND P2, PT, R7, UR34, !P0 ;  /* 0x0000002207007c0c */ /* 0x000fe2000c741270 */
[----:B------:R-:W-:-:S08]  /*a3f20*/  ULDC UR34, c[0x0][0x228] ;  /* 0x00008a0000227ab9 */ /* 0x000fd00000000800 */
        /* <DEDUP_REMOVED lines=95> */
[----:B--2---:R-:W-:Y:S01]  /*a4520*/  LOP3.LUT R19, R19, 0xdfffffff, RZ, 0xc0, !PT ;  /* 0xdfffffff13137812 */ /* 0x004fe200078ec0ff */
[----:B------:R-:W-:Y:S01]  /*a4530*/  VIADD R18, R8, 0x97 ;  /* 0x0000009708127836 */ /* 0x000fe20000000000 */
[----:B------:R-:W-:Y:S01]  /*a4540*/  ISETP.LT.AND P1, PT, R4, UR6, !P0 ;  /* 0x0000000604007c0c */ /* 0x000fe2000c721270 */
[----:B------:R-:W-:Y:S01]  /*a4550*/  ULDC.64 UR8, c[0x0][0x228] ;  /* 0x00008a0000087ab9 */ /* 0x000fe20000000a00 */
[----:B------:R-:W-:Y:S01]  /*a4560*/  ISETP.LT.AND P3, PT, R20, UR18, !P0 ;  /* 0x0000001214007c0c */ /* 0x000fe2000c761270 */
[----:B------:R-:W-:Y:S01]  /*a4570*/  ULDC UR6, c[0x0][0x228] ;  /* 0x00008a0000067ab9 */ /* 0x000fe20000000800 */
[----:B------:R-:W-:Y:S01]  /*a4580*/  ISETP.LT.AND P2, PT, R7, UR19, !P0 ;  /* 0x0000001307007c0c */ /* 0x000fe2000c741270 */
[----:B------:R-:W-:Y:S01]  /*a4590*/  ULDC UR18, c[0x0][0x228] ;  /* 0x00008a0000127ab9 */ /* 0x000fe20000000800 */
[----:B------:R-:W-:-:S07]  /*a45a0*/  ULDC UR19, c[0x0][0x228] ;  /* 0x00008a0000137ab9 */ /* 0x000fce0000000800 */
[----:B------:R-:W-:Y:S02]  /*a45b0*/  @P1 LOP3.LUT R19, R19, 0x20000000, RZ, 0xfc, !PT ;  /* 0x2000000013131812 */ /* 0x000fe400078efcff */
[----:B------:R-:W-:Y:S02]  /*a45c0*/  @P3 LOP3.LUT R9, R9, 0x2, RZ, 0xfc, !PT ;  /* 0x0000000209093812 */ /* 0x000fe400078efcff */
[----:B------:R-:W-:Y:S01]  /*a45d0*/  ISETP.LT.AND P1, PT, R6, UR21, !P0 ;  /* 0x0000001506007c0c */ /* 0x000fe2000c721270 */
[----:B------:R-:W-:Y:S01]  /*a45e0*/  ULDC UR21, c[0x0][0x228] ;  /* 0x00008a0000157ab9 */ /* 0x000fe20000000800 */
[----:B------:R-:W-:Y:S02]  /*a45f0*/  LOP3.LUT R9, R9, 0xfffffffe, RZ, 0xc0, !PT ;  /* 0xfffffffe09097812 */ /* 0x000fe400078ec0ff */
[----:B------:R-:W-:Y:S01]  /*a4600*/  ISETP.LT.AND P3, PT, R5, UR25, !P0 ;  /* 0x0000001905007c0c */ /* 0x000fe2000c761270 */
[----:B------:R-:W-:Y:S01]  /*a4610*/  ULDC UR25, c[0x0][0x228] ;  /* 0x00008a0000197ab9 */ /* 0x000fe20000000800 */
[----:B------:R-:W-:-:S02]  /*a4620*/  @P2 LOP3.LUT R9, R9, 0x1, RZ, 0xfc, !PT ;  /* 0x0000000109092812 */ /* 0x000fc400078efcff */
[----:B------:R-:W-:-:S03]  /*a4630*/  LOP3.LUT R19, R19, 0x7fffffff, RZ, 0xc0, !PT ;  /* 0x7fffffff13137812 */ /* 0x000fc600078ec0ff */
[----:B------:R0:W-:Y:S02]  /*a4640*/  STL [R1+0x46c], R9 ;  /* 0x00046c0901007387 */ /* 0x0001e40000100800 */
[----:B------:R-:W-:Y:S02]  /*a4650*/  @P1 LOP3.LUT R19, R19, 0x80000000, RZ, 0xfc, !PT ;  /* 0x8000000013131812 */ /* 0x000fe400078efcff */
[----:B------:R-:W-:Y:S01]  /*a4660*/  ISETP.LT.AND P2, PT, R3, UR5, !P0 ;  /* 0x0000000503007c0c */ /* 0x000fe2000c741270 */
[----:B------:R-:W-:Y:S01]  /*a4670*/  ULDC UR5, c[0x0][0x228] ;  /* 0x00008a0000057ab9 */ /* 0x000fe20000000800 */
[----:B------:R-:W-:Y:S01]  /*a4680*/  LOP3.LUT R19, R19, 0xbfffffff, RZ, 0xc0, !PT ;  /* 0xbfffffff13137812 */ /* 0x000fe200078ec0ff */
[----:B0-----:R-:W2:Y:S03]  /*a4690*/  LDL.LU R9, [R1+0x464] ;  /* 0x0004640001097983 */ /* 0x001ea60000300800 */
        /* <DEDUP_REMOVED lines=15> */
[----:B------:R-:W-:Y:S01]  /*a4790*/  ISETP.LT.AND P1, PT, R4, UR8, !P0 ;  /* 0x0000000804007c0c */ /* 0x000fe2000c721270 */
[----:B------:R-:W-:Y:S01]  /*a47a0*/  ULDC UR8, c[0x0][0x228] ;  /* 0x00008a0000087ab9 */ /* 0x000fe20000000800 */
        /* <DEDUP_REMOVED lines=31> */
[----:B------:R-:W-:Y:S02]  /*a49a0*/  LOP3.LUT R19, R19, 0xffffdfff, RZ, 0xc0, !PT ;  /* 0xffffdfff13137812 */ /* 0x000fe400078ec0ff */
[----:B------:R-:W-:Y:S01]  /*a49b0*/  ISETP.LT.AND P2, PT, R4, UR10, !P0 ;  /* 0x0000000a04007c0c */ /* 0x000fe2000c741270 */
[----:B------:R-:W-:Y:S01]  /*a49c0*/  ULDC UR10, c[0x0][0x228] ;  /* 0x00008a00000a7ab9 */ /* 0x000fe20000000800 */
[----:B------:R-:W-:Y:S01]  /*a49d0*/  ISETP.LT.AND P1, PT, R20, UR56, !P0 ;  /* 0x0000003814007c0c */ /* 0x000fe2000c721270 */
[----:B------:R-:W-:Y:S01]  /*a49e0*/  ULDC UR56, c[0x0][0x228] ;  /* 0x00008a0000387ab9 */ /* 0x000fe20000000800 */
        /* <DEDUP_REMOVED lines=64> */
[----:B--2---:R-:W-:Y:S01]  /*a4df0*/  LOP3.LUT R9, R9, 0xdfffffff, RZ, 0xc0, !PT ;  /* 0xdfffffff09097812 */ /* 0x004fe200078ec0ff */
[----:B------:R-:W-:Y:S01]  /*a4e00*/  VIADD R18, R8, 0x93 ;  /* 0x0000009308127836 */ /* 0x000fe20000000000 */
[----:B------:R-:W-:Y:S01]  /*a4e10*/  ISETP.LT.AND P2, PT, R7, UR60, !P0 ;  /* 0x0000003c07007c0c */ /* 0x000fe2000c741270 */
[----:B------:R-:W-:-:S08]  /*a4e20*/  ULDC UR6, c[0x0][0x228] ;  /* 0x00008a0000067ab9 */ /* 0x000fd00000000800 */
[----:B------:R-:W-:Y:S01]  /*a4e30*/  @P3 LOP3.LUT R19, R19, 0x2, RZ, 0xfc, !PT ;  /* 0x0000000213133812 */ /* 0x000fe200078efcff */
[----:B------:R-:W-:Y:S01]  /*a4e40*/  ULDC UR60, c[0x0][0x228] ;  /* 0x00008a00003c7ab9 */ /* 0x000fe20000000800 */
[----:B------:R-:W-:Y:S01]  /*a4e50*/  ISETP.LT.AND P1, PT, R4, UR8, !P0 ;  /* 0x0000000804007c0c */ /* 0x000fe2000c721270 */
[----:B------:R-:W-:Y:S01]  /*a4e60*/  ULDC UR8, c[0x0][0x228] ;  /* 0x00008a0000087ab9 */ /* 0x000fe20000000800 */
[----:B------:R-:W-:Y:S02]  /*a4e70*/  LOP3.LUT R19, R19, 0xfffffffe, RZ, 0xc0, !PT ;  /* 0xfffffffe13137812 */ /* 0x000fe400078ec0ff */
[----:B------:R-:W-:Y:S01]  /*a4e80*/  ISETP.LT.AND P3, PT, R5, UR48, !P0 ;  /* 0x0000003005007c0c */ /* 0x000fe2000c761270 */
[----:B------:R-:W-:Y:S01]  /*a4e90*/  ULDC UR48, c[0x0][0x228] ;  /* 0x00008a0000307ab9 */ /* 0x000fe20000000800 */
[----:B------:R-:W-:-:S07]  /*a4ea0*/  @P2 LOP3.LUT R19, R19, 0x1, RZ, 0xfc, !PT ;  /* 0x0000000113132812 */ /* 0x000fce00078efcff */
[----:B------:R-:W-:Y:S01]  /*a4eb0*/  @P1 LOP3.LUT R9, R9, 0x20000000, RZ, 0xfc, !PT ;  /* 0x2000000009091812 */ /* 0x000fe200078efcff */
[----:B------:R0:W-:Y:S01]  /*a4ec0*/  STL [R1+0x468], R19 ;  /* 0x0004681301007387 */ /* 0x0001e20000100800 */
[----:B------:R-:W-:Y:S01]  /*a4ed0*/  ISETP.LT.AND P1, PT, R6, UR10, !P0 ;  /* 0x0000000a06007c0c */ /* 0x000fe2000c721270 */
[----:B------:R-:W-:Y:S02]  /*a4ee0*/  ULDC.64 UR10, c[0x0][0x228] ;  /* 0x00008a00000a7ab9 */ /* 0x000fe40000000a00 */
[----:B0-----:R-:W2:Y:S01]  /*a4ef0*/  LDL.LU R19, [R1+0x460] ;  /* 0x0004600001137983 */ /* 0x001ea20000300800 */
[----:B------:R-:W-:Y:S02]  /*a4f00*/  LOP3.LUT R9, R9, 0x7fffffff, RZ, 0xc0, !PT ;  /* 0x7fffffff09097812 */ /* 0x000fe400078ec0ff */
[----:B------:R-:W-:Y:S01]  /*a4f10*/  ISETP.LT.AND P2, PT, R3, UR49, !P0 ;  /* 0x0000003103007c0c */ /* 0x000fe2000c741270 */
[----:B------:R-:W-:-:S06]  /*a4f20*/  ULDC UR49, c[0x0][0x228] ;  /* 0x00008a0000317ab9 */ /* 0x000fcc0000000800 */
        /* <DEDUP_REMOVED lines=16> */
[----:B------:R-:W-:Y:S02]  /*a5030*/  ISETP.LT.AND P1, PT, R4, UR10, !P0 ;  /* 0x0000000a04007c0c */ /* 0x000fe4000c721270 */
[----:B------:R-:W-:Y:S02]  /*a5040*/  ISETP.LT.AND P3, PT, R20, UR8, !P0 ;  /* 0x0000000814007c0c */ /* 0x000fe4000c761270 */
        /* <DEDUP_REMOVED lines=108> */
[----:B------:R-:W-:Y:S02]  /*a5710*/  @P3 LOP3.LUT R9, R9, 0x2, RZ, 0xfc, !PT ;  /* 0x0000000209093812 */ /* 0x000fe400078efcff */
[----:B------:R-:W-:Y:S01]  /*a5720*/  ISETP.LT.AND P3, PT, R5, UR26, !P0 ;  /* 0x0000001a05007c0c */ /* 0x000fe2000c761270 */
[----:B------:R-:W-:Y:S01]  /*a5730*/  ULDC UR26, c[0x0][0x228] ;  /* 0x00008a00001a7ab9 */ /* 0x000fe20000000800 */
[----:B------:R-:W-:Y:S02]  /*a5740*/  LOP3.LUT R9, R9, 0xfffffffe, RZ, 0xc0, !PT ;  /* 0xfffffffe09097812 */ /* 0x000fe400078ec0ff */
[----:B------:R-:W-:-:S02]  /*a5750*/  LOP3.LUT R19, R19, 0x7fffffff, RZ, 0xc0, !PT ;  /* 0x7fffffff13137812 */ /* 0x000fc400078ec0ff */
[----:B------:R-:W-:-:S03]  /*a5760*/  @P2 LOP3.LUT R9, R9, 0x1, RZ, 0xfc, !PT ;  /* 0x0000000109092812 */ /* 0x000fc600078efcff */
[----:B------:R-:W-:Y:S02]  /*a5770*/  @P1 LOP3.LUT R19, R19, 0x80000000, RZ, 0xfc, !PT ;  /* 0x8000000013131812 */ /* 0x000fe400078efcff */
[----:B------:R-:W-:Y:S01]  /*a5780*/  ISETP.LT.AND P2, PT, R3, UR27, !P0 ;  /* 0x0000001b03007c0c */ /* 0x000fe2000c741270 */
[----:B------:R0:W-:Y:S01]  /*a5790*/  STL [R1+0x464], R9 ;  /* 0x0004640901007387 */ /* 0x0001e20000100800 */
[----:B------:R-:W-:Y:S01]  /*a57a0*/  LOP3.LUT R19, R19, 0xbfffffff, RZ, 0xc0, !PT ;  /* 0xbfffffff13137812 */ /* 0x000fe200078ec0ff */
[----:B------:R-:W-:-:S03]  /*a57b0*/  ULDC UR27, c[0x0][0x228] ;  /* 0x00008a00001b7ab9 */ /* 0x000fc60000000800 */
[----:B------:R-:W-:Y:S01]  /*a57c0*/  @P3 LOP3.LUT R19, R19, 0x40000000, RZ, 0xfc, !PT ;  /* 0x4000000013133812 */ /* 0x000fe200078efcff */
[----:B0-----:R-:W2:Y:S01]  /*a57d0*/  LDL.LU R9, [R1+0x44c] ;  /* 0x00044c0001097983 */ /* 0x001ea20000300800 */
        /* <DEDUP_REMOVED lines=95> */
[----:B------:R-:W-:Y:S01]  /*a5dd0*/  ULDC.64 UR6, c[0x0][0x228] ;  /* 0x00008a0000067ab9 */ /* 0x000fe20000000a00 */
[----:B------:R-:W-:-:S04]  /*a5de0*/  LOP3.LUT R19, R19, 0xfffffeff, RZ, 0xc0, !PT ;  /* 0xfffffeff13137812 */ /* 0x000fc800078ec0ff */
[----:B------:R-:W-:Y:S02]  /*a5df0*/  @P1 LOP3.LUT R19, R19, 0x100, RZ, 0xfc, !PT ;  /* 0x0000010013131812 */ /* 0x000fe400078efcff */
[----:B------:R-:W-:Y:S01]  /*a5e00*/  ISETP.LT.AND P1, PT, R6, UR24, !P0 ;  /* 0x0000001806007c0c */ /* 0x000fe2000c721270 */
[----:B------:R-:W-:Y:S01]  /*a5e10*/  ULDC UR24, c[0x0][0x228] ;  /* 0x00008a0000187ab9 */ /* 0x000fe20000000800 */
[----:B------:R-:W-:-:S11]  /*a5e20*/  LOP3.LUT R19, R19, 0xffffff7f, RZ, 0xc0, !PT ;  /* 0xffffff7f13137812 */ /* 0x000fd600078ec0ff */
        /* <DEDUP_REMOVED lines=121> */
[----:B------:R-:W-:Y:S01]  /*a65c0*/  ULDC.64 UR8, c[0x0][0x228] ;  /* 0x00008a0000087ab9 */ /* 0x000fe20000000a00 */
        /* <DEDUP_REMOVED lines=173> */
[----:B------:R-:W-:-:S08]  /*a70a0*/  ULDC.64 UR6, c[0x0][0x228] ;  /* 0x00008a0000067ab9 */ /* 0x000fd00000000a00 */
        /* <DEDUP_REMOVED lines=11> */
[----:B------:R-:W-:Y:S02]  /*a7160*/  ULDC UR30, c[0x0][0x228] ;  /* 0x00008a00001e7ab9 */ /* 0x000fe40000000800 */
        /* <DEDUP_REMOVED lines=675> */
[----:B--2---:R-:W-:Y:S01]  /*a9ba0*/  LOP3.LUT R19, R19, 0xdfffffff, RZ, 0xc0, !PT ;  /* 0xdfffffff13137812 */ /* 0x004fe200078ec0ff */
[----:B------:R-:W-:Y:S01]  /*a9bb0*/  VIADD R18, R8, 0x6f ;  /* 0x0000006f08127836 */ /* 0x000fe20000000000 */
[----:B------:R-:W-:Y:S01]  /*a9bc0*/  ISETP.LT.AND P2, PT, R7, UR54, !P0 ;  /* 0x0000003607007c0c */ /* 0x000fe2000c741270 */
[----:B------:R-:W-:-:S06]  /*a9bd0*/  ULDC.64 UR10, c[0x0][0x228] ;  /* 0x00008a00000a7ab9 */ /* 0x000fcc0000000a00 */
[----:B------:R-:W-:Y:S01]  /*a9be0*/  @P1 LOP3.LUT R19, R19, 0x20000000, RZ, 0xfc, !PT ;  /* 0x2000000013131812 */ /* 0x000fe200078efcff */
[----:B------:R-:W-:Y:S01]  /*a9bf0*/  ULDC UR54, c[0x0][0x228] ;  /* 0x00008a0000367ab9 */ /* 0x000fe20000000800 */
        /* <DEDUP_REMOVED lines=272> */
[----:B------:R-:W-:Y:S01]  /*aad00*/  ULDC.64 UR8, c[0x0][0x228] ;  /* 0x00008a0000087ab9 */ /* 0x000fe20000000a00 */
[----:B------:R-:W-:Y:S01]  /*aad10*/  ISETP.LT.AND P2, PT, R7, UR57, !P0 ;  /* 0x0000003907007c0c */ /* 0x000fe2000c741270 */
[----:B------:R-:W-:-:S06]  /*aad20*/  ULDC UR57, c[0x0][0x228] ;  /* 0x00008a0000397ab9 */ /* 0x000fcc0000000800 */
[----:B------:R-:W-:Y:S01]  /*aad30*/  @P1 LOP3.LUT R19, R19, 0x20000000, RZ, 0xfc, !PT ;  /* 0x2000000013131812 */ /* 0x000fe200078efcff */
[----:B------:R-:W-:Y:S01]  /*aad40*/  ULDC UR6, c[0x0][0x228] ;  /* 0x00008a0000067ab9 */ /* 0x000fe20000000800 */
        /* <DEDUP_REMOVED lines=9> */
[----:B------:R0:W-:Y:S01]  /*aade0*/  STL [R1+0x40c], R9 ;  /* 0x00040c0901007387 */ /* 0x0001e20000100800 */
[----:B------:R-:W-:Y:S01]  /*aadf0*/  ISETP.LT.AND P2, PT, R3, UR46, !P0 ;  /* 0x0000002e03007c0c */ /* 0x000fe2000c741270 */
[----:B------:R-:W-:Y:S01]  /*aae00*/  ULDC UR46, c[0x0][0x228] ;  /* 0x00008a00002e7ab9 */ /* 0x000fe20000000800 */
[----:B------:R-:W-:Y:S01]  /*aae10*/  LOP3.LUT R19, R19, 0xbfffffff, RZ, 0xc0, !PT ;  /* 0xbfffffff13137812 */ /* 0x000fe200078ec0ff */
[----:B0-----:R-:W2:Y:S03]  /*aae20*/  LDL.LU R9, [R1+0x404] ;  /* 0x0004040001097983 */ /* 0x001ea60000300800 */
[----:B------:R-:W-:Y:S02]  /*aae30*/  @P3 LOP3.LUT R19, R19, 0x40000000, RZ, 0xfc, !PT ;  /* 0x4000000013133812 */ /* 0x000fe400078efcff */
[----:B------:R-:W-:Y:S01]  /*aae40*/  ISETP.LT.AND P1, PT, R2, UR47, !P0 ;  /* 0x0000002f02007c0c */ /* 0x000fe2000c721270 */
[----:B------:R-:W-:Y:S01]  /*aae50*/  ULDC UR47, c[0x0][0x228] ;  /* 0x00008a00002f7ab9 */ /* 0x000fe20000000800 */
[----:B------:R-:W-:-:S02]  /*aae60*/  LOP3.LUT R19, R19, 0xefffffff, RZ, 0xc0, !PT ;  /* 0xefffffff13137812 */ /* 0x000fc400078ec0ff */
        /* <DEDUP_REMOVED lines=560> */
[----:B------:R-:W-:Y:S01]  /*ad170*/  ULDC UR7, c[0x0][0x228] ;  /* 0x00008a0000077ab9 */ /* 0x000fe20000000800 */
[----:B------:R-:W-:Y:S01]  /*ad180*/  LOP3.LUT R19, R19, 0xffdfffff, RZ, 0xc0, !PT ;  /* 0xffdfffff13137812 */ /* 0x000fe200078ec0ff */
[----:B------:R-:W-:Y:S01]  /*ad190*/  VIADD R18, R8, 0x56 ;  /* 0x0000005608127836 */ /* 0x000fe20000000000 */
[----:B------:R-:W-:Y:S01]  /*ad1a0*/  ISETP.LT.AND P1, PT, R4, UR10, !P0 ;  /* 0x0000000a04007c0c */ /* 0x000fe2000c721270 */
[----:B------:R-:W-:Y:S01]  /*ad1b0*/  ULDC UR10, c[0x0][0x228] ;  /* 0x00008a00000a7ab9 */ /* 0x000fe20000000800 */
        /* <DEDUP_REMOVED lines=104> */
[----:B------:R-:W-:Y:S02]  /*ad840*/  ISETP.LT.AND P1, PT, R4, UR10, !P0 ;  /* 0x0000000a04007c0c */ /* 0x000fe4000c721270 */
        /* <DEDUP_REMOVED lines=137> */
[----:B------:R-:W-:Y:S01]  /*ae0e0*/  LOP3.LUT R29, R29, 0xdfffffff, RZ, 0xc0, !PT ;  /* 0xdfffffff1d1d7812 */ /* 0x000fe200078ec0ff */
[----:B------:R-:W-:-:S06]  /*ae0f0*/  ULDC UR49, c[0x0][0x228] ;  /* 0x00008a0000317ab9 */ /* 0x000fcc0000000800 */
[----:B------:R-:W-:Y:S02]  /*ae100*/  @P1 LOP3.LUT R19, R19, 0x20000000, RZ, 0xfc, !PT ;  /* 0x2000000013131812 */ /* 0x000fe400078efcff */
[----:B------:R-:W-:Y:S01]  /*ae110*/  ISETP.LT.AND P1, PT, R6, UR39, !P0 ;  /* 0x0000002706007c0c */ /* 0x000fe2000c721270 */
[----:B------:R-:W-:Y:S01]  /*ae120*/  ULDC UR39, c[0x0][0x228] ;  /* 0x00008a0000277ab9 */ /* 0x000fe20000000800 */
[----:B------:R-:W-:Y:S02]  /*ae130*/  @P3 LOP3.LUT R9, R9, 0x2, RZ, 0xfc, !PT ;  /* 0x0000000209093812 */ /* 0x000fe400078efcff */
[----:B------:R-:W-:Y:S01]  /*ae140*/  ISETP.LT.AND P3, PT, R5, UR45, !P0 ;  /* 0x0000002d05007c0c */ /* 0x000fe2000c761270 */
[----:B------:R-:W-:Y:S01]  /*ae150*/  ULDC UR45, c[0x0][0x228] ;  /* 0x00008a00002d7ab9 */ /* 0x000fe20000000800 */
[----:B------:R-:W-:Y:S02]  /*ae160*/  LOP3.LUT R19, R19, 0x7fffffff, RZ, 0xc0, !PT ;  /* 0x7fffffff13137812 */ /* 0x000fe400078ec0ff */
[----:B------:R-:W-:-:S04]  /*ae170*/  LOP3.LUT R9, R9, 0xfffffffe, RZ, 0xc0, !PT ;  /* 0xfffffffe09097812 */ /* 0x000fc800078ec0ff */
[----:B------:R-:W-:Y:S02]  /*ae180*/  @P2 LOP3.LUT R9, R9, 0x1, RZ, 0xfc, !PT ;  /* 0x0000000109092812 */ /* 0x000fe400078efcff */
[----:B------:R-:W-:Y:S02]  /*ae190*/  @P1 LOP3.LUT R19, R19, 0x80000000, RZ, 0xfc, !PT ;  /* 0x8000000013131812 */ /* 0x000fe400078efcff */
[----:B------:R-:W-:Y:S01]  /*ae1a0*/  ISETP.LT.AND P2, PT, R3, UR46, !P0 ;  /* 0x0000002e03007c0c */ /* 0x000fe2000c741270 */
[----:B------:R-:W-:Y:S01]  /*ae1b0*/  ULDC UR46, c[0x0][0x228] ;  /* 0x00008a00002e7ab9 */ /* 0x000fe20000000800 */
[----:B------:R-:W-:Y:S01]  /*ae1c0*/  LOP3.LUT R19, R19, 0xbfffffff, RZ, 0xc0, !PT ;  /* 0xbfffffff13137812 */ /* 0x000fe200078ec0ff */
[----:B------:R0:W-:Y:S03]  /*ae1d0*/  STL [R1+0x3e4], R9 ;  /* 0x0003e40901007387 */ /* 0x0001e60000100800 */
[----:B------:R-:W-:-:S02]  /*ae1e0*/  @P3 LOP3.LUT R19, R19, 0x40000000, RZ, 0xfc, !PT ;  /* 0x4000000013133812 */ /* 0x000fc400078efcff */
[----:B------:R-:W-:Y:S01]  /*ae1f0*/  ISETP.LT.AND P1, PT, R2, UR47, !P0 ;  /* 0x0000002f02007c0c */ /* 0x000fe2000c721270 */
[----:B------:R-:W-:Y:S01]  /*ae200*/  ULDC UR47, c[0x0][0x228] ;  /* 0x00008a00002f7ab9 */ /* 0x000fe20000000800 */
[----:B------:R-:W-:Y:S02]  /*ae210*/  LOP3.LUT R19, R19, 0xefffffff, RZ, 0xc0, !PT ;  /* 0xefffffff13137812 */ /* 0x000fe400078ec0ff */
[----:B------:R-:W-:Y:S01]  /*ae220*/  LOP3.LUT R28, R28, 0xdfffffff, RZ, 0xc0, !PT ;  /* 0xdfffffff1c1c7812 */ /* 0x000fe200078ec0ff */
[----:B0-----:R-:W2:Y:S01]  /*ae230*/  LDL.LU R9, [R1+0x5494] ;  /* 0x0054940001097983 */ /* 0x001ea20000300800 */
[----:B------:R-:W-:Y:S02]  /*ae240*/  @P2 LOP3.LUT R19, R19, 0x10000000, RZ, 0xfc, !PT ;  /* 0x1000000013132812 */ /* 0x000fe400078efcff */
[----:B------:R-:W-:Y:S01]  /*ae250*/  ISETP.LT.AND P0, PT, R0, UR48, !P0 ;  /* 0x0000003000007c0c */ /* 0x000fe2000c701270 */
[----:B------:R-:W-:Y:S01]  /*ae260*/  ULDC UR48, c[0x0][0x228] ;  /* 0x00008a0000307ab9 */ /* 0x000fe20000000800 */
[----:B------:R-:W-:-:S02]  /*ae270*/  LOP3.LUT R19, R19, 0xf7ffffff, RZ, 0xc0, !PT ;  /* 0xf7ffffff13137812 */ /* 0x000fc400078ec0ff */
[----:B------:R-:W-:Y:S02]  /*ae280*/  LOP3.LUT R27, R27, 0xdfffffff, RZ, 0xc0, !PT ;  /* 0xdfffffff1b1b7812 */ /* 0x000fe400078ec0ff */
[----:B------:R-:W-:Y:S02]  /*ae290*/  @P1 LOP3.LUT R19, R19, 0x8000000, RZ, 0xfc, !PT ;  /* 0x0800000013131812 */ /* 0x000fe400078efcff */
[----:B------:R-:W-:Y:S02]  /*ae2a0*/  LOP3.LUT R26, R26, 0xdfffffff, RZ, 0xc0, !PT ;  /* 0xdfffffff1a1a7812 */ /* 0x000fe400078ec0ff */
[----:B------:R-:W-:Y:S02]  /*ae2b0*/  LOP3.LUT R19, R19, 0xfbffffff, RZ, 0xc0, !PT ;  /* 0xfbffffff13137812 */ /* 0x000fe400078ec0ff */
[----:B------:R-:W-:Y:S02]  /*ae2c0*/  LOP3.LUT R25, R25, 0xdfffffff, RZ, 0xc0, !PT ;  /* 0xdfffffff19197812 */ /* 0x000fe400078ec0ff */
[----:B------:R-:W-:-:S02]  /*ae2d0*/  @P0 LOP3.LUT R19, R19, 0x4000000, RZ, 0xfc, !PT ;  /* 0x0400000013130812 */ /* 0x000fc400078efcff */
        /* <DEDUP_REMOVED lines=9> */
[----:B------:R-:W-:Y:S01]  /*ae370*/  ULDC UR38, c[0x0][0x228] ;  /* 0x00008a0000267ab9 */ /* 0x000fe20000000800 */
[----:B------:R-:W-:-:S02]  /*ae380*/  LOP3.LUT R24, R24, 0xdfffffff, RZ, 0xc0, !PT ;  /* 0xdfffffff18187812 */ /* 0x000fc400078ec0ff */
[----:B------:R-:W-:-:S05]  /*ae390*/  LOP3.LUT R23, R23, 0xdfffffff, RZ, 0xc0, !PT ;  /* 0xdfffffff17177812 */ /* 0x000fca00078ec0ff */
        /* <DEDUP_REMOVED lines=114> */
[----:B------:R0:W-:Y:S01]  /*aeac0*/  STL [R1+0x3e0], R19 ;  /* 0x0003e01301007387 */ /* 0x0001e20000100800 */
[----:B------:R-:W-:Y:S01]  /*aead0*/  ISETP.LT.AND P1, PT, R2, UR26, !P0 ;  /* 0x0000001a02007c0c */ /* 0x000fe2000c721270 */
[----:B------:R-:W-:Y:S01]  /*aeae0*/  ULDC UR26, c[0x0][0x228] ;  /* 0x00008a00001a7ab9 */ /* 0x000fe20000000800 */
[----:B------:R-:W-:-:S02]  /*aeaf0*/  @P3 LOP3.LUT R29, R29, 0x40000000, RZ, 0xfc, !PT ;  /* 0x400000001d1d3812 */ /* 0x000fc400078efcff */
[----:B------:R-:W-:Y:S01]  /*aeb00*/  ISETP.LT.AND P0, PT, R0, UR27, !P0 ;  /* 0x0000001b00007c0c */ /* 0x000fe2000c701270 */
[----:B------:R-:W-:Y:S01]  /*aeb10*/  ULDC UR27, c[0x0][0x228] ;  /* 0x00008a00001b7ab9 */ /* 0x000fe20000000800 */
[----:B------:R-:W-:Y:S01]  /*aeb20*/  LOP3.LUT R29, R29, 0xefffffff, RZ, 0xc0, !PT ;  /* 0xefffffff1d1d7812 */ /* 0x000fe200078ec0ff */
[----:B0-----:R-:W-:-:S03]  /*aeb30*/  VIADD R19, R8, 0x34 ;  /* 0x0000003408137836 */ /* 0x001fc60000000000 */
        /* <DEDUP_REMOVED lines=132> */
[----:B------:R-:W-:Y:S01]  /*af380*/  ISETP.LT.AND P0, PT, R0, UR48, !P0 ;  /* 0x0000003000007c0c */ /* 0x000fe2000c701270 */
[----:B------:R-:W-:Y:S01]  /*af390*/  ULDC UR48, c[0x0][0x228] ;  /* 0x00008a0000307ab9 */ /* 0x000fe20000000800 */
        /* <DEDUP_REMOVED lines=48> */
[----:B------:R-:W-:-:S09]  /*af6a0*/  ISETP.LT.AND P2, PT, R7, UR17, !P0 ;  /* 0x0000001107007c0c */ /* 0x000fd2000c741270 */
        /* <DEDUP_REMOVED lines=17> */
[----:B------:R-:W-:Y:S01]  /*af7c0*/  ULDC.64 UR16, c[0x0][0x228] ;  /* 0x00008a0000107ab9 */ /* 0x000fe20000000a00 */
        /* <DEDUP_REMOVED lines=62> */
[----:B------:R-:W-:Y:S02]  /*afbb0*/  ISETP.LT.AND P2, PT, R3, UR18, !P0 ;  /* 0x0000001203007c0c */ /* 0x000fe4000c741270 */
[----:B------:R-:W-:Y:S02]  /*afbc0*/  LOP3.LUT R27, R27, 0xbfffffff, RZ, 0xc0, !PT ;  /* 0xbfffffff1b1b7812 */ /* 0x000fe400078ec0ff */
[----:B------:R-:W-:Y:S01]  /*afbd0*/  ISETP.LT.AND P1, PT, R2, UR27, !P0 ;  /* 0x0000001b02007c0c */ /* 0x000fe2000c721270 */
[----:B------:R-:W-:Y:S01]  /*afbe0*/  ULDC UR27, c[0x0][0x228] ;  /* 0x00008a00001b7ab9 */ /* 0x000fe20000000800 */
[----:B------:R-:W-:-:S02]  /*afbf0*/  @P3 LOP3.LUT R27, R27, 0x40000000, RZ, 0xfc, !PT ;  /* 0x400000001b1b3812 */ /* 0x000fc400078efcff */
[----:B------:R-:W-:Y:S01]  /*afc00*/  ISETP.LT.AND P0, PT, R0, UR19, !P0 ;  /* 0x0000001300007c0c */ /* 0x000fe2000c701270 */
[----:B------:R-:W-:Y:S01]  /*afc10*/  ULDC.64 UR18, c[0x0][0x228] ;  /* 0x00008a0000127ab9 */ /* 0x000fe20000000a00 */
        /* <DEDUP_REMOVED lines=29> */
[----:B------:R-:W-:Y:S02]  /*afdf0*/  ISETP.LT.AND P1, PT, R2, UR30, !P0 ;  /* 0x0000001e02007c0c */ /* 0x000fe4000c721270 */
        /* <DEDUP_REMOVED lines=149> */
[----:B------:R-:W-:Y:S02]  /*b0750*/  ISETP.LT.AND P3, PT, R20, UR39, !P0 ;  /* 0x0000002714007c0c */ /* 0x000fe4000c761270 */
        /* <DEDUP_REMOVED lines=47> */
[----:B------:R-:W-:-:S04]  /*b0a50*/  LOP3.LUT R26, R26, 0xffffff7f, RZ, 0xc0, !PT ;  /* 0xffffff7f1a1a7812 */ /* 0x000fc800078ec0ff */
[----:B------:R-:W-:Y:S02]  /*b0a60*/  @P1 LOP3.LUT R26, R26, 0x80, RZ, 0xfc, !PT ;  /* 0x000000801a1a1812 */ /* 0x000fe400078efcff */
[----:B------:R-:W-:Y:S01]  /*b0a70*/  ISETP.LT.AND P1, PT, R2, UR25, !P0 ;  /* 0x0000001902007c0c */ /* 0x000fe2000c721270 */
[----:B------:R-:W-:Y:S01]  /*b0a80*/  ULDC.64 UR24, c[0x0][0x228] ;  /* 0x00008a0000187ab9 */ /* 0x000fe20000000a00 */
        /* <DEDUP_REMOVED lines=33> */
[----:B------:R-:W-:Y:S02]  /*b0ca0*/  ISETP.LT.AND P1, PT, R2, UR26, !P0 ;  /* 0x0000001a02007c0c */ /* 0x000fe4000c721270 */
        /* <DEDUP_REMOVED lines=126> */
[----:B------:R-:W-:-:S05]  /*b1490*/  LOP3.LUT R25, R25, 0xfffffffe, RZ, 0xc0, !PT ;  /* 0xfffffffe19197812 */ /* 0x000fca00078ec0ff */
[----:B------:R-:W-:Y:S02]  /*b14a0*/  @P1 LOP3.LUT R24, R24, 0x80000000, RZ, 0xfc, !PT ;  /* 0x8000000018181812 */ /* 0x000fe400078efcff */
[----:B------:R-:W-:Y:S01]  /*b14b0*/  ISETP.LT.AND P1, PT, R2, UR59, !P0 ;  /* 0x0000003b02007c0c */ /* 0x000fe2000c721270 */
[----:B------:R-:W-:Y:S01]  /*b14c0*/  ULDC UR59, c[0x0][0x228] ;  /* 0x00008a00003b7ab9 */ /* 0x000fe20000000800 */
        /* <DEDUP_REMOVED lines=86> */
[----:B------:R-:W-:-:S09]  /*b1a30*/  ISETP.LT.AND P2, PT, R6, UR28, !P0 ;  /* 0x0000001c06007c0c */ /* 0x000fd2000c741270 */
[----:B------:R-:W-:Y:S02]  /*b1a40*/  @P1 LOP3.LUT R24, R24, 0x20, RZ, 0xfc, !PT ;  /* 0x0000002018181812 */ /* 0x000fe400078efcff */
[----:B------:R-:W-:Y:S02]  /*b1a50*/  ISETP.LT.AND P1, PT, R20, UR30, !P0 ;  /* 0x0000001e14007c0c */ /* 0x000fe4000c721270 */
[----:B------:R-:W-:-:S11]  /*b1a60*/  LOP3.LUT R24, R24, 0xfffffdff, RZ, 0xc0, !PT ;  /* 0xfffffdff18187812 */ /* 0x000fd600078ec0ff */
[----:B------:R-:W-:Y:S02]  /*b1a70*/  @P1 LOP3.LUT R24, R24, 0x200, RZ, 0xfc, !PT ;  /* 0x0000020018181812 */ /* 0x000fe400078efcff */
[----:B------:R-:W-:Y:S02]  /*b1a80*/  ISETP.LT.AND P1, PT, R5, UR26, !P0 ;  /* 0x0000001a05007c0c */ /* 0x000fe4000c721270 */
        /* <DEDUP_REMOVED lines=9> */
[----:B------:R-:W-:Y:S02]  /*b1b20*/  LOP3.LUT R24, R24, 0xffffffef, RZ, 0xc0, !PT ;  /* 0xffffffef18187812 */ /* 0x000fe400078ec0ff */
[----:B------:R-:W-:Y:S01]  /*b1b30*/  ISETP.GE.AND P0, PT, R19, UR29, PT ;  /* 0x0000001d13007c0c */ /* 0x000fe2000bf06270 */
[----:B------:R-:W-:Y:S01]  /*b1b40*/  VIADD R19, R8, 0x32 ;  /* 0x0000003208137836 */ /* 0x000fe20000000000 */
[----:B------:R-:W-:Y:S02]  /*b1b50*/  @P3 LOP3.LUT R24, R24, 0x10, RZ, 0xfc, !PT ;  /* 0x0000001018183812 */ /* 0x000fe400078efcff */
[----:B------:R-:W-:-:S02]  /*b1b60*/  ISETP.LT.AND P3, PT, R7, UR13, !P0 ;  /* 0x0000000d07007c0c */ /* 0x000fc4000c761270 */
[----:B------:R-:W-:-:S04]  /*b1b70*/  LOP3.LUT R24, R24, 0xfffffff7, RZ, 0xc0, !PT ;  /* 0xfffffff718187812 */ /* 0x000fc800078ec0ff */
[----:B------:R-:W-:Y:S02]  /*b1b80*/  @P2 LOP3.LUT R24, R24, 0x8, RZ, 0xfc, !PT ;  /* 0x0000000818182812 */ /* 0x000fe400078efcff */
[----:B------:R-:W-:Y:S02]  /*b1b90*/  ISETP.LT.AND P2, PT, R4, UR32, !P0 ;  /* 0x0000002004007c0c */ /* 0x000fe4000c741270 */
[----:B------:R-:W-:-:S04]  /*b1ba0*/  LOP3.LUT R24, R24, 0xfffffffb, RZ, 0xc0, !PT ;  /* 0xfffffffb18187812 */ /* 0x000fc800078ec0ff */
[----:B------:R-:W-:Y:S02]  /*b1bb0*/  @P1 LOP3.LUT R24, R24, 0x4, RZ, 0xfc, !PT ;  /* 0x0000000418181812 */ /* 0x000fe400078efcff */
[----:B------:R-:W-:Y:S02]  /*b1bc0*/  ISETP.LT.AND P1, PT, R20, UR14, !P0 ;  /* 0x0000000e14007c0c */ /* 0x000fe4000c721270 */
[----:B------:R-:W-:-:S03]  /*b1bd0*/  LOP3.LUT R24, R24, 0xfffffffd, RZ, 0xc0, !PT ;  /* 0xfffffffd18187812 */ /* 0x000fc600078ec0ff */
[----:B------:R-:W-:Y:S02]  /*b1be0*/  @P2 LOP3.LUT R23, R23, 0x20000000, RZ, 0xfc, !PT ;  /* 0x2000000017172812 */ /* 0x000fe400078efcff */
[----:B------:R-:W-:Y:S02]  /*b1bf0*/  ISETP.LT.AND P2, PT, R6, UR12, !P0 ;  /* 0x0000000c06007c0c */ /* 0x000fe4000c741270 */
[----:B------:R-:W-:-:S04]  /*b1c00*/  LOP3.LUT R23, R23, 0x7fffffff, RZ, 0xc0, !PT ;  /* 0x7fffffff17177812 */ /* 0x000fc800078ec0ff */
[----:B------:R-:W-:Y:S02]  /*b1c10*/  @P1 LOP3.LUT R24, R24, 0x2, RZ, 0xfc, !PT ;  /* 0x0000000218181812 */ /* 0x000fe400078efcff */
[----:B------:R-:W-:Y:S02]  /*b1c20*/  ISETP.LT.AND P1, PT, R5, UR11, !P0 ;  /* 0x0000000b05007c0c */ /* 0x000fe4000c721270 */
[----:B------:R-:W-:-:S03]  /*b1c30*/  LOP3.LUT R24, R24, 0xfffffffe, RZ, 0xc0, !PT ;  /* 0xfffffffe18187812 */ /* 0x000fc600078ec0ff */
[----:B------:R-:W-:Y:S02]  /*b1c40*/  @P2 LOP3.LUT R23, R23, 0x80000000, RZ, 0xfc, !PT ;  /* 0x8000000017172812 */ /* 0x000fe400078efcff */
[----:B------:R-:W-:Y:S02]  /*b1c50*/  @P3 LOP3.LUT R24, R24, 0x1, RZ, 0xfc, !PT ;  /* 0x0000000118183812 */ /* 0x000fe400078efcff */
[----:B------:R-:W-:Y:S02]  /*b1c60*/  ISETP.LT.AND P3, PT, R3, UR10, !P0 ;  /* 0x0000000a03007c0c */ /* 0x000fe4000c761270 */
[----:B------:R-:W-:Y:S02]  /*b1c70*/  LOP3.LUT R23, R23, 0xbfffffff, RZ, 0xc0, !PT ;  /* 0xbfffffff17177812 */ /* 0x000fe400078ec0ff */
[----:B------:R-:W-:Y:S02]  /*b1c80*/  ISETP.LT.AND P2, PT, R2, UR9, !P0 ;  /* 0x0000000902007c0c */ /* 0x000fe4000c741270 */
[----:B------:R-:W-:-:S02]  /*b1c90*/  @P1 LOP3.LUT R23, R23, 0x40000000, RZ, 0xfc, !PT ;  /* 0x4000000017171812 */ /* 0x000fc400078efcff */
[----:B------:R-:W-:Y:S02]  /*b1ca0*/  ISETP.LT.AND P1, PT, R0, UR8, !P0 ;  /* 0x0000000800007c0c */ /* 0x000fe4000c721270 */
[----:B------:R-:W-:Y:S02]  /*b1cb0*/  LOP3.LUT R23, R23, 0xefffffff, RZ, 0xc0, !PT ;  /* 0xefffffff17177812 */ /* 0x000fe400078ec0ff */
[----:B------:R-:W-:Y:S01]  /*b1cc0*/  ISETP.GE.AND P0, PT, R18, UR31, PT ;  /* 0x0000001f12007c0c */ /* 0x000fe2000bf06270 */
[----:B------:R-:W-:Y:S01]  /*b1cd0*/  VIADD R18, R8, 0x31 ;  /* 0x0000003108127836 */ /* 0x000fe20000000000 */
        /* <DEDUP_REMOVED lines=52> */
[----:B------:R-:W-:Y:S01]  /*b2020*/  @P3 LOP3.LUT R23, R23, 0x1000, RZ, 0xfc, !PT ;  /* 0x0000100017173812 */ /* 0x000fe200078efcff */
[----:B------:R-:W2:Y:S01]  /*b2030*/  LDL.LU R8, [R1+0x5490] ;  /* 0x0054900001087983 */ /* 0x000ea20000300800 */
        /* <DEDUP_REMOVED lines=23> */
[----:B------:R-:W-:-:S04]  /*b21b0*/  @P3 LOP3.LUT R23, R23, 0x10, RZ, 0xfc, !PT ;  /* 0x0000001017173812 */ /* 0x000fc800078efcff */
[----:B------:R-:W-:-:S04]  /*b21c0*/  LOP3.LUT R23, R23, 0xfffffff7, RZ, 0xc0, !PT ;  /* 0xfffffff717177812 */ /* 0x000fc800078ec0ff */
[----:B------:R-:W-:Y:S02]  /*b21d0*/  @P2 LOP3.LUT R23, R23, 0x8, RZ, 0xfc, !PT ;  /* 0x0000000817172812 */ /* 0x000fe400078efcff */
[----:B------:R-:W-:Y:S02]  /*b21e0*/  ISETP.GE.AND P0, PT, R19, UR37, PT ;  /* 0x0000002513007c0c */ /* 0x000fe4000bf06270 */
[----:B------:R-:W-:-:S04]  /*b21f0*/  LOP3.LUT R23, R23, 0xfffffffb, RZ, 0xc0, !PT ;  /* 0xfffffffb17177812 */ /* 0x000fc800078ec0ff */
[----:B------:R-:W-:Y:S02]  /*b2200*/  @P1 LOP3.LUT R23, R23, 0x4, RZ, 0xfc, !PT ;  /* 0x0000000417171812 */ /* 0x000fe400078efcff */
[----:B------:R-:W-:Y:S02]  /*b2210*/  ISETP.LT.AND P1, PT, R20, UR50, !P0 ;  /* 0x0000003214007c0c */ /* 0x000fe4000c721270 */
[----:B------:R-:W-:Y:S02]  /*b2220*/  ISETP.LT.AND P3, PT, R6, UR48, !P0 ;  /* 0x0000003006007c0c */ /* 0x000fe4000c761270 */
[----:B------:R-:W-:Y:S02]  /*b2230*/  ISETP.LT.AND P2, PT, R7, UR49, !P0 ;  /* 0x0000003107007c0c */ /* 0x000fe4000c741270 */
[----:B------:R-:W-:Y:S01]  /*b2240*/  LOP3.LUT R23, R23, 0xfffffffd, RZ, 0xc0, !PT ;  /* 0xfffffffd17177812 */ /* 0x000fe200078ec0ff */
[----:B------:R-:W3:Y:S01]  /*b2250*/  LDL.LU R7, [R1+0x548c] ;  /* 0x00548c0001077983 */ /* 0x000ee20000300800 */
[----:B------:R-:W-:-:S03]  /*b2260*/  LOP3.LUT R22, R22, 0x7fffffff, RZ, 0xc0, !PT ;  /* 0x7fffffff16167812 */ /* 0x000fc600078ec0ff */
[----:B------:R-:W4:Y:S02]  /*b2270*/  LDL.LU R6, [R1+0x5488] ;  /* 0x0054880001067983 */ /* 0x000f240000300800 */
[----:B------:R-:W-:Y:S02]  /*b2280*/  @P1 LOP3.LUT R23, R23, 0x2, RZ, 0xfc, !PT ;  /* 0x0000000217171812 */ /* 0x000fe400078efcff */
[----:B------:R-:W-:Y:S02]  /*b2290*/  ISETP.LT.AND P1, PT, R5, UR55, !P0 ;  /* 0x0000003705007c0c */ /* 0x000fe4000c721270 */
[----:B------:R-:W-:Y:S01]  /*b22a0*/  LOP3.LUT R23, R23, 0xfffffffe, RZ, 0xc0, !PT ;  /* 0xfffffffe17177812 */ /* 0x000fe200078ec0ff */
[----:B------:R-:W3:Y:S01]  /*b22b0*/  LDL.LU R5, [R1+0x5484] ;  /* 0x0054840001057983 */ /* 0x000ee20000300800 */
[----:B------:R-:W-:Y:S02]  /*b22c0*/  @P3 LOP3.LUT R22, R22, 0x80000000, RZ, 0xfc, !PT ;  /* 0x8000000016163812 */ /* 0x000fe400078efcff */
[----:B------:R-:W-:-:S02]  /*b22d0*/  @P2 LOP3.LUT R23, R23, 0x1, RZ, 0xfc, !PT ;  /* 0x0000000117172812 */ /* 0x000fc400078efcff */
[----:B------:R-:W-:Y:S02]  /*b22e0*/  ISETP.LT.AND P2, PT, R4, UR40, !P0 ;  /* 0x0000002804007c0c */ /* 0x000fe4000c741270 */
[----:B------:R-:W-:Y:S01]  /*b22f0*/  LOP3.LUT R22, R22, 0xbfffffff, RZ, 0xc0, !PT ;  /* 0xbfffffff16167812 */ /* 0x000fe200078ec0ff */
[----:B------:R-:W4:Y:S03]  /*b2300*/  LDL.LU R4, [R1+0x5480] ;  /* 0x0054800001047983 */ /* 0x000f260000300800 */
[----:B------:R-:W-:-:S04]  /*b2310*/  @P1 LOP3.LUT R22, R22, 0x40000000, RZ, 0xfc, !PT ;  /* 0x4000000016161812 */ /* 0x000fc800078efcff */
[----:B------:R-:W-:Y:S02]  /*b2320*/  LOP3.LUT R22, R22, 0xdfffffff, RZ, 0xc0, !PT ;  /* 0xdfffffff16167812 */ /* 0x000fe400078ec0ff */
[----:B------:R-:W-:Y:S02]  /*b2330*/  ISETP.LT.AND P3, PT, R3, UR56, !P0 ;  /* 0x0000003803007c0c */ /* 0x000fe4000c761270 */
[----:B------:R-:W3:Y:S01]  /*b2340*/  LDL.LU R3, [R1+0x547c] ;  /* 0x00547c0001037983 */ /* 0x000ee20000300800 */
[----:B------:R-:W-:Y:S02]  /*b2350*/  ISETP.LT.AND P1, PT, R2, UR57, !P0 ;  /* 0x0000003902007c0c */ /* 0x000fe4000c721270 */
[----:B------:R-:W-:Y:S01]  /*b2360*/  @P2 LOP3.LUT R22, R22, 0x20000000, RZ, 0xfc, !PT ;  /* 0x2000000016162812 */ /* 0x000fe200078efcff */
[----:B------:R-:W4:Y:S01]  /*b2370*/  LDL.LU R2, [R1+0x5478] ;  /* 0x0054780001027983 */ /* 0x000f220000300800 */
[----:B------:R-:W-:-:S03]  /*b2380*/  ISETP.LT.AND P2, PT, R0, UR58, !P0 ;  /* 0x0000003a00007c0c */ /* 0x000fc6000c741270 */
[----:B------:R-:W3:Y:S01]  /*b2390*/  LDL.LU R0, [R1+0x5474] ;  /* 0x0054740001007983 */ /* 0x000ee20000300800 */
[----:B------:R-:W-:-:S04]  /*b23a0*/  LOP3.LUT R22, R22, 0xefffffff, RZ, 0xc0, !PT ;  /* 0xefffffff16167812 */ /* 0x000fc800078ec0ff */
[----:B------:R-:W-:-:S04]  /*b23b0*/  @P3 LOP3.LUT R22, R22, 0x10000000, RZ, 0xfc, !PT ;  /* 0x1000000016163812 */ /* 0x000fc800078efcff */
[----:B------:R-:W-:Y:S02]  /*b23c0*/  LOP3.LUT R22, R22, 0xf7ffffff, RZ, 0xc0, !PT ;  /* 0xf7ffffff16167812 */ /* 0x000fe400078ec0ff */
[----:B------:R-:W-:Y:S02]  /*b23d0*/  ISETP.GE.AND P0, PT, R18, UR39, PT ;  /* 0x0000002712007c0c */ /* 0x000fe4000bf06270 */
[----:B------:R-:W-:Y:S02]  /*b23e0*/  @P1 LOP3.LUT R22, R22, 0x8000000, RZ, 0xfc, !PT ;  /* 0x0800000016161812 */ /* 0x000fe400078efcff */
[----:B------:R-:W-:Y:S02]  /*b23f0*/  ISETP.LT.AND P1, PT, R20, UR59, !P0 ;  /* 0x0000003b14007c0c */ /* 0x000fe4000c721270 */
[----:B------:R-:W-:-:S04]  /*b2400*/  LOP3.LUT R22, R22, 0xfbffffff, RZ, 0xc0, !PT ;  /* 0xfbffffff16167812 */ /* 0x000fc800078ec0ff */
[----:B------:R-:W-:-:S04]  /*b2410*/  @P2 LOP3.LUT R22, R22, 0x4000000, RZ, 0xfc, !PT ;  /* 0x0400000016162812 */ /* 0x000fc800078efcff */
[----:B------:R-:W-:-:S04]  /*b2420*/  LOP3.LUT R22, R22, 0xfdffffff, RZ, 0xc0, !PT ;  /* 0xfdffffff16167812 */ /* 0x000fc800078ec0ff */
[----:B------:R-:W-:Y:S01]  /*b2430*/  @P1 LOP3.LUT R22, R22, 0x2000000, RZ, 0xfc, !PT ;  /* 0x0200000016161812 */ /* 0x000fe200078efcff */
[----:B------:R-:W4:Y:S01]  /*b2440*/  LDL.LU R18, [R1+0x21bc] ;  /* 0x0021bc0001127983 */ /* 0x000f220000300800 */
[----:B------:R-:W-:Y:S01]  /*b2450*/  ULDC UR5, c[0x0][0x248] ;  /* 0x0000920000057ab9 */ /* 0x000fe20000000800 */
[----:B------:R-:W-:Y:S01]  /*b2460*/  ULDC UR8, c[0x0][0x228] ;  /* 0x00008a0000087ab9 */ /* 0x000fe20000000800 */
[----:B------:R-:W-:Y:S01]  /*b2470*/  ULDC.64 UR10, c[0x0][0x228] ;  /* 0x00008a00000a7ab9 */ /* 0x000fe20000000a00 */
        /* <DEDUP_REMOVED lines=14> */
[----:B--2---:R0:W-:Y:S01]  /*b2560*/  STL.64 [R1+0x63d0], R8 ;  /* 0x0063d00801007387 */ /* 0x0041e20000100a00 */
        /* <DEDUP_REMOVED lines=11> */
[----:B0-----:R-:W2:Y:S01]  /*b2620*/  LDL.LU R8, [R1+0x21a8] ;  /* 0x0021a80001087983 */ /* 0x001ea20000300800 */
[----:B------:R-:W-:Y:S01]  /*b2630*/  ULDC UR56, c[0x0][0x228] ;  /* 0x00008a0000387ab9 */ /* 0x000fe20000000800 */
[----:B------:R-:W-:Y:S01]  /*b2640*/  ULDC UR32, c[0x0][0x228] ;  /* 0x00008a0000207ab9 */ /* 0x000fe20000000800 */
[----:B------:R-:W-:Y:S01]  /*b2650*/  ULDC UR33, c[0x0][0x228] ;  /* 0x00008a0000217ab9 */ /* 0x000fe20000000800 */
[----:B------:R-:W2:Y:S01]  /*b2660*/  LDL.LU R9, [R1+0x21ac] ;  /* 0x0021ac0001097983 */ /* 0x000ea20000300800 */
[----:B------:R-:W-:Y:S01]  /*b2670*/  ULDC UR37, c[0x0][0x228] ;  /* 0x00008a0000257ab9 */ /* 0x000fe20000000800 */
[----:B------:R-:W-:Y:S01]  /*b2680*/  ULDC UR47, c[0x0][0x228] ;  /* 0x00008a00002f7ab9 */ /* 0x000fe20000000800 */
[----:B------:R-:W-:Y:S01]  /*b2690*/  ULDC UR52, c[0x0][0x228] ;  /* 0x00008a0000347ab9 */ /* 0x000fe20000000800 */
[----:B------:R0:W-:Y:S01]  /*b26a0*/  STL.64 [R1+0x63c8], R10 ;  /* 0x0063c80a01007387 */ /* 0x0001e20000100a00 */
        /* <DEDUP_REMOVED lines=24> */
[----:B0-----:R-:W2:Y:S04]  /*b2830*/  LDL.LU R13, [R1+0x2180] ;  /* 0x00218000010d7983 */ /* 0x001ea80000300800 */
[----:B------:R0:W-:Y:S04]  /*b2840*/  STL [R1+0x63c0], R16 ;  /* 0x0063c01001007387 */ /* 0x0001e80000100800 */
[----:B0-----:R-:W2:Y:S04]  /*b2850*/  LDL.LU R16, [R1+0x2184] ;  /* 0x0021840001107983 */ /* 0x001ea80000300800 */
[----:B------:R0:W-:Y:S04]  /*b2860*/  STL.64 [R1+0x63b8], R14 ;  /* 0x0063b80e01007387 */ /* 0x0001e80000100a00 */
[----:B0-----:R-:W2:Y:S04]  /*b2870*/  LDL.LU R14, [R1+0x2188] ;  /* 0x00218800010e7983 */ /* 0x001ea80000300800 */
[----:B------:R-:W2:Y:S04]  /*b2880*/  LDL.LU R15, [R1+0x218c] ;  /* 0x00218c00010f7983 */ /* 0x000ea80000300800 */
[----:B------:R-:W2:Y:S04]  /*b2890*/  LDL.LU R19, [R1+0x2178] ;  /* 0x0021780001137983 */ /* 0x000ea80000300800 */
[----:B------:R-:W2:Y:S04]  /*b28a0*/  LDL.LU R20, [R1+0x217c] ;  /* 0x00217c0001147983 */ /* 0x000ea80000300800 */
[----:B------:R0:W-:Y:S04]  /*b28b0*/  STL [R1+0x54bc], R22 ;  /* 0x0054bc1601007387 */ /* 0x0001e80000100800 */
[----:B0-----:R-:W2:Y:S04]  /*b28c0*/  LDL.LU R22, [R1+0x2194] ;  /* 0x0021940001167983 */ /* 0x001ea80000300800 */
[----:B------:R0:W-:Y:S04]  /*b28d0*/  STL [R1+0x54a4], R21 ;  /* 0x0054a41501007387 */ /* 0x0001e80000100800 */
[----:B0-----:R-:W2:Y:S04]  /*b28e0*/  LDL.LU R21, [R1+0x2190] ;  /* 0x0021900001157983 */ /* 0x001ea80000300800 */
[----:B------:R0:W-:Y:S04]  /*b28f0*/  STL [R1+0x548c], R29 ;  /* 0x00548c1d01007387 */ /* 0x0001e80000100800 */
[----:B0-----:R-:W4:Y:S04]  /*b2900*/  LDL.LU R29, [R1+0x21b8] ;  /* 0x0021b800011d7983 */ /* 0x001f280000300800 */
[----:B------:R-:W-:Y:S04]  /*b2910*/  STL [R1+0x5488], R28 ;  /* 0x0054881c01007387 */ /* 0x000fe80000100800 */
[----:B------:R0:W-:Y:S04]  /*b2920*/  STL [R1+0x5484], R27 ;  /* 0x0054841b01007387 */ /* 0x0001e80000100800 */
[----:B0-----:R-:W2:Y:S04]  /*b2930*/  LDL.LU R27, [R1+0x2174] ;  /* 0x00217400011b7983 */ /* 0x001ea80000300800 */
[----:B------:R-:W-:Y:S04]  /*b2940*/  STL [R1+0x5480], R26 ;  /* 0x0054801a01007387 */ /* 0x000fe80000100800 */
[----:B------:R-:W-:Y:S04]  /*b2950*/  STL [R1+0x547c], R25 ;  /* 0x00547c1901007387 */ /* 0x000fe80000100800 */
[----:B------:R0:W-:Y:S04]  /*b2960*/  STL [R1+0x5478], R24 ;  /* 0x0054781801007387 */ /* 0x0001e80000100800 */
[----:B0-----:R-:W2:Y:S04]  /*b2970*/  LDL.LU R24, [R1+0x2170] ;  /* 0x0021700001187983 */ /* 0x001ea80000300800 */
[----:B------:R0:W-:Y:S04]  /*b2980*/  STL [R1+0x5474], R23 ;  /* 0x0054741701007387 */ /* 0x0001e80000100800 */
[----:B0-----:R-:W2:Y:S01]  /*b2990*/  LDL.LU R23, [R1+0x21a4] ;  /* 0x0021a40001177983 */ /* 0x001ea20000300800 */
[----:B------:R-:W-:Y:S01]  /*b29a0*/  VIADD R17, R17, UR5 ;  /* 0x0000000511117c36 */ /* 0x000fe20008000000 */
[----:B------:R-:W-:-:S04]  /*b29b0*/  ULDC UR5, c[0x0][0x248] ;  /* 0x0000920000057ab9 */ /* 0x000fc80000000800 */
[----:B---3--:R-:W-:Y:S02]  /*b29c0*/  IADD3 R28, P1, R17, R0, RZ ;  /* 0x00000000111c7210 */ /* 0x008fe40007f3e0ff */
[----:B----4-:R-:W-:Y:S02]  /*b29d0*/  F2FP.SATFINITE.E4M3.F32.PACK_AB_MERGE_C R25, R18, R29, RZ ;  /* 0x0000001d1219723e */ /* 0x010fe400048070ff */
[----:B------:R-:W-:-:S03]  /*b29e0*/  SHF.R.S32.HI R18, RZ, 0x1f, R17 ;  /* 0x0000001fff127819 */ /* 0x000fc60000011411 */
[----:B------:R0:W-:Y:S02]  /*b29f0*/  STL [R1+0x4dac], R25 ;  /* 0x004dac1901007387 */ /* 0x0001e40000100800 */
[----:B------:R-:W-:Y:S02]  /*b2a00*/  IMAD.X R29, R18, 0x1, R2, P1 ;  /* 0x00000001121d7824 */ /* 0x000fe400008e0602 */
[----:B0-----:R-:W3:Y:S04]  /*b2a10*/  LDL.LU R25, [R1+0x2160] ;  /* 0x0021600001197983 */ /* 0x001ee80000300800 */
[----:B------:R-:W3:Y:S04]  /*b2a20*/  LDL.LU R26, [R1+0x2164] ;  /* 0x00216400011a7983 */ /* 0x000ee80000300800 */
[----:B------:R0:W-:Y:S04]  /*b2a30*/  STL.64 [R1+0x21b8], R28 ;  /* 0x0021b81c01007387 */ /* 0x0001e80000100a00 */
[----:B0-----:R-:W4:Y:S04]  /*b2a40*/  LDL.LU R28, [R1+0x2168] ;  /* 0x00216800011c7983 */ /* 0x001f280000300800 */
[----:B------:R-:W4:Y:S01]  /*b2a50*/  LDL.LU R29, [R1+0x216c] ;  /* 0x00216c00011d7983 */ /* 0x000f220000300800 */
[----:B--2---:R-:W-:-:S03]  /*b2a60*/  F2FP.SATFINITE.E4M3.F32.PACK_AB_MERGE_C R23, R23, R12, RZ ;  /* 0x0000000c1717723e */ /* 0x004fc600048070ff */
[----:B------:R-:W2:Y:S04]  /*b2a70*/  LDL.LU R12, [R1+0x63d8] ;  /* 0x0063d800010c7983 */ /* 0x000ea80000300800 */
[----:B------:R0:W-:Y:S02]  /*b2a80*/  STL [R1+0x21f4], R23 ;  /* 0x0021f41701007387 */ /* 0x0001e40000100800 */
[----:B0-----:R-:W-:Y:S02]  /*b2a90*/  F2FP.SATFINITE.E4M3.F32.PACK_AB_MERGE_C R23, R9, R8, RZ ;  /* 0x000000080917723e */ /* 0x001fe400048070ff */
[----:B------:R-:W-:-:S03]  /*b2aa0*/  IADD3 R8, P1, R17, R3, RZ ;  /* 0x0000000311087210 */ /* 0x000fc60007f3e0ff */
[----:B------:R-:W-:Y:S02]  /*b2ab0*/  STL [R1+0x21ac], R23 ;  /* 0x0021ac1701007387 */ /* 0x000fe40000100800 */
[----:B------:R-:W-:-:S05]  /*b2ac0*/  IMAD.X R9, R18, 0x1, R4, P1 ;  /* 0x0000000112097824 */ /* 0x000fca00008e0604 */
[----:B------:R0:W-:Y:S04]  /*b2ad0*/  STL.64 [R1+0x21a0], R8 ;  /* 0x0021a00801007387 */ /* 0x0001e80000100a00 */
[----:B0-----:R-:W3:Y:S01]  /*b2ae0*/  LDL.LU.64 R8, [R1+0x63d0] ;  /* 0x0063d00001087983 */ /* 0x001ee20000300a00 */
[----:B------:R-:W-:Y:S02]  /*b2af0*/  F2FP.SATFINITE.E4M3.F32.PACK_AB_MERGE_C R21, R22, R21, RZ ;  /* 0x000000151615723e */ /* 0x000fe400048070ff */
[----:B------:R-:W-:Y:S01]  /*b2b00*/  F2FP.SATFINITE.E4M3.F32.PACK_AB_MERGE_C R10, R11, R10, RZ ;  /* 0x0000000a0b0a723e */ /* 0x000fe200048070ff */
[----:B------:R-:W2:Y:S04]  /*b2b10*/  LDL.LU R23, [R1+0x215c] ;  /* 0x00215c0001177983 */ /* 0x000ea80000300800 */
[----:B------:R0:W-:Y:S04]  /*b2b20*/  STL [R1+0x21a8], R21 ;  /* 0x0021a81501007387 */ /* 0x0001e80000100800 */
[----:B0-----:R-:W2:Y:S04]  /*b2b30*/  LDL.LU R21, [R1+0x2140] ;  /* 0x0021400001157983 */ /* 0x001ea80000300800 */
[----:B------:R0:W-:Y:S04]  /*b2b40*/  STL [R1+0x219c], R10 ;  /* 0x00219c0a01007387 */ /* 0x0001e80000100800 */
[----:B------:R-:W2:Y:S04]  /*b2b50*/  LDL.LU R22, [R1+0x2144] ;  /* 0x0021440001167983 */ /* 0x000ea80000300800 */
[----:B------:R1:W-:Y:S01]  /*b2b60*/  STL [R1+0x63a8], R5 ;  /* 0x0063a80501007387 */ /* 0x0003e20000100800 */
[----:B0-----:R-:W-:-:S05]  /*b2b70*/  IADD3 R10, P1, R17, R5, RZ ;  /* 0x00000005110a7210 */ /* 0x001fca0007f3e0ff */
[----:B------:R-:W-:Y:S01]  /*b2b80*/  IMAD.X R11, R18, 0x1, R6, P1 ;  /* 0x00000001120b7824 */ /* 0x000fe200008e0606 */
[----:B-1----:R-:W2:Y:S04]  /*b2b90*/  LDL.LU R5, [R1+0x2158] ;  /* 0x0021580001057983 */ /* 0x002ea80000300800 */
[----:B------:R0:W-:Y:S01]  /*b2ba0*/  STL.64 [R1+0x2190], R10 ;  /* 0x0021900a01007387 */ /* 0x0001e20000100a00 */
[----:B------:R-:W-:Y:S02]  /*b2bb0*/  F2FP.SATFINITE.E4M3.F32.PACK_AB_MERGE_C R16, R16, R13, RZ ;  /* 0x0000000d1010723e */ /* 0x000fe400048070ff */
[----:B------:R-:W-:Y:S01]  /*b2bc0*/  F2FP.SATFINITE.E4M3.F32.PACK_AB_MERGE_C R15, R15, R14, RZ ;  /* 0x0000000e0f0f723e */ /* 0x000fe200048070ff */
[----:B0-----:R-:W4:Y:S01]  /*b2bd0*/  LDL.LU.64 R10, [R1+0x63c8] ;  /* 0x0063c800010a7983 */ /* 0x001f220000300a00 */
[----:B------:R-:W-:-:S03]  /*b2be0*/  IADD3 R14, P1, R17, R7, RZ ;  /* 0x00000007110e7210 */ /* 0x000fc60007f3e0ff */
[----:B------:R-:W2:Y:S04]  /*b2bf0*/  LDL.LU R13, [R1+0x63c4] ;  /* 0x0063c400010d7983 */ /* 0x000ea80000300800 */
[----:B------:R0:W-:Y:S04]  /*b2c00*/  STL [R1+0x2198], R16 ;  /* 0x0021981001007387 */ /* 0x0001e80000100800 */
[----:B0-----:R-:W2:Y:S04]  /*b2c10*/  LDL.LU R16, [R1+0x63c0] ;  /* 0x0063c00001107983 */ /* 0x001ea80000300800 */
[----:B------:R-:W-:Y:S04]  /*b2c20*/  STL [R1+0x218c], R15 ;  /* 0x00218c0f01007387 */ /* 0x000fe80000100800 */
[----:B------:R0:W-:Y:S02]  /*b2c30*/  STL.64 [R1+0x63b0], R6 ;  /* 0x0063b00601007387 */ /* 0x0001e40000100a00 */
[----:B0-----:R-:W-:-:S02]  /*b2c40*/  F2FP.SATFINITE.E4M3.F32.PACK_AB_MERGE_C R7, R27, R24, RZ ;  /* 0x000000181b07723e */ /* 0x001fc400048070ff */
[----:B------:R-:W-:Y:S01]  /*b2c50*/  F2FP.SATFINITE.E4M3.F32.PACK_AB_MERGE_C R6, R20, R19, RZ ;  /* 0x000000131406723e */ /* 0x000fe200048070ff */
[----:B---3--:R-:W-:-:S05]  /*b2c60*/  IMAD.X R15, R18, 0x1, R8, P1 ;  /* 0x00000001120f7824 */ /* 0x008fca00008e0608 */
[----:B------:R0:W-:Y:S04]  /*b2c70*/  STL.64 [R1+0x2180], R14 ;  /* 0x0021800e01007387 */ /* 0x0001e80000100a00 */
[----:B0-----:R-:W3:Y:S04]  /*b2c80*/  LDL.LU.64 R14, [R1+0x63b8] ;  /* 0x0063b800010e7983 */ /* 0x001ee80000300a00 */
[----:B------:R-:W3:Y:S04]  /*b2c90*/  LDL.LU R24, [R1+0x2148] ;  /* 0x0021480001187983 */ /* 0x000ee80000300800 */
[----:B------:R-:W-:Y:S04]  /*b2ca0*/  STL [R1+0x2188], R7 ;  /* 0x0021880701007387 */ /* 0x000fe80000100800 */
[----:B------:R-:W3:Y:S04]  /*b2cb0*/  LDL.LU R27, [R1+0x214c] ;  /* 0x00214c00011b7983 */ /* 0x000ee80000300800 */
[----:B------:R0:W-:Y:S04]  /*b2cc0*/  STL [R1+0x2178], R6 ;  /* 0x0021780601007387 */ /* 0x0001e80000100800 */
[----:B------:R-:W3:Y:S04]  /*b2cd0*/  LDL.LU R19, [R1+0x2130] ;  /* 0x0021300001137983 */ /* 0x000ee80000300800 */
[----:B------:R-:W3:Y:S01]  /*b2ce0*/  LDL.LU R20, [R1+0x2134] ;  /* 0x0021340001147983 */ /* 0x000ee20000300800 */
[----:B0-----:R-:W-:-:S03]  /*b2cf0*/  IADD3 R6, P1, R17, R9, RZ ;  /* 0x0000000911067210 */ /* 0x001fc60007f3e0ff */
[----:B------:R0:W-:Y:S04]  /*b2d00*/  STL.64 [R1+0x63a0], R8 ;  /* 0x0063a00801007387 */ /* 0x0001e80000100a00 */
[----:B0-----:R-:W3:Y:S04]  /*b2d10*/  LDL.LU R8, [R1+0x2150] ;  /* 0x0021500001087983 */ /* 0x001ee80000300800 */
[----:B------:R-:W3:Y:S01]  /*b2d20*/  LDL.LU R9, [R1+0x2154] ;  /* 0x0021540001097983 */ /* 0x000ee20000300800 */
[----:B----4-:R-:W-:-:S05]  /*b2d30*/  IMAD.X R7, R18, 0x1, R10, P1 ;  /* 0x0000000112077824 */ /* 0x010fca00008e060a */
[----:B------:R0:W-:Y:S02]  /*b2d40*/  STL.64 [R1+0x2170], R6 ;  /* 0x0021700601007387 */ /* 0x0001e40000100a00 */
[----:B0-----:R-:W-:Y:S02]  /*b2d50*/  F2FP.SATFINITE.E4M3.F32.PACK_AB_MERGE_C R7, R26, R25, RZ ;  /* 0x000000191a07723e */ /* 0x001fe400048070ff */
[----:B------:R-:W4:Y:S01]  /*b2d60*/  LDL.LU R6, [R1+0x2138] ;  /* 0x0021380001067983 */ /* 0x000f220000300800 */
[----:B------:R-:W-:-:S03]  /*b2d70*/  F2FP.SATFINITE.E4M3.F32.PACK_AB_MERGE_C R25, R29, R28, RZ ;  /* 0x0000001c1d19723e */ /* 0x000fc600048070ff */
[----:B------:R0:W-:Y:S01]  /*b2d80*/  STL [R1+0x784], R7 ;  /* 0x0007840701007387 */ /* 0x0001e20000100800 */
[----:B------:R-:W-:-:S03]  /*b2d90*/  IADD3 R28, P1, R17, R11, RZ ;  /* 0x0000000b111c7210 */ /* 0x000fc60007f3e0ff */
[----:B0-----:R-:W4:Y:S02]  /*b2da0*/  LDL.LU R7, [R1+0x213c] ;  /* 0x00213c0001077983 */ /* 0x001f240000300800 */
[----:B--2---:R-:W-:Y:S02]  /*b2db0*/  IMAD.X R29, R18, 0x1, R12, P1 ;  /* 0x00000001121d7824 */ /* 0x004fe400008e060c */
[----:B------:R0:W-:Y:S04]  /*b2dc0*/  STL [R1+0x7a4], R25 ;  /* 0x0007a41901007387 */ /* 0x0001e80000100800 */
[----:B0-----:R-:W2:Y:S04]  /*b2dd0*/  LDL.LU R25, [R1+0x2120] ;  /* 0x0021200001197983 */ /* 0x001ea80000300800 */
[----:B------:R-:W2:Y:S04]  /*b2de0*/  LDL.LU R26, [R1+0x2124] ;  /* 0x00212400011a7983 */ /* 0x000ea80000300800 */
[----:B------:R0:W-:Y:S01]  /*b2df0*/  STL.64 [R1+0x2160], R28 ;  /* 0x0021601c01007387 */ /* 0x0001e20000100a00 */
[----:B------:R-:W-:-:S03]  /*b2e00*/  F2FP.SATFINITE.E4M3.F32.PACK_AB_MERGE_C R5, R23, R5, RZ ;  /* 0x000000051705723e */ /* 0x000fc600048070ff */
[----:B0-----:R-:W2:Y:S04]  /*b2e10*/  LDL.LU R28, [R1+0x2128] ;  /* 0x00212800011c7983 */ /* 0x001ea80000300800 */
[----:B------:R-:W2:Y:S01]  /*b2e20*/  LDL.LU R29, [R1+0x212c] ;  /* 0x00212c00011d7983 */ /* 0x000ea20000300800 */
[----:B---3--:R-:W-:Y:S02]  /*b2e30*/  F2FP.SATFINITE.E4M3.F32.PACK_AB_MERGE_C R9, R9, R8, RZ ;  /* 0x000000080909723e */ /* 0x008fe400048070ff */
[----:B------:R-:W-:-:S03]  /*b2e40*/  IADD3 R8, P1, R17, R13, RZ ;  /* 0x0000000d11087210 */ /* 0x000fc60007f3e0ff */
[----:B------:R0:W-:Y:S04]  /*b2e50*/  STL [R1+0x744], R9 ;  /* 0x0007440901007387 */ /* 0x0001e80000100800 */
[----:B------:R-:W-:Y:S04]  /*b2e60*/  STL.64 [R1+0x6398], R12 ;  /* 0x0063980c01007387 */ /* 0x000fe80000100a00 */
[----:B------:R1:W-:Y:S01]  /*b2e70*/  STL [R1+0x75c], R5 ;  /* 0x00075c0501007387 */ /* 0x0003e20000100800 */
[----:B0-----:R-:W-:-:S05]  /*b2e80*/  IMAD.X R9, R18, 0x1, R15, P1 ;  /* 0x0000000112097824 */ /* 0x001fca00008e060f */
[----:B------:R-:W-:Y:S01]  /*b2e90*/  STL.64 [R1+0x2150], R8 ;  /* 0x0021500801007387 */ /* 0x000fe20000100a00 */
[----:B-1----:R-:W-:-:S03]  /*b2ea0*/  F2FP.SATFINITE.E4M3.F32.PACK_AB_MERGE_C R5, R22, R21, RZ ;  /* 0x000000151605723e */ /* 0x002fc600048070ff */
[----:B------:R-:W-:Y:S04]  /*b2eb0*/  STL.64 [R1+0x6390], R14 ;  /* 0x0063900e01007387 */ /* 0x000fe80000100a00 */
[----:B------:R0:W-:Y:S04]  /*b2ec0*/  STL [R1+0x730], R5 ;  /* 0x0007300501007387 */ /* 0x0001e80000100800 */
[----:B0-----:R-:W3:Y:S04]  /*b2ed0*/  LDL.LU R5, [R1+0x2110] ;  /* 0x0021100001057983 */ /* 0x001ee80000300800 */
[----:B------:R-:W3:Y:S01]  /*b2ee0*/  LDL.LU R12, [R1+0x2114] ;  /* 0x00211400010c7983 */ /* 0x000ee20000300800 */
[----:B------:R-:W-:-:S05]  /*b2ef0*/  IADD3 R8, P1, R17, R14, RZ ;  /* 0x0000000e11087210 */ /* 0x000fca0007f3e0ff */
[----:B------:R-:W-:Y:S01]  /*b2f00*/  IMAD.X R9, R18, 0x1, R16, P1 ;  /* 0x0000000112097824 */ /* 0x000fe200008e0610 */
[----:B------:R-:W-:-:S04]  /*b2f10*/  F2FP.SATFINITE.E4M3.F32.PACK_AB_MERGE_C R18, R27, R24, RZ ;  /* 0x000000181b12723e */ /* 0x000fc800048070ff */
[----:B------:R0:W-:Y:S01]  /*b2f20*/  STL.64 [R1+0x2140], R8 ;  /* 0x0021400801007387 */ /* 0x0001e20000100a00 */
[----:B------:R-:W-:Y:S01]  /*b2f30*/  F2FP.SATFINITE.E4M3.F32.PACK_AB_MERGE_C R14, R20, R19, RZ ;  /* 0x00000013140e723e */ /* 0x000fe200048070ff */
[----:B------:R-:W-:Y:S01]  /*b2f40*/  VIADD R17, R17, UR5 ;  /* 0x0000000511117c36 */ /* 0x000fe20008000000 */
[----:B------:R-:W-:Y:S01]  /*b2f50*/  ULDC UR5, c[0x0][0x248] ;  /* 0x0000920000057ab9 */ /* 0x000fe20000000800 */
[----:B0-----:R-:W3:Y:S04]  /*b2f60*/  LDL.LU R8, [R1+0x2118] ;  /* 0x0021180001087983 */ /* 0x001ee80000300800 */
[----:B------:R-:W3:Y:S04]  /*b2f70*/  LDL.LU R9, [R1+0x211c] ;  /* 0x00211c0001097983 */ /* 0x000ee80000300800 */
[----:B------:R-:W3:Y:S04]  /*b2f80*/  LDL.LU R13, [R1+0x2100] ;  /* 0x00210000010d7983 */ /* 0x000ee80000300800 */
[----:B------:R-:W3:Y:S04]  /*b2f90*/  LDL.LU R23, [R1+0x2104] ;  /* 0x0021040001177983 */ /* 0x000ee80000300800 */
[----:B------:R-:W3:Y:S04]  /*b2fa0*/  LDL.LU R21, [R1+0x2108] ;  /* 0x0021080001157983 */ /* 0x000ee80000300800 */
[----:B------:R-:W3:Y:S04]  /*b2fb0*/  LDL.LU R22, [R1+0x210c] ;  /* 0x00210c0001167983 */ /* 0x000ee80000300800 */
[----:B------:R-:W3:Y:S04]  /*b2fc0*/  LDL.LU R24, [R1+0x20f0] ;  /* 0x0020f00001187983 */ /* 0x000ee80000300800 */
[----:B------:R0:W-:Y:S04]  /*b2fd0*/  STL [R1+0x738], R18 ;  /* 0x0007381201007387 */ /* 0x0001e80000100800 */
[----:B------:R-:W3:Y:S04]  /*b2fe0*/  LDL.LU R27, [R1+0x20f4] ;  /* 0x0020f400011b7983 */ /* 0x000ee80000300800 */
[----:B------:R4:W-:Y:S01]  /*b2ff0*/  STL [R1+0x6fc], R14 ;  /* 0x0006fc0e01007387 */ /* 0x0009e20000100800 */
[----:B0-----:R-:W-:-:S03]  /*b3000*/  SHF.R.S32.HI R18, RZ, 0x1f, R17 ;  /* 0x0000001fff127819 */ /* 0x001fc60000011411 */
[----:B------:R-:W3:Y:S04]  /*b3010*/  LDL.LU R19, [R1+0x20f8] ;  /* 0x0020f80001137983 */ /* 0x000ee80000300800 */
[----:B------:R-:W3:Y:S01]  /*b3020*/  LDL.LU R20, [R1+0x20fc] ;  /* 0x0020fc0001147983 */ /* 0x000ee20000300800 */
[----:B----4-:R-:W-:Y:S02]  /*b3030*/  F2FP.SATFINITE.E4M3.F32.PACK_AB_MERGE_C R14, R7, R6, RZ ;  /* 0x00000006070e723e */ /* 0x010fe400048070ff */
[----:B------:R-:W-:-:S05]  /*b3040*/  IADD3 R6, P1, R17, R0, RZ ;  /* 0x0000000011067210 */ /* 0x000fca0007f3e0ff */
[----:B------:R-:W-:Y:S01]  /*b3050*/  IMAD.X R7, R18, 0x1, R2, P1 ;  /* 0x0000000112077824 */ /* 0x000fe200008e0602 */
[----:B------:R0:W-:Y:S04]  /*b3060*/  STL [R1+0x700], R14 ;  /* 0x0007000e01007387 */ /* 0x0001e80000100800 */
[----:B------:R2:W-:Y:S04]  /*b3070*/  STL.64 [R1+0x2130], R6 ;  /* 0x0021300601007387 */ /* 0x0005e80000100a00 */
[----:B0-----:R-:W4:Y:S01]  /*b3080*/  LDL.LU R14, [R1+0x20ec] ;  /* 0x0020ec00010e7983 */ /* 0x001f220000300800 */
[----:B--2---:R-:W-:-:S02]  /*b3090*/  F2FP.SATFINITE.E4M3.F32.PACK_AB_MERGE_C R7, R26, R25, RZ ;  /* 0x000000191a07723e */ /* 0x004fc400048070ff */
[----:B------:R-:W-:-:S03]  /*b30a0*/  F2FP.SATFINITE.E4M3.F32.PACK_AB_MERGE_C R6, R29, R28, RZ ;  /* 0x0000001c1d06723e */ /* 0x000fc600048070ff */
[----:B------:R-:W-:Y:S04]  /*b30b0*/  STL [R1+0x6f4], R7 ;  /* 0x0006f40701007387 */ /* 0x000fe80000100800 */
[----:B------:R-:W2:Y:S04]  /*b30c0*/  LDL.LU R25, [R1+0x20d0] ;  /* 0x0020d00001197983 */ /* 0x000ea80000300800 */
[----:B------:R0:W-:Y:S04]  /*b30d0*/  STL [R1+0x6f8], R6 ;  /* 0x0006f80601007387 */ /* 0x0001e80000100800 */
[----:B------:R-:W2:Y:S04]  /*b30e0*/  LDL.LU R26, [R1+0x20d4] ;  /* 0x0020d400011a7983 */ /* 0x000ea80000300800 */
[----:B------:R-:W2:Y:S01]  /*b30f0*/  LDL.LU R28, [R1+0x20d8] ;  /* 0x0020d800011c7983 */ /* 0x000ea20000300800 */
[----:B0-----:R-:W-:-:S03]  /*b3100*/  IADD3 R6, P1, R17, R3, RZ ;  /* 0x0000000311067210 */ /* 0x001fc60007f3e0ff */
[----:B------:R-:W2:Y:S02]  /*b3110*/  LDL R29, [R1+0x20dc] ;  /* 0x0020dc00011d7983 */ /* 0x000ea40000100800 */
[----:B------:R-:W-:Y:S02]  /*b3120*/  IMAD.X R7, R18, 0x1, R4, P1 ;  /* 0x0000000112077824 */ /* 0x000fe400008e0604 */
[----:B------:R0:W-:Y:S04]  /*b3130*/  STL [R1+0x6380], R3 ;  /* 0x0063800301007387 */ /* 0x0001e80000100800 */
[----:B0-----:R-:W4:Y:S04]  /*b3140*/  LDL.LU R3, [R1+0x20e8] ;  /* 0x0020e80001037983 */ /* 0x001f280000300800 */
[----:B------:R0:W-:Y:S04]  /*b3150*/  STL.64 [R1+0x2120], R6 ;  /* 0x0021200601007387 */ /* 0x0001e80000100a00 */
[----:B0-----:R-:W2:Y:S04]  /*b3160*/  LDL.LU.64 R6, [R1+0x63b0] ;  /* 0x0063b00001067983 */ /* 0x001ea80000300a00 */
[----:B------:R0:W-:Y:S04]  /*b3170*/  STL [R1+0x6384], R4 ;  /* 0x0063840401007387 */ /* 0x0001e80000100800 */
[----:B0-----:R-:W4:Y:S01]  /*b3180*/  LDL.LU R4, [R1+0x20e4] ;  /* 0x0020e40001047983 */ /* 0x001f220000300800 */
[----:B---3--:R-:W-:-:S03]  /*b3190*/  F2FP.SATFINITE.E4M3.F32.PACK_AB_MERGE_C R12, R12, R5, RZ ;  /* 0x000000050c0c723e */ /* 0x008fc600048070ff */
[----:B------:R-:W3:Y:S04]  /*b31a0*/  LDL.LU R5, [R1+0x63a8] ;  /* 0x0063a80001057983 */ /* 0x000ee80000300800 */
[----:B------:R0:W-:Y:S02]  /*b31b0*/  STL [R1+0x6e8], R12 ;  /* 0x0006e80c01007387 */ /* 0x0001e40000100800 */
[----:B0-----:R-:W-:-:S05]  /*b31c0*/  F2FP.SATFINITE.E4M3.F32.PACK_AB_MERGE_C R12, R9, R8, RZ ;  /* 0x00000008090c723e */ /* 0x001fca00048070ff */
[----:B------:R-:W-:Y:S01]  /*b31d0*/  STL [R1+0x6ec], R12 ;  /* 0x0006ec0c01007387 */ /* 0x000fe20000100800 */
[----:B---3--:R-:W-:-:S05]  /*b31e0*/  IADD3 R8, P1, R17, R5, RZ ;  /* 0x0000000511087210 */ /* 0x008fca0007f3e0ff */
[----:B--2---:R-:W-:-:S05]  /*b31f0*/  IMAD.X R9, R18, 0x1, R6, P1 ;  /* 0x0000000112097824 */ /* 0x004fca00008e0606 */
[----:B------:R0:W-:Y:S04]  /*b3200*/  STL.64 [R1+0x2110], R8 ;  /* 0x0021100801007387 */ /* 0x0001e80000100a00 */
[----:B0-----:R-:W2:Y:S01]  /*b3210*/  LDL.LU.64 R8, [R1+0x63a0] ;  /* 0x0063a00001087983 */ /* 0x001ea20000300a00 */
[----:B------:R-:W-:Y:S02]  /*b3220*/  F2FP.SATFINITE.E4M3.F32.PACK_AB_MERGE_C R13, R23, R13, RZ ;  /* 0x0000000d170d723e */ /* 0x000fe400048070ff */
[----:B------:R-:W-:Y:S02]  /*b3230*/  F2FP.SATFINITE.E4M3.F32.PACK_AB_MERGE_C R12, R22, R21, RZ ;  /* 0x00000015160c723e */ /* 0x000fe400048070ff */
[----:B------:R-:W3:Y:S04]  /*b3240*/  LDL.LU R21, [R1+0x20c0] ;  /* 0x0020c00001157983 */ /* 0x000ee80000300800 */
[----:B------:R-:W-:Y:S04]  /*b3250*/  STL [R1+0x6d8], R13 ;  /* 0x0006d80d01007387 */ /* 0x000fe80000100800 */
[----:B------:R-:W3:Y:S04]  /*b3260*/  LDL.LU R22, [R1+0x20c4] ;  /* 0x0020c40001167983 */ /* 0x000ee80000300800 */
[----:B------:R0:W-:Y:S02]  /*b3270*/  STL [R1+0x6dc], R12 ;  /* 0x0006dc0c01007387 */ /* 0x0001e40000100800 */
[----:B0-----:R-:W-:-:S02]  /*b3280*/  IADD3 R12, P1, R17, R7, RZ ;  /* 0x00000007110c7210 */ /* 0x001fc40007f3e0ff */
[----:B------:R0:W-:Y:S04]  /*b3290*/  STL.64 [R1+0x6378], R6 ;  /* 0x0063780601007387 */ /* 0x0001e80000100a00 */
[----:B0-----:R-:W4:Y:S01]  /*b32a0*/  LDL.LU R7, [R1+0x20e0] ;  /* 0x0020e00001077983 */ /* 0x001f220000300800 */
[----:B------:R-:W-:Y:S01]  /*b32b0*/  F2FP.SATFINITE.E4M3.F32.PACK_AB_MERGE_C R6, R20, R19, RZ ;  /* 0x000000131406723e */ /* 0x000fe200048070ff */
[----:B--2---:R-:W-:-:S05]  /*b32c0*/  IMAD.X R13, R18, 0x1, R8, P1 ;  /* 0x00000001120d7824 */ /* 0x004fca00008e0608 */
[----:B------:R0:W-:Y:S04]  /*b32d0*/  STL.64 [R1+0x2100], R12 ;  /* 0x0021000c01007387 */ /* 0x0001e80000100a00 */
[----:B------:R-:W2:Y:S01]  /*b32e0*/  LDL.LU R23, [R1+0x20cc] ;  /* 0x0020cc0001177983 */ /* 0x000ea20000300800 */
[----:B0-----:R-:W-:-:S05]  /*b32f0*/  F2FP.SATFINITE.E4M3.F32.PACK_AB_MERGE_C R12, R27, R24, RZ ;  /* 0x000000181b0c723e */ /* 0x001fca00048070ff */
[----:B------:R0:W-:Y:S04]  /*b3300*/  STL [R1+0x6c8], R12 ;  /* 0x0006c80c01007387 */ /* 0x0001e80000100800 */
[----:B------:R-:W2:Y:S01]  /*b3310*/  LDL.LU R24, [R1+0x970] ;  /* 0x0009700001187983 */ /* 0x000ea20000300800 */
[----:B0-----:R-:W-:-:S03]  /*b3320*/  IADD3 R12, P1, R17, R9, RZ ;  /* 0x00000009110c7210 */ /* 0x001fc60007f3e0ff */
[----:B------:R-:W-:Y:S04]  /*b3330*/  STL [R1+0x6cc], R6 ;  /* 0x0006cc0601007387 */ /* 0x000fe80000100800 */
[----:B------:R-:W2:Y:S01]  /*b3340*/  LDL.LU R27, [R1+0x974] ;  /* 0x00097400011b7983 */ /* 0x000ea20000300800 */
[----:B------:R-:W-:-:S03]  /*b3350*/  IMAD.X R13, R18, 0x1, R10, P1 ;  /* 0x00000001120d7824 */ /* 0x000fc600008e060a */
[----:B------:R-:W2:Y:S04]  /*b3360*/  LDL.LU R19, [R1+0x978] ;  /* 0x0009780001137983 */ /* 0x000ea80000300800 */
[----:B------:R-:W2:Y:S04]  /*b3370*/  LDL.LU R20, [R1+0x97c] ;  /* 0x00097c0001147983 */ /* 0x000ea80000300800 */
[----:B------:R0:W-:Y:S04]  /*b3380*/  STL.64 [R1+0x6388], R8 ;  /* 0x0063880801007387 */ /* 0x0001e80000100a00 */
[----:B0-----:R-:W2:Y:S04]  /*b3390*/  LDL.LU R9, [R1+0x20c8] ;  /* 0x0020c80001097983 */ /* 0x001ea80000300800 */
[----:B------:R0:W-:Y:S04]  /*b33a0*/  STL.64 [R1+0x20f0], R12 ;  /* 0x0020f00c01007387 */ /* 0x0001e80000100a00 */
[----:B0-----:R-:W3:Y:S01]  /*b33b0*/  LDL.LU.64 R12, [R1+0x6398] ;  /* 0x00639800010c7983 */ /* 0x001ee20000300a00 */
[----:B------:R-:W-:-:S02]  /*b33c0*/  IADD3 R6, P1, R17, R11, RZ ;  /* 0x0000000b11067210 */ /* 0x000fc40007f3e0ff */
[----:B----4-:R-:W-:Y:S02]  /*b33d0*/  F2FP.SATFINITE.E4M3.F32.PACK_AB_MERGE_C R4, R4, R7, RZ ;  /* 0x000000070404723e */ /* 0x010fe400048070ff */
[----:B------:R-:W-:-:S03]  /*b33e0*/  F2FP.SATFINITE.E4M3.F32.PACK_AB_MERGE_C R3, R14, R3, RZ ;  /* 0x000000030e03723e */ /* 0x000fc600048070ff */
[----:B------:R-:W-:Y:S04]  /*b33f0*/  STL [R1+0x6b4], R4 ;  /* 0x0006b40401007387 */ /* 0x000fe80000100800 */
[----:B------:R-:W-:Y:S04]  /*b3400*/  STL.64 [R1+0x6370], R10 ;  /* 0x0063700a01007387 */ /* 0x000fe80000100a00 */
[----:B------:R0:W-:Y:S02]  /*b3410*/  STL [R1+0x6b8], R3 ;  /* 0x0006b80301007387 */ /* 0x0001e40000100800 */
[----:B0-----:R-:W-:Y:S01]  /*b3420*/  F2FP.SATFINITE.E4M3.F32.PACK_AB_MERGE_C R3, R26, R25, RZ ;  /* 0x000000191a03723e */ /* 0x001fe200048070ff */
[----:B---3--:R-:W-:-:S05]  /*b3430*/  IMAD.X R7, R18, 0x1, R12, P1 ;  /* 0x0000000112077824 */ /* 0x008fca00008e060c */
[----:B------:R0:W-:Y:S04]  /*b3440*/  STL.64 [R1+0x20e0], R6 ;  /* 0x0020e00601007387 */ /* 0x0001e80000100a00 */
[----:B------:R-:W3:Y:S04]  /*b3450*/  LDL.LU R4, [R1+0x20b0] ;  /* 0x0020b00001047983 */ /* 0x000ee80000300800 */
[----:B------:R1:W-:Y:S01]  /*b3460*/  STL [R1+0x698], R3 ;  /* 0x0006980301007387 */ /* 0x0003e20000100800 */
[----:B0-----:R-:W-:Y:S02]  /*b3470*/  F2FP.SATFINITE.E4M3.F32.PACK_AB_MERGE_C R6, R29, R28, RZ ;  /* 0x0000001c1d06723e */ /* 0x001fe400048070ff */
[----:B------:R-:W-:Y:S01]  /*b3480*/  IADD3 R14, P1, R17, R13, RZ ;  /* 0x0000000d110e7210 */ /* 0x000fe20007f3e0ff */
[----:B-1----:R-:W3:Y:S04]  /*b3490*/  LDL.LU R3, [R1+0x20b4] ;  /* 0x0020b40001037983 */ /* 0x002ee80000300800 */
[----:B------:R0:W-:Y:S04]  /*b34a0*/  STL [R1+0x69c], R6 ;  /* 0x00069c0601007387 */ /* 0x0001e80000100800 */
[----:B0-----:R-:W4:Y:S04]  /*b34b0*/  LDL.LU R6, [R1+0x20b8] ;  /* 0x0020b80001067983 */ /* 0x001f280000300800 */
[----:B------:R-:W4:Y:S04]  /*b34c0*/  LDL.LU R7, [R1+0x20bc] ;  /* 0x0020bc0001077983 */ /* 0x000f280000300800 */
[----:B------:R-:W4:Y:S04]  /*b34d0*/  LDL.LU R10, [R1+0x20a0] ;  /* 0x0020a000010a7983 */ /* 0x000f280000300800 */
[----:B------:R-:W4:Y:S04]  /*b34e0*/  LDL.LU R11, [R1+0x20a4] ;  /* 0x0020a400010b7983 */ /* 0x000f280000300800 */
[----:B------:R-:W4:Y:S04]  /*b34f0*/  LDL.LU R26, [R1+0x20a8] ;  /* 0x0020a800011a7983 */ /* 0x000f280000300800 */
[----:B------:R-:W4:Y:S04]  /*b3500*/  LDL.LU R29, [R1+0x20ac] ;  /* 0x0020ac00011d7983 */ /* 0x000f280000300800 */
[----:B------:R0:W-:Y:S04]  /*b3510*/  STL [R1+0x20d8], R14 ;  /* 0x0020d80e01007387 */ /* 0x0001e80000100800 */
[----:B0-----:R-:W4:Y:S04]  /*b3520*/  LDL.LU.64 R14, [R1+0x6390] ;  /* 0x00639000010e7983 */ /* 0x001f280000300a00 */
[----:B------:R0:W-:Y:S04]  /*b3530*/  STL.64 [R1+0x6368], R12 ;  /* 0x0063680c01007387 */ /* 0x0001e80000100a00 */
[----:B0-----:R0:W4:Y:S01]  /*b3540*/  LDL.64 R12, [R1+0x20d8] ;  /* 0x0020d800010c7983 */ /* 0x0011220000100a00 */
[----:B------:R-:W-:-:S03]  /*b3550*/  F2FP.SATFINITE.E4M3.F32.PACK_AB_MERGE_C R8, R22, R21, RZ ;  /* 0x000000151608723e */ /* 0x000fc600048070ff */
[----:B------:R-:W4:Y:S01]  /*b3560*/  LDL.LU R25, [R1+0x2090] ;  /* 0x0020900001197983 */ /* 0x000f220000300800 */
[----:B--2---:R-:W-:-:S03]  /*b3570*/  F2FP.SATFINITE.E4M3.F32.PACK_AB_MERGE_C R9, R23, R9, RZ ;  /* 0x000000091709723e */ /* 0x004fc600048070ff */
[----:B------:R-:W2:Y:S01]  /*b3580*/  LDL.LU R28, [R1+0x2094] ;  /* 0x00209400011c7983 */ /* 0x000ea20000300800 */
[----:B---3--:R-:W-:Y:S01]  /*b3590*/  F2FP.SATFINITE.E4M3.F32.PACK_AB_MERGE_C R3, R3, R4, RZ ;  /* 0x000000040303723e */ /* 0x008fe200048070ff */
[----:B----4-:R-:W-:Y:S01]  /*b35a0*/  IMAD.X R13, R18, 0x1, R15, P1 ;  /* 0x00000001120d7824 */ /* 0x010fe200008e060f */
[----:B------:R-:W-:-:S04]  /*b35b0*/  IADD3 R12, P1, R17, R14, RZ ;  /* 0x0000000e110c7210 */ /* 0x000fc80007f3e0ff */
[----:B------:R1:W-:Y:S04]  /*b35c0*/  STL [R1+0x20dc], R13 ;  /* 0x0020dc0d01007387 */ /* 0x0003e80000100800 */
[----:B------:R3:W-:Y:S04]  /*b35d0*/  STL [R1+0x67c], R8 ;  /* 0x00067c0801007387 */ /* 0x0007e80000100800 */
[----:B------:R-:W4:Y:S01]  /*b35e0*/  LDL.LU R21, [R1+0x2098] ;  /* 0x0020980001157983 */ /* 0x000f220000300800 */
[----:B-1----:R-:W-:-:S03]  /*b35f0*/  IMAD.X R13, R18, 0x1, R16, P1 ;  /* 0x00000001120d7824 */ /* 0x002fc600008e0610 */
[----:B------:R-:W4:Y:S01]  /*b3600*/  LDL.LU R22, [R1+0x209c] ;  /* 0x00209c0001167983 */ /* 0x000f220000300800 */
[----:B---3--:R-:W-:-:S03]  /*b3610*/  F2FP.SATFINITE.E4M3.F32.PACK_AB_MERGE_C R8, R27, R24, RZ ;  /* 0x000000181b08723e */ /* 0x008fc600048070ff */
[----:B------:R1:W-:Y:S01]  /*b3620*/  STL.64 [R1+0x20d0], R12 ;  /* 0x0020d00c01007387 */ /* 0x0003e20000100a00 */
[----:B------:R-:W-:Y:S01]  /*b3630*/  VIADD R17, R17, UR5 ;  /* 0x0000000511117c36 */ /* 0x000fe20008000000 */
[----:B------:R-:W-:Y:S01]  /*b3640*/  F2FP.SATFINITE.E4M3.F32.PACK_AB_MERGE_C R7, R7, R6, RZ ;  /* 0x000000060707723e */ /* 0x000fe200048070ff */
[----:B------:R-:W-:Y:S01]  /*b3650*/  ULDC UR5, c[0x0][0x248] ;  /* 0x0000920000057ab9 */ /* 0x000fe20000000800 */
[----:B------:R-:W-:Y:S04]  /*b3660*/  STL [R1+0x684], R9 ;  /* 0x0006840901007387 */ /* 0x000fe80000100800 */
[----:B------:R3:W-:Y:S01]  /*b3670*/  STL [R1+0x198], R8 ;  /* 0x0001980801007387 */ /* 0x0007e20000100800 */
[----:B------:R-:W-:-:S03]  /*b3680*/  SHF.R.S32.HI R18, RZ, 0x1f, R17 ;  /* 0x0000001fff127819 */ /* 0x000fc60000011411 */
[----:B-1----:R-:W4:Y:S04]  /*b3690*/  LDL.LU R12, [R1+0x2080] ;  /* 0x00208000010c7983 */ /* 0x002f280000300800 */
[----:B------:R-:W4:Y:S01]  /*b36a0*/  LDL.LU R13, [R1+0x2084] ;  /* 0x00208400010d7983 */ /* 0x000f220000300800 */
[----:B---3--:R-:W-:-:S05]  /*b36b0*/  F2FP.SATFINITE.E4M3.F32.PACK_AB_MERGE_C R8, R20, R19, RZ ;  /* 0x000000131408723e */ /* 0x008fca00048070ff */
[----:B------:R1:W-:Y:S04]  /*b36c0*/  STL [R1+0x1a0], R8 ;  /* 0x0001a00801007387 */ /* 0x0003e80000100800 */
[----:B------:R-:W3:Y:S04]  /*b36d0*/  LDL.LU R19, [R1+0x2088] ;  /* 0x0020880001137983 */ /* 0x000ee80000300800 */
[----:B------:R-:W3:Y:S01]  /*b36e0*/  LDL.LU R20, [R1+0x208c] ;  /* 0x00208c0001147983 */ /* 0x000ee20000300800 */
[----:B-1----:R-:W-:-:S05]  /*b36f0*/  IADD3 R8, P1, R17, R0, RZ ;  /* 0x0000000011087210 */ /* 0x002fca0007f3e0ff */
[----:B------:R-:W-:-:S05]  /*b3700*/  IMAD.X R9, R18, 0x1, R2, P1 ;  /* 0x0000000112097824 */ /* 0x000fca00008e0602 */
[----:B------:R1:W-:Y:S04]  /*b3710*/  STL.64 [R1+0x20c0], R8 ;  /* 0x0020c00801007387 */ /* 0x0003e80000100a00 */
[----:B-1----:R-:W3:Y:S04]  /*b3720*/  LDL.LU.64 R8, [R1+0x6388] ;  /* 0x0063880001087983 */ /* 0x002ee80000300a00 */
[----:B------:R-:W3:Y:S04]  /*b3730*/  LDL.LU R23, [R1+0x2074] ;  /* 0x0020740001177983 */ /* 0x000ee80000300800 */
[----:B------:R-:W3:Y:S04]  /*b3740*/  LDL.LU R24, [R1+0x2078] ;  /* 0x0020780001187983 */ /* 0x000ee80000300800 */
[----:B------:R-:W3:Y:S04]  /*b3750*/  LDL.LU R27, [R1+0x207c] ;  /* 0x00207c00011b7983 */ /* 0x000ee80000300800 */
[----:B------:R-:W2:Y:S04]  /*b3760*/  LDL.LU R4, [R1+0x6384] ;  /* 0x0063840001047983 */ /* 0x000ea80000300800 */
[----:B------:R1:W-:Y:S04]  /*b3770*/  STL [R1+0x50c8], R3 ;  /* 0x0050c80301007387 */ /* 0x0003e80000100800 */
[----:B-1----:R-:W4:Y:S04]  /*b3780*/  LDL.LU R3, [R1+0x6380] ;  /* 0x0063800001037983 */ /* 0x002f280000300800 */
[----:B------:R2:W-:Y:S01]  /*b3790*/  STL [R1+0x50d4], R7 ;  /* 0x0050d40701007387 */ /* 0x0005e20000100800 */
[----:B----4-:R-:W-:-:S05]  /*b37a0*/  IADD3 R6, P1, R17, R3, RZ ;  /* 0x0000000311067210 */ /* 0x010fca0007f3e0ff */
[----:B--2---:R-:W-:-:S05]  /*b37b0*/  IMAD.X R7, R18, 0x1, R4, P1 ;  /* 0x0000000112077824 */ /* 0x004fca00008e0604 */
[----:B------:R1:W-:Y:S04]  /*b37c0*/  STL.64 [R1+0x20b0], R6 ;  /* 0x0020b00601007387 */ /* 0x0003e80000100a00 */
[----:B-1----:R-:W2:Y:S01]  /*b37d0*/  LDL.LU.64 R6, [R1+0x6378] ;  /* 0x0063780001067983 */ /* 0x002ea20000300a00 */
[----:B------:R-:W-:Y:S02]  /*b37e0*/  F2FP.SATFINITE.E4M3.F32.PACK_AB_MERGE_C R11, R11, R10, RZ ;  /* 0x0000000a0b0b723e */ /* 0x000fe400048070ff */
[----:B------:R-:W-:Y:S02]  /*b37f0*/  F2FP.SATFINITE.E4M3.F32.PACK_AB_MERGE_C R10, R29, R26, RZ ;  /* 0x0000001a1d0a723e */ /* 0x000fe400048070ff */
[----:B------:R-:W4:Y:S04]  /*b3800*/  LDL.LU R26, [R1+0x2068] ;  /* 0x00206800011a7983 */ /* 0x000f280000300800 */
[----:B------:R-:W-:Y:S04]  /*b3810*/  STL [R1+0x505c], R11 ;  /* 0x00505c0b01007387 */ /* 0x000fe80000100800 */
[----:B------:R-:W4:Y:S04]  /*b3820*/  LDL.LU R29, [R1+0x206c] ;  /* 0x00206c00011d7983 */ /* 0x000f280000300800 */
[----:B------:R1:W-:Y:S02]  /*b3830*/  STL [R1+0x5064], R10 ;  /* 0x0050640a01007387 */ /* 0x0003e40000100800 */
[----:B-1----:R-:W-:-:S02]  /*b3840*/  IADD3 R10, P1, R17, R5, RZ ;  /* 0x00000005110a7210 */ /* 0x002fc40007f3e0ff */
[----:B------:R1:W-:Y:S04]  /*b3850*/  STL.64 [R1+0x6360], R4 ;  /* 0x0063600401007387 */ /* 0x0003e80000100a00 */
[----:B-1----:R-:W4:Y:S04]  /*b3860*/  LDL.LU R5, [R1+0x2070] ;  /* 0x0020700001057983 */ /* 0x002f280000300800 */
[----:B------:R-:W4:Y:S01]  /*b3870*/  LDL.LU R4, [R1+0x2064] ;  /* 0x0020640001047983 */ /* 0x000f220000300800 */
[----:B--2---:R-:W-:-:S05]  /*b3880*/  IMAD.X R11, R18, 0x1, R6, P1 ;  /* 0x00000001120b7824 */ /* 0x004fca00008e0606 */
[----:B------:R1:W-:Y:S02]  /*b3890*/  STL.64 [R1+0x20a0], R10 ;  /* 0x0020a00a01007387 */ /* 0x0003e40000100a00 */
[----:B-1----:R-:W-:Y:S02]  /*b38a0*/  F2FP.SATFINITE.E4M3.F32.PACK_AB_MERGE_C R11, R28, R25, RZ ;  /* 0x000000191c0b723e */ /* 0x002fe400048070ff */
[----:B------:R-:W-:Y:S01]  /*b38b0*/  F2FP.SATFINITE.E4M3.F32.PACK_AB_MERGE_C R10, R22, R21, RZ ;  /* 0x00000015160a723e */ /* 0x000fe200048070ff */
[----:B------:R-:W2:Y:S04]  /*b38c0*/  LDL.LU R25, [R1+0x2050] ;  /* 0x0020500001197983 */ /* 0x000ea80000300800 */
[----:B------:R-:W-:Y:S04]  /*b38d0*/  STL [R1+0x4ff4], R11 ;  /* 0x004ff40b01007387 */ /* 0x000fe80000100800 */
[----:B------:R-:W2:Y:S04]  /*b38e0*/  LDL.LU R28, [R1+0x2054] ;  /* 0x00205400011c7983 */ /* 0x000ea80000300800 */
[----:B------:R1:W-:Y:S04]  /*b38f0*/  STL [R1+0x5004], R10 ;  /* 0x0050040a01007387 */ /* 0x0003e80000100800 */
[----:B------:R-:W2:Y:S04]  /*b3900*/  LDL.LU R21, [R1+0x2058] ;  /* 0x0020580001157983 */ /* 0x000ea80000300800 */
[----:B------:R-:W2:Y:S01]  /*b3910*/  LDL.LU R22, [R1+0x205c] ;  /* 0x00205c0001167983 */ /* 0x000ea20000300800 */
[----:B-1----:R-:W-:-:S03]  /*b3920*/  IADD3 R10, P1, R17, R7, RZ ;  /* 0x00000007110a7210 */ /* 0x002fc60007f3e0ff */
[----:B------:R1:W-:Y:S02]  /*b3930*/  STL.64 [R1+0x6358], R6 ;  /* 0x0063580601007387 */ /* 0x0003e40000100a00 */
[----:B---3--:R-:W-:Y:S02]  /*b3940*/  IMAD.X R11, R18, 0x1, R8, P1 ;  /* 0x00000001120b7824 */ /* 0x008fe400008e0608 */
[----:B-1----:R-:W3:Y:S04]  /*b3950*/  LDL.LU R7, [R1+0x2060] ;  /* 0x0020600001077983 */ /* 0x002ee80000300800 */
[----:B------:R1:W-:Y:S04]  /*b3960*/  STL.64 [R1+0x2090], R10 ;  /* 0x0020900a01007387 */ /* 0x0003e80000100a00 */
[----:B-1----:R-:W2:Y:S01]  /*b3970*/  LDL.LU.64 R10, [R1+0x6370] ;  /* 0x00637000010a7983 */ /* 0x002ea20000300a00 */
[----:B------:R-:W-:-:S02]  /*b3980*/  F2FP.SATFINITE.E4M3.F32.PACK_AB_MERGE_C R12, R13, R12, RZ ;  /* 0x0000000c0d0c723e */ /* 0x000fc400048070ff */
[----:B------:R-:W-:Y:S02]  /*b3990*/  F2FP.SATFINITE.E4M3.F32.PACK_AB_MERGE_C R6, R20, R19, RZ ;  /* 0x000000131406723e */ /* 0x000fe400048070ff */
[----:B------:R-:W3:Y:S04]  /*b39a0*/  LDL.LU R19, [R1+0x2040] ;  /* 0x0020400001137983 */ /* 0x000ee80000300800 */
[----:B------:R1:W-:Y:S04]  /*b39b0*/  STL [R1+0x4f30], R12 ;  /* 0x004f300c01007387 */ /* 0x0003e80000100800 */
[----:B------:R-:W3:Y:S01]  /*b39c0*/  LDL.LU R20, [R1+0x2044] ;  /* 0x0020440001147983 */ /* 0x000ee20000300800 */
[----:B-1----:R-:W-:-:S03]  /*b39d0*/  IADD3 R12, P1, R17, R9, RZ ;  /* 0x00000009110c7210 */ /* 0x002fc60007f3e0ff */
[----:B------:R-:W-:Y:S04]  /*b39e0*/  STL [R1+0x4f54], R6 ;  /* 0x004f540601007387 */ /* 0x000fe80000100800 */
[----:B------:R4:W-:Y:S02]  /*b39f0*/  STL.64 [R1+0x6350], R8 ;  /* 0x0063500801007387 */ /* 0x0009e40000100a00 */
[----:B----4-:R-:W-:Y:S01]  /*b3a00*/  F2FP.SATFINITE.E4M3.F32.PACK_AB_MERGE_C R8, R23, R5, RZ ;  /* 0x000000051708723e */ /* 0x010fe200048070ff */
[----:B--2---:R-:W-:-:S05]  /*b3a10*/  IMAD.X R13, R18, 0x1, R10, P1 ;  /* 0x00000001120d7824 */ /* 0x004fca00008e060a */
[----:B------:R1:W-:Y:S04]  /*b3a20*/  STL.64 [R1+0x2080], R12 ;  /* 0x0020800c01007387 */ /* 0x0003e80000100a00 */
[----:B-1----:R-:W2:Y:S04]  /*b3a30*/  LDL.LU.64 R12, [R1+0x6368] ;  /* 0x00636800010c7983 */ /* 0x002ea80000300a00 */
[----:B------:R-:W4:Y:S04]  /*b3a40*/  LDL.LU R5, [R1+0x2048] ;  /* 0x0020480001057983 */ /* 0x000f280000300800 */
[----:B------:R1:W-:Y:S04]  /*b3a50*/  STL [R1+0x217c], R8 ;  /* 0x00217c0801007387 */ /* 0x0003e80000100800 */
[----:B------:R-:W4:Y:S01]  /*b3a60*/  LDL.LU R23, [R1+0x204c] ;  /* 0x00204c0001177983 */ /* 0x000f220000300800 */
[----:B------:R-:W-:-:S02]  /*b3a70*/  F2FP.SATFINITE.E4M3.F32.PACK_AB_MERGE_C R6, R27, R24, RZ ;  /* 0x000000181b06723e */ /* 0x000fc400048070ff */
[----:B-1----:R-:W-:-:S03]  /*b3a80*/  IADD3 R8, P1, R17, R11, RZ ;  /* 0x0000000b11087210 */ /* 0x002fc60007f3e0ff */
[----:B------:R1:W-:Y:S01]  /*b3a90*/  STL [R1+0x50e8], R6 ;  /* 0x0050e80601007387 */ /* 0x0003e20000100800 */
[----:B---3--:R-:W-:-:S03]  /*b3aa0*/  F2FP.SATFINITE.E4M3.F32.PACK_AB_MERGE_C R4, R4, R7, RZ ;  /* 0x000000070404723e */ /* 0x008fc600048070ff */
[----:B------:R-:W3:Y:S04]  /*b3ab0*/  LDL.LU R24, [R1+0x2030] ;  /* 0x0020300001187983 */ /* 0x000ee80000300800 */
[----:B------:R-:W3:Y:S04]  /*b3ac0*/  LDL.LU R27, [R1+0x2034] ;  /* 0x00203400011b7983 */ /* 0x000ee80000300800 */
[----:B------:R0:W-:Y:S04]  /*b3ad0*/  STL.64 [R1+0x6348], R10 ;  /* 0x0063480a01007387 */ /* 0x0001e80000100a00 */
[----:B-1----:R-:W3:Y:S04]  /*b3ae0*/  LDL.LU R6, [R1+0x2038] ;  /* 0x0020380001067983 */ /* 0x002ee80000300800 */
[----:B------:R-:W3:Y:S01]  /*b3af0*/  LDL.LU R7, [R1+0x203c] ;  /* 0x00203c0001077983 */ /* 0x000ee20000300800 */
[----:B--2---:R-:W-:Y:S01]  /*b3b00*/  IMAD.X R9, R18, 0x1, R12, P1 ;  /* 0x0000000112097824 */ /* 0x004fe200008e060c */
[----:B0-----:R-:W-:-:S04]  /*b3b10*/  IADD3 R10, P1, R17, R13, RZ ;  /* 0x0000000d110a7210 */ /* 0x001fc80007f3e0ff */
[----:B------:R0:W-:Y:S04]  /*b3b20*/  STL.64 [R1+0x2070], R8 ;  /* 0x0020700801007387 */ /* 0x0001e80000100a00 */
[----:B------:R1:W-:Y:S01]  /*b3b30*/  STL [R1+0x20a8], R4 ;  /* 0x0020a80401007387 */ /* 0x0003e20000100800 */
[----:B------:R-:W-:-:S03]  /*b3b40*/  IMAD.X R11, R18, 0x1, R15, P1 ;  /* 0x00000001120b7824 */ /* 0x000fc600008e060f */
[----:B0-----:R-:W2:Y:S01]  /*b3b50*/  LDL.LU R8, [R1+0x2020] ;  /* 0x0020200001087983 */ /* 0x001ea20000300800 */
[----:B-1----:R-:W-:-:S03]  /*b3b60*/  F2FP.SATFINITE.E4M3.F32.PACK_AB_MERGE_C R4, R29, R26, RZ ;  /* 0x0000001a1d04723e */ /* 0x002fc600048070ff */
[----:B------:R-:W2:Y:S04]  /*b3b70*/  LDL.LU R9, [R1+0x2024] ;  /* 0x0020240001097983 */ /* 0x000ea80000300800 */
[----:B------:R0:W-:Y:S04]  /*b3b80*/  STL [R1+0x20f8], R4 ;  /* 0x0020f80401007387 */ /* 0x0001e80000100800 */
[----:B------:R-:W2:Y:S04]  /*b3b90*/  LDL.LU R26, [R1+0x2028] ;  /* 0x00202800011a7983 */ /* 0x000ea80000300800 */
[----:B------:R-:W2:Y:S04]  /*b3ba0*/  LDL.LU R29, [R1+0x202c] ;  /* 0x00202c00011d7983 */ /* 0x000ea80000300800 */
[----:B------:R1:W-:Y:S01]  /*b3bb0*/  STL.64 [R1+0x2060], R10 ;  /* 0x0020600a01007387 */ /* 0x0003e20000100a00 */
[----:B0-----:R-:W-:-:S02]  /*b3bc0*/  F2FP.SATFINITE.E4M3.F32.PACK_AB_MERGE_C R4, R28, R25, RZ ;  /* 0x000000191c04723e */ /* 0x001fc400048070ff */
[----:B-1----:R-:W-:-:S03]  /*b3bd0*/  IADD3 R10, P1, R17, R14, RZ ;  /* 0x0000000e110a7210 */ /* 0x002fc60007f3e0ff */
[----:B------:R0:W-:Y:S02]  /*b3be0*/  STL [R1+0x2068], R4 ;  /* 0x0020680401007387 */ /* 0x0001e40000100800 */
[----:B------:R-:W-:Y:S01]  /*b3bf0*/  IMAD.X R11, R18, 0x1, R16, P1 ;  /* 0x00000001120b7824 */ /* 0x000fe200008e0610 */
[----:B0-----:R-:W-:-:S04]  /*b3c00*/  F2FP.SATFINITE.E4M3.F32.PACK_AB_MERGE_C R4, R22, R21, RZ ;  /* 0x000000151604723e */ /* 0x001fc800048070ff */
[----:B------:R0:W-:Y:S01]  /*b3c10*/  STL.64 [R1+0x2050], R10 ;  /* 0x0020500a01007387 */ /* 0x0001e20000100a00 */
[----:B------:R-:W-:Y:S01]  /*b3c20*/  VIADD R17, R17, UR5 ;  /* 0x0000000511117c36 */ /* 0x000fe20008000000 */
[----:B----4-:R-:W-:Y:S01]  /*b3c30*/  F2FP.SATFINITE.E4M3.F32.PACK_AB_MERGE_C R23, R23, R5, RZ ;  /* 0x000000051717723e */ /* 0x010fe200048070ff */
[----:B------:R-:W-:Y:S01]  /*b3c40*/  ULDC UR5, c[0x0][0x248] ;  /* 0x0000920000057ab9 */ /* 0x000fe20000000800 */
[----:B0-----:R-:W4:Y:S04]  /*b3c50*/  LDL.LU R10, [R1+0x2010] ;  /* 0x00201000010a7983 */ /* 0x001f280000300800 */
[----:B------:R-:W4:Y:S04]  /*b3c60*/  LDL.LU R11, [R1+0x2014] ;  /* 0x00201400010b7983 */ /* 0x000f280000300800 */
[----:B------:R0:W-:Y:S04]  /*b3c70*/  STL [R1+0x205c], R4 ;  /* 0x00205c0401007387 */ /* 0x0001e80000100800 */
[----:B------:R-:W4:Y:S04]  /*b3c80*/  LDL.LU R25, [R1+0x2018] ;  /* 0x0020180001197983 */ /* 0x000f280000300800 */
[----:B------:R-:W4:Y:S01]  /*b3c90*/  LDL.LU R22, [R1+0x201c] ;  /* 0x00201c0001167983 */ /* 0x000f220000300800 */
[----:B0-----:R-:W-:-:S03]  /*b3ca0*/  F2FP.SATFINITE.E4M3.F32.PACK_AB_MERGE_C R4, R20, R19, RZ ;  /* 0x000000131404723e */ /* 0x001fc600048070ff */
[----:B------:R-:W4:Y:S01]  /*b3cb0*/  LDL.LU R28, [R1+0x2000] ;  /* 0x00200000011c7983 */ /* 0x000f220000300800 */
[----:B------:R-:W-:-:S03]  /*b3cc0*/  SHF.R.S32.HI R18, RZ, 0x1f, R17 ;  /* 0x0000001fff127819 */ /* 0x000fc60000011411 */
[----:B------:R-:W4:Y:S04]  /*b3cd0*/  LDL.LU R21, [R1+0x2004] ;  /* 0x0020040001157983 */ /* 0x000f280000300800 */
[----:B------:R0:W-:Y:S04]  /*b3ce0*/  STL [R1+0x2058], R4 ;  /* 0x0020580401007387 */ /* 0x0001e80000100800 */
[----:B------:R-:W4:Y:S04]  /*b3cf0*/  LDL.LU R19, [R1+0x2008] ;  /* 0x0020080001137983 */ /* 0x000f280000300800 */
[----:B------:R-:W4:Y:S01]  /*b3d00*/  LDL.LU R20, [R1+0x200c] ;  /* 0x00200c0001147983 */ /* 0x000f220000300800 */
[----:B0-----:R-:W-:-:S05]  /*b3d10*/  IADD3 R4, P1, R17, R0, RZ ;  /* 0x0000000011047210 */ /* 0x001fca0007f3e0ff */
[----:B------:R-:W-:Y:S01]  /*b3d20*/  IMAD.X R5, R18, 0x1, R2, P1 ;  /* 0x0000000112057824 */ /* 0x000fe200008e0602 */
[----:B------:R-:W-:Y:S04]  /*b3d30*/  STL [R1+0x204c], R23 ;  /* 0x00204c1701007387 */ /* 0x000fe80000100800 */
[----:B------:R0:W-:Y:S04]  /*b3d40*/  STL.64 [R1+0x2040], R4 ;  /* 0x0020400401007387 */ /* 0x0001e80000100a00 */
[----:B0-----:R-:W2:Y:S01]  /*b3d50*/  LDL.LU.64 R4, [R1+0x6360] ;  /* 0x0063600001047983 */ /* 0x001ea20000300a00 */
[----:B---3--:R-:W-:-:S02]  /*b3d60*/  F2FP.SATFINITE.E4M3.F32.PACK_AB_MERGE_C R27, R27, R24, RZ ;  /* 0x000000181b1b723e */ /* 0x008fc400048070ff */
[----:B------:R-:W-:Y:S01]  /*b3d70*/  F2FP.SATFINITE.E4M3.F32.PACK_AB_MERGE_C R7, R7, R6, RZ ;  /* 0x000000060707723e */ /* 0x000fe200048070ff */
[----:B------:R-:W3:Y:S01]  /*b3d80*/  LDL.LU R23, [R1+0x1ff4] ;  /* 0x001ff40001177983 */ /* 0x000ee20000300800 */
[----:B------:R-:W-:-:S03]  /*b3d90*/  IADD3 R6, P1, R17, R3, RZ ;  /* 0x0000000311067210 */ /* 0x000fc60007f3e0ff */
[----:B------:R-:W3:Y:S04]  /*b3da0*/  LDL.LU R24, [R1+0x1ff8] ;  /* 0x001ff80001187983 */ /* 0x000ee80000300800 */
[----:B------:R0:W-:Y:S04]  /*b3db0*/  STL [R1+0x2048], R27 ;  /* 0x0020481b01007387 */ /* 0x0001e80000100800 */
[----:B0-----:R-:W3:Y:S04]  /*b3dc0*/  LDL.LU R27, [R1+0x1ffc] ;  /* 0x001ffc00011b7983 */ /* 0x001ee80000300800 */
[----:B------:R2:W-:Y:S04]  /*b3dd0*/  STL [R1+0x5114], R7 ;  /* 0x0051140701007387 */ /* 0x0005e80000100800 */
[----:B------:R-:W-:Y:S01]  /*b3de0*/  STL.64 [R1+0x6340], R2 ;  /* 0x0063400201007387 */ /* 0x000fe20000100a00 */
[----:B--2---:R-:W-:-:S05]  /*b3df0*/  IMAD.X R7, R18, 0x1, R4, P1 ;  /* 0x0000000112077824 */ /* 0x004fca00008e0604 */
[----:B------:R0:W-:Y:S04]  /*b3e00*/  STL.64 [R1+0x2030], R6 ;  /* 0x0020300601007387 */ /* 0x0001e80000100a00 */
[----:B0-----:R-:W2:Y:S01]  /*b3e10*/  LDL.LU.64 R6, [R1+0x6358] ;  /* 0x0063580001067983 */ /* 0x001ea20000300a00 */
[----:B------:R-:W-:Y:S02]  /*b3e20*/  F2FP.SATFINITE.E4M3.F32.PACK_AB_MERGE_C R3, R9, R8, RZ ;  /* 0x000000080903723e */ /* 0x000fe400048070ff */
[----:B------:R-:W-:Y:S01]  /*b3e30*/  F2FP.SATFINITE.E4M3.F32.PACK_AB_MERGE_C R8, R29, R26, RZ ;  /* 0x0000001a1d08723e */ /* 0x000fe200048070ff */
[----:B------:R-:W3:Y:S04]  /*b3e40*/  LDL.LU R2, [R1+0x1fe0] ;  /* 0x001fe00001027983 */ /* 0x000ee80000300800 */
[----:B------:R0:W-:Y:S04]  /*b3e50*/  STL [R1+0x2038], R3 ;  /* 0x0020380301007387 */ /* 0x0001e80000100800 */
[----:B0-----:R-:W3:Y:S04]  /*b3e60*/  LDL.LU R3, [R1+0x1fe4] ;  /* 0x001fe40001037983 */ /* 0x001ee80000300800 */
[----:B------:R0:W-:Y:S04]  /*b3e70*/  STL [R1+0x202c], R8 ;  /* 0x00202c0801007387 */ /* 0x0001e80000100800 */
[----:B------:R-:W3:Y:S04]  /*b3e80*/  LDL.LU R26, [R1+0x1fe8] ;  /* 0x001fe800011a7983 */ /* 0x000ee80000300800 */
[----:B------:R-:W3:Y:S01]  /*b3e90*/  LDL.LU R29, [R1+0x1fec] ;  /* 0x001fec00011d7983 */ /* 0x000ee20000300800 */
[----:B0-----:R-:W-:-:S03]  /*b3ea0*/  IADD3 R8, P1, R17, R5, RZ ;  /* 0x0000000511087210 */ /* 0x001fc60007f3e0ff */
[----:B------:R0:W-:Y:S04]  /*b3eb0*/  STL.64 [R1+0x6338], R4 ;  /* 0x0063380401007387 */ /* 0x0001e80000100a00 */
[----:B0-----:R-:W3:Y:S01]  /*b3ec0*/  LDL.LU R5, [R1+0x1ff0] ;  /* 0x001ff00001057983 */ /* 0x001ee20000300800 */
[----:B--2---:R-:W-:-:S05]  /*b3ed0*/  IMAD.X R9, R18, 0x1, R6, P1 ;  /* 0x0000000112097824 */ /* 0x004fca00008e0606 */
[----:B------:R0:W-:Y:S04]  /*b3ee0*/  STL.64 [R1+0x2020], R8 ;  /* 0x0020200801007387 */ /* 0x0001e80000100a00 */
[----:B0-----:R-:W2:Y:S01]  /*b3ef0*/  LDL.LU.64 R8, [R1+0x6350] ;  /* 0x0063500001087983 */ /* 0x001ea20000300a00 */
[----:B----4-:R-:W-:Y:S02]  /*b3f00*/  F2FP.SATFINITE.E4M3.F32.PACK_AB_MERGE_C R10, R11, R10, RZ ;  /* 0x0000000a0b0a723e */ /* 0x010fe400048070ff */
[----:B------:R-:W-:Y:S02]  /*b3f10*/  F2FP.SATFINITE.E4M3.F32.PACK_AB_MERGE_C R4, R22, R25, RZ ;  /* 0x000000191604723e */ /* 0x000fe400048070ff */
[----:B------:R-:W4:Y:S04]  /*b3f20*/  LDL.LU R25, [R1+0x1fd0] ;  /* 0x001fd00001197983 */ /* 0x000f280000300800 */
[----:B------:R0:W-:Y:S04]  /*b3f30*/  STL [R1+0x2028], R10 ;  /* 0x0020280a01007387 */ /* 0x0001e80000100800 */
[----:B------:R-:W4:Y:S01]  /*b3f40*/  LDL.LU R22, [R1+0x1fd4] ;  /* 0x001fd40001167983 */ /* 0x000f220000300800 */
[----:B0-----:R-:W-:-:S03]  /*b3f50*/  IADD3 R10, P1, R17, R7, RZ ;  /* 0x00000007110a7210 */ /* 0x001fc60007f3e0ff */
[----:B------:R-:W-:Y:S04]  /*b3f60*/  STL [R1+0x201c], R4 ;  /* 0x00201c0401007387 */ /* 0x000fe80000100800 */
[----:B------:R-:W-:Y:S01]  /*b3f70*/  STL.64 [R1+0x6330], R6 ;  /* 0x0063300601007387 */ /* 0x000fe20000100a00 */
[----:B--2---:R-:W-:-:S05]  /*b3f80*/  IMAD.X R11, R18, 0x1, R8, P1 ;  /* 0x00000001120b7824 */ /* 0x004fca00008e0608 */
[----:B------:R0:W-:Y:S04]  /*b3f90*/  STL.64 [R1+0x2010], R10 ;  /* 0x0020100a01007387 */ /* 0x0001e80000100a00 */
[----:B0-----:R-:W2:Y:S01]  /*b3fa0*/  LDL.LU.64 R10, [R1+0x6348] ;  /* 0x00634800010a7983 */ /* 0x001ea20000300a00 */
[----:B------:R-:W-:-:S03]  /*b3fb0*/  F2FP.SATFINITE.E4M3.F32.PACK_AB_MERGE_C R6, R21, R28, RZ ;  /* 0x0000001c1506723e */ /* 0x000fc600048070ff */
[----:B------:R-:W4:Y:S01]  /*b3fc0*/  LDL.LU R28, [R1+0x1fd8] ;  /* 0x001fd800011c7983 */ /* 0x000f220000300800 */
[----:B------:R-:W-:-:S03]  /*b3fd0*/  F2FP.SATFINITE.E4M3.F32.PACK_AB_MERGE_C R4, R20, R19, RZ ;  /* 0x000000131404723e */ /* 0x000fc600048070ff */
[----:B------:R0:W-:Y:S04]  /*b3fe0*/  STL [R1+0x2018], R6 ;  /* 0x0020180601007387 */ /* 0x0001e80000100800 */
[----:B------:R-:W4:Y:S01]  /*b3ff0*/  LDL.LU R21, [R1+0x1fdc] ;  /* 0x001fdc0001157983 */ /* 0x000f220000300800 */
[----:B0-----:R-:W-:-:S03]  /*b4000*/  IADD3 R6, P1, R17, R9, RZ ;  /* 0x0000000911067210 */ /* 0x001fc60007f3e0ff */
[----:B------:R-:W-:Y:S01]  /*b4010*/  STL [R1+0x200c], R4 ;  /* 0x00200c0401007387 */ /* 0x000fe20000100800 */
[----:B---3--:R-:W-:-:S03]  /*b4020*/  F2FP.SATFINITE.E4M3.F32.PACK_AB_MERGE_C R5, R23, R5, RZ ;  /* 0x000000051705723e */ /* 0x008fc600048070ff */
[----:B------:R-:W3:Y:S04]  /*b4030*/  LDL.LU R19, [R1+0x1fc0] ;  /* 0x001fc00001137983 */ /* 0x000ee80000300800 */
[----:B------:R-:W3:Y:S04]  /*b4040*/  LDL.LU R20, [R1+0x1fc4] ;  /* 0x001fc40001147983 */ /* 0x000ee80000300800 */
[----:B------:R0:W-:Y:S01]  /*b4050*/  STL.64 [R1+0x6328], R8 ;  /* 0x0063280801007387 */ /* 0x0001e20000100a00 */
[----:B------:R-:W-:Y:S02]  /*b4060*/  F2FP.SATFINITE.E4M3.F32.PACK_AB_MERGE_C R3, R3, R2, RZ ;  /* 0x000000020303723e */ /* 0x000fe400048070ff */
[----:B------:R-:W-:Y:S01]  /*b4070*/  F2FP.SATFINITE.E4M3.F32.PACK_AB_MERGE_C R2, R29, R26, RZ ;  /* 0x0000001a1d02723e */ /* 0x000fe200048070ff */
[----:B--2---:R-:W-:Y:S01]  /*b4080*/  IMAD.X R7, R18, 0x1, R10, P1 ;  /* 0x0000000112077824 */ /* 0x004fe200008e060a */
[----:B0-----:R-:W-:-:S04]  /*b4090*/  IADD3 R8, P1, R17, R11, RZ ;  /* 0x0000000b11087210 */ /* 0x001fc80007f3e0ff */
[----:B------:R0:W-:Y:S01]  /*b40a0*/  STL.64 [R1+0x2000], R6 ;  /* 0x0020000601007387 */ /* 0x0001e20000100a00 */
[----:B------:R-:W-:-:S03]  /*b40b0*/  IMAD.X R9, R18, 0x1, R12, P1 ;  /* 0x0000000112097824 */ /* 0x000fc600008e060c */
[----:B------:R-:W2:Y:S04]  /*b40c0*/  LDL.LU R4, [R1+0x1fc8] ;  /* 0x001fc80001047983 */ /* 0x000ea80000300800 */
[----:B------:R1:W-:Y:S01]  /*b40d0*/  STL [R1+0x2008], R5 ;  /* 0x0020080501007387 */ /* 0x0003e20000100800 */
[----:B0-----:R-:W-:-:S03]  /*b40e0*/  F2FP.SATFINITE.E4M3.F32.PACK_AB_MERGE_C R6, R27, R24, RZ ;  /* 0x000000181b06723e */ /* 0x001fc600048070ff */
[----:B-1----:R-:W2:Y:S04]  /*b40f0*/  LDL.LU R5, [R1+0x1fcc] ;  /* 0x001fcc0001057983 */ /* 0x002ea80000300800 */
[----:B------:R-:W-:Y:S04]  /*b4100*/  STL [R1+0x5120], R6 ;  /* 0x0051200601007387 */ /* 0x000fe80000100800 */
[----:B------:R-:W2:Y:S04]  /*b4110*/  LDL.LU R7, [R1+0x1fb0] ;  /* 0x001fb00001077983 */ /* 0x000ea80000300800 */
[----:B------:R-:W2:Y:S04]  /*b4120*/  LDL.LU R23, [R1+0x1fb4] ;  /* 0x001fb40001177983 */ /* 0x000ea80000300800 */
[----:B------:R-:W2:Y:S04]  /*b4130*/  LDL.LU R24, [R1+0x1fb8] ;  /* 0x001fb80001187983 */ /* 0x000ea80000300800 */
[----:B------:R-:W2:Y:S04]  /*b4140*/  LDL.LU R27, [R1+0x1fbc] ;  /* 0x001fbc00011b7983 */ /* 0x000ea80000300800 */
[----:B------:R0:W-:Y:S04]  /*b4150*/  STL.64 [R1+0x1ff0], R8 ;  /* 0x001ff00801007387 */ /* 0x0001e80000100a00 */
[----:B0-----:R-:W2:Y:S04]  /*b4160*/  LDL.LU R8, [R1+0x1fa0] ;  /* 0x001fa00001087983 */ /* 0x001ea80000300800 */
[----:B------:R-:W-:Y:S04]  /*b4170*/  STL [R1+0x1ff8], R3 ;  /* 0x001ff80301007387 */ /* 0x000fe80000100800 */
[----:B------:R-:W2:Y:S04]  /*b4180*/  LDL.LU R9, [R1+0x1fa4] ;  /* 0x001fa40001097983 */ /* 0x000ea80000300800 */
[----:B------:R0:W-:Y:S04]  /*b4190*/  STL [R1+0x1fec], R2 ;  /* 0x001fec0201007387 */ /* 0x0001e80000100800 */
[----:B------:R-:W2:Y:S04]  /*b41a0*/  LDL.LU R26, [R1+0x1fa8] ;  /* 0x001fa800011a7983 */ /* 0x000ea80000300800 */
[----:B------:R-:W2:Y:S01]  /*b41b0*/  LDL.LU R29, [R1+0x1fac] ;  /* 0x001fac00011d7983 */ /* 0x000ea20000300800 */
[----:B0-----:R-:W-:-:S05]  /*b41c0*/  IADD3 R2, P1, R17, R13, RZ ;  /* 0x0000000d11027210 */ /* 0x001fca0007f3e0ff */
[----:B------:R-:W-:Y:S01]  /*b41d0*/  IMAD.X R3, R18, 0x1, R15, P1 ;  /* 0x0000000112037824 */ /* 0x000fe200008e060f */
[----:B------:R0:W-:Y:S04]  /*b41e0*/  STL.64 [R1+0x6320], R12 ;  /* 0x0063200c01007387 */ /* 0x0001e80000100a00 */
[----:B------:R4:W-:Y:S04]  /*b41f0*/  STL.64 [R1+0x1fe0], R2 ;  /* 0x001fe00201007387 */ /* 0x0009e80000100a00 */
[----:B0-----:R-:W2:Y:S01]  /*b4200*/  LDL.LU R12, [R1+0x1f90] ;  /* 0x001f9000010c7983 */ /* 0x001ea20000300800 */
[----:B----4-:R-:W-:-:S03]  /*b4210*/  F2FP.SATFINITE.E4M3.F32.PACK_AB_MERGE_C R2, R22, R25, RZ ;  /* 0x000000191602723e */ /* 0x010fc600048070ff */
[----:B------:R-:W4:Y:S04]  /*b4220*/  LDL.LU R13, [R1+0x1f94] ;  /* 0x001f9400010d7983 */ /* 0x000f280000300800 */
[----:B------:R0:W-:Y:S04]  /*b4230*/  STL [R1+0x1fe8], R2 ;  /* 0x001fe80201007387 */ /* 0x0001e80000100800 */
[----:B------:R-:W4:Y:S04]  /*b4240*/  LDL.LU R25, [R1+0x1f98] ;  /* 0x001f980001197983 */ /* 0x000f280000300800 */
[----:B------:R-:W4:Y:S01]  /*b4250*/  LDL.LU R22, [R1+0x1f9c] ;  /* 0x001f9c0001167983 */ /* 0x000f220000300800 */
[----:B0-----:R-:W-:-:S05]  /*b4260*/  IADD3 R2, P1, R17, R14, RZ ;  /* 0x0000000e11027210 */ /* 0x001fca0007f3e0ff */
[----:B------:R-:W-:-:S05]  /*b4270*/  IMAD.X R3, R18, 0x1, R16, P1 ;  /* 0x0000000112037824 */ /* 0x000fca00008e0610 */
[----:B------:R0:W-:Y:S04]  /*b4280*/  STL.64 [R1+0x1fd0], R2 ;  /* 0x001fd00201007387 */ /* 0x0001e80000100a00 */
[----:B0-----:R-:W4:Y:S01]  /*b4290*/  LDL.LU.64 R2, [R1+0x6340] ;  /* 0x0063400001027983 */ /* 0x001f220000300a00 */
[----:B------:R-:W-:Y:S02]  /*b42a0*/  F2FP.SATFINITE.E4M3.F32.PACK_AB_MERGE_C R18, R21, R28, RZ ;  /* 0x0000001c1512723e */ /* 0x000fe400048070ff */
[----:B---3--:R-:W-:Y:S01]  /*b42b0*/  F2FP.SATFINITE.E4M3.F32.PACK_AB_MERGE_C R6, R20, R19, RZ ;  /* 0x000000131406723e */ /* 0x008fe200048070ff */
[----:B------:R-:W3:Y:S01]  /*b42c0*/  LDL.LU R28, [R1+0x1f80] ;  /* 0x001f8000011c7983 */ /* 0x000ee20000300800 */
[----:B------:R-:W-:Y:S01]  /*b42d0*/  VIADD R17, R17, UR5 ;  /* 0x0000000511117c36 */ /* 0x000fe20008000000 */
[----:B------:R-:W-:-:S02]  /*b42e0*/  ULDC UR5, c[0x0][0x248] ;  /* 0x0000920000057ab9 */ /* 0x000fc40000000800 */
[----:B------:R0:W-:Y:S04]  /*b42f0*/  STL [R1+0x1fdc], R18 ;  /* 0x001fdc1201007387 */ /* 0x0001e80000100800 */
[----:B------:R-:W3:Y:S04]  /*b4300*/  LDL.LU R21, [R1+0x1f84] ;  /* 0x001f840001157983 */ /* 0x000ee80000300800 */
[----:B------:R2:W-:Y:S01]  /*b4310*/  STL [R1+0x1fd8], R6 ;  /* 0x001fd80601007387 */ /* 0x0005e20000100800 */
[----:B0-----:R-:W-:-:S03]  /*b4320*/  SHF.R.S32.HI R18, RZ, 0x1f, R17 ;  /* 0x0000001fff127819 */ /* 0x001fc60000011411 */
[----:B------:R-:W3:Y:S04]  /*b4330*/  LDL.LU R19, [R1+0x1f88] ;  /* 0x001f880001137983 */ /* 0x000ee80000300800 */
[----:B------:R-:W3:Y:S01]  /*b4340*/  LDL.LU R20, [R1+0x1f8c] ;  /* 0x001f8c0001147983 */ /* 0x000ee20000300800 */
[----:B--2---:R-:W-:Y:S02]  /*b4350*/  F2FP.SATFINITE.E4M3.F32.PACK_AB_MERGE_C R6, R5, R4, RZ ;  /* 0x000000040506723e */ /* 0x004fe400048070ff */
[----:B------:R-:W-:-:S03]  /*b4360*/  IADD3 R4, P1, R17, R0, RZ ;  /* 0x0000000011047210 */ /* 0x000fc60007f3e0ff */
[----:B------:R-:W-:Y:S02]  /*b4370*/  STL [R1+0x1fcc], R6 ;  /* 0x001fcc0601007387 */ /* 0x000fe40000100800 */
[----:B----4-:R-:W-:-:S05]  /*b4380*/  IMAD.X R5, R18, 0x1, R2, P1 ;  /* 0x0000000112057824 */ /* 0x010fca00008e0602 */
[----:B------:R0:W-:Y:S04]  /*b4390*/  STL.64 [R1+0x1fc0], R4 ;  /* 0x001fc00401007387 */ /* 0x0001e80000100a00 */
[----:B0-----:R-:W2:Y:S01]  /*b43a0*/  LDL.LU.64 R4, [R1+0x6338] ;  /* 0x0063380001047983 */ /* 0x001ea20000300a00 */
[----:B------:R-:W-:Y:S02]  /*b43b0*/  F2FP.SATFINITE.E4M3.F32.PACK_AB_MERGE_C R7, R23, R7, RZ ;  /* 0x000000071707723e */ /* 0x000fe400048070ff */
[----:B------:R-:W-:Y:S01]  /*b43c0*/  F2FP.SATFINITE.E4M3.F32.PACK_AB_MERGE_C R6, R27, R24, RZ ;  /* 0x000000181b06723e */ /* 0x000fe200048070ff */
[----:B------:R-:W4:Y:S04]  /*b43d0*/  LDL.LU R23, [R1+0x1f64] ;  /* 0x001f640001177983 */ /* 0x000f280000300800 */
[----:B------:R-:W-:Y:S04]  /*b43e0*/  STL [R1+0x1fc8], R7 ;  /* 0x001fc80701007387 */ /* 0x000fe80000100800 */
[----:B------:R-:W4:Y:S04]  /*b43f0*/  LDL.LU R24, [R1+0x1f68] ;  /* 0x001f680001187983 */ /* 0x000f280000300800 */
[----:B------:R0:W-:Y:S04]  /*b4400*/  STL [R1+0x513c], R6 ;  /* 0x00513c0601007387 */ /* 0x0001e80000100800 */
[----:B------:R-:W4:Y:S01]  /*b4410*/  LDL.LU R27, [R1+0x1f6c] ;  /* 0x001f6c00011b7983 */ /* 0x000f220000300800 */
[----:B0-----:R-:W-:-:S05]  /*b4420*/  IADD3 R6, P1, R17, R3, RZ ;  /* 0x0000000311067210 */ /* 0x001fca0007f3e0ff */
[----:B--2---:R-:W-:-:S05]  /*b4430*/  IMAD.X R7, R18, 0x1, R4, P1 ;  /* 0x0000000112077824 */ /* 0x004fca00008e0604 */
[----:B------:R0:W-:Y:S04]  /*b4440*/  STL.64 [R1+0x1fb0], R6 ;  /* 0x001fb00601007387 */ /* 0x0001e80000100a00 */
[----:B0-----:R-:W2:Y:S01]  /*b4450*/  LDL.LU.64 R6, [R1+0x6330] ;  /* 0x0063300001067983 */ /* 0x001ea20000300a00 */
[----:B------:R-:W-:Y:S02]  /*b4460*/  F2FP.SATFINITE.E4M3.F32.PACK_AB_MERGE_C R9, R9, R8, RZ ;  /* 0x000000080909723e */ /* 0x000fe400048070ff */
[----:B------:R-:W-:Y:S02]  /*b4470*/  F2FP.SATFINITE.E4M3.F32.PACK_AB_MERGE_C R8, R29, R26, RZ ;  /* 0x0000001a1d08723e */ /* 0x000fe400048070ff */
[----:B------:R-:W4:Y:S04]  /*b4480*/  LDL.LU R26, [R1+0x1f50] ;  /* 0x001f5000011a7983 */ /* 0x000f280000300800 */
[----:B------:R-:W-:Y:S04]  /*b4490*/  STL [R1+0x978], R9 ;  /* 0x0009780901007387 */ /* 0x000fe80000100800 */
[----:B------:R-:W4:Y:S04]  /*b44a0*/  LDL.LU R29, [R1+0x1f54] ;  /* 0x001f5400011d7983 */ /* 0x000f280000300800 */
[----:B------:R0:W-:Y:S02]  /*b44b0*/  STL [R1+0x97c], R8 ;  /* 0x00097c0801007387 */ /* 0x0001e40000100800 */
[----:B0-----:R-:W-:-:S02]  /*b44c0*/  IADD3 R8, P1, R17, R5, RZ ;  /* 0x0000000511087210 */ /* 0x001fc40007f3e0ff */
[----:B------:R0:W-:Y:S04]  /*b44d0*/  STL.64 [R1+0x6318], R4 ;  /* 0x0063180401007387 */ /* 0x0001e80000100a00 */
[----:B0-----:R-:W4:Y:S04]  /*b44e0*/  LDL.LU R4, [R1+0x1f7c] ;  /* 0x001f7c0001047983 */ /* 0x001f280000300800 */
[----:B------:R-:W4:Y:S01]  /*b44f0*/  LDL.LU R5, [R1+0x1f60] ;  /* 0x001f600001057983 */ /* 0x000f220000300800 */
        /* <DEDUP_REMOVED lines=14> */
[----:B------:R3:W-:Y:S02]  /*b45e0*/  STL.64 [R1+0x1f90], R12 ;  /* 0x001f900c01007387 */ /* 0x0007e40000100a00 */
[----:B---3--:R-:W-:Y:S02]  /*b45f0*/  F2FP.SATFINITE.E4M3.F32.PACK_AB_MERGE_C R13, R21, R28, RZ ;  /* 0x0000001c150d723e */ /* 0x008fe400048070ff */
[----:B------:R-:W-:Y:S01]  /*b4600*/  F2FP.SATFINITE.E4M3.F32.PACK_AB_MERGE_C R12, R20, R19, RZ ;  /* 0x00000013140c723e */ /* 0x000fe200048070ff */
[----:B------:R-:W2:Y:S04]  /*b4610*/  LDL.LU R28, [R1+0x1f40] ;  /* 0x001f4000011c7983 */ /* 0x000ea80000300800 */
[----:B------:R-:W-:Y:S04]  /*b4620*/  STL [R1+0x78c], R13 ;  /* 0x00078c0d01007387 */ /* 0x000fe80000100800 */
[----:B------:R-:W2:Y:S04]  /*b4630*/  LDL.LU R21, [R1+0x1f44] ;  /* 0x001f440001157983 */ /* 0x000ea80000300800 */
[----:B------:R0:W-:Y:S04]  /*b4640*/  STL [R1+0x79c], R12 ;  /* 0x00079c0c01007387 */ /* 0x0001e80000100800 */
[----:B------:R1:W-:Y:S01]  /*b4650*/  STL.64 [R1+0x6308], R8 ;  /* 0x0063080801007387 */ /* 0x0003e20000100a00 */
[----:B0-----:R-:W-:-:S05]  /*b4660*/  IADD3 R12, P1, R17, R9, RZ ;  /* 0x00000009110c7210 */ /* 0x001fca0007f3e0ff */
[----:B------:R-:W-:Y:S01]  /*b4670*/  IMAD.X R13, R18, 0x1, R10, P1 ;  /* 0x00000001120d7824 */ /* 0x000fe200008e060a */
[----:B-1----:R-:W3:Y:S04]  /*b4680*/  LDL.LU R9, [R1+0x1f70] ;  /* 0x001f700001097983 */ /* 0x002ee80000300800 */
[----:B------:R0:W-:Y:S04]  /*b4690*/  STL.64 [R1+0x1f80], R12 ;  /* 0x001f800c01007387 */ /* 0x0001e80000100a00 */
[----:B0-----:R-:W2:Y:S04]  /*b46a0*/  LDL.LU.64 R12, [R1+0x6320] ;  /* 0x00632000010c7983 */ /* 0x001ea80000300a00 */
[----:B------:R-:W2:Y:S04]  /*b46b0*/  LDL.LU R19, [R1+0x1f48] ;  /* 0x001f480001137983 */ /* 0x000ea80000300800 */
[----:B------:R-:W2:Y:S01]  /*b46c0*/  LDL.LU R20, [R1+0x1f4c] ;  /* 0x001f4c0001147983 */ /* 0x000ea20000300800 */
[----:B----4-:R-:W-:-:S02]  /*b46d0*/  F2FP.SATFINITE.E4M3.F32.PACK_AB_MERGE_C R4, R4, R7, RZ ;  /* 0x000000070404723e */ /* 0x010fc400048070ff */
[----:B------:R-:W-:Y:S02]  /*b46e0*/  F2FP.SATFINITE.E4M3.F32.PACK_AB_MERGE_C R5, R23, R5, RZ ;  /* 0x000000051705723e */ /* 0x000fe400048070ff */
[----:B------:R-:W-:Y:S02]  /*b46f0*/  F2FP.SATFINITE.E4M3.F32.PACK_AB_MERGE_C R29, R29, R26, RZ ;  /* 0x0000001a1d1d723e */ /* 0x000fe400048070ff */
[----:B------:R-:W-:Y:S02]  /*b4700*/  F2FP.SATFINITE.E4M3.F32.PACK_AB_MERGE_C R22, R22, R25, RZ ;  /* 0x000000191616723e */ /* 0x000fe400048070ff */
[----:B---3--:R-:W-:Y:S02]  /*b4710*/  F2FP.SATFINITE.E4M3.F32.PACK_AB_MERGE_C R8, R6, R9, RZ ;  /* 0x000000090608723e */ /* 0x008fe400048070ff */
[----:B------:R-:W-:-:S03]  /*b4720*/  IADD3 R6, P1, R17, R11, RZ ;  /* 0x0000000b11067210 */ /* 0x000fc60007f3e0ff */
[----:B------:R-:W-:Y:S04]  /*b4730*/  STL [R1+0x73c], R8 ;  /* 0x00073c0801007387 */ /* 0x000fe80000100800 */
[----:B------:R0:W-:Y:S01]  /*b4740*/  STL [R1+0x515c], R4 ;  /* 0x00515c0401007387 */ /* 0x0001e20000100800 */
[----:B--2---:R-:W-:Y:S01]  /*b4750*/  IMAD.X R7, R18, 0x1, R12, P1 ;  /* 0x0000000112077824 */ /* 0x004fe200008e060c */
[----:B0-----:R-:W-:-:S04]  /*b4760*/  F2FP.SATFINITE.E4M3.F32.PACK_AB_MERGE_C R4, R27, R24, RZ ;  /* 0x000000181b04723e */ /* 0x001fc800048070ff */
[----:B------:R0:W-:Y:S04]  /*b4770*/  STL.64 [R1+0x1f70], R6 ;  /* 0x001f700601007387 */ /* 0x0001e80000100a00 */
[----:B0-----:R-:W2:Y:S04]  /*b4780*/  LDL.LU R6, [R1+0x1f34] ;  /* 0x001f340001067983 */ /* 0x001ea80000300800 */
[----:B------:R-:W-:Y:S04]  /*b4790*/  STL [R1+0x6f0], R5 ;  /* 0x0006f00501007387 */ /* 0x000fe80000100800 */
[----:B------:R-:W3:Y:S04]  /*b47a0*/  LDL.LU R7, [R1+0x1f38] ;  /* 0x001f380001077983 */ /* 0x000ee80000300800 */
[----:B------:R0:W-:Y:S04]  /*b47b0*/  STL [R1+0x514c], R4 ;  /* 0x00514c0401007387 */ /* 0x0001e80000100800 */
[----:B------:R-:W3:Y:S01]  /*b47c0*/  LDL.LU R27, [R1+0x1f3c] ;  /* 0x001f3c00011b7983 */ /* 0x000ee20000300800 */
[----:B0-----:R-:W-:-:S03]  /*b47d0*/  IADD3 R4, P1, R17, R13, RZ ;  /* 0x0000000d11047210 */ /* 0x001fc60007f3e0ff */
[----:B------:R-:W-:Y:S02]  /*b47e0*/  STL.64 [R1+0x6300], R12 ;  /* 0x0063000c01007387 */ /* 0x000fe40000100a00 */
[----:B------:R-:W-:Y:S02]  /*b47f0*/  IMAD.X R5, R18, 0x1, R15, P1 ;  /* 0x0000000112057824 */ /* 0x000fe400008e060f */
[----:B------:R-:W4:Y:S04]  /*b4800*/  LDL.LU R8, [R1+0x1f24] ;  /* 0x001f240001087983 */ /* 0x000f280000300800 */
[----:B------:R0:W-:Y:S04]  /*b4810*/  STL [R1+0x5a04], R29 ;  /* 0x005a041d01007387 */ /* 0x0001e80000100800 */
[----:B------:R1:W-:Y:S04]  /*b4820*/  STL.64 [R1+0x1f60], R4 ;  /* 0x001f600401007387 */ /* 0x0003e80000100a00 */
[----:B0-----:R-:W4:Y:S04]  /*b4830*/  LDL.LU R29, [R1+0x1f20] ;  /* 0x001f2000011d7983 */ /* 0x001f280000300800 */
[----:B------:R-:W4:Y:S01]  /*b4840*/  LDL.LU R9, [R1+0x1f28] ;  /* 0x001f280001097983 */ /* 0x000f220000300800 */
[----:B-1----:R-:W-:-:S03]  /*b4850*/  IADD3 R4, P1, R17, R14, RZ ;  /* 0x0000000e11047210 */ /* 0x002fc60007f3e0ff */
[----:B------:R-:W4:Y:S02]  /*b4860*/  LDL.LU R26, [R1+0x1f2c] ;  /* 0x001f2c00011a7983 */ /* 0x000f240000300800 */
[----:B------:R-:W-:Y:S02]  /*b4870*/  IMAD.X R5, R18, 0x1, R16, P1 ;  /* 0x0000000112057824 */ /* 0x000fe400008e0610 */
[----:B------:R-:W-:Y:S01]  /*b4880*/  VIADD R17, R17, UR5 ;  /* 0x0000000511117c36 */ /* 0x000fe20008000000 */
[----:B------:R-:W-:Y:S02]  /*b4890*/  ULDC UR5, c[0x0][0x248] ;  /* 0x0000920000057ab9 */ /* 0x000fe40000000800 */
[----:B------:R0:W-:Y:S04]  /*b48a0*/  STL.64 [R1+0x1f50], R4 ;  /* 0x001f500401007387 */ /* 0x0001e80000100a00 */
[----:B------:R-:W4:Y:S04]  /*b48b0*/  LDL.LU R12, [R1+0x1f10] ;  /* 0x001f1000010c7983 */ /* 0x000f280000300800 */
[----:B------:R-:W4:Y:S01]  /*b48c0*/  LDL.LU R13, [R1+0x1f14] ;  /* 0x001f1400010d7983 */ /* 0x000f220000300800 */
[----:B0-----:R-:W-:-:S03]  /*b48d0*/  F2FP.SATFINITE.E4M3.F32.PACK_AB_MERGE_C R4, R21, R28, RZ ;  /* 0x0000001c1504723e */ /* 0x001fc600048070ff */
[----:B------:R-:W4:Y:S04]  /*b48e0*/  LDL.LU R23, [R1+0x1f18] ;  /* 0x001f180001177983 */ /* 0x000f280000300800 */
[----:B------:R-:W4:Y:S01]  /*b48f0*/  LDL.LU R25, [R1+0x1f1c] ;  /* 0x001f1c0001197983 */ /* 0x000f220000300800 */
[----:B------:R-:W-:-:S03]  /*b4900*/  SHF.R.S32.HI R18, RZ, 0x1f, R17 ;  /* 0x0000001fff127819 */ /* 0x000fc60000011411 */
[----:B------:R0:W-:Y:S01]  /*b4910*/  STL [R1+0x59f8], R22 ;  /* 0x0059f81601007387 */ /* 0x0001e20000100800 */
[----:B------:R-:W-:-:S03]  /*b4920*/  F2FP.SATFINITE.E4M3.F32.PACK_AB_MERGE_C R28, R20, R19, RZ ;  /* 0x00000013141c723e */ /* 0x000fc600048070ff */
[----:B0-----:R-:W2:Y:S04]  /*b4930*/  LDL.LU R22, [R1+0x1f30] ;  /* 0x001f300001167983 */ /* 0x001ea80000300800 */
[----:B------:R0:W-:Y:S04]  /*b4940*/  STL [R1+0x6d0], R4 ;  /* 0x0006d00401007387 */ /* 0x0001e80000100800 */
[----:B------:R-:W4:Y:S04]  /*b4950*/  LDL.LU R24, [R1+0x1f00] ;  /* 0x001f000001187983 */ /* 0x000f280000300800 */
[----:B------:R-:W4:Y:S01]  /*b4960*/  LDL.LU R21, [R1+0x1f04] ;  /* 0x001f040001157983 */ /* 0x000f220000300800 */
[----:B0-----:R-:W-:-:S03]  /*b4970*/  IADD3 R4, P1, R17, R0, RZ ;  /* 0x0000000011047210 */ /* 0x001fc60007f3e0ff */
[----:B------:R-:W4:Y:S02]  /*b4980*/  LDL.LU R19, [R1+0x1f08] ;  /* 0x001f080001137983 */ /* 0x000f240000300800 */
[----:B------:R-:W-:Y:S02]  /*b4990*/  IMAD.X R5, R18, 0x1, R2, P1 ;  /* 0x0000000112057824 */ /* 0x000fe400008e0602 */
[----:B------:R-:W4:Y:S04]  /*b49a0*/  LDL.LU R20, [R1+0x1f0c] ;  /* 0x001f0c0001147983 */ /* 0x000f280000300800 */
[----:B------:R-:W-:Y:S04]  /*b49b0*/  STL [R1+0x5df0], R28 ;  /* 0x005df01c01007387 */ /* 0x000fe80000100800 */
[----:B------:R0:W-:Y:S04]  /*b49c0*/  STL.64 [R1+0x1f40], R4 ;  /* 0x001f400401007387 */ /* 0x0001e80000100a00 */
[----:B0-----:R-:W4:Y:S01]  /*b49d0*/  LDL.LU.64 R4, [R1+0x6318] ;  /* 0x0063180001047983 */ /* 0x001f220000300a00 */
[----:B---3--:R-:W-:-:S05]  /*b49e0*/  F2FP.SATFINITE.E4M3.F32.PACK_AB_MERGE_C R27, R27, R7, RZ ;  /* 0x000000071b1b723e */ /* 0x008fca00048070ff */
[----:B------:R-:W-:Y:S01]  /*b49f0*/  STL [R1+0x5a38], R27 ;  /* 0x005a381b01007387 */ /* 0x000fe20000100800 */
[----:B--2---:R-:W-:-:S05]  /*b4a00*/  F2FP.SATFINITE.E4M3.F32.PACK_AB_MERGE_C R6, R6, R22, RZ ;  /* 0x000000160606723e */ /* 0x004fca00048070ff */
[----:B------:R0:W-:Y:S02]  /*b4a10*/  STL [R1+0x6c0], R6 ;  /* 0x0006c00601007387 */ /* 0x0001e40000100800 */
[----:B0-----:R-:W-:Y:S02]  /*b4a20*/  IADD3 R6, P1, R17, R3, RZ ;  /* 0x0000000311067210 */ /* 0x001fe40007f3e0ff */
[----:B------:R-:W-:Y:S03]  /*b4a30*/  STL [R1+0x62f0], R3 ;  /* 0x0062f00301007387 */ /* 0x000fe60000100800 */
[----:B----4-:R-:W-:-:S05]  /*b4a40*/  IMAD.X R7, R18, 0x1, R4, P1 ;  /* 0x0000000112077824 */ /* 0x010fca00008e0604 */
[----:B------:R0:W-:Y:S04]  /*b4a50*/  STL.64 [R1+0x1f30], R6 ;  /* 0x001f300601007387 */ /* 0x0001e80000100a00 */
[----:B0-----:R-:W2:Y:S01]  /*b4a60*/  LDL.LU.64 R6, [R1+0x6310] ;  /* 0x0063100001067983 */ /* 0x001ea20000300a00 */
[----:B------:R-:W-:-:S03]  /*b4a70*/  F2FP.SATFINITE.E4M3.F32.PACK_AB_MERGE_C R8, R8, R29, RZ ;  /* 0x0000001d0808723e */ /* 0x000fc600048070ff */
[----:B------:R0:W-:Y:S01]  /*b4a80*/  STL [R1+0x62f4], R4 ;  /* 0x0062f40401007387 */ /* 0x0001e20000100800 */
[----:B------:R-:W-:-:S03]  /*b4a90*/  F2FP.SATFINITE.E4M3.F32.PACK_AB_MERGE_C R26, R26, R9, RZ ;  /* 0x000000091a1a723e */ /* 0x000fc600048070ff */
[----:B0-----:R-:W3:Y:S04]  /*b4aa0*/  LDL.LU R4, [R1+0x1ee0] ;  /* 0x001ee00001047983 */ /* 0x001ee80000300800 */
[----:B------:R-:W3:Y:S04]  /*b4ab0*/  LDL.LU R3, [R1+0x1ee4] ;  /* 0x001ee40001037983 */ /* 0x000ee80000300800 */
[----:B------:R0:W-:Y:S04]  /*b4ac0*/  STL [R1+0x6a4], R8 ;  /* 0x0006a40801007387 */ /* 0x0001e80000100800 */
[----:B------:R-:W4:Y:S04]  /*b4ad0*/  LDL.LU R27, [R1+0x1ee8] ;  /* 0x001ee800011b7983 */ /* 0x000f280000300800 */
[----:B------:R-:W4:Y:S01]  /*b4ae0*/  LDL.LU R29, [R1+0x1eec] ;  /* 0x001eec00011d7983 */ /* 0x000f220000300800 */
[----:B0-----:R-:W-:-:S03]  /*b4af0*/  IADD3 R8, P1, R17, R5, RZ ;  /* 0x0000000511087210 */ /* 0x001fc60007f3e0ff */
[----:B------:R-:W-:Y:S02]  /*b4b00*/  STL [R1+0x5a5c], R26 ;  /* 0x005a5c1a01007387 */ /* 0x000fe40000100800 */
[----:B--2---:R-:W-:-:S05]  /*b4b10*/  IMAD.X R9, R18, 0x1, R6, P1 ;  /* 0x0000000112097824 */ /* 0x004fca00008e0606 */
[----:B------:R0:W-:Y:S04]  /*b4b20*/  STL.64 [R1+0x1f20], R8 ;  /* 0x001f200801007387 */ /* 0x0001e80000100a00 */
[----:B0-----:R-:W2:Y:S01]  /*b4b30*/  LDL.LU.64 R8, [R1+0x6308] ;  /* 0x0063080001087983 */ /* 0x001ea20000300a00 */
[----:B------:R-:W-:-:S03]  /*b4b40*/  F2FP.SATFINITE.E4M3.F32.PACK_AB_MERGE_C R12, R13, R12, RZ ;  /* 0x0000000c0d0c723e */ /* 0x000fc600048070ff */
[----:B------:R-:W4:Y:S01]  /*b4b50*/  LDL.LU R22, [R1+0x1ed4] ;  /* 0x001ed40001167983 */ /* 0x000f220000300800 */
[----:B------:R-:W-:-:S03]  /*b4b60*/  F2FP.SATFINITE.E4M3.F32.PACK_AB_MERGE_C R25, R25, R23, RZ ;  /* 0x000000171919723e */ /* 0x000fc600048070ff */
[----:B------:R0:W-:Y:S04]  /*b4b70*/  STL [R1+0x680], R12 ;  /* 0x0006800c01007387 */ /* 0x0001e80000100800 */
[----:B------:R1:W-:Y:S01]  /*b4b80*/  STL [R1+0x5a80], R25 ;  /* 0x005a801901007387 */ /* 0x0003e20000100800 */
[----:B0-----:R-:W-:-:S03]  /*b4b90*/  IADD3 R12, P1, R17, R7, RZ ;  /* 0x00000007110c7210 */ /* 0x001fc60007f3e0ff */
[----:B-1----:R-:W4:Y:S04]  /*b4ba0*/  LDL.LU R25, [R1+0x1ed0] ;  /* 0x001ed00001197983 */ /* 0x002f280000300800 */
[----:B------:R0:W-:Y:S04]  /*b4bb0*/  STL.64 [R1+0x62e8], R6 ;  /* 0x0062e80601007387 */ /* 0x0001e80000100a00 */
[----:B0-----:R-:W3:Y:S04]  /*b4bc0*/  LDL.LU R6, [R1+0x1ef8] ;  /* 0x001ef80001067983 */ /* 0x001ee80000300800 */
[----:B------:R-:W3:Y:S01]  /*b4bd0*/  LDL.LU R7, [R1+0x1efc] ;  /* 0x001efc0001077983 */ /* 0x000ee20000300800 */
[----:B--2---:R-:W-:-:S05]  /*b4be0*/  IMAD.X R13, R18, 0x1, R8, P1 ;  /* 0x00000001120d7824 */ /* 0x004fca00008e0608 */
[----:B------:R0:W-:Y:S04]  /*b4bf0*/  STL.64 [R1+0x1f10], R12 ;  /* 0x001f100c01007387 */ /* 0x0001e80000100a00 */
[----:B------:R-:W2:Y:S01]  /*b4c00*/  LDL.LU R26, [R1+0x1ed8] ;  /* 0x001ed800011a7983 */ /* 0x000ea20000300800 */
[----:B0-----:R-:W-:Y:S02]  /*b4c10*/  F2FP.SATFINITE.E4M3.F32.PACK_AB_MERGE_C R12, R21, R24, RZ ;  /* 0x00000018150c723e */ /* 0x001fe400048070ff */
[----:B------:R-:W-:-:S03]  /*b4c20*/  F2FP.SATFINITE.E4M3.F32.PACK_AB_MERGE_C R24, R20, R19, RZ ;  /* 0x000000131418723e */ /* 0x000fc600048070ff */
[----:B------:R0:W-:Y:S04]  /*b4c30*/  STL [R1+0x66c], R12 ;  /* 0x00066c0c01007387 */ /* 0x0001e80000100800 */
[----:B------:R-:W2:Y:S04]  /*b4c40*/  LDL.LU R28, [R1+0x1edc] ;  /* 0x001edc00011c7983 */ /* 0x000ea80000300800 */
[----:B------:R-:W2:Y:S01]  /*b4c50*/  LDL.LU R23, [R1+0x960] ;  /* 0x0009600001177983 */ /* 0x000ea20000300800 */
[----:B0-----:R-:W-:-:S03]  /*b4c60*/  IADD3 R12, P1, R17, R9, RZ ;  /* 0x00000009110c7210 */ /* 0x001fc60007f3e0ff */
[----:B------:R-:W2:Y:S04]  /*b4c70*/  LDL.LU R21, [R1+0x964] ;  /* 0x0009640001157983 */ /* 0x000ea80000300800 */
[----:B------:R-:W2:Y:S01]  /*b4c80*/  LDL.LU R19, [R1+0x968] ;  /* 0x0009680001137983 */ /* 0x000ea20000300800 */
[----:B------:R-:W-:-:S03]  /*b4c90*/  IMAD.X R13, R18, 0x1, R10, P1 ;  /* 0x00000001120d7824 */ /* 0x000fc600008e060a */
[----:B------:R-:W2:Y:S04]  /*b4ca0*/  LDL.LU R20, [R1+0x96c] ;  /* 0x00096c0001147983 */ /* 0x000ea80000300800 */
[----:B------:R0:W-:Y:S04]  /*b4cb0*/  STL [R1+0x5ab0], R24 ;  /* 0x005ab01801007387 */ /* 0x0001e80000100800 */
[----:B0-----:R-:W4:Y:S04]  /*b4cc0*/  LDL.LU R24, [R1+0x1ef4] ;  /* 0x001ef40001187983 */ /* 0x001f280000300800 */
[----:B------:R0:W-:Y:S04]  /*b4cd0*/  STL.64 [R1+0x62f8], R8 ;  /* 0x0062f80801007387 */ /* 0x0001e80000100a00 */
[----:B0-----:R-:W4:Y:S04]  /*b4ce0*/  LDL.LU R9, [R1+0x1ef0] ;  /* 0x001ef00001097983 */ /* 0x001f280000300800 */
[----:B------:R0:W-:Y:S04]  /*b4cf0*/  STL.64 [R1+0x1f00], R12 ;  /* 0x001f000c01007387 */ /* 0x0001e80000100a00 */
[----:B0-----:R-:W2:Y:S01]  /*b4d00*/  LDL.LU.64 R12, [R1+0x6300] ;  /* 0x00630000010c7983 */ /* 0x001ea20000300a00 */
[----:B---3--:R-:W-:-:S02]  /*b4d10*/  F2FP.SATFINITE.E4M3.F32.PACK_AB_MERGE_C R8, R7, R6, RZ ;  /* 0x000000060708723e */ /* 0x008fc400048070ff */
[----:B------:R-:W-:Y:S02]  /*b4d20*/  IADD3 R6, P1, R17, R11, RZ ;  /* 0x0000000b11067210 */ /* 0x000fe40007f3e0ff */
[----:B------:R-:W-:Y:S02]  /*b4d30*/  F2FP.SATFINITE.E4M3.F32.PACK_AB_MERGE_C R3, R3, R4, RZ ;  /* 0x000000040303723e */ /* 0x000fe400048070ff */
[----:B----4-:R-:W-:-:S05]  /*b4d40*/  F2FP.SATFINITE.E4M3.F32.PACK_AB_MERGE_C R9, R24, R9, RZ ;  /* 0x000000091809723e */ /* 0x010fca00048070ff */
[----:B------:R-:W-:Y:S04]  /*b4d50*/  STL [R1+0x654], R9 ;  /* 0x0006540901007387 */ /* 0x000fe80000100800 */
[----:B------:R-:W-:Y:S01]  /*b4d60*/  STL.64 [R1+0x62e0], R10 ;  /* 0x0062e00a01007387 */ /* 0x000fe20000100a00 */
[----:B--2---:R-:W-:-:S03]  /*b4d70*/  IMAD.X R7, R18, 0x1, R12, P1 ;  /* 0x0000000112077824 */ /* 0x004fc600008e060c */
[----:B------:R-:W-:Y:S04]  /*b4d80*/  STL [R1+0x5174], R8 ;  /* 0x0051740801007387 */ /* 0x000fe80000100800 */
[----:B------:R-:W-:Y:S04]  /*b4d90*/  STL.64 [R1+0x1ef0], R6 ;  /* 0x001ef00601007387 */ /* 0x000fe80000100a00 */
[----:B------:R-:W2:Y:S04]  /*b4da0*/  LDL.LU R4, [R1+0x1ec0] ;  /* 0x001ec00001047983 */ /* 0x000ea80000300800 */
[----:B------:R0:W-:Y:S04]  /*b4db0*/  STL [R1+0x64c], R3 ;  /* 0x00064c0301007387 */ /* 0x0001e80000100800 */
[----:B0-----:R-:W2:Y:S01]  /*b4dc0*/  LDL.LU R3, [R1+0x1ec4] ;  /* 0x001ec40001037983 */ /* 0x001ea20000300800 */
[----:B------:R-:W-:-:S02]  /*b4dd0*/  F2FP.SATFINITE.E4M3.F32.PACK_AB_MERGE_C R6, R29, R27, RZ ;  /* 0x0000001b1d06723e */ /* 0x000fc400048070ff */
[----:B------:R-:W-:-:S03]  /*b4de0*/  IADD3 R8, P1, R17, R13, RZ ;  /* 0x0000000d11087210 */ /* 0x000fc60007f3e0ff */
[----:B------:R0:W-:Y:S02]  /*b4df0*/  STL [R1+0x5168], R6 ;  /* 0x0051680601007387 */ /* 0x0001e40000100800 */
[----:B------:R-:W-:Y:S02]  /*b4e00*/  IMAD.X R9, R18, 0x1, R15, P1 ;  /* 0x0000000112097824 */ /* 0x000fe400008e060f */
[----:B0-----:R-:W3:Y:S04]  /*b4e10*/  LDL.LU R6, [R1+0x1ec8] ;  /* 0x001ec80001067983 */ /* 0x001ee80000300800 */
[----:B------:R-:W3:Y:S04]  /*b4e20*/  LDL.LU R7, [R1+0x1ecc] ;  /* 0x001ecc0001077983 */ /* 0x000ee80000300800 */
[----:B------:R-:W4:Y:S04]  /*b4e30*/  LDL.LU R27, [R1+0x1eb8] ;  /* 0x001eb800011b7983 */ /* 0x000f280000300800 */
[----:B------:R-:W4:Y:S04]  /*b4e40*/  LDL.LU R29, [R1+0x1ebc] ;  /* 0x001ebc00011d7983 */ /* 0x000f280000300800 */
[----:B------:R0:W-:Y:S04]  /*b4e50*/  STL.64 [R1+0x1ee8], R8 ;  /* 0x001ee80801007387 */ /* 0x0001e80000100a00 */
[----:B------:R-:W4:Y:S04]  /*b4e60*/  LDL.LU R10, [R1+0x1ea0] ;  /* 0x001ea000010a7983 */ /* 0x000f280000300800 */
[----:B------:R-:W4:Y:S01]  /*b4e70*/  LDL.LU R11, [R1+0x1ea4] ;  /* 0x001ea400010b7983 */ /* 0x000f220000300800 */
[----:B0-----:R-:W-:-:S05]  /*b4e80*/  F2FP.SATFINITE.E4M3.F32.PACK_AB_MERGE_C R8, R22, R25, RZ ;  /* 0x000000191608723e */ /* 0x001fca00048070ff */
[----:B------:R0:W-:Y:S04]  /*b4e90*/  STL [R1+0x638], R8 ;  /* 0x0006380801007387 */ /* 0x0001e80000100800 */
[----:B------:R1:W-:Y:S01]  /*b4ea0*/  STL.64 [R1+0x62d8], R14 ;  /* 0x0062d80e01007387 */ /* 0x0003e20000100a00 */
[----:B0-----:R-:W-:-:S05]  /*b4eb0*/  IADD3 R8, P1, R17, R14, RZ ;  /* 0x0000000e11087210 */ /* 0x001fca0007f3e0ff */
[----:B------:R-:W-:Y:S01]  /*b4ec0*/  IMAD.X R9, R18, 0x1, R16, P1 ;  /* 0x0000000112097824 */ /* 0x000fe200008e0610 */
[----:B-1----:R-:W4:Y:S04]  /*b4ed0*/  LDL.LU R14, [R1+0x1eb4] ;  /* 0x001eb400010e7983 */ /* 0x002f280000300800 */
[----:B------:R-:W4:Y:S04]  /*b4ee0*/  LDL.LU R24, [R1+0x1ea8] ;  /* 0x001ea80001187983 */ /* 0x000f280000300800 */
[----:B------:R-:W4:Y:S04]  /*b4ef0*/  LDL.LU R22, [R1+0x1eac] ;  /* 0x001eac0001167983 */ /* 0x000f280000300800 */
[----:B------:R0:W-:Y:S01]  /*b4f00*/  STL.64 [R1+0x1ee0], R8 ;  /* 0x001ee00801007387 */ /* 0x0001e20000100a00 */
[----:B------:R-:W-:Y:S01]  /*b4f10*/  VIADD R17, R17, UR5 ;  /* 0x0000000511117c36 */ /* 0x000fe20008000000 */
[----:B------:R-:W-:Y:S01]  /*b4f20*/  ULDC UR5, c[0x0][0x248] ;  /* 0x0000920000057ab9 */ /* 0x000fe20000000800 */
[----:B0-----:R-:W-:-:S02]  /*b4f30*/  F2FP.SATFINITE.E4M3.F32.PACK_AB_MERGE_C R9, R28, R26, RZ ;  /* 0x0000001a1c09723e */ /* 0x001fc400048070ff */
[----:B------:R-:W-:-:S03]  /*b4f40*/  F2FP.SATFINITE.E4M3.F32.PACK_AB_MERGE_C R8, R21, R23, RZ ;  /* 0x000000171508723e */ /* 0x000fc600048070ff */
[----:B------:R-:W-:Y:S04]  /*b4f50*/  STL [R1+0x634], R9 ;  /* 0x0006340901007387 */ /* 0x000fe80000100800 */
[----:B------:R0:W-:Y:S01]  /*b4f60*/  STL [R1+0x190], R8 ;  /* 0x0001900801007387 */ /* 0x0001e20000100800 */
[----:B------:R-:W-:-:S03]  /*b4f70*/  SHF.R.S32.HI R18, RZ, 0x1f, R17 ;  /* 0x0000001fff127819 */ /* 0x000fc60000011411 */
[----:B------:R-:W4:Y:S04]  /*b4f80*/  LDL.LU R15, [R1+0x1e90] ;  /* 0x001e9000010f7983 */ /* 0x000f280000300800 */
[----:B------:R-:W4:Y:S01]  /*b4f90*/  LDL.LU R25, [R1+0x1e94] ;  /* 0x001e940001197983 */ /* 0x000f220000300800 */
[----:B0-----:R-:W-:-:S05]  /*b4fa0*/  F2FP.SATFINITE.E4M3.F32.PACK_AB_MERGE_C R8, R20, R19, RZ ;  /* 0x000000131408723e */ /* 0x001fca00048070ff */
[----:B------:R0:W-:Y:S04]  /*b4fb0*/  STL [R1+0x194], R8 ;  /* 0x0001940801007387 */ /* 0x0001e80000100800 */
[----:B------:R-:W4:Y:S04]  /*b4fc0*/  LDL.LU R23, [R1+0x1e98] ;  /* 0x001e980001177983 */ /* 0x000f280000300800 */
[----:B------:R-:W4:Y:S01]  /*b4fd0*/  LDL.LU R21, [R1+0x1e9c] ;  /* 0x001e9c0001157983 */ /* 0x000f220000300800 */
[----:B0-----:R-:W-:-:S05]  /*b4fe0*/  IADD3 R8, P1, R17, R0, RZ ;  /* 0x0000000011087210 */ /* 0x001fca0007f3e0ff */
[----:B------:R-:W-:-:S05]  /*b4ff0*/  IMAD.X R9, R18, 0x1, R2, P1 ;  /* 0x0000000112097824 */ /* 0x000fca00008e0602 */
[----:B------:R0:W-:Y:S04]  /*b5000*/  STL.64 [R1+0x1ed0], R8 ;  /* 0x001ed00801007387 */ /* 0x0001e80000100a00 */
[----:B0-----:R-:W4:Y:S04]  /*b5010*/  LDL.LU.64 R8, [R1+0x62f8] ;  /* 0x0062f80001087983 */ /* 0x001f280000300a00 */
[----:B------:R-:W4:Y:S04]  /*b5020*/  LDL.LU R26, [R1+0x1e80] ;  /* 0x001e8000011a7983 */ /* 0x000f280000300800 */
[----:B------:R-:W4:Y:S04]  /*b5030*/  LDL.LU R28, [R1+0x1e84] ;  /* 0x001e8400011c7983 */ /* 0x000f280000300800 */
[----:B------:R-:W4:Y:S04]  /*b5040*/  LDL.LU R19, [R1+0x1e88] ;  /* 0x001e880001137983 */ /* 0x000f280000300800 */
[----:B------:R-:W4:Y:S01]  /*b5050*/  LDL.LU R20, [R1+0x1e8c] ;  /* 0x001e8c0001147983 */ /* 0x000f220000300800 */
[----:B--2---:R-:W-:-:S03]  /*b5060*/  F2FP.SATFINITE.E4M3.F32.PACK_AB_MERGE_C R3, R3, R4, RZ ;  /* 0x000000040303723e */ /* 0x004fc600048070ff */
[----:B------:R-:W2:Y:S04]  /*b5070*/  LDL.LU R4, [R1+0x62f4] ;  /* 0x0062f40001047983 */ /* 0x000ea80000300800 */
[----:B------:R0:W-:Y:S04]  /*b5080*/  STL [R1+0x5028], R3 ;  /* 0x0050280301007387 */ /* 0x0001e80000100800 */
[----:B0-----:R-:W4:Y:S01]  /*b5090*/  LDL.LU R3, [R1+0x62f0] ;  /* 0x0062f00001037983 */ /* 0x001f220000300800 */
[----:B---3--:R-:W-:-:S05]  /*b50a0*/  F2FP.SATFINITE.E4M3.F32.PACK_AB_MERGE_C R7, R7, R6, RZ ;  /* 0x000000060707723e */ /* 0x008fca00048070ff */
[----:B------:R2:W-:Y:S01]  /*b50b0*/  STL [R1+0x5040], R7 ;  /* 0x0050400701007387 */ /* 0x0005e20000100800 */
[----:B----4-:R-:W-:-:S03]  /*b50c0*/  IADD3 R6, P1, R17, R3, RZ ;  /* 0x0000000311067210 */ /* 0x010fc60007f3e0ff */
[----:B------:R0:W-:Y:S02]  /*b50d0*/  STL.64 [R1+0x62d0], R2 ;  /* 0x0062d00201007387 */ /* 0x0001e40000100a00 */
[----:B--2---:R-:W-:Y:S02]  /*b50e0*/  IMAD.X R7, R18, 0x1, R4, P1 ;  /* 0x0000000112077824 */ /* 0x004fe400008e0604 */
[----:B0-----:R-:W2:Y:S04]  /*b50f0*/  LDL.LU R3, [R1+0x1eb0] ;  /* 0x001eb00001037983 */ /* 0x001ea80000300800 */
[----:B------:R0:W-:Y:S04]  /*b5100*/  STL.64 [R1+0x1ec0], R6 ;  /* 0x001ec00601007387 */ /* 0x0001e80000100a00 */
[----:B0-----:R-:W3:Y:S01]  /*b5110*/  LDL.LU.64 R6, [R1+0x62e8] ;  /* 0x0062e80001067983 */ /* 0x001ee20000300a00 */
[----:B------:R-:W-:-:S03]  /*b5120*/  F2FP.SATFINITE.E4M3.F32.PACK_AB_MERGE_C R2, R29, R27, RZ ;  /* 0x0000001b1d02723e */ /* 0x000fc600048070ff */
[----:B------:R-:W4:Y:S01]  /*b5130*/  LDL.LU R27, [R1+0x1e70] ;  /* 0x001e7000011b7983 */ /* 0x000f220000300800 */
[----:B------:R-:W-:Y:S02]  /*b5140*/  F2FP.SATFINITE.E4M3.F32.PACK_AB_MERGE_C R10, R11, R10, RZ ;  /* 0x0000000a0b0a723e */ /* 0x000fe400048070ff */
[----:B--2---:R-:W-:-:S05]  /*b5150*/  F2FP.SATFINITE.E4M3.F32.PACK_AB_MERGE_C R3, R14, R3, RZ ;  /* 0x000000030e03723e */ /* 0x004fca00048070ff */
[----:B------:R-:W-:Y:S04]  /*b5160*/  STL [R1+0x4fc0], R3 ;  /* 0x004fc00301007387 */ /* 0x000fe80000100800 */
[----:B------:R-:W4:Y:S04]  /*b5170*/  LDL.LU R29, [R1+0x1e74] ;  /* 0x001e7400011d7983 */ /* 0x000f280000300800 */
[----:B------:R0:W-:Y:S02]  /*b5180*/  STL [R1+0x4fd0], R2 ;  /* 0x004fd00201007387 */ /* 0x0001e40000100800 */
[----:B0-----:R-:W-:-:S05]  /*b5190*/  IADD3 R2, P1, R17, R5, RZ ;  /* 0x0000000511027210 */ /* 0x001fca0007f3e0ff */
[----:B---3--:R-:W-:-:S05]  /*b51a0*/  IMAD.X R3, R18, 0x1, R6, P1 ;  /* 0x0000000112037824 */ /* 0x008fca00008e0606 */
[----:B------:R0:W-:Y:S04]  /*b51b0*/  STL.64 [R1+0x1eb0], R2 ;  /* 0x001eb00201007387 */ /* 0x0001e80000100a00 */
[----:B0-----:R-:W2:Y:S04]  /*b51c0*/  LDL.LU R2, [R1+0x1e78] ;  /* 0x001e780001027983 */ /* 0x001ea80000300800 */
[----:B------:R-:W2:Y:S04]  /*b51d0*/  LDL.LU R3, [R1+0x1e7c] ;  /* 0x001e7c0001037983 */ /* 0x000ea80000300800 */
[----:B------:R0:W-:Y:S02]  /*b51e0*/  STL [R1+0x4f38], R10 ;  /* 0x004f380a01007387 */ /* 0x0001e40000100800 */
[----:B0-----:R-:W-:-:S02]  /*b51f0*/  F2FP.SATFINITE.E4M3.F32.PACK_AB_MERGE_C R10, R22, R24, RZ ;  /* 0x00000018160a723e */ /* 0x001fc400048070ff */
[----:B------:R-:W3:Y:S04]  /*b5200*/  LDL.LU R24, [R1+0x1e50] ;  /* 0x001e500001187983 */ /* 0x000ee80000300800 */
[----:B------:R-:W3:Y:S04]  /*b5210*/  LDL.LU R22, [R1+0x1e54] ;  /* 0x001e540001167983 */ /* 0x000ee80000300800 */
[----:B------:R0:W-:Y:S02]  /*b5220*/  STL [R1+0x4f44], R10 ;  /* 0x004f440a01007387 */ /* 0x0001e40000100800 */
[----:B0-----:R-:W-:-:S02]  /*b5230*/  IADD3 R10, P1, R17, R7, RZ ;  /* 0x00000007110a7210 */ /* 0x001fc40007f3e0ff */
[----:B------:R0:W-:Y:S03]  /*b5240*/  STL [R1+0x62b8], R7 ;  /* 0x0062b80701007387 */ /* 0x0001e60000100800 */
[----:B------:R-:W-:Y:S01]  /*b5250*/  IMAD.X R11, R18, 0x1, R8, P1 ;  /* 0x00000001120b7824 */ /* 0x000fe200008e0608 */
[----:B0-----:R-:W3:Y:S04]  /*b5260*/  LDL.LU R7, [R1+0x1e6c] ;  /* 0x001e6c0001077983 */ /* 0x001ee80000300800 */
[----:B------:R0:W-:Y:S04]  /*b5270*/  STL.64 [R1+0x1ea0], R10 ;  /* 0x001ea00a01007387 */ /* 0x0001e80000100a00 */
[----:B0-----:R-:W3:Y:S01]  /*b5280*/  LDL.LU.64 R10, [R1+0x62e0] ;  /* 0x0062e000010a7983 */ /* 0x001ee20000300a00 */
[----:B------:R-:W-:-:S02]  /*b5290*/  F2FP.SATFINITE.E4M3.F32.PACK_AB_MERGE_C R15, R25, R15, RZ ;  /* 0x0000000f190f723e */ /* 0x000fc400048070ff */
[----:B------:R-:W-:Y:S01]  /*b52a0*/  F2FP.SATFINITE.E4M3.F32.PACK_AB_MERGE_C R14, R21, R23, RZ ;  /* 0x00000017150e723e */ /* 0x000fe200048070ff */
[----:B------:R0:W-:Y:S04]  /*b52b0*/  STL [R1+0x62bc], R8 ;  /* 0x0062bc0801007387 */ /* 0x0001e80000100800 */
[----:B0-----:R-:W3:Y:S04]  /*b52c0*/  LDL.LU R8, [R1+0x1e68] ;  /* 0x001e680001087983 */ /* 0x001ee80000300800 */
[----:B------:R-:W3:Y:S04]  /*b52d0*/  LDL.LU R23, [R1+0x1e58] ;  /* 0x001e580001177983 */ /* 0x000ee80000300800 */
[----:B------:R-:W-:Y:S04]  /*b52e0*/  STL [R1+0x215c], R15 ;  /* 0x00215c0f01007387 */ /* 0x000fe80000100800 */
[----:B------:R-:W3:Y:S04]  /*b52f0*/  LDL.LU R21, [R1+0x1e5c] ;  /* 0x001e5c0001157983 */ /* 0x000ee80000300800 */
[----:B------:R0:W-:Y:S02]  /*b5300*/  STL [R1+0x4eb0], R14 ;  /* 0x004eb00e01007387 */ /* 0x0001e40000100800 */
[----:B0-----:R-:W-:-:S02]  /*b5310*/  IADD3 R14, P1, R17, R9, RZ ;  /* 0x00000009110e7210 */ /* 0x001fc40007f3e0ff */
[----:B----4-:R-:W-:Y:S02]  /*b5320*/  F2FP.SATFINITE.E4M3.F32.PACK_AB_MERGE_C R27, R29, R27, RZ ;  /* 0x0000001b1d1b723e */ /* 0x010fe400048070ff */
[----:B--2---:R-:W-:Y:S01]  /*b5330*/  F2FP.SATFINITE.E4M3.F32.PACK_AB_MERGE_C R3, R3, R2, RZ ;  /* 0x000000020303723e */ /* 0x004fe200048070ff */
[----:B---3--:R-:W-:-:S05]  /*b5340*/  IMAD.X R15, R18, 0x1, R10, P1 ;  /* 0x00000001120f7824 */ /* 0x008fca00008e060a */
[----:B------:R0:W-:Y:S02]  /*b5350*/  STL.64 [R1+0x1e90], R14 ;  /* 0x001e900e01007387 */ /* 0x0001e40000100a00 */
[----:B0-----:R-:W-:Y:S02]  /*b5360*/  F2FP.SATFINITE.E4M3.F32.PACK_AB_MERGE_C R15, R28, R26, RZ ;  /* 0x0000001a1c0f723e */ /* 0x001fe400048070ff */
[----:B------:R-:W-:Y:S01]  /*b5370*/  F2FP.SATFINITE.E4M3.F32.PACK_AB_MERGE_C R14, R20, R19, RZ ;  /* 0x00000013140e723e */ /* 0x000fe200048070ff */
[----:B------:R-:W2:Y:S04]  /*b5380*/  LDL.LU R26, [R1+0x1e40] ;  /* 0x001e4000011a7983 */ /* 0x000ea80000300800 */
[----:B------:R-:W-:Y:S04]  /*b5390*/  STL [R1+0x1ffc], R15 ;  /* 0x001ffc0f01007387 */ /* 0x000fe80000100800 */
[----:B------:R-:W2:Y:S04]  /*b53a0*/  LDL.LU R28, [R1+0x1e44] ;  /* 0x001e4400011c7983 */ /* 0x000ea80000300800 */
[----:B------:R0:W-:Y:S04]  /*b53b0*/  STL [R1+0x20ac], R14 ;  /* 0x0020ac0e01007387 */ /* 0x0001e80000100800 */
[----:B------:R-:W3:Y:S04]  /*b53c0*/  LDL.LU R19, [R1+0x1e48] ;  /* 0x001e480001137983 */ /* 0x000ee80000300800 */
[----:B------:R-:W3:Y:S01]  /*b53d0*/  LDL.LU R20, [R1+0x1e4c] ;  /* 0x001e4c0001147983 */ /* 0x000ee20000300800 */
[----:B0-----:R-:W-:-:S03]  /*b53e0*/  IADD3 R14, P1, R17, R11, RZ ;  /* 0x0000000b110e7210 */ /* 0x001fc60007f3e0ff */
[----:B------:R0:W-:Y:S02]  /*b53f0*/  STL.64 [R1+0x62c0], R10 ;  /* 0x0062c00a01007387 */ /* 0x0001e40000100a00 */
[----:B------:R-:W-:Y:S02]  /*b5400*/  IMAD.X R15, R18, 0x1, R12, P1 ;  /* 0x00000001120f7824 */ /* 0x000fe400008e060c */
[----:B0-----:R-:W4:Y:S04]  /*b5410*/  LDL.LU R10, [R1+0x1e64] ;  /* 0x001e6400010a7983 */ /* 0x001f280000300800 */
[----:B------:R0:W-:Y:S04]  /*b5420*/  STL.64 [R1+0x1e80], R14 ;  /* 0x001e800e01007387 */ /* 0x0001e80000100a00 */
[----:B0-----:R-:W2:Y:S04]  /*b5430*/  LDL.LU.64 R14, [R1+0x62d8] ;  /* 0x0062d800010e7983 */ /* 0x001ea80000300a00 */
[----:B------:R-:W3:Y:S04]  /*b5440*/  LDL.LU R11, [R1+0x1e30] ;  /* 0x001e3000010b7983 */ /* 0x000ee80000300800 */
[----:B------:R-:W3:Y:S04]  /*b5450*/  LDL.LU R25, [R1+0x1e34] ;  /* 0x001e340001197983 */ /* 0x000ee80000300800 */
[----:B------:R0:W-:Y:S01]  /*b5460*/  STL [R1+0x1edc], R27 ;  /* 0x001edc1b01007387 */ /* 0x0001e20000100800 */
[----:B------:R-:W-:-:S03]  /*b5470*/  IADD3 R2, P1, R17, R13, RZ ;  /* 0x0000000d11027210 */ /* 0x000fc60007f3e0ff */
[----:B0-----:R-:W3:Y:S04]  /*b5480*/  LDL.LU R27, [R1+0x1e38] ;  /* 0x001e3800011b7983 */ /* 0x001ee80000300800 */
[----:B------:R-:W3:Y:S04]  /*b5490*/  LDL.LU R29, [R1+0x1e3c] ;  /* 0x001e3c00011d7983 */ /* 0x000ee80000300800 */
[----:B------:R-:W-:Y:S04]  /*b54a0*/  STL [R1+0x1f18], R3 ;  /* 0x001f180301007387 */ /* 0x000fe80000100800 */
[----:B------:R0:W-:Y:S04]  /*b54b0*/  STL.64 [R1+0x62c8], R12 ;  /* 0x0062c80c01007387 */ /* 0x0001e80000100a00 */
[----:B0-----:R-:W4:Y:S01]  /*b54c0*/  LDL.LU R13, [R1+0x1e60] ;  /* 0x001e6000010d7983 */ /* 0x001f220000300800 */
[----:B------:R-:W-:Y:S01]  /*b54d0*/  F2FP.SATFINITE.E4M3.F32.PACK_AB_MERGE_C R7, R7, R8, RZ ;  /* 0x000000080707723e */ /* 0x000fe200048070ff */
[----:B--2---:R-:W-:-:S05]  /*b54e0*/  IMAD.X R3, R18, 0x1, R15, P1 ;  /* 0x0000000112037824 */ /* 0x004fca00008e060f */
[----:B------:R0:W-:Y:S04]  /*b54f0*/  STL.64 [R1+0x1e70], R2 ;  /* 0x001e700201007387 */ /* 0x0001e80000100a00 */
[----:B0-----:R-:W2:Y:S01]  /*b5500*/  LDL.LU.64 R2, [R1+0x62d0] ;  /* 0x0062d00001027983 */ /* 0x001ea20000300a00 */
[----:B------:R-:W-:Y:S02]  /*b5510*/  IADD3 R12, P1, R17, R14, RZ ;  /* 0x0000000e110c7210 */ /* 0x000fe40007f3e0ff */
[----:B----4-:R-:W-:-:S03]  /*b5520*/  F2FP.SATFINITE.E4M3.F32.PACK_AB_MERGE_C R10, R10, R13, RZ ;  /* 0x0000000d0a0a723e */ /* 0x010fc600048070ff */
[----:B------:R-:W-:Y:S02]  /*b5530*/  IMAD.X R13, R18, 0x1, R16, P1 ;  /* 0x00000001120d7824 */ /* 0x000fe400008e0610 */
[----:B------:R-:W-:Y:S04]  /*b5540*/  STL [R1+0x1e88], R10 ;  /* 0x001e880a01007387 */ /* 0x000fe80000100800 */
[----:B------:R-:W4:Y:S04]  /*b5550*/  LDL.LU R8, [R1+0x1e20] ;  /* 0x001e200001087983 */ /* 0x000f280000300800 */
[----:B------:R-:W-:Y:S04]  /*b5560*/  STL.64 [R1+0x1e60], R12 ;  /* 0x001e600c01007387 */ /* 0x000fe80000100a00 */
[----:B------:R0:W-:Y:S04]  /*b5570*/  STL [R1+0x1e98], R7 ;  /* 0x001e980701007387 */ /* 0x0001e80000100800 */
[----:B0-----:R-:W4:Y:S01]  /*b5580*/  LDL.LU R7, [R1+0x1e24] ;  /* 0x001e240001077983 */ /* 0x001f220000300800 */
[----:B------:R-:W-:Y:S01]  /*b5590*/  VIADD R17, R17, UR5 ;  /* 0x0000000511117c36 */ /* 0x000fe20008000000 */
[----:B------:R-:W-:Y:S01]  /*b55a0*/  F2FP.SATFINITE.E4M3.F32.PACK_AB_MERGE_C R10, R22, R24, RZ ;  /* 0x00000018160a723e */ /* 0x000fe200048070ff */
[----:B------:R-:W-:-:S03]  /*b55b0*/  ULDC UR5, c[0x0][0x248] ;  /* 0x0000920000057ab9 */ /* 0x000fc60000000800 */
[----:B------:R-:W-:Y:S02]  /*b55c0*/  SHF.R.S32.HI R18, RZ, 0x1f, R17 ;  /* 0x0000001fff127819 */ /* 0x000fe40000011411 */
[----:B------:R-:W-:Y:S01]  /*b55d0*/  IADD3 R12, P1, R17, R0, RZ ;  /* 0x00000000110c7210 */ /* 0x000fe20007f3e0ff */
[----:B------:R0:W-:Y:S04]  /*b55e0*/  STL [R1+0x1e68], R10 ;  /* 0x001e680a01007387 */ /* 0x0001e80000100800 */
[----:B------:R-:W4:Y:S04]  /*b55f0*/  LDL.LU R24, [R1+0x1e10] ;  /* 0x001e100001187983 */ /* 0x000f280000300800 */
[----:B------:R-:W4:Y:S01]  /*b5600*/  LDL.LU R22, [R1+0x1e14] ;  /* 0x001e140001167983 */ /* 0x000f220000300800 */
[----:B0-----:R-:W-:-:S03]  /*b5610*/  F2FP.SATFINITE.E4M3.F32.PACK_AB_MERGE_C R10, R21, R23, RZ ;  /* 0x00000017150a723e */ /* 0x001fc600048070ff */
[----:B------:R-:W4:Y:S04]  /*b5620*/  LDL.LU R23, [R1+0x1e18] ;  /* 0x001e180001177983 */ /* 0x000f280000300800 */
[----:B------:R-:W4:Y:S04]  /*b5630*/  LDL.LU R21, [R1+0x1e1c] ;  /* 0x001e1c0001157983 */ /* 0x000f280000300800 */
[----:B------:R3:W-:Y:S02]  /*b5640*/  STL [R1+0x1e5c], R10 ;  /* 0x001e5c0a01007387 */ /* 0x0007e40000100800 */
[----:B---3--:R-:W-:Y:S01]  /*b5650*/  F2FP.SATFINITE.E4M3.F32.PACK_AB_MERGE_C R10, R20, R19, RZ ;  /* 0x00000013140a723e */ /* 0x008fe200048070ff */
[----:B--2---:R-:W-:-:S05]  /*b5660*/  IMAD.X R13, R18, 0x1, R2, P1 ;  /* 0x00000001120d7824 */ /* 0x004fca00008e0602 */
[----:B------:R0:W-:Y:S02]  /*b5670*/  STL.64 [R1+0x1e50], R12 ;  /* 0x001e500c01007387 */ /* 0x0001e40000100a00 */
[----:B0-----:R-:W-:Y:S02]  /*b5680*/  F2FP.SATFINITE.E4M3.F32.PACK_AB_MERGE_C R12, R28, R26, RZ ;  /* 0x0000001a1c0c723e */ /* 0x001fe400048070ff */
[----:B------:R-:W2:Y:S04]  /*b5690*/  LDL.LU R26, [R1+0x1e00] ;  /* 0x001e0000011a7983 */ /* 0x000ea80000300800 */
[----:B------:R0:W-:Y:S04]  /*b56a0*/  STL [R1+0x1e58], R12 ;  /* 0x001e580c01007387 */ /* 0x0001e80000100800 */
[----:B------:R-:W2:Y:S01]  /*b56b0*/  LDL.LU R28, [R1+0x1e04] ;  /* 0x001e0400011c7983 */ /* 0x000ea20000300800 */
[----:B0-----:R-:W-:-:S03]  /*b56c0*/  IADD3 R12, P1, R17, R3, RZ ;  /* 0x00000003110c7210 */ /* 0x001fc60007f3e0ff */
[----:B------:R0:W-:Y:S04]  /*b56d0*/  STL [R1+0x1e4c], R10 ;  /* 0x001e4c0a01007387 */ /* 0x0001e80000100800 */
[----:B------:R-:W3:Y:S01]  /*b56e0*/  LDL.LU R19, [R1+0x1e08] ;  /* 0x001e080001137983 */ /* 0x000ee20000300800 */
[----:B------:R-:W-:-:S03]  /*b56f0*/  IMAD.X R13, R18, 0x1, R4, P1 ;  /* 0x00000001120d7824 */ /* 0x000fc600008e0604 */
[----:B------:R-:W3:Y:S04]  /*b5700*/  LDL.LU R20, [R1+0x1e0c] ;  /* 0x001e0c0001147983 */ /* 0x000ee80000300800 */
[----:B------:R1:W-:Y:S01]  /*b5710*/  STL.64 [R1+0x62a8], R2 ;  /* 0x0062a80201007387 */ /* 0x0003e20000100a00 */
[----:B0-----:R-:W-:-:S03]  /*b5720*/  F2FP.SATFINITE.E4M3.F32.PACK_AB_MERGE_C R10, R29, R27, RZ ;  /* 0x0000001b1d0a723e */ /* 0x001fc600048070ff */
[----:B------:R0:W-:Y:S01]  /*b5730*/  STL.64 [R1+0x1e40], R12 ;  /* 0x001e400c01007387 */ /* 0x0001e20000100a00 */
[----:B-1----:R-:W-:-:S03]  /*b5740*/  F2FP.SATFINITE.E4M3.F32.PACK_AB_MERGE_C R3, R25, R11, RZ ;  /* 0x0000000b1903723e */ /* 0x002fc600048070ff */
[----:B0-----:R-:W3:Y:S04]  /*b5750*/  LDL.LU.64 R12, [R1+0x62c8] ;  /* 0x0062c800010c7983 */ /* 0x001ee80000300a00 */
[----:B------:R-:W3:Y:S04]  /*b5760*/  LDL.LU R2, [R1+0x1df4] ;  /* 0x001df40001027983 */ /* 0x000ee80000300800 */
[----:B------:R0:W-:Y:S04]  /*b5770*/  STL [R1+0x1e48], R3 ;  /* 0x001e480301007387 */ /* 0x0001e80000100800 */
[----:B0-----:R-:W3:Y:S04]  /*b5780*/  LDL.LU R3, [R1+0x1df8] ;  /* 0x001df80001037983 */ /* 0x001ee80000300800 */
[----:B------:R0:W-:Y:S04]  /*b5790*/  STL [R1+0x1e3c], R10 ;  /* 0x001e3c0a01007387 */ /* 0x0001e80000100800 */
[----:B------:R-:W3:Y:S01]  /*b57a0*/  LDL.LU R25, [R1+0x1dfc] ;  /* 0x001dfc0001197983 */ /* 0x000ee20000300800 */
[----:B----4-:R-:W-:-:S03]  /*b57b0*/  F2FP.SATFINITE.E4M3.F32.PACK_AB_MERGE_C R7, R7, R8, RZ ;  /* 0x000000080707723e */ /* 0x010fc600048070ff */
[----:B------:R-:W4:Y:S01]  /*b57c0*/  LDL.LU R27, [R1+0x1de0] ;  /* 0x001de000011b7983 */ /* 0x000f220000300800 */
[----:B0-----:R-:W-:-:S03]  /*b57d0*/  IADD3 R10, P1, R17, R5, RZ ;  /* 0x00000005110a7210 */ /* 0x001fc60007f3e0ff */
[----:B------:R-:W4:Y:S02]  /*b57e0*/  LDL.LU R29, [R1+0x1de4] ;  /* 0x001de400011d7983 */ /* 0x000f240000300800 */
[----:B------:R-:W-:Y:S02]  /*b57f0*/  IMAD.X R11, R18, 0x1, R6, P1 ;  /* 0x00000001120b7824 */ /* 0x000fe400008e0606 */
[----:B------:R0:W-:Y:S04]  /*b5800*/  STL.64 [R1+0x62b0], R4 ;  /* 0x0062b00401007387 */ /* 0x0001e80000100a00 */
[----:B0-----:R-:W2:Y:S04]  /*b5810*/  LDL.LU R4, [R1+0x1e28] ;  /* 0x001e280001047983 */ /* 0x001ea80000300800 */
[----:B------:R-:W2:Y:S04]  /*b5820*/  LDL.LU R5, [R1+0x1e2c] ;  /* 0x001e2c0001057983 */ /* 0x000ea80000300800 */
[----:B------:R0:W-:Y:S04]  /*b5830*/  STL.64 [R1+0x1e30], R10 ;  /* 0x001e300a01007387 */ /* 0x0001e80000100a00 */
[----:B0-----:R-:W3:Y:S04]  /*b5840*/  LDL.LU.64 R10, [R1+0x62c0] ;  /* 0x0062c000010a7983 */ /* 0x001ee80000300a00 */
[----:B------:R-:W4:Y:S04]  /*b5850*/  LDL.LU R8, [R1+0x62bc] ;  /* 0x0062bc0001087983 */ /* 0x000f280000300800 */
[----:B------:R0:W-:Y:S04]  /*b5860*/  STL [R1+0x1e38], R7 ;  /* 0x001e380701007387 */ /* 0x0001e80000100800 */
[----:B0-----:R-:W3:Y:S01]  /*b5870*/  LDL.LU R7, [R1+0x62b8] ;  /* 0x0062b80001077983 */ /* 0x001ee20000300800 */
[----:B--2---:R-:W-:-:S05]  /*b5880*/  F2FP.SATFINITE.E4M3.F32.PACK_AB_MERGE_C R5, R5, R4, RZ ;  /* 0x000000040505723e */ /* 0x004fca00048070ff */
[----:B------:R4:W-:Y:S01]  /*b5890*/  STL [R1+0x1e2c], R5 ;  /* 0x001e2c0501007387 */ /* 0x0009e20000100800 */
[----:B---3--:R-:W-:-:S03]  /*b58a0*/  IADD3 R4, P1, R17, R7, RZ ;  /* 0x0000000711047210 */ /* 0x008fc60007f3e0ff */
[----:B------:R0:W-:Y:S02]  /*b58b0*/  STL.64 [R1+0x62a0], R6 ;  /* 0x0062a00601007387 */ /* 0x0001e40000100a00 */
[----:B----4-:R-:W-:-:S05]  /*b58c0*/  IMAD.X R5, R18, 0x1, R8, P1 ;  /* 0x0000000112057824 */ /* 0x010fca00008e0608 */
[----:B------:R1:W-:Y:S04]  /*b58d0*/  STL.64 [R1+0x1e20], R4 ;  /* 0x001e200401007387 */ /* 0x0003e80000100a00 */
[----:B0-----:R-:W2:Y:S04]  /*b58e0*/  LDL.LU R6, [R1+0x1de8] ;  /* 0x001de80001067983 */ /* 0x001ea80000300800 */
[----:B------:R-:W2:Y:S01]  /*b58f0*/  LDL.LU R7, [R1+0x1dec] ;  /* 0x001dec0001077983 */ /* 0x000ea20000300800 */
[----:B-1----:R-:W-:-:S05]  /*b5900*/  F2FP.SATFINITE.E4M3.F32.PACK_AB_MERGE_C R4, R22, R24, RZ ;  /* 0x000000181604723e */ /* 0x002fca00048070ff */
[----:B------:R0:W-:Y:S04]  /*b5910*/  STL [R1+0x1e28], R4 ;  /* 0x001e280401007387 */ /* 0x0001e80000100800 */
[----:B------:R-:W3:Y:S04]  /*b5920*/  LDL.LU R24, [R1+0x1dd0] ;  /* 0x001dd00001187983 */ /* 0x000ee80000300800 */
[----:B------:R-:W3:Y:S01]  /*b5930*/  LDL.LU R22, [R1+0x1dd4] ;  /* 0x001dd40001167983 */ /* 0x000ee20000300800 */
[----:B0-----:R-:W-:-:S03]  /*b5940*/  F2FP.SATFINITE.E4M3.F32.PACK_AB_MERGE_C R4, R21, R23, RZ ;  /* 0x000000171504723e */ /* 0x001fc600048070ff */
[----:B------:R-:W4:Y:S04]  /*b5950*/  LDL.LU R23, [R1+0x1dd8] ;  /* 0x001dd80001177983 */ /* 0x000f280000300800 */
[----:B------:R-:W4:Y:S04]  /*b5960*/  LDL.LU R21, [R1+0x1ddc] ;  /* 0x001ddc0001157983 */ /* 0x000f280000300800 */
[----:B------:R0:W-:Y:S04]  /*b5970*/  STL [R1+0x1e1c], R4 ;  /* 0x001e1c0401007387 */ /* 0x0001e80000100800 */
[----:B------:R1:W-:Y:S01]  /*b5980*/  STL.64 [R1+0x6298], R8 ;  /* 0x0062980801007387 */ /* 0x0003e20000100a00 */
[----:B0-----:R-:W-:-:S03]  /*b5990*/  IADD3 R4, P1, R17, R9, RZ ;  /* 0x0000000911047210 */ /* 0x001fc60007f3e0ff */
[----:B-1----:R-:W2:Y:S02]  /*b59a0*/  LDL.LU R9, [R1+0x1df0] ;  /* 0x001df00001097983 */ /* 0x002ea40000300800 */
[----:B------:R-:W-:-:S05]  /*b59b0*/  IMAD.X R5, R18, 0x1, R10, P1 ;  /* 0x0000000112057824 */ /* 0x000fca00008e060a */
[----:B------:R0:W-:Y:S02]  /*b59c0*/  STL.64 [R1+0x1e10], R4 ;  /* 0x001e100401007387 */ /* 0x0001e40000100a00 */
[----:B0-----:R-:W-:Y:S02]  /*b59d0*/  F2FP.SATFINITE.E4M3.F32.PACK_AB_MERGE_C R5, R28, R26, RZ ;  /* 0x0000001a1c05723e */ /* 0x001fe400048070ff */
[----:B------:R-:W-:Y:S01]  /*b59e0*/  F2FP.SATFINITE.E4M3.F32.PACK_AB_MERGE_C R4, R20, R19, RZ ;  /* 0x000000131404723e */ /* 0x000fe200048070ff */
[----:B------:R-:W4:Y:S04]  /*b59f0*/  LDL.LU R26, [R1+0x1dc0] ;  /* 0x001dc000011a7983 */ /* 0x000f280000300800 */
[----:B------:R-:W-:Y:S04]  /*b5a00*/  STL [R1+0x1e18], R5 ;  /* 0x001e180501007387 */ /* 0x000fe80000100800 */
[----:B------:R-:W4:Y:S04]  /*b5a10*/  LDL.LU R28, [R1+0x1dc4] ;  /* 0x001dc400011c7983 */ /* 0x000f280000300800 */
[----:B------:R0:W-:Y:S01]  /*b5a20*/  STL [R1+0x1e0c], R4 ;  /* 0x001e0c0401007387 */ /* 0x0001e20000100800 */
[----:B------:R-:W-:-:S03]  /*b5a30*/  F2FP.SATFINITE.E4M3.F32.PACK_AB_MERGE_C R8, R25, R3, RZ ;  /* 0x000000031908723e */ /* 0x000fc600048070ff */
[----:B------:R-:W4:Y:S04]  /*b5a40*/  LDL.LU R19, [R1+0x1dc8] ;  /* 0x001dc80001137983 */ /* 0x000f280000300800 */
[----:B------:R-:W4:Y:S01]  /*b5a50*/  LDL.LU R20, [R1+0x1dcc] ;  /* 0x001dcc0001147983 */ /* 0x000f220000300800 */
[----:B0-----:R-:W-:-:S05]  /*b5a60*/  IADD3 R4, P1, R17, R11, RZ ;  /* 0x0000000b11047210 */ /* 0x001fca0007f3e0ff */
[----:B------:R-:W-:Y:S01]  /*b5a70*/  IMAD.X R5, R18, 0x1, R12, P1 ;  /* 0x0000000112057824 */ /* 0x000fe200008e060c */
[----:B------:R-:W-:Y:S04]  /*b5a80*/  STL.64 [R1+0x6290], R10 ;  /* 0x0062900a01007387 */ /* 0x000fe80000100a00 */
[----:B------:R0:W-:Y:S04]  /*b5a90*/  STL.64 [R1+0x1e00], R4 ;  /* 0x001e000401007387 */ /* 0x0001e80000100a00 */
[----:B0-----:R-:W4:Y:S01]  /*b5aa0*/  LDL.LU.64 R4, [R1+0x62b0] ;  /* 0x0062b00001047983 */ /* 0x001f220000300a00 */
[----:B--2---:R-:W-:-:S02]  /*b5ab0*/  F2FP.SATFINITE.E4M3.F32.PACK_AB_MERGE_C R9, R2, R9, RZ ;  /* 0x000000090209723e */ /* 0x004fc400048070ff */
[----:B------:R-:W-:-:S05]  /*b5ac0*/  IADD3 R2, P1, R17, R13, RZ ;  /* 0x0000000d11027210 */ /* 0x000fca0007f3e0ff */
[----:B------:R-:W-:Y:S01]  /*b5ad0*/  IMAD.X R3, R18, 0x1, R15, P1 ;  /* 0x0000000112037824 */ /* 0x000fe200008e060f */
[----:B------:R-:W-:Y:S04]  /*b5ae0*/  STL [R1+0x1e08], R9 ;  /* 0x001e080901007387 */ /* 0x000fe80000100800 */
[----:B------:R-:W-:Y:S04]  /*b5af0*/  STL [R1+0x1dfc], R8 ;  /* 0x001dfc0801007387 */ /* 0x000fe80000100800 */
[----:B------:R0:W-:Y:S04]  /*b5b00*/  STL.64 [R1+0x1df0], R2 ;  /* 0x001df00201007387 */ /* 0x0001e80000100a00 */
[----:B------:R-:W2:Y:S01]  /*b5b10*/  LDL.LU R25, [R1+0x1db0] ;  /* 0x001db00001197983 */ /* 0x000ea20000300800 */
[----:B0-----:R-:W-:-:S03]  /*b5b20*/  F2FP.SATFINITE.E4M3.F32.PACK_AB_MERGE_C R2, R29, R27, RZ ;  /* 0x0000001b1d02723e */ /* 0x001fc600048070ff */
[----:B------:R-:W2:Y:S04]  /*b5b30*/  LDL.LU R27, [R1+0x1db4] ;  /* 0x001db400011b7983 */ /* 0x000ea80000300800 */
[----:B------:R0:W-:Y:S04]  /*b5b40*/  STL [R1+0x1df8], R2 ;  /* 0x001df80201007387 */ /* 0x0001e80000100800 */
[----:B------:R-:W2:Y:S04]  /*b5b50*/  LDL.LU R8, [R1+0x1db8] ;  /* 0x001db80001087983 */ /* 0x000ea80000300800 */
[----:B------:R-:W2:Y:S01]  /*b5b60*/  LDL.LU R9, [R1+0x1dbc] ;  /* 0x001dbc0001097983 */ /* 0x000ea20000300800 */
[----:B0-----:R-:W-:-:S03]  /*b5b70*/  IADD3 R2, P1, R17, R14, RZ ;  /* 0x0000000e11027210 */ /* 0x001fc60007f3e0ff */
[----:B------:R-:W2:Y:S02]  /*b5b80*/  LDL.LU R10, [R1+0x1da4] ;  /* 0x001da400010a7983 */ /* 0x000ea40000300800 */
[----:B------:R-:W-:Y:S02]  /*b5b90*/  IMAD.X R3, R18, 0x1, R16, P1 ;  /* 0x0000000112037824 */ /* 0x000fe400008e0610 */
[----:B------:R-:W2:Y:S04]  /*b5ba0*/  LDL.LU R11, [R1+0x1da8] ;  /* 0x001da800010b7983 */ /* 0x000ea80000300800 */
[----:B------:R-:W2:Y:S04]  /*b5bb0*/  LDL.LU R29, [R1+0x1dac] ;  /* 0x001dac00011d7983 */ /* 0x000ea80000300800 */
[----:B------:R0:W-:Y:S04]  /*b5bc0*/  STL.64 [R1+0x1de0], R2 ;  /* 0x001de00201007387 */ /* 0x0001e80000100a00 */
[----:B0-----:R-:W2:Y:S01]  /*b5bd0*/  LDL.LU.64 R2, [R1+0x62a8] ;  /* 0x0062a80001027983 */ /* 0x001ea20000300a00 */
[----:B------:R-:W-:Y:S01]  /*b5be0*/  F2FP.SATFINITE.E4M3.F32.PACK_AB_MERGE_C R7, R7, R6, RZ ;  /* 0x000000060707723e */ /* 0x000fe200048070ff */
[----:B------:R-:W-:Y:S01]  /*b5bf0*/  VIADD R17, R17, UR5 ;  /* 0x0000000511117c36 */ /* 0x000fe20008000000 */
[----:B---3--:R-:W-:Y:S01]  /*b5c00*/  F2FP.SATFINITE.E4M3.F32.PACK_AB_MERGE_C R6, R22, R24, RZ ;  /* 0x000000181606723e */ /* 0x008fe200048070ff */
[----:B------:R-:W-:Y:S01]  /*b5c10*/  ULDC UR5, c[0x0][0x248] ;  /* 0x0000920000057ab9 */ /* 0x000fe20000000800 */
[----:B------:R-:W3:Y:S04]  /*b5c20*/  LDL.LU R24, [R1+0x1d98] ;  /* 0x001d980001187983 */ /* 0x000ee80000300800 */
[----:B------:R-:W-:Y:S01]  /*b5c30*/  STL [R1+0x1dec], R7 ;  /* 0x001dec0701007387 */ /* 0x000fe20000100800 */
[----:B------:R-:W-:-:S03]  /*b5c40*/  SHF.R.S32.HI R18, RZ, 0x1f, R17 ;  /* 0x0000001fff127819 */ /* 0x000fc60000011411 */
[----:B------:R-:W3:Y:S01]  /*b5c50*/  LDL.LU R22, [R1+0x1d9c] ;  /* 0x001d9c0001167983 */ /* 0x000ee20000300800 */
[----:B----4-:R-:W-:-:S03]  /*b5c60*/  F2FP.SATFINITE.E4M3.F32.PACK_AB_MERGE_C R21, R21, R23, RZ ;  /* 0x000000171515723e */ /* 0x010fc600048070ff */
[----:B------:R0:W-:Y:S02]  /*b5c70*/  STL [R1+0x1de8], R6 ;  /* 0x001de80601007387 */ /* 0x0001e40000100800 */
[----:B0-----:R-:W-:Y:S02]  /*b5c80*/  IADD3 R6, P1, R17, R0, RZ ;  /* 0x0000000011067210 */ /* 0x001fe40007f3e0ff */
[----:B------:R0:W-:Y:S04]  /*b5c90*/  STL [R1+0x1dd8], R21 ;  /* 0x001dd81501007387 */ /* 0x0001e80000100800 */
[----:B------:R-:W4:Y:S04]  /*b5ca0*/  LDL.LU R23, [R1+0x1d80] ;  /* 0x001d800001177983 */ /* 0x000f280000300800 */
[----:B0-----:R-:W4:Y:S01]  /*b5cb0*/  LDL.LU R21, [R1+0x1d84] ;  /* 0x001d840001157983 */ /* 0x001f220000300800 */
[----:B--2---:R-:W-:-:S05]  /*b5cc0*/  IMAD.X R7, R18, 0x1, R2, P1 ;  /* 0x0000000112077824 */ /* 0x004fca00008e0602 */
[----:B------:R0:W-:Y:S02]  /*b5cd0*/  STL.64 [R1+0x1dd0], R6 ;  /* 0x001dd00601007387 */ /* 0x0001e40000100a00 */
[----:B0-----:R-:W-:Y:S02]  /*b5ce0*/  F2FP.SATFINITE.E4M3.F32.PACK_AB_MERGE_C R6, R28, R26, RZ ;  /* 0x0000001a1c06723e */ /* 0x001fe400048070ff */
[----:B------:R-:W2:Y:S04]  /*b5cf0*/  LDL.LU R26, [R1+0x1d88] ;  /* 0x001d8800011a7983 */ /* 0x000ea80000300800 */
[----:B------:R-:W2:Y:S04]  /*b5d00*/  LDL.LU R28, [R1+0x1d8c] ;  /* 0x001d8c00011c7983 */ /* 0x000ea80000300800 */
[----:B------:R0:W-:Y:S02]  /*b5d10*/  STL [R1+0x964], R6 ;  /* 0x0009640601007387 */ /* 0x0001e40000100800 */
[----:B0-----:R-:W-:-:S02]  /*b5d20*/  F2FP.SATFINITE.E4M3.F32.PACK_AB_MERGE_C R6, R20, R19, RZ ;  /* 0x000000131406723e */ /* 0x001fc400048070ff */
[----:B------:R-:W2:Y:S04]  /*b5d30*/  LDL.LU R19, [R1+0x1d70] ;  /* 0x001d700001137983 */ /* 0x000ea80000300800 */
[----:B------:R-:W2:Y:S04]  /*b5d40*/  LDL.LU R20, [R1+0x1d74] ;  /* 0x001d740001147983 */ /* 0x000ea80000300800 */
[----:B------:R0:W-:Y:S02]  /*b5d50*/  STL [R1+0x968], R6 ;  /* 0x0009680601007387 */ /* 0x0001e40000100800 */
[----:B0-----:R-:W-:-:S02]  /*b5d60*/  IADD3 R6, P1, R17, R3, RZ ;  /* 0x0000000311067210 */ /* 0x001fc40007f3e0ff */
[----:B------:R0:W-:Y:S03]  /*b5d70*/  STL.64 [R1+0x6288], R2 ;  /* 0x0062880201007387 */ /* 0x0001e60000100a00 */
[----:B------:R-:W-:Y:S01]  /*b5d80*/  IMAD.X R7, R18, 0x1, R4, P1 ;  /* 0x0000000112077824 */ /* 0x000fe200008e0604 */
[----:B0-----:R-:W3:Y:S04]  /*b5d90*/  LDL.LU R3, [R1+0x1da0] ;  /* 0x001da00001037983 */ /* 0x001ee80000300800 */
[----:B------:R-:W4:Y:S04]  /*b5da0*/  LDL.LU R2, [R1+0x1d94] ;  /* 0x001d940001027983 */ /* 0x000f280000300800 */
[----:B------:R0:W-:Y:S04]  /*b5db0*/  STL.64 [R1+0x1dc0], R6 ;  /* 0x001dc00601007387 */ /* 0x0001e80000100a00 */
[----:B0-----:R-:W2:Y:S01]  /*b5dc0*/  LDL.LU.64 R6, [R1+0x62a0] ;  /* 0x0062a00001067983 */ /* 0x001ea20000300a00 */
[----:B------:R-:W-:-:S02]  /*b5dd0*/  F2FP.SATFINITE.E4M3.F32.PACK_AB_MERGE_C R27, R27, R25, RZ ;  /* 0x000000191b1b723e */ /* 0x000fc400048070ff */
[----:B------:R-:W-:Y:S01]  /*b5de0*/  F2FP.SATFINITE.E4M3.F32.PACK_AB_MERGE_C R9, R9, R8, RZ ;  /* 0x000000080909723e */ /* 0x000fe200048070ff */
[----:B------:R-:W4:Y:S01]  /*b5df0*/  LDL.LU R25, [R1+0x1d78] ;  /* 0x001d780001197983 */ /* 0x000f220000300800 */
[----:B------:R-:W-:-:S03]  /*b5e00*/  IADD3 R8, P1, R17, R5, RZ ;  /* 0x0000000511087210 */ /* 0x000fc60007f3e0ff */
[----:B------:R0:W-:Y:S04]  /*b5e10*/  STL [R1+0x7ac], R27 ;  /* 0x0007ac1b01007387 */ /* 0x0001e80000100800 */
[----:B0-----:R-:W4:Y:S04]  /*b5e20*/  LDL.LU R27, [R1+0x1d7c] ;  /* 0x001d7c00011b7983 */ /* 0x001f280000300800 */
[----:B------:R2:W-:Y:S02]  /*b5e30*/  STL [R1+0x960], R9 ;  /* 0x0009600901007387 */ /* 0x0005e40000100800 */
[----:B--2---:R-:W-:-:S05]  /*b5e40*/  IMAD.X R9, R18, 0x1, R6, P1 ;  /* 0x0000000112097824 */ /* 0x004fca00008e0606 */
[----:B------:R0:W-:Y:S04]  /*b5e50*/  STL.64 [R1+0x1db0], R8 ;  /* 0x001db00801007387 */ /* 0x0001e80000100a00 */
[----:B0-----:R-:W2:Y:S01]  /*b5e60*/  LDL.LU.64 R8, [R1+0x6298] ;  /* 0x0062980001087983 */ /* 0x001ea20000300a00 */
[----:B---3--:R-:W-:Y:S02]  /*b5e70*/  F2FP.SATFINITE.E4M3.F32.PACK_AB_MERGE_C R10, R10, R3, RZ ;  /* 0x000000030a0a723e */ /* 0x008fe400048070ff */
[----:B------:R-:W-:-:S03]  /*b5e80*/  F2FP.SATFINITE.E4M3.F32.PACK_AB_MERGE_C R3, R29, R11, RZ ;  /* 0x0000000b1d03723e */ /* 0x000fc600048070ff */
[----:B------:R0:W-:Y:S04]  /*b5e90*/  STL [R1+0x758], R10 ;  /* 0x0007580a01007387 */ /* 0x0001e80000100800 */
[----:B------:R1:W-:Y:S01]  /*b5ea0*/  STL.64 [R1+0x6280], R6 ;  /* 0x0062800601007387 */ /* 0x0003e20000100a00 */
[----:B0-----:R-:W-:-:S03]  /*b5eb0*/  IADD3 R10, P1, R17, R7, RZ ;  /* 0x00000007110a7210 */ /* 0x001fc60007f3e0ff */
[----:B------:R-:W-:Y:S04]  /*b5ec0*/  STL [R1+0x770], R3 ;  /* 0x0007700301007387 */ /* 0x000fe80000100800 */
[----:B-1----:R-:W4:Y:S01]  /*b5ed0*/  LDL.LU R7, [R1+0x1d90] ;  /* 0x001d900001077983 */ /* 0x002f220000300800 */
[----:B--2---:R-:W-:-:S05]  /*b5ee0*/  IMAD.X R11, R18, 0x1, R8, P1 ;  /* 0x00000001120b7824 */ /* 0x004fca00008e0608 */
[----:B------:R0:W-:Y:S04]  /*b5ef0*/  STL.64 [R1+0x1da0], R10 ;  /* 0x001da00a01007387 */ /* 0x0001e80000100a00 */
[----:B0-----:R-:W2:Y:S04]  /*b5f00*/  LDL.LU.64 R10, [R1+0x6290] ;  /* 0x00629000010a7983 */ /* 0x001ea80000300a00 */
[----:B------:R-:W3:Y:S04]  /*b5f10*/  LDL.LU R3, [R1+0x1d60] ;  /* 0x001d600001037983 */ /* 0x000ee80000300800 */
[----:B------:R-:W3:Y:S01]  /*b5f20*/  LDL.LU R29, [R1+0x1d64] ;  /* 0x001d6400011d7983 */ /* 0x000ee20000300800 */
[----:B----4-:R-:W-:-:S02]  /*b5f30*/  F2FP.SATFINITE.E4M3.F32.PACK_AB_MERGE_C R7, R2, R7, RZ ;  /* 0x000000070207723e */ /* 0x010fc400048070ff */
[----:B------:R-:W-:Y:S02]  /*b5f40*/  IADD3 R6, P1, R17, R9, RZ ;  /* 0x0000000911067210 */ /* 0x000fe40007f3e0ff */
[----:B------:R-:W-:Y:S01]  /*b5f50*/  F2FP.SATFINITE.E4M3.F32.PACK_AB_MERGE_C R2, R22, R24, RZ ;  /* 0x000000181602723e */ /* 0x000fe200048070ff */
[----:B------:R-:W-:Y:S04]  /*b5f60*/  STL [R1+0x728], R7 ;  /* 0x0007280701007387 */ /* 0x000fe80000100800 */
[----:B------:R-:W-:Y:S04]  /*b5f70*/  STL.64 [R1+0x6278], R8 ;  /* 0x0062780801007387 */ /* 0x000fe80000100a00 */
[----:B------:R0:W-:Y:S04]  /*b5f80*/  STL [R1+0x724], R2 ;  /* 0x0007240201007387 */ /* 0x0001e80000100800 */
[----:B------:R-:W4:Y:S01]  /*b5f90*/  LDL.LU R22, [R1+0x1d6c] ;  /* 0x001d6c0001167983 */ /* 0x000f220000300800 */
[----:B0-----:R-:W-:Y:S01]  /*b5fa0*/  F2FP.SATFINITE.E4M3.F32.PACK_AB_MERGE_C R2, R21, R23, RZ ;  /* 0x000000171502723e */ /* 0x001fe200048070ff */
[----:B--2---:R-:W-:Y:S01]  /*b5fb0*/  IMAD.X R7, R18, 0x1, R10, P1 ;  /* 0x0000000112077824 */ /* 0x004fe200008e060a */
[----:B------:R-:W-:-:S04]  /*b5fc0*/  IADD3 R8, P1, R17, R11, RZ ;  /* 0x0000000b11087210 */ /* 0x000fc80007f3e0ff */
[----:B------:R0:W-:Y:S01]  /*b5fd0*/  STL.64 [R1+0x1d90], R6 ;  /* 0x001d900601007387 */ /* 0x0001e20000100a00 */
[----:B------:R-:W-:-:S03]  /*b5fe0*/  IMAD.X R9, R18, 0x1, R12, P1 ;  /* 0x0000000112097824 */ /* 0x000fc600008e060c */
[----:B0-----:R-:W2:Y:S04]  /*b5ff0*/  LDL.LU R6, [R1+0x1d50] ;  /* 0x001d500001067983 */ /* 0x001ea80000300800 */
[----:B------:R-:W2:Y:S04]  /*b6000*/  LDL.LU R7, [R1+0x1d54] ;  /* 0x001d540001077983 */ /* 0x000ea80000300800 */
[----:B------:R-:W4:Y:S04]  /*b6010*/  LDL.LU R23, [R1+0x1d58] ;  /* 0x001d580001177983 */ /* 0x000f280000300800 */
[----:B------:R-:W4:Y:S04]  /*b6020*/  LDL.LU R21, [R1+0x1d5c] ;  /* 0x001d5c0001157983 */ /* 0x000f280000300800 */
[----:B------:R0:W-:Y:S04]  /*b6030*/  STL [R1+0x6b0], R2 ;  /* 0x0006b00201007387 */ /* 0x0001e80000100800 */
[----:B------:R-:W-:Y:S01]  /*b6040*/  STL.64 [R1+0x6270], R10 ;  /* 0x0062700a01007387 */ /* 0x000fe20000100a00 */
[----:B0-----:R-:W-:-:S05]  /*b6050*/  F2FP.SATFINITE.E4M3.F32.PACK_AB_MERGE_C R2, R28, R26, RZ ;  /* 0x0000001a1c02723e */ /* 0x001fca00048070ff */
[----:B------:R0:W-:Y:S04]  /*b6060*/  STL [R1+0x6bc], R2 ;  /* 0x0006bc0201007387 */ /* 0x0001e80000100800 */
[----:B------:R-:W4:Y:S04]  /*b6070*/  LDL.LU R26, [R1+0x1d40] ;  /* 0x001d4000011a7983 */ /* 0x000f280000300800 */
[----:B------:R-:W4:Y:S01]  /*b6080*/  LDL.LU R28, [R1+0x1d44] ;  /* 0x001d4400011c7983 */ /* 0x000f220000300800 */
[----:B0-----:R-:W-:-:S03]  /*b6090*/  F2FP.SATFINITE.E4M3.F32.PACK_AB_MERGE_C R2, R20, R19, RZ ;  /* 0x000000131402723e */ /* 0x001fc600048070ff */
[----:B------:R0:W-:Y:S04]  /*b60a0*/  STL.64 [R1+0x1d80], R8 ;  /* 0x001d800801007387 */ /* 0x0001e80000100a00 */
[----:B------:R1:W-:Y:S04]  /*b60b0*/  STL [R1+0x6a0], R2 ;  /* 0x0006a00201007387 */ /* 0x0003e80000100800 */
[----:B------:R-:W4:Y:S01]  /*b60c0*/  LDL.LU R19, [R1+0x1d48] ;  /* 0x001d480001137983 */ /* 0x000f220000300800 */
[----:B0-----:R-:W-:-:S03]  /*b60d0*/  IADD3 R8, P1, R17, R13, RZ ;  /* 0x0000000d11087210 */ /* 0x001fc60007f3e0ff */
[----:B------:R-:W4:Y:S01]  /*b60e0*/  LDL.LU R20, [R1+0x1d4c] ;  /* 0x001d4c0001147983 */ /* 0x000f220000300800 */
[----:B-1----:R-:W-:Y:S01]  /*b60f0*/  F2FP.SATFINITE.E4M3.F32.PACK_AB_MERGE_C R2, R27, R25, RZ ;  /* 0x000000191b02723e */ /* 0x002fe200048070ff */
[----:B------:R-:W-:-:S04]  /*b6100*/  IMAD.X R9, R18, 0x1, R15, P1 ;  /* 0x0000000112097824 */ /* 0x000fc800008e060f */
[----:B------:R-:W-:Y:S01]  /*b6110*/  STL [R1+0x6a8], R2 ;  /* 0x0006a80201007387 */ /* 0x000fe20000100800 */
[----:B---3--:R-:W-:-:S03]  /*b6120*/  F2FP.SATFINITE.E4M3.F32.PACK_AB_MERGE_C R29, R29, R3, RZ ;  /* 0x000000031d1d723e */ /* 0x008fc600048070ff */
[----:B------:R-:W3:Y:S04]  /*b6130*/  LDL.LU R10, [R1+0x1d34] ;  /* 0x001d3400010a7983 */ /* 0x000ee80000300800 */
[----:B------:R0:W-:Y:S04]  /*b6140*/  STL.64 [R1+0x1d70], R8 ;  /* 0x001d700801007387 */ /* 0x0001e80000100a00 */
[----:B0-----:R-:W3:Y:S04]  /*b6150*/  LDL.LU R8, [R1+0x1d38] ;  /* 0x001d380001087983 */ /* 0x001ee80000300800 */
[----:B------:R-:W3:Y:S04]  /*b6160*/  LDL.LU R9, [R1+0x1d3c] ;  /* 0x001d3c0001097983 */ /* 0x000ee80000300800 */
[----:B------:R-:W3:Y:S04]  /*b6170*/  LDL.LU R11, [R1+0x1d20] ;  /* 0x001d2000010b7983 */ /* 0x000ee80000300800 */
[----:B------:R-:W3:Y:S04]  /*b6180*/  LDL.LU R24, [R1+0x1d24] ;  /* 0x001d240001187983 */ /* 0x000ee80000300800 */
[----:B------:R-:W3:Y:S04]  /*b6190*/  LDL.LU R25, [R1+0x1d28] ;  /* 0x001d280001197983 */ /* 0x000ee80000300800 */
[----:B------:R-:W3:Y:S04]  /*b61a0*/  LDL.LU R27, [R1+0x1d2c] ;  /* 0x001d2c00011b7983 */ /* 0x000ee80000300800 */
[----:B------:R0:W-:Y:S01]  /*b61b0*/  STL [R1+0x5a10], R29 ;  /* 0x005a101d01007387 */ /* 0x0001e20000100800 */
[----:B------:R-:W-:-:S03]  /*b61c0*/  IADD3 R2, P1, R17, R14, RZ ;  /* 0x0000000e11027210 */ /* 0x000fc60007f3e0ff */
[----:B0-----:R-:W3:Y:S04]  /*b61d0*/  LDL.LU R29, [R1+0x1d30] ;  /* 0x001d3000011d7983 */ /* 0x001ee80000300800 */
[----:B------:R0:W-:Y:S04]  /*b61e0*/  STL.64 [R1+0x6268], R14 ;  /* 0x0062680e01007387 */ /* 0x0001e80000100a00 */
[----:B0-----:R-:W4:Y:S01]  /*b61f0*/  LDL.LU R15, [R1+0x1d68] ;  /* 0x001d6800010f7983 */ /* 0x001f220000300800 */
[----:B------:R-:W-:-:S05]  /*b6200*/  IMAD.X R3, R18, 0x1, R16, P1 ;  /* 0x0000000112037824 */ /* 0x000fca00008e0610 */
[----:B------:R0:W-:Y:S04]  /*b6210*/  STL.64 [R1+0x1d60], R2 ;  /* 0x001d600201007387 */ /* 0x0001e80000100a00 */
[----:B0-----:R-:W3:Y:S01]  /*b6220*/  LDL.LU.64 R2, [R1+0x6288] ;  /* 0x0062880001027983 */ /* 0x001ee20000300a00 */
[----:B------:R-:W-:Y:S01]  /*b6230*/  VIADD R17, R17, UR5 ;  /* 0x0000000511117c36 */ /* 0x000fe20008000000 */
[----:B------:R-:W-:-:S04]  /*b6240*/  ULDC UR5, c[0x0][0x248] ;  /* 0x0000920000057ab9 */ /* 0x000fc80000000800 */
[----:B------:R-:W-:Y:S02]  /*b6250*/  SHF.R.S32.HI R18, RZ, 0x1f, R17 ;  /* 0x0000001fff127819 */ /* 0x000fe40000011411 */
[----:B--2---:R-:W-:Y:S02]  /*b6260*/  F2FP.SATFINITE.E4M3.F32.PACK_AB_MERGE_C R6, R7, R6, RZ ;  /* 0x000000060706723e */ /* 0x004fe400048070ff */
[----:B----4-:R-:W-:-:S05]  /*b6270*/  F2FP.SATFINITE.E4M3.F32.PACK_AB_MERGE_C R22, R22, R15, RZ ;  /* 0x0000000f1616723e */ /* 0x010fca00048070ff */
[----:B------:R-:W-:Y:S04]  /*b6280*/  STL [R1+0x59fc], R22 ;  /* 0x0059fc1601007387 */ /* 0x000fe80000100800 */
[----:B------:R0:W-:Y:S04]  /*b6290*/  STL [R1+0x660], R6 ;  /* 0x0006600601007387 */ /* 0x0001e80000100800 */
[----:B------:R-:W2:Y:S04]  /*b62a0*/  LDL.LU R14, [R1+0x1d10] ;  /* 0x001d1000010e7983 */ /* 0x000ea80000300800 */
[----:B------:R-:W2:Y:S01]  /*b62b0*/  LDL.LU R15, [R1+0x1d14] ;  /* 0x001d1400010f7983 */ /* 0x000ea20000300800 */
[----:B0-----:R-:W-:-:S05]  /*b62c0*/  F2FP.SATFINITE.E4M3.F32.PACK_AB_MERGE_C R6, R21, R23, RZ ;  /* 0x000000171506723e */ /* 0x001fca00048070ff */
[----:B------:R0:W-:Y:S04]  /*b62d0*/  STL [R1+0x664], R6 ;  /* 0x0006640601007387 */ /* 0x0001e80000100800 */
[----:B------:R-:W4:Y:S04]  /*b62e0*/  LDL.LU R23, [R1+0x1d18] ;  /* 0x001d180001177983 */ /* 0x000f280000300800 */
[----:B------:R-:W4:Y:S01]  /*b62f0*/  LDL.LU R21, [R1+0x1d1c] ;  /* 0x001d1c0001157983 */ /* 0x000f220000300800 */
[----:B0-----:R-:W-:-:S05]  /*b6300*/  IADD3 R6, P1, R17, R0, RZ ;  /* 0x0000000011067210 */ /* 0x001fca0007f3e0ff */
[----:B---3--:R-:W-:-:S05]  /*b6310*/  IMAD.X R7, R18, 0x1, R2, P1 ;  /* 0x0000000112077824 */ /* 0x008fca00008e0602 */
[----:B------:R0:W-:Y:S02]  /*b6320*/  STL.64 [R1+0x1d50], R6 ;  /* 0x001d500601007387 */ /* 0x0001e40000100a00 */
[----:B0-----:R-:W-:Y:S02]  /*b6330*/  F2FP.SATFINITE.E4M3.F32.PACK_AB_MERGE_C R7, R28, R26, RZ ;  /* 0x0000001a1c07723e */ /* 0x001fe400048070ff */
[----:B------:R-:W-:Y:S01]  /*b6340*/  F2FP.SATFINITE.E4M3.F32.PACK_AB_MERGE_C R6, R20, R19, RZ ;  /* 0x000000131406723e */ /* 0x000fe200048070ff */
[----:B------:R-:W3:Y:S04]  /*b6350*/  LDL.LU R26, [R1+0x1d00] ;  /* 0x001d0000011a7983 */ /* 0x000ee80000300800 */
[----:B------:R-:W-:Y:S04]  /*b6360*/  STL [R1+0x650], R7 ;  /* 0x0006500701007387 */ /* 0x000fe80000100800 */
[----:B------:R-:W3:Y:S04]  /*b6370*/  LDL.LU R28, [R1+0x1d04] ;  /* 0x001d0400011c7983 */ /* 0x000ee80000300800 */
[----:B------:R0:W-:Y:S04]  /*b6380*/  STL [R1+0x658], R6 ;  /* 0x0006580601007387 */ /* 0x0001e80000100800 */
[----:B------:R-:W3:Y:S04]  /*b6390*/  LDL.LU R19, [R1+0x1d08] ;  /* 0x001d080001137983 */ /* 0x000ee80000300800 */
[----:B------:R-:W3:Y:S01]  /*b63a0*/  LDL.LU R20, [R1+0x1d0c] ;  /* 0x001d0c0001147983 */ /* 0x000ee20000300800 */
[----:B0-----:R-:W-:-:S05]  /*b63b0*/  IADD3 R6, P1, R17, R3, RZ ;  /* 0x0000000311067210 */ /* 0x001fca0007f3e0ff */
[----:B------:R-:W-:-:S05]  /*b63c0*/  IMAD.X R7, R18, 0x1, R4, P1 ;  /* 0x0000000112077824 */ /* 0x000fca00008e0604 */
[----:B------:R0:W-:Y:S04]  /*b63d0*/  STL.64 [R1+0x1d40], R6 ;  /* 0x001d400601007387 */ /* 0x0001e80000100a00 */
[----:B0-----:R-:W2:Y:S01]  /*b63e0*/  LDL.LU.64 R6, [R1+0x6280] ;  /* 0x0062800001067983 */ /* 0x001ea20000300a00 */
[----:B------:R-:W-:Y:S02]  /*b63f0*/  F2FP.SATFINITE.E4M3.F32.PACK_AB_MERGE_C R29, R10, R29, RZ ;  /* 0x0000001d0a1d723e */ /* 0x000fe400048070ff */
[----:B------:R-:W-:Y:S01]  /*b6400*/  F2FP.SATFINITE.E4M3.F32.PACK_AB_MERGE_C R10, R9, R8, RZ ;  /* 0x00000008090a723e */ /* 0x000fe200048070ff */
[----:B------:R-:W3:Y:S01]  /*b6410*/  LDL.LU R22, [R1+0x1ce4] ;  /* 0x001ce40001167983 */ /* 0x000ee20000300800 */
[----:B------:R-:W-:-:S03]  /*b6420*/  IADD3 R8, P1, R17, R5, RZ ;  /* 0x0000000511087210 */ /* 0x000fc60007f3e0ff */
[----:B------:R-:W-:Y:S04]  /*b6430*/  STL [R1+0x640], R29 ;  /* 0x0006401d01007387 */ /* 0x000fe80000100800 */
[----:B------:R-:W-:Y:S04]  /*b6440*/  STL [R1+0x644], R10 ;  /* 0x0006440a01007387 */ /* 0x000fe80000100800 */
[----:B------:R0:W-:Y:S04]  /*b6450*/  STL [R1+0x6258], R5 ;  /* 0x0062580501007387 */ /* 0x0001e80000100800 */
[----:B0-----:R-:W3:Y:S01]  /*b6460*/  LDL.LU R5, [R1+0x1ce0] ;  /* 0x001ce00001057983 */ /* 0x001ee20000300800 */
[----:B--2---:R-:W-:-:S05]  /*b6470*/  IMAD.X R9, R18, 0x1, R6, P1 ;  /* 0x0000000112097824 */ /* 0x004fca00008e0606 */
[----:B------:R0:W-:Y:S04]  /*b6480*/  STL.64 [R1+0x1d30], R8 ;  /* 0x001d300801007387 */ /* 0x0001e80000100a00 */
[----:B0-----:R-:W2:Y:S01]  /*b6490*/  LDL.LU.64 R8, [R1+0x6278] ;  /* 0x0062780001087983 */ /* 0x001ea20000300a00 */
[----:B------:R-:W-:Y:S02]  /*b64a0*/  F2FP.SATFINITE.E4M3.F32.PACK_AB_MERGE_C R11, R24, R11, RZ ;  /* 0x0000000b180b723e */ /* 0x000fe400048070ff */
[----:B------:R-:W-:Y:S01]  /*b64b0*/  F2FP.SATFINITE.E4M3.F32.PACK_AB_MERGE_C R10, R27, R25, RZ ;  /* 0x000000191b0a723e */ /* 0x000fe200048070ff */
        /* <DEDUP_REMOVED lines=10> */
[----:B--2---:R-:W-:-:S05]  /*b6560*/  IMAD.X R11, R18, 0x1, R8, P1 ;  /* 0x00000001120b7824 */ /* 0x004fca00008e0608 */
[----:B------:R0:W-:Y:S04]  /*b6570*/  STL.64 [R1+0x1d20], R10 ;  /* 0x001d200a01007387 */ /* 0x0001e80000100a00 */
[----:B0-----:R-:W2:Y:S01]  /*b6580*/  LDL.LU.64 R10, [R1+0x6270] ;  /* 0x00627000010a7983 */ /* 0x001ea20000300a00 */
[----:B------:R-:W-:Y:S02]  /*b6590*/  F2FP.SATFINITE.E4M3.F32.PACK_AB_MERGE_C R15, R15, R14, RZ ;  /* 0x0000000e0f0f723e */ /* 0x000fe400048070ff */
[----:B----4-:R-:W-:Y:S02]  /*b65a0*/  F2FP.SATFINITE.E4M3.F32.PACK_AB_MERGE_C R14, R21, R23, RZ ;  /* 0x00000017150e723e */ /* 0x010fe400048070ff */
[----:B------:R-:W4:Y:S04]  /*b65b0*/  LDL.LU R23, [R1+0x958] ;  /* 0x0009580001177983 */ /* 0x000f280000300800 */
[----:B------:R-:W-:Y:S04]  /*b65c0*/  STL [R1+0x618], R15 ;  /* 0x0006180f01007387 */ /* 0x000fe80000100800 */
[----:B------:R-:W4:Y:S04]  /*b65d0*/  LDL.LU R21, [R1+0x95c] ;  /* 0x00095c0001157983 */ /* 0x000f280000300800 */
[----:B------:R0:W-:Y:S02]  /*b65e0*/  STL [R1+0x61c], R14 ;  /* 0x00061c0e01007387 */ /* 0x0001e40000100800 */
[----:B0-----:R-:W-:-:S02]  /*b65f0*/  IADD3 R14, P1, R17, R9, RZ ;  /* 0x00000009110e7210 */ /* 0x001fc40007f3e0ff */
[----:B------:R0:W-:Y:S01]  /*b6600*/  STL.64 [R1+0x6250], R8 ;  /* 0x0062500801007387 */ /* 0x0001e20000100a00 */
[----:B---3--:R-:W-:Y:S02]  /*b6610*/  F2FP.SATFINITE.E4M3.F32.PACK_AB_MERGE_C R26, R28, R26, RZ ;  /* 0x0000001a1c1a723e */ /* 0x008fe400048070ff */
[----:B------:R-:W-:Y:S01]  /*b6620*/  F2FP.SATFINITE.E4M3.F32.PACK_AB_MERGE_C R19, R20, R19, RZ ;  /* 0x000000131413723e */ /* 0x000fe200048070ff */
[----:B0-----:R-:W3:Y:S04]  /*b6630*/  LDL.LU R8, [R1+0x1cf0] ;  /* 0x001cf00001087983 */ /* 0x001ee80000300800 */
[----:B------:R-:W3:Y:S01]  /*b6640*/  LDL.LU R9, [R1+0x1cf4] ;  /* 0x001cf40001097983 */ /* 0x000ee20000300800 */
[----:B--2---:R-:W-:-:S05]  /*b6650*/  IMAD.X R15, R18, 0x1, R10, P1 ;  /* 0x00000001120f7824 */ /* 0x004fca00008e060a */
[----:B------:R0:W-:Y:S04]  /*b6660*/  STL.64 [R1+0x1d10], R14 ;  /* 0x001d100e01007387 */ /* 0x0001e80000100a00 */
[----:B------:R-:W-:Y:S01]  /*b6670*/  STL [R1+0x608], R26 ;  /* 0x0006081a01007387 */ /* 0x000fe20000100800 */
[----:B0-----:R-:W-:-:S03]  /*b6680*/  IADD3 R14, P1, R17, R11, RZ ;  /* 0x0000000b110e7210 */ /* 0x001fc60007f3e0ff */
[----:B------:R-:W-:Y:S02]  /*b6690*/  STL [R1+0x60c], R19 ;  /* 0x00060c1301007387 */ /* 0x000fe40000100800 */
[----:B------:R-:W-:-:S05]  /*b66a0*/  IMAD.X R15, R18, 0x1, R12, P1 ;  /* 0x00000001120f7824 */ /* 0x000fca00008e060c */
[----:B------:R0:W-:Y:S04]  /*b66b0*/  STL.64 [R1+0x1d00], R14 ;  /* 0x001d000e01007387 */ /* 0x0001e80000100a00 */
[----:B0-----:R-:W2:Y:S04]  /*b66c0*/  LDL.LU.64 R14, [R1+0x6268] ;  /* 0x00626800010e7983 */ /* 0x001ea80000300a00 */
[----:B------:R-:W4:Y:S04]  /*b66d0*/  LDL.LU R26, [R1+0x1cd0] ;  /* 0x001cd000011a7983 */ /* 0x000f280000300800 */
[----:B------:R-:W4:Y:S04]  /*b66e0*/  LDL.LU R28, [R1+0x1cd4] ;  /* 0x001cd400011c7983 */ /* 0x000f280000300800 */
[----:B------:R-:W4:Y:S04]  /*b66f0*/  LDL.LU R19, [R1+0x1cd8] ;  /* 0x001cd80001137983 */ /* 0x000f280000300800 */
[----:B------:R-:W4:Y:S01]  /*b6700*/  LDL.LU R20, [R1+0x1cdc] ;  /* 0x001cdc0001147983 */ /* 0x000f220000300800 */
[----:B---3--:R-:W-:-:S02]  /*b6710*/  F2FP.SATFINITE.E4M3.F32.PACK_AB_MERGE_C R9, R9, R8, RZ ;  /* 0x000000080909723e */ /* 0x008fc400048070ff */
[----:B------:R-:W-:Y:S02]  /*b6720*/  F2FP.SATFINITE.E4M3.F32.PACK_AB_MERGE_C R8, R7, R6, RZ ;  /* 0x000000060708723e */ /* 0x000fe400048070ff */
[----:B------:R-:W-:Y:S01]  /*b6730*/  IADD3 R6, P1, R17, R13, RZ ;  /* 0x0000000d11067210 */ /* 0x000fe20007f3e0ff */
[----:B------:R-:W-:Y:S04]  /*b6740*/  STL [R1+0x5f8], R9 ;  /* 0x0005f80901007387 */ /* 0x000fe80000100800 */
[----:B------:R-:W-:Y:S04]  /*b6750*/  STL.64 [R1+0x6248], R12 ;  /* 0x0062480c01007387 */ /* 0x000fe80000100a00 */
[----:B------:R-:W-:Y:S01]  /*b6760*/  STL [R1+0x5fc], R8 ;  /* 0x0005fc0801007387 */ /* 0x000fe20000100800 */
[----:B--2---:R-:W-:-:S05]  /*b6770*/  IMAD.X R7, R18, 0x1, R15, P1 ;  /* 0x0000000112077824 */ /* 0x004fca00008e060f */
[----:B------:R0:W-:Y:S02]  /*b6780*/  STL.64 [R1+0x1cf8], R6 ;  /* 0x001cf80601007387 */ /* 0x0001e40000100a00 */
[----:B0-----:R-:W-:Y:S02]  /*b6790*/  F2FP.SATFINITE.E4M3.F32.PACK_AB_MERGE_C R6, R22, R5, RZ ;  /* 0x000000051606723e */ /* 0x001fe400048070ff */
[----:B------:R-:W2:Y:S04]  /*b67a0*/  LDL.LU R5, [R1+0x1cc0] ;  /* 0x001cc00001057983 */ /* 0x000ea80000300800 */
[----:B------:R-:W2:Y:S04]  /*b67b0*/  LDL.LU R8, [R1+0x1cc4] ;  /* 0x001cc40001087983 */ /* 0x000ea80000300800 */
[----:B------:R0:W-:Y:S04]  /*b67c0*/  STL [R1+0x188], R6 ;  /* 0x0001880601007387 */ /* 0x0001e80000100800 */
[----:B------:R-:W3:Y:S04]  /*b67d0*/  LDL.LU R9, [R1+0x1cc8] ;  /* 0x001cc80001097983 */ /* 0x000ee80000300800 */
[----:B------:R-:W3:Y:S01]  /*b67e0*/  LDL.LU R22, [R1+0x1ccc] ;  /* 0x001ccc0001167983 */ /* 0x000ee20000300800 */
[----:B0-----:R-:W-:-:S05]  /*b67f0*/  IADD3 R6, P1, R17, R14, RZ ;  /* 0x0000000e11067210 */ /* 0x001fca0007f3e0ff */
[----:B------:R-:W-:Y:S01]  /*b6800*/  IMAD.X R7, R18, 0x1, R16, P1 ;  /* 0x0000000112077824 */ /* 0x000fe200008e0610 */
[----:B------:R-:W-:Y:S04]  /*b6810*/  STL.64 [R1+0x6240], R14 ;  /* 0x0062400e01007387 */ /* 0x000fe80000100a00 */
[----:B------:R0:W-:Y:S01]  /*b6820*/  STL.64 [R1+0x1cf0], R6 ;  /* 0x001cf00601007387 */ /* 0x0001e20000100a00 */
[----:B------:R-:W-:Y:S01]  /*b6830*/  VIADD R17, R17, UR5 ;  /* 0x0000000511117c36 */ /* 0x000fe20008000000 */
[----:B------:R-:W-:Y:S01]  /*b6840*/  ULDC UR5, c[0x0][0x248] ;  /* 0x0000920000057ab9 */ /* 0x000fe20000000800 */
        /* <DEDUP_REMOVED lines=8> */
[----:B----4-:R-:W-:-:S03]  /*b68d0*/  F2FP.SATFINITE.E4M3.F32.PACK_AB_MERGE_C R6, R21, R23, RZ ;  /* 0x000000171506723e */ /* 0x010fc600048070ff */
[----:B------:R-:W4:Y:S01]  /*b68e0*/  LDL.LU R12, [R1+0x1ca0] ;  /* 0x001ca000010c7983 */ /* 0x000f220000300800 */
[----:B------:R-:W-:-:S03]  /*b68f0*/  SHF.R.S32.HI R18, RZ, 0x1f, R17 ;  /* 0x0000001fff127819 */ /* 0x000fc60000011411 */
[----:B------:R-:W4:Y:S04]  /*b6900*/  LDL.LU R13, [R1+0x1ca4] ;  /* 0x001ca400010d7983 */ /* 0x000f280000300800 */
[----:B------:R0:W-:Y:S04]  /*b6910*/  STL [R1+0x184], R6 ;  /* 0x0001840601007387 */ /* 0x0001e80000100800 */
[----:B------:R-:W4:Y:S04]  /*b6920*/  LDL.LU R23, [R1+0x1ca8] ;  /* 0x001ca80001177983 */ /* 0x000f280000300800 */
[----:B------:R-:W4:Y:S01]  /*b6930*/  LDL.LU R21, [R1+0x1cac] ;  /* 0x001cac0001157983 */ /* 0x000f220000300800 */
[----:B0-----:R-:W-:-:S05]  /*b6940*/  IADD3 R6, P1, R17, R0, RZ ;  /* 0x0000000011067210 */ /* 0x001fca0007f3e0ff */
[----:B------:R-:W-:-:S05]  /*b6950*/  IMAD.X R7, R18, 0x1, R2, P1 ;  /* 0x0000000112077824 */ /* 0x000fca00008e0602 */
[----:B------:R0:W-:Y:S04]  /*b6960*/  STL.64 [R1+0x1ce0], R6 ;  /* 0x001ce00601007387 */ /* 0x0001e80000100a00 */
[----:B------:R-:W4:Y:S01]  /*b6970*/  LDL.LU R14, [R1+0x1c90] ;  /* 0x001c9000010e7983 */ /* 0x000f220000300800 */
[----:B0-----:R-:W-:Y:S02]  /*b6980*/  F2FP.SATFINITE.E4M3.F32.PACK_AB_MERGE_C R7, R28, R26, RZ ;  /* 0x0000001a1c07723e */ /* 0x001fe400048070ff */
[----:B------:R-:W-:-:S03]  /*b6990*/  F2FP.SATFINITE.E4M3.F32.PACK_AB_MERGE_C R6, R20, R19, RZ ;  /* 0x000000131406723e */ /* 0x000fc600048070ff */
[----:B------:R-:W-:Y:S04]  /*b69a0*/  STL [R1+0x4fe8], R7 ;  /* 0x004fe80701007387 */ /* 0x000fe80000100800 */
[----:B------:R-:W4:Y:S04]  /*b69b0*/  LDL.LU R15, [R1+0x1c94] ;  /* 0x001c9400010f7983 */ /* 0x000f280000300800 */
        /* <DEDUP_REMOVED lines=8> */
[----:B------:R-:W4:Y:S01]  /*b6a40*/  LDL.LU R20, [R1+0x1c84] ;  /* 0x001c840001147983 */ /* 0x000f220000300800 */
[----:B--2---:R-:W-:-:S03]  /*b6a50*/  F2FP.SATFINITE.E4M3.F32.PACK_AB_MERGE_C R8, R8, R5, RZ ;  /* 0x000000050808723e */ /* 0x004fc600048070ff */
[----:B------:R-:W2:Y:S04]  /*b6a60*/  LDL.LU R5, [R1+0x6258] ;  /* 0x0062580001057983 */ /* 0x000ea80000300800 */
[----:B------:R2:W-:Y:S01]  /*b6a70*/  STL [R1+0x4f64], R8 ;  /* 0x004f640801007387 */ /* 0x0005e20000100800 */
[----:B---3--:R-:W-:Y:S02]  /*b6a80*/  F2FP.SATFINITE.E4M3.F32.PACK_AB_MERGE_C R22, R22, R9, RZ ;  /* 0x000000091616723e */ /* 0x008fe400048070ff */
[----:B--2---:R-:W-:Y:S01]  /*b6a90*/  IADD3 R8, P1, R17, R5, RZ ;  /* 0x0000000511087210 */ /* 0x004fe20007f3e0ff */
[----:B------:R-:W-:Y:S04]  /*b6aa0*/  STL [R1+0x6230], R5 ;  /* 0x0062300501007387 */ /* 0x000fe80000100800 */
[----:B----4-:R-:W-:Y:S01]  /*b6ab0*/  IMAD.X R9, R18, 0x1, R6, P1 ;  /* 0x0000000112097824 */ /* 0x010fe200008e0606 */
[----:B------:R-:W-:Y:S04]  /*b6ac0*/  STL [R1+0x4f78], R22 ;  /* 0x004f781601007387 */ /* 0x000fe80000100800 */
[----:B------:R0:W-:Y:S04]  /*b6ad0*/  STL.64 [R1+0x1cc0], R8 ;  /* 0x001cc00801007387 */ /* 0x0001e80000100a00 */
[----:B0-----:R-:W2:Y:S01]  /*b6ae0*/  LDL.LU.64 R8, [R1+0x6250] ;  /* 0x0062500001087983 */ /* 0x001ea20000300a00 */
[----:B------:R-:W-:-:S02]  /*b6af0*/  F2FP.SATFINITE.E4M3.F32.PACK_AB_MERGE_C R29, R24, R29, RZ ;  /* 0x0000001d181d723e */ /* 0x000fc400048070ff */
[----:B------:R-:W-:Y:S01]  /*b6b00*/  IADD3 R24, P1, R17, R7, RZ ;  /* 0x0000000711187210 */ /* 0x000fe20007f3e0ff */
[----:B------:R-:W3:Y:S01]  /*b6b10*/  LDL.LU R5, [R1+0x1c70] ;  /* 0x001c700001057983 */ /* 0x000ee20000300800 */
[----:B------:R-:W-:-:S03]  /*b6b20*/  F2FP.SATFINITE.E4M3.F32.PACK_AB_MERGE_C R27, R27, R25, RZ ;  /* 0x000000191b1b723e */ /* 0x000fc600048070ff */
[----:B------:R-:W3:Y:S04]  /*b6b30*/  LDL.LU R22, [R1+0x1c74] ;  /* 0x001c740001167983 */ /* 0x000ee80000300800 */
[----:B------:R0:W-:Y:S01]  /*b6b40*/  STL [R1+0x6234], R6 ;  /* 0x0062340601007387 */ /* 0x0001e20000100800 */
[----:B------:R-:W-:Y:S02]  /*b6b50*/  F2FP.SATFINITE.E4M3.F32.PACK_AB_MERGE_C R13, R13, R12, RZ ;  /* 0x0000000c0d0d723e */ /* 0x000fe400048070ff */
[----:B------:R-:W-:Y:S01]  /*b6b60*/  F2FP.SATFINITE.E4M3.F32.PACK_AB_MERGE_C R21, R21, R23, RZ ;  /* 0x000000171515723e */ /* 0x000fe200048070ff */
[----:B0-----:R-:W4:Y:S04]  /*b6b70*/  LDL.LU R6, [R1+0x1c8c] ;  /* 0x001c8c0001067983 */ /* 0x001f280000300800 */
[----:B------:R0:W-:Y:S04]  /*b6b80*/  STL [R1+0x4edc], R29 ;  /* 0x004edc1d01007387 */ /* 0x0001e80000100800 */
[----:B------:R-:W-:Y:S04]  /*b6b90*/  STL [R1+0x4eec], R27 ;  /* 0x004eec1b01007387 */ /* 0x000fe80000100800 */
[----:B0-----:R-:W3:Y:S01]  /*b6ba0*/  LDL.LU R29, [R1+0x1c78] ;  /* 0x001c7800011d7983 */ /* 0x001ee20000300800 */
[----:B--2---:R-:W-:Y:S01]  /*b6bb0*/  IMAD.X R25, R18, 0x1, R8, P1 ;  /* 0x0000000112197824 */ /* 0x004fe200008e0608 */
[----:B------:R-:W-:-:S04]  /*b6bc0*/  IADD3 R12, P1, R17, R9, RZ ;  /* 0x00000009110c7210 */ /* 0x000fc80007f3e0ff */
[----:B------:R0:W-:Y:S04]  /*b6bd0*/  STL.64 [R1+0x1cb0], R24 ;  /* 0x001cb01801007387 */ /* 0x0001e80000100a00 */
[----:B0-----:R-:W2:Y:S04]  /*b6be0*/  LDL.LU R24, [R1+0x1c7c] ;  /* 0x001c7c0001187983 */ /* 0x001ea80000300800 */
[----:B------:R-:W2:Y:S04]  /*b6bf0*/  LDL.LU R25, [R1+0x1c60] ;  /* 0x001c600001197983 */ /* 0x000ea80000300800 */
[----:B------:R-:W2:Y:S04]  /*b6c00*/  LDL.LU R27, [R1+0x1c64] ;  /* 0x001c6400011b7983 */ /* 0x000ea80000300800 */
[----:B------:R0:W-:Y:S04]  /*b6c10*/  STL [R1+0x20fc], R13 ;  /* 0x0020fc0d01007387 */ /* 0x0001e80000100800 */
[----:B------:R1:W-:Y:S01]  /*b6c20*/  STL.64 [R1+0x6238], R8 ;  /* 0x0062380801007387 */ /* 0x0003e20000100a00 */
[----:B0-----:R-:W-:-:S03]  /*b6c30*/  IMAD.X R13, R18, 0x1, R10, P1 ;  /* 0x00000001120d7824 */ /* 0x001fc600008e060a */
[----:B------:R-:W-:Y:S04]  /*b6c40*/  STL [R1+0x2128], R21 ;  /* 0x0021281501007387 */ /* 0x000fe80000100800 */
[----:B-1----:R-:W4:Y:S04]  /*b6c50*/  LDL.LU R9, [R1+0x1c88] ;  /* 0x001c880001097983 */ /* 0x002f280000300800 */
[----:B------:R0:W-:Y:S04]  /*b6c60*/  STL.64 [R1+0x1ca0], R12 ;  /* 0x001ca00c01007387 */ /* 0x0001e80000100a00 */
[----:B0-----:R-:W3:Y:S01]  /*b6c70*/  LDL.LU.64 R12, [R1+0x6248] ;  /* 0x00624800010c7983 */ /* 0x001ee20000300a00 */
[----:B------:R-:W-:-:S02]  /*b6c80*/  F2FP.SATFINITE.E4M3.F32.PACK_AB_MERGE_C R15, R15, R14, RZ ;  /* 0x0000000e0f0f723e */ /* 0x000fc400048070ff */
[----:B------:R-:W-:Y:S01]  /*b6c90*/  IADD3 R14, P1, R17, R11, RZ ;  /* 0x0000000b110e7210 */ /* 0x000fe20007f3e0ff */
[----:B------:R-:W2:Y:S01]  /*b6ca0*/  LDL.LU R23, [R1+0x1c68] ;  /* 0x001c680001177983 */ /* 0x000ea20000300800 */
[----:B------:R-:W-:-:S03]  /*b6cb0*/  F2FP.SATFINITE.E4M3.F32.PACK_AB_MERGE_C R8, R28, R26, RZ ;  /* 0x0000001a1c08723e */ /* 0x000fc600048070ff */
[----:B------:R-:W2:Y:S04]  /*b6cc0*/  LDL.LU R21, [R1+0x1c6c] ;  /* 0x001c6c0001157983 */ /* 0x000ea80000300800 */
[----:B------:R3:W-:Y:S04]  /*b6cd0*/  STL [R1+0x1f0c], R15 ;  /* 0x001f0c0f01007387 */ /* 0x0007e80000100800 */
[----:B------:R-:W-:Y:S04]  /*b6ce0*/  STL [R1+0x6218], R11 ;  /* 0x0062180b01007387 */ /* 0x000fe80000100800 */
[----:B------:R-:W-:Y:S01]  /*b6cf0*/  STL [R1+0x501c], R8 ;  /* 0x00501c0801007387 */ /* 0x000fe20000100800 */
[----:B---3--:R-:W-:-:S05]  /*b6d00*/  IMAD.X R15, R18, 0x1, R12, P1 ;  /* 0x00000001120f7824 */ /* 0x008fca00008e060c */
[----:B------:R0:W-:Y:S04]  /*b6d10*/  STL.64 [R1+0x1c90], R14 ;  /* 0x001c900e01007387 */ /* 0x0001e80000100a00 */
[----:B0-----:R-:W3:Y:S01]  /*b6d20*/  LDL.LU.64 R14, [R1+0x6240] ;  /* 0x00624000010e7983 */ /* 0x001ee20000300a00 */
[----:B------:R-:W-:-:S03]  /*b6d30*/  F2FP.SATFINITE.E4M3.F32.PACK_AB_MERGE_C R8, R20, R19, RZ ;  /* 0x000000131408723e */ /* 0x000fc600048070ff */
[----:B------:R-:W2:Y:S04]  /*b6d40*/  LDL.LU R26, [R1+0x1c50] ;  /* 0x001c5000011a7983 */ /* 0x000ea80000300800 */
[----:B------:R-:W2:Y:S04]  /*b6d50*/  LDL.LU R28, [R1+0x1c54] ;  /* 0x001c5400011c7983 */ /* 0x000ea80000300800 */
[----:B------:R0:W-:Y:S01]  /*b6d60*/  STL [R1+0x1e8c], R8 ;  /* 0x001e8c0801007387 */ /* 0x0001e20000100800 */
[----:B----4-:R-:W-:-:S03]  /*b6d70*/  F2FP.SATFINITE.E4M3.F32.PACK_AB_MERGE_C R6, R6, R9, RZ ;  /* 0x000000090606723e */ /* 0x010fc600048070ff */
[----:B------:R-:W4:Y:S04]  /*b6d80*/  LDL.LU R19, [R1+0x1c58] ;  /* 0x001c580001137983 */ /* 0x000f280000300800 */
[----:B------:R-:W4:Y:S01]  /*b6d90*/  LDL.LU R20, [R1+0x1c5c] ;  /* 0x001c5c0001147983 */ /* 0x000f220000300800 */
[----:B0-----:R-:W-:Y:S02]  /*b6da0*/  IADD3 R8, P1, R17, R13, RZ ;  /* 0x0000000d11087210 */ /* 0x001fe40007f3e0ff */
[----:B------:R-:W-:Y:S01]  /*b6db0*/  F2FP.SATFINITE.E4M3.F32.PACK_AB_MERGE_C R5, R22, R5, RZ ;  /* 0x000000051605723e */ /* 0x000fe200048070ff */
[----:B------:R-:W-:Y:S04]  /*b6dc0*/  STL.64 [R1+0x6220], R12 ;  /* 0x0062200c01007387 */ /* 0x000fe80000100a00 */
[----:B------:R0:W-:Y:S01]  /*b6dd0*/  STL [R1+0x1ea8], R6 ;  /* 0x001ea80601007387 */ /* 0x0001e20000100800 */
[----:B---3--:R-:W-:-:S05]  /*b6de0*/  IMAD.X R9, R18, 0x1, R15, P1 ;  /* 0x0000000112097824 */ /* 0x008fca00008e060f */
[----:B------:R-:W-:Y:S04]  /*b6df0*/  STL.64 [R1+0x1c80], R8 ;  /* 0x001c800801007387 */ /* 0x000fe80000100a00 */
[----:B------:R-:W-:Y:S04]  /*b6e00*/  STL.64 [R1+0x6228], R14 ;  /* 0x0062280e01007387 */ /* 0x000fe80000100a00 */
[----:B------:R1:W-:Y:S04]  /*b6e10*/  STL [R1+0x1d8c], R5 ;  /* 0x001d8c0501007387 */ /* 0x0003e80000100800 */
[----:B0-----:R-:W3:Y:S04]  /*b6e20*/  LDL.LU R6, [R1+0x1c40] ;  /* 0x001c400001067983 */ /* 0x001ee80000300800 */
[----:B-1----:R-:W3:Y:S01]  /*b6e30*/  LDL.LU R5, [R1+0x1c44] ;  /* 0x001c440001057983 */ /* 0x002ee20000300800 */
[----:B------:R-:W-:-:S03]  /*b6e40*/  IADD3 R8, P1, R17, R14, RZ ;  /* 0x0000000e11087210 */ /* 0x000fc60007f3e0ff */
[----:B------:R-:W3:Y:S02]  /*b6e50*/  LDL.LU R14, [R1+0x1c48] ;  /* 0x001c4800010e7983 */ /* 0x000ee40000300800 */
[----:B------:R-:W-:-:S05]  /*b6e60*/  IMAD.X R9, R18, 0x1, R16, P1 ;  /* 0x0000000112097824 */ /* 0x000fca00008e0610 */
[----:B------:R2:W-:Y:S04]  /*b6e70*/  STL.64 [R1+0x1c70], R8 ;  /* 0x001c700801007387 */ /* 0x0005e80000100a00 */
[----:B------:R-:W3:Y:S04]  /*b6e80*/  LDL.LU R15, [R1+0x1c4c] ;  /* 0x001c4c00010f7983 */ /* 0x000ee80000300800 */
[----:B------:R-:W3:Y:S01]  /*b6e90*/  LDL.LU R22, [R1+0x1c30] ;  /* 0x001c300001167983 */ /* 0x000ee20000300800 */
[----:B--2---:R-:W-:Y:S02]  /*b6ea0*/  F2FP.SATFINITE.E4M3.F32.PACK_AB_MERGE_C R9, R24, R29, RZ ;  /* 0x0000001d1809723e */ /* 0x004fe400048070ff */
[----:B------:R-:W-:-:S03]  /*b6eb0*/  F2FP.SATFINITE.E4M3.F32.PACK_AB_MERGE_C R8, R27, R25, RZ ;  /* 0x000000191b08723e */ /* 0x000fc600048070ff */
[----:B------:R-:W-:Y:S01]  /*b6ec0*/  STL [R1+0x1dac], R9 ;  /* 0x001dac0901007387 */ /* 0x000fe20000100800 */
[----:B------:R-:W-:Y:S01]  /*b6ed0*/  VIADD R17, R17, UR5 ;  /* 0x0000000511117c36 */ /* 0x000fe20008000000 */
[----:B----4-:R-:W-:Y:S01]  /*b6ee0*/  F2FP.SATFINITE.E4M3.F32.PACK_AB_MERGE_C R19, R20, R19, RZ ;  /* 0x000000131413723e */ /* 0x010fe200048070ff */
[----:B------:R-:W-:Y:S01]  /*b6ef0*/  ULDC UR5, c[0x0][0x248] ;  /* 0x0000920000057ab9 */ /* 0x000fe20000000800 */
[----:B------:R-:W2:Y:S04]  /*b6f00*/  LDL.LU R29, [R1+0x1c34] ;  /* 0x001c3400011d7983 */ /* 0x000ea80000300800 */
[----:B------:R0:W-:Y:S04]  /*b6f10*/  STL [R1+0x1d28], R8 ;  /* 0x001d280801007387 */ /* 0x0001e80000100800 */
[----:B------:R-:W4:Y:S04]  /*b6f20*/  LDL.LU R24, [R1+0x1c38] ;  /* 0x001c380001187983 */ /* 0x000f280000300800 */
[----:B------:R-:W4:Y:S01]  /*b6f30*/  LDL.LU R27, [R1+0x1c3c] ;  /* 0x001c3c00011b7983 */ /* 0x000f220000300800 */
[----:B0-----:R-:W-:-:S03]  /*b6f40*/  F2FP.SATFINITE.E4M3.F32.PACK_AB_MERGE_C R8, R21, R23, RZ ;  /* 0x000000171508723e */ /* 0x001fc600048070ff */
[----:B------:R-:W2:Y:S01]  /*b6f50*/  LDL.LU R12, [R1+0x1c20] ;  /* 0x001c2000010c7983 */ /* 0x000ea20000300800 */
[----:B------:R-:W-:-:S03]  /*b6f60*/  SHF.R.S32.HI R18, RZ, 0x1f, R17 ;  /* 0x0000001fff127819 */ /* 0x000fc60000011411 */
[----:B------:R-:W2:Y:S04]  /*b6f70*/  LDL.LU R13, [R1+0x1c24] ;  /* 0x001c2400010d7983 */ /* 0x000ea80000300800 */
[----:B------:R0:W-:Y:S04]  /*b6f80*/  STL [R1+0x1d38], R8 ;  /* 0x001d380801007387 */ /* 0x0001e80000100800 */
[----:B------:R-:W4:Y:S04]  /*b6f90*/  LDL.LU R23, [R1+0x1c28] ;  /* 0x001c280001177983 */ /* 0x000f280000300800 */
[----:B------:R-:W4:Y:S01]  /*b6fa0*/  LDL.LU R21, [R1+0x1c2c] ;  /* 0x001c2c0001157983 */ /* 0x000f220000300800 */
[----:B0-----:R-:W-:-:S05]  /*b6fb0*/  IADD3 R8, P1, R17, R0, RZ ;  /* 0x0000000011087210 */ /* 0x001fca0007f3e0ff */
[----:B------:R-:W-:-:S05]  /*b6fc0*/  IMAD.X R9, R18, 0x1, R2, P1 ;  /* 0x0000000112097824 */ /* 0x000fca00008e0602 */
[----:B------:R0:W-:Y:S04]  /*b6fd0*/  STL.64 [R1+0x1c60], R8 ;  /* 0x001c600801007387 */ /* 0x0001e80000100a00 */
[----:B------:R-:W4:Y:S01]  /*b6fe0*/  LDL.LU R25, [R1+0x1c1c] ;  /* 0x001c1c0001197983 */ /* 0x000f220000300800 */
[----:B0-----:R-:W-:-:S05]  /*b6ff0*/  F2FP.SATFINITE.E4M3.F32.PACK_AB_MERGE_C R8, R28, R26, RZ ;  /* 0x0000001a1c08723e */ /* 0x001fca00048070ff */
[----:B------:R0:W-:Y:S04]  /*b7000*/  STL [R1+0x1c6c], R8 ;  /* 0x001c6c0801007387 */ /* 0x0001e80000100800 */
[----:B------:R-:W4:Y:S01]  /*b7010*/  LDL.LU R11, [R1+0x1c10] ;  /* 0x001c1000010b7983 */ /* 0x000f220000300800 */
[----:B0-----:R-:W-:-:S03]  /*b7020*/  IADD3 R8, P1, R17, R3, RZ ;  /* 0x0000000311087210 */ /* 0x001fc60007f3e0ff */
[----:B------:R-:W-:Y:S02]  /*b7030*/  STL [R1+0x5048], R19 ;  /* 0x0050481301007387 */ /* 0x000fe40000100800 */
[----:B------:R-:W-:Y:S02]  /*b7040*/  IMAD.X R9, R18, 0x1, R4, P1 ;  /* 0x0000000112097824 */ /* 0x000fe400008e0604 */
[----:B------:R0:W-:Y:S04]  /*b7050*/  STL.64 [R1+0x6210], R2 ;  /* 0x0062100201007387 */ /* 0x0001e80000100a00 */
[----:B0-----:R-:W4:Y:S04]  /*b7060*/  LDL.LU R2, [R1+0x1c14] ;  /* 0x001c140001027983 */ /* 0x001f280000300800 */
[----:B------:R-:W4:Y:S04]  /*b7070*/  LDL.LU R3, [R1+0x1c18] ;  /* 0x001c180001037983 */ /* 0x000f280000300800 */
[----:B------:R0:W-:Y:S04]  /*b7080*/  STL.64 [R1+0x1c50], R8 ;  /* 0x001c500801007387 */ /* 0x0001e80000100a00 */
[----:B0-----:R-:W4:Y:S04]  /*b7090*/  LDL.LU.64 R8, [R1+0x6238] ;  /* 0x0062380001087983 */ /* 0x001f280000300a00 */
[----:B------:R-:W4:Y:S04]  /*b70a0*/  LDL.LU R26, [R1+0x1c00] ;  /* 0x001c0000011a7983 */ /* 0x000f280000300800 */
[----:B------:R-:W4:Y:S04]  /*b70b0*/  LDL.LU R28, [R1+0x1c04] ;  /* 0x001c0400011c7983 */ /* 0x000f280000300800 */
[----:B------:R-:W4:Y:S04]  /*b70c0*/  LDL.LU R19, [R1+0x1c08] ;  /* 0x001c080001137983 */ /* 0x000f280000300800 */
[----:B------:R-:W4:Y:S01]  /*b70d0*/  LDL.LU R20, [R1+0x1c0c] ;  /* 0x001c0c0001147983 */ /* 0x000f220000300800 */
[----:B---3--:R-:W-:-:S03]  /*b70e0*/  F2FP.SATFINITE.E4M3.F32.PACK_AB_MERGE_C R5, R5, R6, RZ ;  /* 0x000000060505723e */ /* 0x008fc600048070ff */
[----:B------:R-:W3:Y:S04]  /*b70f0*/  LDL.LU R6, [R1+0x6234] ;  /* 0x0062340001067983 */ /* 0x000ee80000300800 */
[----:B------:R0:W-:Y:S04]  /*b7100*/  STL [R1+0x1c58], R5 ;  /* 0x001c580501007387 */ /* 0x0001e80000100800 */
[----:B0-----:R-:W3:Y:S01]  /*b7110*/  LDL.LU R5, [R1+0x6230] ;  /* 0x0062300001057983 */ /* 0x001ee20000300800 */
[----:B------:R-:W-:-:S05]  /*b7120*/  F2FP.SATFINITE.E4M3.F32.PACK_AB_MERGE_C R15, R15, R14, RZ ;  /* 0x0000000e0f0f723e */ /* 0x000fca00048070ff */
[----:B------:R0:W-:Y:S01]  /*b7130*/  STL [R1+0x1c4c], R15 ;  /* 0x001c4c0f01007387 */ /* 0x0001e20000100800 */
[----:B--2---:R-:W-:Y:S02]  /*b7140*/  F2FP.SATFINITE.E4M3.F32.PACK_AB_MERGE_C R13, R13, R12, RZ ;  /* 0x0000000c0d0d723e */ /* 0x004fe400048070ff */
[----:B----4-:R-:W-:Y:S02]  /*b7150*/  F2FP.SATFINITE.E4M3.F32.PACK_AB_MERGE_C R21, R21, R23, RZ ;  /* 0x000000171515723e */ /* 0x010fe400048070ff */
[----:B------:R-:W-:Y:S02]  /*b7160*/  F2FP.SATFINITE.E4M3.F32.PACK_AB_MERGE_C R2, R2, R11, RZ ;  /* 0x0000000b0202723e */ /* 0x000fe400048070ff */
[----:B---3--:R-:W-:Y:S01]  /*b7170*/  IADD3 R14, P1, R17, R5, RZ ;  /* 0x00000005110e7210 */ /* 0x008fe20007f3e0ff */
[----:B------:R1:W-:Y:S04]  /*b7180*/  STL.64 [R1+0x6208], R4 ;  /* 0x0062080401007387 */ /* 0x0003e80000100a00 */
[----:B0-----:R-:W-:-:S05]  /*b7190*/  IMAD.X R15, R18, 0x1, R6, P1 ;  /* 0x00000001120f7824 */ /* 0x001fca00008e0606 */
[----:B------:R0:W-:Y:S04]  /*b71a0*/  STL.64 [R1+0x1c40], R14 ;  /* 0x001c400e01007387 */ /* 0x0001e80000100a00 */
[----:B-1----:R-:W2:Y:S04]  /*b71b0*/  LDL.LU R4, [R1+0x1bf0] ;  /* 0x001bf00001047983 */ /* 0x002ea80000300800 */
[----:B------:R-:W2:Y:S01]  /*b71c0*/  LDL.LU R5, [R1+0x1bf4] ;  /* 0x001bf40001057983 */ /* 0x000ea20000300800 */
[----:B0-----:R-:W-:-:S05]  /*b71d0*/  F2FP.SATFINITE.E4M3.F32.PACK_AB_MERGE_C R14, R29, R22, RZ ;  /* 0x000000161d0e723e */ /* 0x001fca00048070ff */
[----:B------:R0:W-:Y:S04]  /*b71e0*/  STL [R1+0x1c48], R14 ;  /* 0x001c480e01007387 */ /* 0x0001e80000100800 */
[----:B------:R-:W3:Y:S04]  /*b71f0*/  LDL.LU R22, [R1+0x1bf8] ;  /* 0x001bf80001167983 */ /* 0x000ee80000300800 */
[----:B------:R-:W3:Y:S01]  /*b7200*/  LDL.LU R29, [R1+0x1bfc] ;  /* 0x001bfc00011d7983 */ /* 0x000ee20000300800 */
[----:B0-----:R-:W-:-:S05]  /*b7210*/  F2FP.SATFINITE.E4M3.F32.PACK_AB_MERGE_C R14, R27, R24, RZ ;  /* 0x000000181b0e723e */ /* 0x001fca00048070ff */
[----:B------:R0:W-:Y:S04]  /*b7220*/  STL [R1+0x1c3c], R14 ;  /* 0x001c3c0e01007387 */ /* 0x0001e80000100800 */
[----:B------:R-:W4:Y:S04]  /*b7230*/  LDL.LU R24, [R1+0x1be0] ;  /* 0x001be00001187983 */ /* 0x000f280000300800 */
[----:B------:R-:W4:Y:S01]  /*b7240*/  LDL.LU R27, [R1+0x1be4] ;  /* 0x001be400011b7983 */ /* 0x000f220000300800 */
[----:B0-----:R-:W-:-:S05]  /*b7250*/  IADD3 R14, P1, R17, R7, RZ ;  /* 0x00000007110e7210 */ /* 0x001fca0007f3e0ff */
[----:B------:R-:W-:Y:S01]  /*b7260*/  IMAD.X R15, R18, 0x1, R8, P1 ;  /* 0x00000001120f7824 */ /* 0x000fe200008e0608 */
[----:B------:R-:W-:-:S04]  /*b7270*/  IADD3 R12, P1, R17, R9, RZ ;  /* 0x00000009110c7210 */ /* 0x000fc80007f3e0ff */
[----:B------:R0:W-:Y:S04]  /*b7280*/  STL.64 [R1+0x1c30], R14 ;  /* 0x001c300e01007387 */ /* 0x0001e80000100a00 */
[----:B0-----:R-:W2:Y:S04]  /*b7290*/  LDL.LU.64 R14, [R1+0x6228] ;  /* 0x00622800010e7983 */ /* 0x001ea80000300a00 */
[----:B------:R0:W-:Y:S04]  /*b72a0*/  STL [R1+0x1c38], R13 ;  /* 0x001c380d01007387 */ /* 0x0001e80000100800 */
[----:B------:R-:W-:Y:S01]  /*b72b0*/  STL [R1+0x1c2c], R21 ;  /* 0x001c2c1501007387 */ /* 0x000fe20000100800 */
[----:B0-----:R-:W-:-:S05]  /*b72c0*/  IMAD.X R13, R18, 0x1, R10, P1 ;  /* 0x00000001120d7824 */ /* 0x001fca00008e060a */
[----:B------:R0:W-:Y:S04]  /*b72d0*/  STL.64 [R1+0x1c20], R12 ;  /* 0x001c200c01007387 */ /* 0x0001e80000100a00 */
[----:B0-----:R-:W3:Y:S04]  /*b72e0*/  LDL.LU.64 R12, [R1+0x6220] ;  /* 0x00622000010c7983 */ /* 0x001ee80000300a00 */
[----:B------:R-:W4:Y:S04]  /*b72f0*/  LDL.LU R23, [R1+0x1be8] ;  /* 0x001be80001177983 */ /* 0x000f280000300800 */
[----:B------:R-:W4:Y:S04]  /*b7300*/  LDL.LU R21, [R1+0x1bec] ;  /* 0x001bec0001157983 */ /* 0x000f280000300800 */
[----:B------:R-:W2:Y:S01]  /*b7310*/  LDL.LU R11, [R1+0x6218] ;  /* 0x00621800010b7983 */ /* 0x000ea20000300800 */
[----:B------:R-:W-:-:S03]  /*b7320*/  F2FP.SATFINITE.E4M3.F32.PACK_AB_MERGE_C R25, R25, R3, RZ ;  /* 0x000000031919723e */ /* 0x000fc600048070ff */
[----:B------:R2:W-:Y:S02]  /*b7330*/  STL [R1+0x1c28], R2 ;  /* 0x001c280201007387 */ /* 0x0005e40000100800 */
[----:B--2---:R-:W-:Y:S02]  /*b7340*/  IADD3 R2, P1, R17, R11, RZ ;  /* 0x0000000b11027210 */ /* 0x004fe40007f3e0ff */
[----:B------:R0:W-:Y:S03]  /*b7350*/  STL.64 [R1+0x6200], R10 ;  /* 0x0062000a01007387 */ /* 0x0001e60000100a00 */
[----:B---3--:R-:W-:Y:S01]  /*b7360*/  IMAD.X R3, R18, 0x1, R12, P1 ;  /* 0x0000000112037824 */ /* 0x008fe200008e060c */
[----:B------:R1:W-:Y:S04]  /*b7370*/  STL [R1+0x5068], R25 ;  /* 0x0050681901007387 */ /* 0x0003e80000100800 */
[----:B0-----:R-:W2:Y:S04]  /*b7380*/  LDL.LU R10, [R1+0x1bd4] ;  /* 0x001bd400010a7983 */ /* 0x001ea80000300800 */
[----:B------:R-:W3:Y:S04]  /*b7390*/  LDL.LU R11, [R1+0x1bd8] ;  /* 0x001bd800010b7983 */ /* 0x000ee80000300800 */
[----:B-1----:R-:W3:Y:S04]  /*b73a0*/  LDL.LU R25, [R1+0x1bdc] ;  /* 0x001bdc0001197983 */ /* 0x002ee80000300800 */
[----:B------:R0:W-:Y:S02]  /*b73b0*/  STL.64 [R1+0x1c10], R2 ;  /* 0x001c100201007387 */ /* 0x0001e40000100a00 */
[----:B0-----:R-:W-:-:S02]  /*b73c0*/  F2FP.SATFINITE.E4M3.F32.PACK_AB_MERGE_C R3, R28, R26, RZ ;  /* 0x0000001a1c03723e */ /* 0x001fc400048070ff */
[----:B------:R-:W-:Y:S02]  /*b73d0*/  F2FP.SATFINITE.E4M3.F32.PACK_AB_MERGE_C R2, R20, R19, RZ ;  /* 0x000000131402723e */ /* 0x000fe400048070ff */
[----:B------:R-:W3:Y:S04]  /*b73e0*/  LDL.LU R19, [R1+0x1bc0] ;  /* 0x001bc00001137983 */ /* 0x000ee80000300800 */
[----:B------:R-:W-:Y:S04]  /*b73f0*/  STL [R1+0x1c18], R3 ;  /* 0x001c180301007387 */ /* 0x000fe80000100800 */
[----:B------:R-:W3:Y:S04]  /*b7400*/  LDL.LU R20, [R1+0x1bc4] ;  /* 0x001bc40001147983 */ /* 0x000ee80000300800 */
[----:B------:R0:W-:Y:S04]  /*b7410*/  STL [R1+0x1c08], R2 ;  /* 0x001c080201007387 */ /* 0x0001e80000100800 */
[----:B------:R-:W3:Y:S04]  /*b7420*/  LDL.LU R26, [R1+0x1bc8] ;  /* 0x001bc800011a7983 */ /* 0x000ee80000300800 */
[----:B------:R-:W3:Y:S01]  /*b7430*/  LDL.LU R28, [R1+0x1bcc] ;  /* 0x001bcc00011c7983 */ /* 0x000ee20000300800 */
[----:B0-----:R-:W-:-:S05]  /*b7440*/  IADD3 R2, P1, R17, R13, RZ ;  /* 0x0000000d11027210 */ /* 0x001fca0007f3e0ff */
[----:B------:R-:W-:Y:S01]  /*b7450*/  IMAD.X R3, R18, 0x1, R15, P1 ;  /* 0x0000000112037824 */ /* 0x000fe200008e060f */
[----:B------:R-:W-:Y:S04]  /*b7460*/  STL.64 [R1+0x61f8], R12 ;  /* 0x0061f80c01007387 */ /* 0x000fe80000100a00 */
[----:B------:R0:W-:Y:S04]  /*b7470*/  STL.64 [R1+0x1c00], R2 ;  /* 0x001c000201007387 */ /* 0x0001e80000100a00 */
[----:B0-----:R-:W2:Y:S01]  /*b7480*/  LDL.LU.64 R2, [R1+0x6210] ;  /* 0x0062100001027983 */ /* 0x001ea20000300a00 */
[----:B------:R-:W-:-:S02]  /*b7490*/  F2FP.SATFINITE.E4M3.F32.PACK_AB_MERGE_C R12, R5, R4, RZ ;  /* 0x00000004050c723e */ /* 0x000fc400048070ff */
[----:B------:R-:W-:Y:S01]  /*b74a0*/  IADD3 R4, P1, R17, R14, RZ ;  /* 0x0000000e11047210 */ /* 0x000fe20007f3e0ff */
[----:B------:R0:W-:Y:S04]  /*b74b0*/  STL.64 [R1+0x61f0], R14 ;  /* 0x0061f00e01007387 */ /* 0x0001e80000100a00 */
[----:B------:R-:W-:Y:S01]  /*b74c0*/  IMAD.X R5, R18, 0x1, R16, P1 ;  /* 0x0000000112057824 */ /* 0x000fe200008e0610 */
[----:B------:R1:W-:Y:S04]  /*b74d0*/  STL [R1+0x96c], R12 ;  /* 0x00096c0c01007387 */ /* 0x0003e80000100800 */
[----:B0-----:R-:W3:Y:S04]  /*b74e0*/  LDL.LU R15, [R1+0x1bd0] ;  /* 0x001bd000010f7983 */ /* 0x001ee80000300800 */
[----:B------:R0:W-:Y:S04]  /*b74f0*/  STL.64 [R1+0x1bf0], R4 ;  /* 0x001bf00401007387 */ /* 0x0001e80000100a00 */
[----:B-1----:R-:W3:Y:S01]  /*b7500*/  LDL.LU R12, [R1+0x1bb0] ;  /* 0x001bb000010c7983 */ /* 0x002ee20000300800 */
[----:B0-----:R-:W-:-:S02]  /*b7510*/  F2FP.SATFINITE.E4M3.F32.PACK_AB_MERGE_C R5, R29, R22, RZ ;  /* 0x000000161d05723e */ /* 0x001fc400048070ff */
[----:B----4-:R-:W-:-:S03]  /*b7520*/  F2FP.SATFINITE.E4M3.F32.PACK_AB_MERGE_C R4, R27, R24, RZ ;  /* 0x000000181b04723e */ /* 0x010fc600048070ff */
[----:B------:R-:W-:Y:S01]  /*b7530*/  STL [R1+0x1bf8], R5 ;  /* 0x001bf80501007387 */ /* 0x000fe20000100800 */
[----:B------:R-:W-:Y:S01]  /*b7540*/  VIADD R17, R17, UR5 ;  /* 0x0000000511117c36 */ /* 0x000fe20008000000 */
[----:B------:R-:W-:Y:S02]  /*b7550*/  ULDC UR5, c[0x0][0x248] ;  /* 0x0000920000057ab9 */ /* 0x000fe40000000800 */
        /* <DEDUP_REMOVED lines=12> */
[----:B--2---:R-:W-:-:S05]  /*b7620*/  IMAD.X R5, R18, 0x1, R2, P1 ;  /* 0x0000000112057824 */ /* 0x004fca00008e0602 */
[----:B------:R0:W-:Y:S04]  /*b7630*/  STL.64 [R1+0x1be0], R4 ;  /* 0x001be00401007387 */ /* 0x0001e80000100a00 */
[----:B0-----:R-:W2:Y:S01]  /*b7640*/  LDL.LU.64 R4, [R1+0x6208] ;  /* 0x0062080001047983 */ /* 0x001ea20000300a00 */
[----:B---3--:R-:W-:Y:S02]  /*b7650*/  F2FP.SATFINITE.E4M3.F32.PACK_AB_MERGE_C R15, R10, R15, RZ ;  /* 0x0000000f0a0f723e */ /* 0x008fe400048070ff */
[----:B------:R-:W-:Y:S02]  /*b7660*/  IADD3 R10, P1, R17, R3, RZ ;  /* 0x00000003110a7210 */ /* 0x000fe40007f3e0ff */
[----:B------:R-:W-:Y:S01]  /*b7670*/  F2FP.SATFINITE.E4M3.F32.PACK_AB_MERGE_C R14, R25, R11, RZ ;  /* 0x0000000b190e723e */ /* 0x000fe200048070ff */
[----:B------:R-:W-:Y:S04]  /*b7680*/  STL [R1+0x7a8], R15 ;  /* 0x0007a80f01007387 */ /* 0x000fe80000100800 */
[----:B------:R0:W-:Y:S04]  /*b7690*/  STL.64 [R1+0x61e0], R2 ;  /* 0x0061e00201007387 */ /* 0x0001e80000100a00 */
[----:B------:R1:W-:Y:S01]  /*b76a0*/  STL [R1+0x5088], R14 ;  /* 0x0050880e01007387 */ /* 0x0003e20000100800 */
[----:B0-----:R-:W-:-:S03]  /*b76b0*/  F2FP.SATFINITE.E4M3.F32.PACK_AB_MERGE_C R2, R20, R19, RZ ;  /* 0x000000131402723e */ /* 0x001fc600048070ff */
[----:B------:R-:W3:Y:S04]  /*b76c0*/  LDL.LU R19, [R1+0x1b90] ;  /* 0x001b900001137983 */ /* 0x000ee80000300800 */
[----:B------:R-:W3:Y:S01]  /*b76d0*/  LDL.LU R20, [R1+0x1b94] ;  /* 0x001b940001147983 */ /* 0x000ee20000300800 */
[----:B--2---:R-:W-:-:S05]  /*b76e0*/  IMAD.X R11, R18, 0x1, R4, P1 ;  /* 0x00000001120b7824 */ /* 0x004fca00008e0604 */
[----:B------:R0:W-:Y:S04]  /*b76f0*/  STL.64 [R1+0x1bd0], R10 ;  /* 0x001bd00a01007387 */ /* 0x0001e80000100a00 */
[----:B------:R2:W-:Y:S04]  /*b7700*/  STL [R1+0x764], R2 ;  /* 0x0007640201007387 */ /* 0x0005e80000100800 */
[----:B-1----:R-:W3:Y:S01]  /*b7710*/  LDL.LU R14, [R1+0x1b98] ;  /* 0x001b9800010e7983 */ /* 0x002ee20000300800 */
[----:B0-----:R-:W-:-:S03]  /*b7720*/  IADD3 R10, P1, R17, R5, RZ ;  /* 0x00000005110a7210 */ /* 0x001fc60007f3e0ff */
[----:B------:R-:W3:Y:S01]  /*b7730*/  LDL.LU R15, [R1+0x1b9c] ;  /* 0x001b9c00010f7983 */ /* 0x000ee20000300800 */
[----:B--2---:R-:W-:Y:S01]  /*b7740*/  F2FP.SATFINITE.E4M3.F32.PACK_AB_MERGE_C R2, R28, R26, RZ ;  /* 0x0000001a1c02723e */ /* 0x004fe200048070ff */
[----:B------:R-:W-:-:S04]  /*b7750*/  IMAD.X R11, R18, 0x1, R6, P1 ;  /* 0x00000001120b7824 */ /* 0x000fc800008e0606 */
[----:B------:R0:W-:Y:S04]  /*b7760*/  STL [R1+0x76c], R2 ;  /* 0x00076c0201007387 */ /* 0x0001e80000100800 */
[----:B0-----:R-:W2:Y:S04]  /*b7770*/  LDL.LU R2, [R1+0x1b80] ;  /* 0x001b800001027983 */ /* 0x001ea80000300800 */
[----:B------:R-:W2:Y:S04]  /*b7780*/  LDL.LU R25, [R1+0x1b84] ;  /* 0x001b840001197983 */ /* 0x000ea80000300800 */
[----:B------:R-:W2:Y:S04]  /*b7790*/  LDL.LU R26, [R1+0x1b88] ;  /* 0x001b8800011a7983 */ /* 0x000ea80000300800 */
[----:B------:R-:W2:Y:S04]  /*b77a0*/  LDL.LU R28, [R1+0x1b8c] ;  /* 0x001b8c00011c7983 */ /* 0x000ea80000300800 */
[----:B------:R-:W-:Y:S04]  /*b77b0*/  STL.64 [R1+0x61d8], R4 ;  /* 0x0061d80401007387 */ /* 0x000fe80000100a00 */
[----:B------:R0:W-:Y:S04]  /*b77c0*/  STL.64 [R1+0x1bc0], R10 ;  /* 0x001bc00a01007387 */ /* 0x0001e80000100a00 */
[----:B0-----:R-:W3:Y:S04]  /*b77d0*/  LDL.LU.64 R10, [R1+0x6200] ;  /* 0x00620000010a7983 */ /* 0x001ee80000300a00 */
[----:B------:R-:W2:Y:S01]  /*b77e0*/  LDL.LU R3, [R1+0x1b70] ;  /* 0x001b700001037983 */ /* 0x000ea20000300800 */
[----:B----4-:R-:W-:-:S03]  /*b77f0*/  F2FP.SATFINITE.E4M3.F32.PACK_AB_MERGE_C R4, R22, R12, RZ ;  /* 0x0000000c1604723e */ /* 0x010fc600048070ff */
[----:B--2---:R0:W-:Y:S04]  /*b7800*/  STL [R1+0x61e8], R3 ;  /* 0x0061e80301007387 */ /* 0x0041e80000100800 */
[----:B------:R1:W-:Y:S04]  /*b7810*/  STL [R1+0x68c], R4 ;  /* 0x00068c0401007387 */ /* 0x0003e80000100800 */
[----:B------:R-:W2:Y:S01]  /*b7820*/  LDL.LU R22, [R1+0x1b74] ;  /* 0x001b740001167983 */ /* 0x000ea20000300800 */
[----:B0-----:R-:W-:Y:S02]  /*b7830*/  F2FP.SATFINITE.E4M3.F32.PACK_AB_MERGE_C R3, R29, R13, RZ ;  /* 0x0000000d1d03723e */ /* 0x001fe400048070ff */
[----:B-1----:R-:W-:-:S03]  /*b7840*/  IADD3 R4, P1, R17, R7, RZ ;  /* 0x0000000711047210 */ /* 0x002fc60007f3e0ff */
[----:B------:R0:W-:Y:S02]  /*b7850*/  STL [R1+0x688], R3 ;  /* 0x0006880301007387 */ /* 0x0001e40000100800 */
[----:B------:R-:W-:Y:S02]  /*b7860*/  IMAD.X R5, R18, 0x1, R8, P1 ;  /* 0x0000000112057824 */ /* 0x000fe400008e0608 */
[----:B------:R-:W4:Y:S01]  /*b7870*/  LDL.LU R29, [R1+0x1b7c] ;  /* 0x001b7c00011d7983 */ /* 0x000f220000300800 */
[----:B------:R-:W-:-:S03]  /*b7880*/  IADD3 R12, P1, R17, R9, RZ ;  /* 0x00000009110c7210 */ /* 0x000fc60007f3e0ff */
[----:B------:R1:W-:Y:S01]  /*b7890*/  STL.64 [R1+0x1bb0], R4 ;  /* 0x001bb00401007387 */ /* 0x0003e20000100a00 */
[----:B0-----:R-:W-:Y:S01]  /*b78a0*/  F2FP.SATFINITE.E4M3.F32.PACK_AB_MERGE_C R3, R21, R23, RZ ;  /* 0x000000171503723e */ /* 0x001fe200048070ff */
[----:B---3--:R-:W-:Y:S01]  /*b78b0*/  IMAD.X R13, R18, 0x1, R10, P1 ;  /* 0x00000001120d7824 */ /* 0x008fe200008e060a */
[----:B-1----:R-:W-:Y:S01]  /*b78c0*/  F2FP.SATFINITE.E4M3.F32.PACK_AB_MERGE_C R5, R27, R24, RZ ;  /* 0x000000181b05723e */ /* 0x002fe200048070ff */
[----:B------:R-:W3:Y:S04]  /*b78d0*/  LDL.LU R4, [R1+0x1b60] ;  /* 0x001b600001047983 */ /* 0x000ee80000300800 */
[----:B------:R0:W-:Y:S04]  /*b78e0*/  STL [R1+0x670], R5 ;  /* 0x0006700501007387 */ /* 0x0001e80000100800 */
[----:B0-----:R-:W3:Y:S04]  /*b78f0*/  LDL.LU R5, [R1+0x1b64] ;  /* 0x001b640001057983 */ /* 0x001ee80000300800 */
[----:B------:R-:W-:Y:S04]  /*b7900*/  STL [R1+0x674], R3 ;  /* 0x0006740301007387 */ /* 0x000fe80000100800 */
[----:B------:R-:W3:Y:S04]  /*b7910*/  LDL.LU R24, [R1+0x1b68] ;  /* 0x001b680001187983 */ /* 0x000ee80000300800 */
[----:B------:R-:W3:Y:S04]  /*b7920*/  LDL.LU R27, [R1+0x1b6c] ;  /* 0x001b6c00011b7983 */ /* 0x000ee80000300800 */
[----:B------:R0:W-:Y:S04]  /*b7930*/  STL.64 [R1+0x61d0], R8 ;  /* 0x0061d00801007387 */ /* 0x0001e80000100a00 */
[----:B0-----:R-:W4:Y:S04]  /*b7940*/  LDL.LU R8, [R1+0x1b78] ;  /* 0x001b780001087983 */ /* 0x001f280000300800 */
[----:B------:R0:W-:Y:S04]  /*b7950*/  STL.64 [R1+0x1ba0], R12 ;  /* 0x001ba00c01007387 */ /* 0x0001e80000100a00 */
[----:B0-----:R-:W2:Y:S01]  /*b7960*/  LDL.LU.64 R12, [R1+0x61f8] ;  /* 0x0061f800010c7983 */ /* 0x001ea20000300a00 */
[----:B------:R-:W-:-:S03]  /*b7970*/  F2FP.SATFINITE.E4M3.F32.PACK_AB_MERGE_C R3, R20, R19, RZ ;  /* 0x000000131403723e */ /* 0x000fc600048070ff */
[----:B------:R-:W3:Y:S04]  /*b7980*/  LDL.LU R23, [R1+0x1b50] ;  /* 0x001b500001177983 */ /* 0x000ee80000300800 */
[----:B------:R-:W3:Y:S04]  /*b7990*/  LDL.LU R21, [R1+0x1b54] ;  /* 0x001b540001157983 */ /* 0x000ee80000300800 */
[----:B------:R-:W3:Y:S04]  /*b79a0*/  LDL.LU R19, [R1+0x1b58] ;  /* 0x001b580001137983 */ /* 0x000ee80000300800 */
[----:B------:R-:W3:Y:S04]  /*b79b0*/  LDL.LU R20, [R1+0x1b5c] ;  /* 0x001b5c0001147983 */ /* 0x000ee80000300800 */
[----:B------:R0:W-:Y:S02]  /*b79c0*/  STL [R1+0x65c], R3 ;  /* 0x00065c0301007387 */ /* 0x0001e40000100800 */
[----:B0-----:R-:W-:-:S02]  /*b79d0*/  F2FP.SATFINITE.E4M3.F32.PACK_AB_MERGE_C R3, R15, R14, RZ ;  /* 0x0000000e0f03723e */ /* 0x001fc400048070ff */
[----:B------:R-:W-:-:S03]  /*b79e0*/  IADD3 R14, P1, R17, R11, RZ ;  /* 0x0000000b110e7210 */ /* 0x000fc60007f3e0ff */
[----:B------:R-:W-:Y:S02]  /*b79f0*/  STL [R1+0x50a4], R3 ;  /* 0x0050a40301007387 */ /* 0x000fe40000100800 */
[----:B--2---:R-:W-:-:S05]  /*b7a00*/  IMAD.X R15, R18, 0x1, R12, P1 ;  /* 0x00000001120f7824 */ /* 0x004fca00008e060c */
[----:B------:R0:W-:Y:S04]  /*b7a10*/  STL.64 [R1+0x1b90], R14 ;  /* 0x001b900e01007387 */ /* 0x0001e80000100a00 */
[----:B0-----:R-:W2:Y:S01]  /*b7a20*/  LDL.LU.64 R14, [R1+0x61f0] ;  /* 0x0061f000010e7983 */ /* 0x001ea20000300a00 */
[----:B------:R-:W-:Y:S02]  /*b7a30*/  F2FP.SATFINITE.E4M3.F32.PACK_AB_MERGE_C R25, R25, R2, RZ ;  /* 0x000000021919723e */ /* 0x000fe400048070ff */
[----:B------:R-:W-:Y:S02]  /*b7a40*/  IADD3 R2, P1, R17, R13, RZ ;  /* 0x0000000d11027210 */ /* 0x000fe40007f3e0ff */
[----:B------:R-:W-:Y:S01]  /*b7a50*/  F2FP.SATFINITE.E4M3.F32.PACK_AB_MERGE_C R9, R28, R26, RZ ;  /* 0x0000001a1c09723e */ /* 0x000fe200048070ff */
[----:B------:R-:W-:Y:S04]  /*b7a60*/  STL [R1+0x648], R25 ;  /* 0x0006481901007387 */ /* 0x000fe80000100800 */
[----:B------:R-:W-:Y:S01]  /*b7a70*/  STL [R1+0x50a0], R9 ;  /* 0x0050a00901007387 */ /* 0x000fe20000100800 */
[----:B--2---:R-:W-:-:S05]  /*b7a80*/  IMAD.X R3, R18, 0x1, R15, P1 ;  /* 0x0000000112037824 */ /* 0x004fca00008e060f */
[----:B------:R0:W-:Y:S04]  /*b7a90*/  STL.64 [R1+0x1b80], R2 ;  /* 0x001b800201007387 */ /* 0x0001e80000100a00 */
[----:B0-----:R-:W2:Y:S01]  /*b7aa0*/  LDL.LU R3, [R1+0x61e8] ;  /* 0x0061e80001037983 */ /* 0x001ea20000300800 */
[----:B------:R-:W-:-:S03]  /*b7ab0*/  IADD3 R2, P1, R17, R14, RZ ;  /* 0x0000000e11027210 */ /* 0x000fc60007f3e0ff */
[----:B------:R-:W3:Y:S04]  /*b7ac0*/  LDL.LU R9, [R1+0x1b40] ;  /* 0x001b400001097983 */ /* 0x000ee80000300800 */
[----:B------:R-:W3:Y:S04]  /*b7ad0*/  LDL.LU R26, [R1+0x1b44] ;  /* 0x001b4400011a7983 */ /* 0x000ee80000300800 */
[----:B------:R-:W3:Y:S04]  /*b7ae0*/  LDL.LU R25, [R1+0x1b48] ;  /* 0x001b480001197983 */ /* 0x000ee80000300800 */
[----:B------:R-:W3:Y:S01]  /*b7af0*/  LDL.LU R28, [R1+0x1b4c] ;  /* 0x001b4c00011c7983 */ /* 0x000ee20000300800 */
[----:B--2---:R-:W-:Y:S01]  /*b7b00*/  F2FP.SATFINITE.E4M3.F32.PACK_AB_MERGE_C R22, R22, R3, RZ ;  /* 0x000000031616723e */ /* 0x004fe200048070ff */
[----:B------:R-:W-:-:S04]  /*b7b10*/  IMAD.X R3, R18, 0x1, R16, P1 ;  /* 0x0000000112037824 */ /* 0x000fc800008e0610 */
[----:B------:R-:W-:Y:S04]  /*b7b20*/  STL [R1+0x5ab4], R22 ;  /* 0x005ab41601007387 */ /* 0x000fe80000100800 */
[----:B------:R-:W-:Y:S04]  /*b7b30*/  STL.64 [R1+0x61c8], R14 ;  /* 0x0061c80e01007387 */ /* 0x000fe80000100a00 */
[----:B------:R0:W-:Y:S04]  /*b7b40*/  STL.64 [R1+0x1b70], R2 ;  /* 0x001b700201007387 */ /* 0x0001e80000100a00 */
[----:B0-----:R-:W2:Y:S01]  /*b7b50*/  LDL.LU.64 R2, [R1+0x61e0] ;  /* 0x0061e00001027983 */ /* 0x001ea20000300a00 */
[----:B----4-:R-:W-:Y:S01]  /*b7b60*/  F2FP.SATFINITE.E4M3.F32.PACK_AB_MERGE_C R8, R29, R8, RZ ;  /* 0x000000081d08723e */ /* 0x010fe200048070ff */
[----:B------:R-:W-:Y:S01]  /*b7b70*/  VIADD R17, R17, UR5 ;  /* 0x0000000511117c36 */ /* 0x000fe20008000000 */
[----:B---3--:R-:W-:Y:S01]  /*b7b80*/  F2FP.SATFINITE.E4M3.F32.PACK_AB_MERGE_C R4, R5, R4, RZ ;  /* 0x000000040504723e */ /* 0x008fe200048070ff */
[----:B------:R-:W3:Y:S01]  /*b7b90*/  LDL.LU R14, [R1+0x1b34] ;  /* 0x001b3400010e7983 */ /* 0x000ee20000300800 */
[----:B------:R-:W-:Y:S01]  /*b7ba0*/  F2FP.SATFINITE.E4M3.F32.PACK_AB_MERGE_C R26, R26, R9, RZ ;  /* 0x000000091a1a723e */ /* 0x000fe200048070ff */
[----:B------:R-:W-:-:S02]  /*b7bb0*/  ULDC UR5, c[0x0][0x248] ;  /* 0x0000920000057ab9 */ /* 0x000fc40000000800 */
[----:B------:R-:W4:Y:S01]  /*b7bc0*/  LDL.LU R22, [R1+0x1b38] ;  /* 0x001b380001167983 */ /* 0x000f220000300800 */
[----:B------:R-:W-:-:S03]  /*b7bd0*/  SHF.R.S32.HI R18, RZ, 0x1f, R17 ;  /* 0x0000001fff127819 */ /* 0x000fc60000011411 */
[----:B------:R0:W-:Y:S04]  /*b7be0*/  STL [R1+0x63c], R8 ;  /* 0x00063c0801007387 */ /* 0x0001e80000100800 */
[----:B------:R-:W4:Y:S04]  /*b7bf0*/  LDL.LU R29, [R1+0x1b3c] ;  /* 0x001b3c00011d7983 */ /* 0x000f280000300800 */
[----:B------:R1:W-:Y:S01]  /*b7c00*/  STL [R1+0x620], R4 ;  /* 0x0006200401007387 */ /* 0x0003e20000100800 */
[----:B0-----:R-:W-:Y:S02]  /*b7c10*/  F2FP.SATFINITE.E4M3.F32.PACK_AB_MERGE_C R8, R27, R24, RZ ;  /* 0x000000181b08723e */ /* 0x001fe400048070ff */
[----:B-1----:R-:W-:-:S03]  /*b7c20*/  IADD3 R4, P1, R17, R0, RZ ;  /* 0x0000000011047210 */ /* 0x002fc60007f3e0ff */
[----:B------:R-:W-:Y:S02]  /*b7c30*/  STL [R1+0x624], R8 ;  /* 0x0006240801007387 */ /* 0x000fe40000100800 */
[----:B--2---:R-:W-:-:S05]  /*b7c40*/  IMAD.X R5, R18, 0x1, R2, P1 ;  /* 0x0000000112057824 */ /* 0x004fca00008e0602 */
[----:B------:R0:W-:Y:S04]  /*b7c50*/  STL.64 [R1+0x1b60], R4 ;  /* 0x001b600401007387 */ /* 0x0001e80000100a00 */
[----:B0-----:R-:W2:Y:S01]  /*b7c60*/  LDL.LU.64 R4, [R1+0x61d8] ;  /* 0x0061d80001047983 */ /* 0x001ea20000300a00 */
[----:B------:R-:W-:Y:S02]  /*b7c70*/  F2FP.SATFINITE.E4M3.F32.PACK_AB_MERGE_C R27, R21, R23, RZ ;  /* 0x00000017151b723e */ /* 0x000fe400048070ff */
[----:B------:R-:W-:Y:S02]  /*b7c80*/  F2FP.SATFINITE.E4M3.F32.PACK_AB_MERGE_C R8, R20, R19, RZ ;  /* 0x000000131408723e */ /* 0x000fe400048070ff */
[----:B------:R-:W-:Y:S01]  /*b7c90*/  IADD3 R20, P1, R17, R3, RZ ;  /* 0x0000000311147210 */ /* 0x000fe20007f3e0ff */
[----:B------:R0:W-:Y:S04]  /*b7ca0*/  STL [R1+0x5a48], R27 ;  /* 0x005a481b01007387 */ /* 0x0001e80000100800 */
[----:B0-----:R-:W3:Y:S04]  /*b7cb0*/  LDL.LU R27, [R1+0x1b30] ;  /* 0x001b3000011b7983 */ /* 0x001ee80000300800 */
[----:B------:R-:W4:Y:S04]  /*b7cc0*/  LDL.LU R15, [R1+0x1b20] ;  /* 0x001b2000010f7983 */ /* 0x000f280000300800 */
[----:B------:R-:W4:Y:S04]  /*b7cd0*/  LDL.LU R24, [R1+0x1b24] ;  /* 0x001b240001187983 */ /* 0x000f280000300800 */
[----:B------:R0:W-:Y:S04]  /*b7ce0*/  STL [R1+0x614], R8 ;  /* 0x0006140801007387 */ /* 0x0001e80000100800 */
[----:B------:R-:W4:Y:S04]  /*b7cf0*/  LDL.LU R23, [R1+0x1b28] ;  /* 0x001b280001177983 */ /* 0x000f280000300800 */
[----:B------:R-:W4:Y:S01]  /*b7d00*/  LDL.LU R19, [R1+0x1b2c] ;  /* 0x001b2c0001137983 */ /* 0x000f220000300800 */
[----:B0-----:R-:W-:-:S03]  /*b7d10*/  F2FP.SATFINITE.E4M3.F32.PACK_AB_MERGE_C R8, R28, R25, RZ ;  /* 0x000000191c08723e */ /* 0x001fc600048070ff */
[----:B------:R-:W-:Y:S01]  /*b7d20*/  STL.64 [R1+0x61c0], R2 ;  /* 0x0061c00201007387 */ /* 0x000fe20000100a00 */
[----:B--2---:R-:W-:-:S05]  /*b7d30*/  IMAD.X R21, R18, 0x1, R4, P1 ;  /* 0x0000000112157824 */ /* 0x004fca00008e0604 */
[----:B------:R0:W-:Y:S04]  /*b7d40*/  STL.64 [R1+0x1b50], R20 ;  /* 0x001b501401007387 */ /* 0x0001e80000100a00 */
[----:B0-----:R-:W2:Y:S04]  /*b7d50*/  LDL.LU R21, [R1+0x1b18] ;  /* 0x001b180001157983 */ /* 0x001ea80000300800 */
[----:B------:R-:W2:Y:S04]  /*b7d60*/  LDL.LU R20, [R1+0x1b1c] ;  /* 0x001b1c0001147983 */ /* 0x000ea80000300800 */
[----:B------:R-:W-:Y:S04]  /*b7d70*/  STL [R1+0x5a60], R26 ;  /* 0x005a601a01007387 */ /* 0x000fe80000100800 */
[----:B------:R-:W2:Y:S04]  /*b7d80*/  LDL.LU R2, [R1+0x1b00] ;  /* 0x001b000001027983 */ /* 0x000ea80000300800 */
[----:B------:R-:W2:Y:S04]  /*b7d90*/  LDL.LU R3, [R1+0x1b04] ;  /* 0x001b040001037983 */ /* 0x000ea80000300800 */
[----:B------:R0:W-:Y:S04]  /*b7da0*/  STL [R1+0x604], R8 ;  /* 0x0006040801007387 */ /* 0x0001e80000100800 */
[----:B------:R-:W2:Y:S04]  /*b7db0*/  LDL.LU R25, [R1+0x1b08] ;  /* 0x001b080001197983 */ /* 0x000ea80000300800 */
[----:B------:R-:W2:Y:S01]  /*b7dc0*/  LDL.LU R28, [R1+0x1b0c] ;  /* 0x001b0c00011c7983 */ /* 0x000ea20000300800 */
[----:B0-----:R-:W-:-:S05]  /*b7dd0*/  IADD3 R8, P1, R17, R5, RZ ;  /* 0x0000000511087210 */ /* 0x001fca0007f3e0ff */
[----:B------:R-:W-:Y:S01]  /*b7de0*/  IMAD.X R9, R18, 0x1, R6, P1 ;  /* 0x0000000112097824 */ /* 0x000fe200008e0606 */
[----:B------:R-:W-:Y:S04]  /*b7df0*/  STL.64 [R1+0x61b8], R4 ;  /* 0x0061b80401007387 */ /* 0x000fe80000100a00 */
[----:B------:R0:W-:Y:S04]  /*b7e00*/  STL.64 [R1+0x1b40], R8 ;  /* 0x001b400801007387 */ /* 0x0001e80000100a00 */
[----:B0-----:R-:W2:Y:S01]  /*b7e10*/  LDL.LU.64 R8, [R1+0x61d0] ;  /* 0x0061d00001087983 */ /* 0x001ea20000300a00 */
[----:B---3--:R-:W-:-:S02]  /*b7e20*/  F2FP.SATFINITE.E4M3.F32.PACK_AB_MERGE_C R5, R14, R27, RZ ;  /* 0x0000001b0e05723e */ /* 0x008fc400048070ff */
[----:B----4-:R-:W-:Y:S01]  /*b7e30*/  F2FP.SATFINITE.E4M3.F32.PACK_AB_MERGE_C R14, R29, R22, RZ ;  /* 0x000000161d0e723e */ /* 0x010fe200048070ff */
[----:B------:R-:W3:Y:S01]  /*b7e40*/  LDL.LU R4, [R1+0x1af0] ;  /* 0x001af00001047983 */ /* 0x000ee20000300800 */
[----:B------:R-:W-:-:S03]  /*b7e50*/  IADD3 R26, P1, R17, R7, RZ ;  /* 0x00000007111a7210 */ /* 0x000fc60007f3e0ff */
[----:B------:R0:W-:Y:S04]  /*b7e60*/  STL [R1+0x5e8], R5 ;  /* 0x0005e80501007387 */ /* 0x0001e80000100800 */
[----:B0-----:R-:W3:Y:S04]  /*b7e70*/  LDL.LU R5, [R1+0x1af4] ;  /* 0x001af40001057983 */ /* 0x001ee80000300800 */
[----:B------:R-:W-:Y:S04]  /*b7e80*/  STL [R1+0x5ec], R14 ;  /* 0x0005ec0e01007387 */ /* 0x000fe80000100800 */
[----:B------:R0:W-:Y:S01]  /*b7e90*/  STL.64 [R1+0x61b0], R6 ;  /* 0x0061b00601007387 */ /* 0x0001e20000100a00 */
[----:B------:R-:W-:-:S03]  /*b7ea0*/  F2FP.SATFINITE.E4M3.F32.PACK_AB_MERGE_C R24, R24, R15, RZ ;  /* 0x0000000f1818723e */ /* 0x000fc600048070ff */
[----:B0-----:R-:W4:Y:S04]  /*b7eb0*/  LDL.LU R6, [R1+0x1b10] ;  /* 0x001b100001067983 */ /* 0x001f280000300800 */
[----:B------:R-:W4:Y:S01]  /*b7ec0*/  LDL.LU R7, [R1+0x1b14] ;  /* 0x001b140001077983 */ /* 0x000f220000300800 */
[----:B------:R-:W-:Y:S01]  /*b7ed0*/  F2FP.SATFINITE.E4M3.F32.PACK_AB_MERGE_C R14, R19, R23, RZ ;  /* 0x00000017130e723e */ /* 0x000fe200048070ff */
[----:B--2---:R-:W-:-:S05]  /*b7ee0*/  IMAD.X R27, R18, 0x1, R8, P1 ;  /* 0x00000001121b7824 */ /* 0x004fca00008e0608 */
[----:B------:R0:W-:Y:S04]  /*b7ef0*/  STL.64 [R1+0x1b30], R26 ;  /* 0x001b301a01007387 */ /* 0x0001e80000100a00 */
[----:B0-----:R-:W2:Y:S04]  /*b7f00*/  LDL.LU R26, [R1+0x1af8] ;  /* 0x001af800011a7983 */ /* 0x001ea80000300800 */
[----:B------:R-:W2:Y:S04]  /*b7f10*/  LDL.LU R27, [R1+0x1afc] ;  /* 0x001afc00011b7983 */ /* 0x000ea80000300800 */
[----:B------:R-:W2:Y:S04]  /*b7f20*/  LDL.LU R22, [R1+0x940] ;  /* 0x0009400001167983 */ /* 0x000ea80000300800 */
[----:B------:R-:W2:Y:S04]  /*b7f30*/  LDL.LU R29, [R1+0x944] ;  /* 0x00094400011d7983 */ /* 0x000ea80000300800 */
[----:B------:R-:W-:Y:S04]  /*b7f40*/  STL [R1+0x5ab8], R24 ;  /* 0x005ab81801007387 */ /* 0x000fe80000100800 */
[----:B------:R-:W2:Y:S04]  /*b7f50*/  LDL.LU R23, [R1+0x948] ;  /* 0x0009480001177983 */ /* 0x000ea80000300800 */
[----:B------:R-:W2:Y:S04]  /*b7f60*/  LDL.LU R19, [R1+0x94c] ;  /* 0x00094c0001137983 */ /* 0x000ea80000300800 */
[----:B------:R0:W-:Y:S02]  /*b7f70*/  STL [R1+0x5d8], R14 ;  /* 0x0005d80e01007387 */ /* 0x0001e40000100800 */
[----:B0-----:R-:W-:-:S02]  /*b7f80*/  IADD3 R14, P1, R17, R9, RZ ;  /* 0x00000009110e7210 */ /* 0x001fc40007f3e0ff */
[----:B------:R-:W-:Y:S03]  /*b7f90*/  STL.64 [R1+0x61a8], R8 ;  /* 0x0061a80801007387 */ /* 0x000fe60000100a00 */
[----:B------:R-:W-:-:S05]  /*b7fa0*/  IMAD.X R15, R18, 0x1, R10, P1 ;  /* 0x00000001120f7824 */ /* 0x000fca00008e060a */
[----:B------:R0:W-:Y:S04]  /*b7fb0*/  STL.64 [R1+0x1b20], R14 ;  /* 0x001b200e01007387 */ /* 0x0001e80000100a00 */
[----:B0-----:R-:W3:Y:S01]  /*b7fc0*/  LDL.LU.64 R14, [R1+0x61c8] ;  /* 0x0061c800010e7983 */ /* 0x001ee20000300a00 */
[----:B----4-:R-:W-:Y:S02]  /*b7fd0*/  F2FP.SATFINITE.E4M3.F32.PACK_AB_MERGE_C R7, R7, R6, RZ ;  /* 0x000000060707723e */ /* 0x010fe400048070ff */
[----:B------:R-:W-:Y:S01]  /*b7fe0*/  F2FP.SATFINITE.E4M3.F32.PACK_AB_MERGE_C R8, R20, R21, RZ ;  /* 0x000000151408723e */ /* 0x000fe200048070ff */
[----:B------:R-:W4:Y:S04]  /*b7ff0*/  LDL.LU R6, [R1+0x1ae0] ;  /* 0x001ae00001067983 */ /* 0x000f280000300800 */
[----:B------:R0:W-:Y:S01]  /*b8000*/  STL [R1+0x5cc], R7 ;  /* 0x0005cc0701007387 */ /* 0x0001e20000100800 */
[----:B------:R-:W-:-:S03]  /*b8010*/  F2FP.SATFINITE.E4M3.F32.PACK_AB_MERGE_C R3, R3, R2, RZ ;  /* 0x000000020303723e */ /* 0x000fc600048070ff */
[----:B0-----:R-:W4:Y:S04]  /*b8020*/  LDL.LU R7, [R1+0x1ae4] ;  /* 0x001ae40001077983 */ /* 0x001f280000300800 */
[----:B------:R0:W-:Y:S01]  /*b8030*/  STL [R1+0x50c0], R8 ;  /* 0x0050c00801007387 */ /* 0x0001e20000100800 */
[----:B------:R-:W-:-:S03]  /*b8040*/  F2FP.SATFINITE.E4M3.F32.PACK_AB_MERGE_C R2, R28, R25, RZ ;  /* 0x000000191c02723e */ /* 0x000fc600048070ff */
[----:B------:R-:W4:Y:S04]  /*b8050*/  LDL.LU R21, [R1+0x1ae8] ;  /* 0x001ae80001157983 */ /* 0x000f280000300800 */
[----:B------:R-:W4:Y:S01]  /*b8060*/  LDL.LU R20, [R1+0x1aec] ;  /* 0x001aec0001147983 */ /* 0x000f220000300800 */
[----:B0-----:R-:W-:-:S05]  /*b8070*/  IADD3 R8, P1, R17, R11, RZ ;  /* 0x0000000b11087210 */ /* 0x001fca0007f3e0ff */
[----:B------:R-:W-:-:S05]  /*b8080*/  IMAD.X R9, R18, 0x1, R12, P1 ;  /* 0x0000000112097824 */ /* 0x000fca00008e060c */
[----:B------:R0:W-:Y:S04]  /*b8090*/  STL.64 [R1+0x1b10], R8 ;  /* 0x001b100801007387 */ /* 0x0001e80000100a00 */
[----:B0-----:R-:W4:Y:S04]  /*b80a0*/  LDL.LU R8, [R1+0x1ad0] ;  /* 0x001ad00001087983 */ /* 0x001f280000300800 */
[----:B------:R-:W-:Y:S04]  /*b80b0*/  STL [R1+0x5b8], R3 ;  /* 0x0005b80301007387 */ /* 0x000fe80000100800 */
[----:B------:R-:W4:Y:S04]  /*b80c0*/  LDL.LU R9, [R1+0x1ad4] ;  /* 0x001ad40001097983 */ /* 0x000f280000300800 */
[----:B------:R0:W-:Y:S04]  /*b80d0*/  STL [R1+0x50bc], R2 ;  /* 0x0050bc0201007387 */ /* 0x0001e80000100800 */
[----:B------:R-:W4:Y:S04]  /*b80e0*/  LDL.LU R25, [R1+0x1ad8] ;  /* 0x001ad80001197983 */ /* 0x000f280000300800 */
[----:B------:R-:W4:Y:S01]  /*b80f0*/  LDL.LU R28, [R1+0x1adc] ;  /* 0x001adc00011c7983 */ /* 0x000f220000300800 */
[----:B0-----:R-:W-:-:S05]  /*b8100*/  IADD3 R2, P1, R17, R13, RZ ;  /* 0x0000000d11027210 */ /* 0x001fca0007f3e0ff */
[----:B---3--:R-:W-:-:S05]  /*b8110*/  IMAD.X R3, R18, 0x1, R15, P1 ;  /* 0x0000000112037824 */ /* 0x008fca00008e060f */
[----:B------:R0:W-:Y:S04]  /*b8120*/  STL.64 [R1+0x1b08], R2 ;  /* 0x001b080201007387 */ /* 0x0001e80000100a00 */
[----:B0-----:R-:W3:Y:S01]  /*b8130*/  LDL.LU.64 R2, [R1+0x61c0] ;  /* 0x0061c00001027983 */ /* 0x001ee20000300a00 */
[----:B------:R-:W-:Y:S02]  /*b8140*/  F2FP.SATFINITE.E4M3.F32.PACK_AB_MERGE_C R24, R5, R4, RZ ;  /* 0x000000040518723e */ /* 0x000fe400048070ff */
[----:B------:R-:W-:Y:S01]  /*b8150*/  IADD3 R4, P1, R17, R14, RZ ;  /* 0x0000000e11047210 */ /* 0x000fe20007f3e0ff */
[----:B------:R0:W-:Y:S04]  /*b8160*/  STL.64 [R1+0x61a0], R14 ;  /* 0x0061a00e01007387 */ /* 0x0001e80000100a00 */
[----:B------:R-:W-:Y:S01]  /*b8170*/  IMAD.X R5, R18, 0x1, R16, P1 ;  /* 0x0000000112057824 */ /* 0x000fe200008e0610 */
[----:B------:R-:W-:Y:S04]  /*b8180*/  STL [R1+0x17c], R24 ;  /* 0x00017c1801007387 */ /* 0x000fe80000100800 */
[----:B------:R2:W-:Y:S04]  /*b8190*/  STL.64 [R1+0x1b00], R4 ;  /* 0x001b000401007387 */ /* 0x0005e80000100a00 */
[----:B0-----:R-:W3:Y:S01]  /*b81a0*/  LDL.LU R14, [R1+0x1ac4] ;  /* 0x001ac400010e7983 */ /* 0x001ee20000300800 */
[----:B--2---:R-:W-:-:S03]  /*b81b0*/  F2FP.SATFINITE.E4M3.F32.PACK_AB_MERGE_C R4, R27, R26, RZ ;  /* 0x0000001a1b04723e */ /* 0x004fc600048070ff */
[----:B------:R-:W2:Y:S04]  /*b81c0*/  LDL.LU R26, [R1+0x1ac8] ;  /* 0x001ac800011a7983 */ /* 0x000ea80000300800 */
[----:B------:R0:W-:Y:S01]  /*b81d0*/  STL [R1+0x20cc], R4 ;  /* 0x0020cc0401007387 */ /* 0x0001e20000100800 */
[----:B------:R-:W-:Y:S01]  /*b81e0*/  VIADD R17, R17, UR5 ;  /* 0x0000000511117c36 */ /* 0x000fe20008000000 */
[----:B----4-:R-:W-:Y:S01]  /*b81f0*/  F2FP.SATFINITE.E4M3.F32.PACK_AB_MERGE_C R7, R7, R6, RZ ;  /* 0x000000060707723e */ /* 0x010fe200048070ff */
[----:B------:R-:W-:Y:S01]  /*b8200*/  ULDC UR5, c[0x0][0x248] ;  /* 0x0000920000057ab9 */ /* 0x000fe20000000800 */
[----:B------:R-:W2:Y:S01]  /*b8210*/  LDL.LU R27, [R1+0x1acc] ;  /* 0x001acc00011b7983 */ /* 0x000ea20000300800 */
[----:B0-----:R-:W-:-:S05]  /*b8220*/  F2FP.SATFINITE.E4M3.F32.PACK_AB_MERGE_C R4, R29, R22, RZ ;  /* 0x000000161d04723e */ /* 0x001fca00048070ff */
[----:B------:R0:W-:Y:S01]  /*b8230*/  STL [R1+0x178], R4 ;  /* 0x0001780401007387 */ /* 0x0001e20000100800 */
[----:B------:R-:W-:Y:S02]  /*b8240*/  SHF.R.S32.HI R18, RZ, 0x1f, R17 ;  /* 0x0000001fff127819 */ /* 0x000fe40000011411 */
[----:B0-----:R-:W-:Y:S02]  /*b8250*/  F2FP.SATFINITE.E4M3.F32.PACK_AB_MERGE_C R4, R19, R23, RZ ;  /* 0x000000171304723e */ /* 0x001fe400048070ff */
[----:B------:R-:W4:Y:S04]  /*b8260*/  LDL.LU R23, [R1+0x1ab0] ;  /* 0x001ab00001177983 */ /* 0x000f280000300800 */
        /* <DEDUP_REMOVED lines=8> */
[----:B------:R-:W-:-:S03]  /*b82f0*/  F2FP.SATFINITE.E4M3.F32.PACK_AB_MERGE_C R6, R20, R21, RZ ;  /* 0x000000151406723e */ /* 0x000fc600048070ff */
[----:B------:R-:W4:Y:S04]  /*b8300*/  LDL.LU R15, [R1+0x1aa0] ;  /* 0x001aa000010f7983 */ /* 0x000f280000300800 */
[----:B------:R-:W-:Y:S04]  /*b8310*/  STL [R1+0x5158], R7 ;  /* 0x0051580701007387 */ /* 0x000fe80000100800 */
[----:B------:R-:W4:Y:S04]  /*b8320*/  LDL.LU R24, [R1+0x1aa4] ;  /* 0x001aa40001187983 */ /* 0x000f280000300800 */
[----:B------:R0:W-:Y:S04]  /*b8330*/  STL [R1+0x5154], R6 ;  /* 0x0051540601007387 */ /* 0x0001e80000100800 */
[----:B------:R-:W4:Y:S04]  /*b8340*/  LDL.LU R21, [R1+0x1aa8] ;  /* 0x001aa80001157983 */ /* 0x000f280000300800 */
[----:B------:R-:W4:Y:S01]  /*b8350*/  LDL.LU R20, [R1+0x1aac] ;  /* 0x001aac0001147983 */ /* 0x000f220000300800 */
[----:B0-----:R-:W-:-:S03]  /*b8360*/  IADD3 R6, P1, R17, R3, RZ ;  /* 0x0000000311067210 */ /* 0x001fc60007f3e0ff */
[----:B------:R-:W-:Y:S02]  /*b8370*/  STL.64 [R1+0x6198], R2 ;  /* 0x0061980201007387 */ /* 0x000fe40000100a00 */
[----:B---3--:R-:W-:-:S05]  /*b8380*/  IMAD.X R7, R18, 0x1, R4, P1 ;  /* 0x0000000112077824 */ /* 0x008fca00008e0604 */
[----:B------:R0:W-:Y:S04]  /*b8390*/  STL.64 [R1+0x1ae0], R6 ;  /* 0x001ae00601007387 */ /* 0x0001e80000100a00 */
[----:B0-----:R-:W3:Y:S01]  /*b83a0*/  LDL.LU.64 R6, [R1+0x61b0] ;  /* 0x0061b00001067983 */ /* 0x001ee20000300a00 */
[----:B------:R-:W-:Y:S02]  /*b83b0*/  F2FP.SATFINITE.E4M3.F32.PACK_AB_MERGE_C R3, R9, R8, RZ ;  /* 0x000000080903723e */ /* 0x000fe400048070ff */
[----:B------:R-:W-:Y:S01]  /*b83c0*/  F2FP.SATFINITE.E4M3.F32.PACK_AB_MERGE_C R8, R28, R25, RZ ;  /* 0x000000191c08723e */ /* 0x000fe200048070ff */
[----:B------:R-:W4:Y:S04]  /*b83d0*/  LDL.LU R2, [R1+0x1a90] ;  /* 0x001a900001027983 */ /* 0x000f280000300800 */
[----:B------:R0:W-:Y:S04]  /*b83e0*/  STL [R1+0x5170], R3 ;  /* 0x0051700301007387 */ /* 0x0001e80000100800 */
[----:B0-----:R-:W4:Y:S04]  /*b83f0*/  LDL.LU R3, [R1+0x1a94] ;  /* 0x001a940001037983 */ /* 0x001f280000300800 */
[----:B------:R0:W-:Y:S04]  /*b8400*/  STL [R1+0x516c], R8 ;  /* 0x00516c0801007387 */ /* 0x0001e80000100800 */
[----:B------:R-:W4:Y:S04]  /*b8410*/  LDL.LU R25, [R1+0x1a98] ;  /* 0x001a980001197983 */ /* 0x000f280000300800 */
[----:B------:R-:W4:Y:S01]  /*b8420*/  LDL.LU R28, [R1+0x1a9c] ;  /* 0x001a9c00011c7983 */ /* 0x000f220000300800 */
[----:B0-----:R-:W-:-:S03]  /*b8430*/  IADD3 R8, P1, R17, R5, RZ ;  /* 0x0000000511087210 */ /* 0x001fc60007f3e0ff */
[----:B------:R0:W-:Y:S04]  /*b8440*/  STL.64 [R1+0x6190], R4 ;  /* 0x0061900401007387 */ /* 0x0001e80000100a00 */
[----:B0-----:R-:W4:Y:S01]  /*b8450*/  LDL.LU R5, [R1+0x1ac0] ;  /* 0x001ac00001057983 */ /* 0x001f220000300800 */
[----:B---3--:R-:W-:-:S05]  /*b8460*/  IMAD.X R9, R18, 0x1, R6, P1 ;  /* 0x0000000112097824 */ /* 0x008fca00008e0606 */
[----:B------:R0:W-:Y:S04]  /*b8470*/  STL.64 [R1+0x1ad0], R8 ;  /* 0x001ad00801007387 */ /* 0x0001e80000100a00 */
[----:B0-----:R-:W3:Y:S01]  /*b8480*/  LDL.LU.64 R8, [R1+0x61a8] ;  /* 0x0061a80001087983 */ /* 0x001ee20000300a00 */
[----:B--2---:R-:W-:-:S03]  /*b8490*/  F2FP.SATFINITE.E4M3.F32.PACK_AB_MERGE_C R4, R27, R26, RZ ;  /* 0x0000001a1b04723e */ /* 0x004fc600048070ff */
[----:B------:R-:W2:Y:S01]  /*b84a0*/  LDL.LU R26, [R1+0x1a80] ;  /* 0x001a8000011a7983 */ /* 0x000ea20000300800 */
[----:B----4-:R-:W-:-:S05]  /*b84b0*/  F2FP.SATFINITE.E4M3.F32.PACK_AB_MERGE_C R5, R14, R5, RZ ;  /* 0x000000050e05723e */ /* 0x010fca00048070ff */
[----:B------:R-:W-:Y:S04]  /*b84c0*/  STL [R1+0x518c], R5 ;  /* 0x00518c0501007387 */ /* 0x000fe80000100800 */
[----:B------:R-:W2:Y:S04]  /*b84d0*/  LDL.LU R27, [R1+0x1a84] ;  /* 0x001a8400011b7983 */ /* 0x000ea80000300800 */
[----:B------:R0:W-:Y:S02]  /*b84e0*/  STL [R1+0x5188], R4 ;  /* 0x0051880401007387 */ /* 0x0001e40000100800 */
[----:B0-----:R-:W-:-:S02]  /*b84f0*/  IADD3 R4, P1, R17, R7, RZ ;  /* 0x0000000711047210 */ /* 0x001fc40007f3e0ff */
[----:B------:R0:W-:Y:S02]  /*b8500*/  STL.64 [R1+0x6188], R6 ;  /* 0x0061880601007387 */ /* 0x0001e40000100a00 */
[----:B0-----:R-:W-:Y:S02]  /*b8510*/  F2FP.SATFINITE.E4M3.F32.PACK_AB_MERGE_C R6, R29, R22, RZ ;  /* 0x000000161d06723e */ /* 0x001fe400048070ff */
[----:B------:R-:W-:Y:S01]  /*b8520*/  F2FP.SATFINITE.E4M3.F32.PACK_AB_MERGE_C R14, R24, R15, RZ ;  /* 0x0000000f180e723e */ /* 0x000fe200048070ff */
[----:B---3--:R-:W-:-:S05]  /*b8530*/  IMAD.X R5, R18, 0x1, R8, P1 ;  /* 0x0000000112057824 */ /* 0x008fca00008e0608 */
[----:B------:R0:W-:Y:S02]  /*b8540*/  STL.64 [R1+0x1ac0], R4 ;  /* 0x001ac00401007387 */ /* 0x0001e40000100a00 */
[----:B0-----:R-:W-:Y:S02]  /*b8550*/  F2FP.SATFINITE.E4M3.F32.PACK_AB_MERGE_C R4, R19, R23, RZ ;  /* 0x000000171304723e */ /* 0x001fe400048070ff */
[----:B------:R-:W3:Y:S04]  /*b8560*/  LDL.LU R23, [R1+0x1a88] ;  /* 0x001a880001177983 */ /* 0x000ee80000300800 */
[----:B------:R-:W3:Y:S04]  /*b8570*/  LDL.LU R19, [R1+0x1a8c] ;  /* 0x001a8c0001137983 */ /* 0x000ee80000300800 */
[----:B------:R0:W-:Y:S04]  /*b8580*/  STL [R1+0x51a4], R4 ;  /* 0x0051a40401007387 */ /* 0x0001e80000100800 */
[----:B0-----:R-:W4:Y:S04]  /*b8590*/  LDL.LU R4, [R1+0x1a70] ;  /* 0x001a700001047983 */ /* 0x001f280000300800 */
[----:B------:R-:W4:Y:S04]  /*b85a0*/  LDL.LU R5, [R1+0x1a74] ;  /* 0x001a740001057983 */ /* 0x000f280000300800 */
[----:B------:R0:W-:Y:S04]  /*b85b0*/  STL [R1+0x519c], R6 ;  /* 0x00519c0601007387 */ /* 0x0001e80000100800 */
[----:B------:R-:W3:Y:S04]  /*b85c0*/  LDL.LU R22, [R1+0x1a78] ;  /* 0x001a780001167983 */ /* 0x000ee80000300800 */
[----:B------:R-:W3:Y:S01]  /*b85d0*/  LDL.LU R29, [R1+0x1a7c] ;  /* 0x001a7c00011d7983 */ /* 0x000ee20000300800 */
[----:B0-----:R-:W-:-:S05]  /*b85e0*/  IADD3 R6, P1, R17, R9, RZ ;  /* 0x0000000911067210 */ /* 0x001fca0007f3e0ff */
[----:B------:R-:W-:-:S05]  /*b85f0*/  IMAD.X R7, R18, 0x1, R10, P1 ;  /* 0x0000000112077824 */ /* 0x000fca00008e060a */
[----:B------:R0:W-:Y:S04]  /*b8600*/  STL.64 [R1+0x1ab0], R6 ;  /* 0x001ab00601007387 */ /* 0x0001e80000100a00 */
[----:B0-----:R-:W3:Y:S01]  /*b8610*/  LDL.LU R7, [R1+0x1a60] ;  /* 0x001a600001077983 */ /* 0x001ee20000300800 */
[----:B------:R-:W-:-:S03]  /*b8620*/  F2FP.SATFINITE.E4M3.F32.PACK_AB_MERGE_C R6, R20, R21, RZ ;  /* 0x000000151406723e */ /* 0x000fc600048070ff */
[----:B------:R0:W-:Y:S04]  /*b8630*/  STL [R1+0x51b8], R14 ;  /* 0x0051b80e01007387 */ /* 0x0001e80000100800 */
[----:B------:R-:W3:Y:S01]  /*b8640*/  LDL.LU R24, [R1+0x1a64] ;  /* 0x001a640001187983 */ /* 0x000ee20000300800 */
[----:B0-----:R-:W-:-:S03]  /*b8650*/  IADD3 R14, P1, R17, R11, RZ ;  /* 0x0000000b110e7210 */ /* 0x001fc60007f3e0ff */
[----:B------:R-:W-:Y:S02]  /*b8660*/  STL [R1+0x51b4], R6 ;  /* 0x0051b40601007387 */ /* 0x000fe40000100800 */
[----:B------:R-:W-:Y:S02]  /*b8670*/  IMAD.X R15, R18, 0x1, R12, P1 ;  /* 0x00000001120f7824 */ /* 0x000fe400008e060c */
[----:B------:R-:W3:Y:S04]  /*b8680*/  LDL.LU R21, [R1+0x1a68] ;  /* 0x001a680001157983 */ /* 0x000ee80000300800 */
[----:B------:R-:W3:Y:S04]  /*b8690*/  LDL.LU R20, [R1+0x1a6c] ;  /* 0x001a6c0001147983 */ /* 0x000ee80000300800 */
[----:B------:R-:W-:Y:S04]  /*b86a0*/  STL.64 [R1+0x6180], R10 ;  /* 0x0061800a01007387 */ /* 0x000fe80000100a00 */
[----:B------:R0:W-:Y:S04]  /*b86b0*/  STL.64 [R1+0x1aa0], R14 ;  /* 0x001aa00e01007387 */ /* 0x0001e80000100a00 */
[----:B0-----:R-:W2:Y:S01]  /*b86c0*/  LDL.LU.64 R14, [R1+0x61a0] ;  /* 0x0061a000010e7983 */ /* 0x001ea20000300a00 */
[----:B------:R-:W-:-:S02]  /*b86d0*/  F2FP.SATFINITE.E4M3.F32.PACK_AB_MERGE_C R3, R3, R2, RZ ;  /* 0x000000020303723e */ /* 0x000fc400048070ff */
        /* <DEDUP_REMOVED lines=8> */
[----:B------:R-:W-:Y:S02]  /*b8760*/  STL.64 [R1+0x6178], R12 ;  /* 0x0061780c01007387 */ /* 0x000fe40000100a00 */
[----:B--2---:R-:W-:-:S05]  /*b8770*/  IMAD.X R3, R18, 0x1, R15, P1 ;  /* 0x0000000112037824 */ /* 0x004fca00008e060f */
[----:B------:R0:W-:Y:S04]  /*b8780*/  STL.64 [R1+0x1a90], R2 ;  /* 0x001a900201007387 */ /* 0x0001e80000100a00 */
[----:B0-----:R-:W2:Y:S01]  /*b8790*/  LDL.LU.64 R2, [R1+0x6198] ;  /* 0x0061980001027983 */ /* 0x001ea20000300a00 */
[----:B------:R-:W-:Y:S02]  /*b87a0*/  IADD3 R12, P1, R17, R14, RZ ;  /* 0x0000000e110c7210 */ /* 0x000fe40007f3e0ff */
[----:B------:R-:W-:-:S03]  /*b87b0*/  F2FP.SATFINITE.E4M3.F32.PACK_AB_MERGE_C R6, R27, R26, RZ ;  /* 0x0000001a1b06723e */ /* 0x000fc600048070ff */
[----:B------:R-:W-:Y:S02]  /*b87c0*/  IMAD.X R13, R18, 0x1, R16, P1 ;  /* 0x00000001120d7824 */ /* 0x000fe400008e0610 */
[----:B------:R3:W-:Y:S01]  /*b87d0*/  STL [R1+0x51e4], R6 ;  /* 0x0051e40601007387 */ /* 0x0007e20000100800 */
[----:B----4-:R-:W-:-:S03]  /*b87e0*/  F2FP.SATFINITE.E4M3.F32.PACK_AB_MERGE_C R4, R5, R4, RZ ;  /* 0x000000040504723e */ /* 0x010fc600048070ff */
[----:B------:R-:W4:Y:S04]  /*b87f0*/  LDL.LU R26, [R1+0x1a40] ;  /* 0x001a4000011a7983 */ /* 0x000f280000300800 */
[----:B------:R-:W4:Y:S01]  /*b8800*/  LDL.LU R27, [R1+0x1a44] ;  /* 0x001a4400011b7983 */ /* 0x000f220000300800 */
[----:B---3--:R-:W-:-:S03]  /*b8810*/  F2FP.SATFINITE.E4M3.F32.PACK_AB_MERGE_C R6, R19, R23, RZ ;  /* 0x000000171306723e */ /* 0x008fc600048070ff */
[----:B------:R0:W-:Y:S04]  /*b8820*/  STL.64 [R1+0x1a80], R12 ;  /* 0x001a800c01007387 */ /* 0x0001e80000100a00 */
[----:B------:R-:W3:Y:S04]  /*b8830*/  LDL.LU R23, [R1+0x1a48] ;  /* 0x001a480001177983 */ /* 0x000ee80000300800 */
[----:B------:R-:W3:Y:S01]  /*b8840*/  LDL.LU R19, [R1+0x1a4c] ;  /* 0x001a4c0001137983 */ /* 0x000ee20000300800 */
[----:B------:R-:W-:Y:S01]  /*b8850*/  VIADD R17, R17, UR5 ;  /* 0x0000000511117c36 */ /* 0x000fe20008000000 */
[----:B------:R-:W-:Y:S01]  /*b8860*/  F2FP.SATFINITE.E4M3.F32.PACK_AB_MERGE_C R7, R24, R7, RZ ;  /* 0x000000071807723e */ /* 0x000fe200048070ff */
[----:B------:R-:W-:Y:S01]  /*b8870*/  ULDC UR5, c[0x0][0x248] ;  /* 0x0000920000057ab9 */ /* 0x000fe20000000800 */
[----:B------:R-:W-:Y:S04]  /*b8880*/  STL [R1+0x51e0], R6 ;  /* 0x0051e00601007387 */ /* 0x000fe80000100800 */
[----:B------:R1:W-:Y:S01]  /*b8890*/  STL [R1+0x51fc], R4 ;  /* 0x0051fc0401007387 */ /* 0x0003e20000100800 */
[----:B------:R-:W-:-:S03]  /*b88a0*/  SHF.R.S32.HI R18, RZ, 0x1f, R17 ;  /* 0x0000001fff127819 */ /* 0x000fc60000011411 */
[----:B0-----:R-:W3:Y:S04]  /*b88b0*/  LDL.LU R12, [R1+0x1a30] ;  /* 0x001a3000010c7983 */ /* 0x001ee80000300800 */
[----:B------:R-:W3:Y:S01]  /*b88c0*/  LDL.LU R13, [R1+0x1a34] ;  /* 0x001a3400010d7983 */ /* 0x000ee20000300800 */
[----:B-1----:R-:W-:-:S05]  /*b88d0*/  F2FP.SATFINITE.E4M3.F32.PACK_AB_MERGE_C R4, R29, R22, RZ ;  /* 0x000000161d04723e */ /* 0x002fca00048070ff */
[----:B------:R0:W-:Y:S04]  /*b88e0*/  STL [R1+0x51f8], R4 ;  /* 0x0051f80401007387 */ /* 0x0001e80000100800 */
[----:B------:R-:W3:Y:S04]  /*b88f0*/  LDL.LU R22, [R1+0x1a38] ;  /* 0x001a380001167983 */ /* 0x000ee80000300800 */
[----:B------:R-:W3:Y:S01]  /*b8900*/  LDL.LU R29, [R1+0x1a3c] ;  /* 0x001a3c00011d7983 */ /* 0x000ee20000300800 */
[----:B0-----:R-:W-:-:S05]  /*b8910*/  IADD3 R4, P1, R17, R0, RZ ;  /* 0x0000000011047210 */ /* 0x001fca0007f3e0ff */
[----:B--2---:R-:W-:-:S05]  /*b8920*/  IMAD.X R5, R18, 0x1, R2, P1 ;  /* 0x0000000112057824 */ /* 0x004fca00008e0602 */
[----:B------:R0:W-:Y:S04]  /*b8930*/  STL.64 [R1+0x1a70], R4 ;  /* 0x001a700401007387 */ /* 0x0001e80000100a00 */
[----:B0-----:R-:W2:Y:S01]  /*b8940*/  LDL.LU.64 R4, [R1+0x6190] ;  /* 0x0061900001047983 */ /* 0x001ea20000300a00 */
[----:B------:R-:W-:-:S03]  /*b8950*/  F2FP.SATFINITE.E4M3.F32.PACK_AB_MERGE_C R6, R20, R21, RZ ;  /* 0x000000151406723e */ /* 0x000fc600048070ff */
[----:B------:R-:W3:Y:S04]  /*b8960*/  LDL.LU R24, [R1+0x1a24] ;  /* 0x001a240001187983 */ /* 0x000ee80000300800 */
[----:B------:R-:W-:Y:S04]  /*b8970*/  STL [R1+0x5210], R7 ;  /* 0x0052100701007387 */ /* 0x000fe80000100800 */
[----:B------:R-:W3:Y:S04]  /*b8980*/  LDL.LU R21, [R1+0x1a28] ;  /* 0x001a280001157983 */ /* 0x000ee80000300800 */
[----:B------:R0:W-:Y:S04]  /*b8990*/  STL [R1+0x520c], R6 ;  /* 0x00520c0601007387 */ /* 0x0001e80000100800 */
[----:B------:R-:W3:Y:S01]  /*b89a0*/  LDL.LU R20, [R1+0x1a2c] ;  /* 0x001a2c0001147983 */ /* 0x000ee20000300800 */
[----:B0-----:R-:W-:-:S03]  /*b89b0*/  IADD3 R6, P1, R17, R3, RZ ;  /* 0x0000000311067210 */ /* 0x001fc60007f3e0ff */
[----:B------:R0:W-:Y:S04]  /*b89c0*/  STL.64 [R1+0x6170], R2 ;  /* 0x0061700201007387 */ /* 0x0001e80000100a00 */
[----:B0-----:R-:W3:Y:S01]  /*b89d0*/  LDL.LU R3, [R1+0x1a20] ;  /* 0x001a200001037983 */ /* 0x001ee20000300800 */
[----:B--2---:R-:W-:-:S05]  /*b89e0*/  IMAD.X R7, R18, 0x1, R4, P1 ;  /* 0x0000000112077824 */ /* 0x004fca00008e0604 */
[----:B------:R0:W-:Y:S04]  /*b89f0*/  STL.64 [R1+0x1a60], R6 ;  /* 0x001a600601007387 */ /* 0x0001e80000100a00 */
[----:B0-----:R-:W2:Y:S01]  /*b8a00*/  LDL.LU.64 R6, [R1+0x6188] ;  /* 0x0061880001067983 */ /* 0x001ea20000300a00 */
[----:B------:R-:W-:Y:S02]  /*b8a10*/  F2FP.SATFINITE.E4M3.F32.PACK_AB_MERGE_C R10, R11, R10, RZ ;  /* 0x0000000a0b0a723e */ /* 0x000fe400048070ff */
[----:B------:R-:W-:Y:S02]  /*b8a20*/  F2FP.SATFINITE.E4M3.F32.PACK_AB_MERGE_C R2, R28, R25, RZ ;  /* 0x000000191c02723e */ /* 0x000fe400048070ff */
[----:B------:R-:W3:Y:S04]  /*b8a30*/  LDL.LU R25, [R1+0x1a18] ;  /* 0x001a180001197983 */ /* 0x000ee80000300800 */
[----:B------:R0:W-:Y:S04]  /*b8a40*/  STL [R1+0x5228], R10 ;  /* 0x0052280a01007387 */ /* 0x0001e80000100800 */
[----:B------:R-:W3:Y:S01]  /*b8a50*/  LDL.LU R28, [R1+0x1a1c] ;  /* 0x001a1c00011c7983 */ /* 0x000ee20000300800 */
[----:B0-----:R-:W-:-:S03]  /*b8a60*/  IADD3 R10, P1, R17, R5, RZ ;  /* 0x00000005110a7210 */ /* 0x001fc60007f3e0ff */
[----:B------:R4:W-:Y:S04]  /*b8a70*/  STL [R1+0x5224], R2 ;  /* 0x0052240201007387 */ /* 0x0009e80000100800 */
[----:B------:R0:W-:Y:S01]  /*b8a80*/  STL.64 [R1+0x6168], R4 ;  /* 0x0061680401007387 */ /* 0x0001e20000100a00 */
[----:B----4-:R-:W-:-:S03]  /*b8a90*/  F2FP.SATFINITE.E4M3.F32.PACK_AB_MERGE_C R2, R27, R26, RZ ;  /* 0x0000001a1b02723e */ /* 0x010fc600048070ff */
[----:B0-----:R-:W4:Y:S04]  /*b8aa0*/  LDL.LU R4, [R1+0x1a00] ;  /* 0x001a000001047983 */ /* 0x001f280000300800 */
[----:B------:R-:W4:Y:S01]  /*b8ab0*/  LDL.LU R5, [R1+0x1a04] ;  /* 0x001a040001057983 */ /* 0x000f220000300800 */
[----:B--2---:R-:W-:-:S05]  /*b8ac0*/  IMAD.X R11, R18, 0x1, R6, P1 ;  /* 0x00000001120b7824 */ /* 0x004fca00008e0606 */
[----:B------:R0:W-:Y:S04]  /*b8ad0*/  STL.64 [R1+0x1a50], R10 ;  /* 0x001a500a01007387 */ /* 0x0001e80000100a00 */
[----:B------:R3:W-:Y:S04]  /*b8ae0*/  STL [R1+0x5244], R2 ;  /* 0x0052440201007387 */ /* 0x0007e80000100800 */
[----:B------:R-:W2:Y:S01]  /*b8af0*/  LDL.LU R26, [R1+0x1a08] ;  /* 0x001a0800011a7983 */ /* 0x000ea20000300800 */
[----:B0-----:R-:W-:-:S03]  /*b8b00*/  IADD3 R10, P1, R17, R7, RZ ;  /* 0x00000007110a7210 */ /* 0x001fc60007f3e0ff */
[----:B------:R-:W2:Y:S01]  /*b8b10*/  LDL.LU R27, [R1+0x1a0c] ;  /* 0x001a0c00011b7983 */ /* 0x000ea20000300800 */
[----:B---3--:R-:W-:Y:S01]  /*b8b20*/  F2FP.SATFINITE.E4M3.F32.PACK_AB_MERGE_C R2, R19, R23, RZ ;  /* 0x000000171302723e */ /* 0x008fe200048070ff */
[----:B------:R-:W-:-:S04]  /*b8b30*/  IMAD.X R11, R18, 0x1, R8, P1 ;  /* 0x00000001120b7824 */ /* 0x000fc800008e0608 */
[----:B------:R-:W-:Y:S04]  /*b8b40*/  STL [R1+0x5240], R2 ;  /* 0x0052400201007387 */ /* 0x000fe80000100800 */
[----:B------:R-:W3:Y:S04]  /*b8b50*/  LDL.LU R23, [R1+0x19f0] ;  /* 0x0019f00001177983 */ /* 0x000ee80000300800 */
[----:B------:R-:W3:Y:S04]  /*b8b60*/  LDL.LU R19, [R1+0x19f4] ;  /* 0x0019f40001137983 */ /* 0x000ee80000300800 */
[----:B------:R0:W-:Y:S04]  /*b8b70*/  STL.64 [R1+0x6160], R6 ;  /* 0x0061600601007387 */ /* 0x0001e80000100a00 */
[----:B0-----:R-:W4:Y:S04]  /*b8b80*/  LDL.LU R6, [R1+0x1a14] ;  /* 0x001a140001067983 */ /* 0x001f280000300800 */
[----:B------:R0:W-:Y:S04]  /*b8b90*/  STL.64 [R1+0x1a40], R10 ;  /* 0x001a400a01007387 */ /* 0x0001e80000100a00 */
[----:B0-----:R-:W2:Y:S01]  /*b8ba0*/  LDL.LU.64 R10, [R1+0x6180] ;  /* 0x00618000010a7983 */ /* 0x001ea20000300a00 */
[----:B------:R-:W-:-:S02]  /*b8bb0*/  F2FP.SATFINITE.E4M3.F32.PACK_AB_MERGE_C R7, R13, R12, RZ ;  /* 0x0000000c0d07723e */ /* 0x000fc400048070ff */
[----:B------:R-:W-:Y:S02]  /*b8bc0*/  IADD3 R12, P1, R17, R9, RZ ;  /* 0x00000009110c7210 */ /* 0x000fe40007f3e0ff */
[----:B------:R-:W-:Y:S02]  /*b8bd0*/  F2FP.SATFINITE.E4M3.F32.PACK_AB_MERGE_C R2, R29, R22, RZ ;  /* 0x000000161d02723e */ /* 0x000fe400048070ff */
[----:B------:R-:W3:Y:S04]  /*b8be0*/  LDL.LU R22, [R1+0x19f8] ;  /* 0x0019f80001167983 */ /* 0x000ee80000300800 */
[----:B------:R-:W-:Y:S04]  /*b8bf0*/  STL [R1+0x5258], R7 ;  /* 0x0052580701007387 */ /* 0x000fe80000100800 */
[----:B------:R-:W3:Y:S04]  /*b8c00*/  LDL.LU R29, [R1+0x19fc] ;  /* 0x0019fc00011d7983 */ /* 0x000ee80000300800 */
[----:B------:R-:W-:Y:S04]  /*b8c10*/  STL [R1+0x5254], R2 ;  /* 0x0052540201007387 */ /* 0x000fe80000100800 */
[----:B------:R0:W-:Y:S04]  /*b8c20*/  STL.64 [R1+0x6158], R8 ;  /* 0x0061580801007387 */ /* 0x0001e80000100a00 */
[----:B0-----:R-:W4:Y:S01]  /*b8c30*/  LDL.LU R9, [R1+0x1a10] ;  /* 0x001a100001097983 */ /* 0x001f220000300800 */
        /* <DEDUP_REMOVED lines=12> */
[----:B------:R-:W-:Y:S01]  /*b8d00*/  STL.64 [R1+0x6150], R10 ;  /* 0x0061500a01007387 */ /* 0x000fe20000100a00 */
[----:B----4-:R-:W-:Y:S02]  /*b8d10*/  F2FP.SATFINITE.E4M3.F32.PACK_AB_MERGE_C R8, R6, R9, RZ ;  /* 0x000000090608723e */ /* 0x010fe400048070ff */
[----:B------:R-:W-:Y:S01]  /*b8d20*/  F2FP.SATFINITE.E4M3.F32.PACK_AB_MERGE_C R6, R28, R25, RZ ;  /* 0x000000191c06723e */ /* 0x000fe200048070ff */
[----:B--2---:R-:W-:-:S05]  /*b8d30*/  IMAD.X R3, R18, 0x1, R12, P1 ;  /* 0x0000000112037824 */ /* 0x004fca00008e060c */
[----:B------:R0:W-:Y:S04]  /*b8d40*/  STL.64 [R1+0x1a20], R2 ;  /* 0x001a200201007387 */ /* 0x0001e80000100a00 */
[----:B0-----:R-:W2:Y:S04]  /*b8d50*/  LDL.LU.64 R2, [R1+0x6170] ;  /* 0x0061700001027983 */ /* 0x001ea80000300a00 */
[----:B------:R-:W4:Y:S04]  /*b8d60*/  LDL.LU R25, [R1+0x19d0] ;  /* 0x0019d00001197983 */ /* 0x000f280000300800 */
[----:B------:R0:W-:Y:S04]  /*b8d70*/  STL [R1+0x527c], R8 ;  /* 0x00527c0801007387 */ /* 0x0001e80000100800 */
[----:B------:R-:W4:Y:S01]  /*b8d80*/  LDL.LU R28, [R1+0x19d4] ;  /* 0x0019d400011c7983 */ /* 0x000f220000300800 */
[----:B0-----:R-:W-:-:S03]  /*b8d90*/  IADD3 R8, P1, R17, R13, RZ ;  /* 0x0000000d11087210 */ /* 0x001fc60007f3e0ff */
[----:B------:R0:W-:Y:S02]  /*b8da0*/  STL [R1+0x5278], R6 ;  /* 0x0052780601007387 */ /* 0x0001e40000100800 */
[C---:B------:R-:W-:Y:S01]  /*b8db0*/  IMAD.X R9, R18.reuse, 0x1, R15, P1 ;  /* 0x0000000112097824 */ /* 0x040fe200008e060f */
[----:B0-----:R-:W-:Y:S02]  /*b8dc0*/  F2FP.SATFINITE.E4M3.F32.PACK_AB_MERGE_C R6, R5, R4, RZ ;  /* 0x000000040506723e */ /* 0x001fe400048070ff */
[C---:B------:R-:W-:Y:S02]  /*b8dd0*/  IADD3 R4, P1, R17.reuse, R14, RZ ;  /* 0x0000000e11047210 */ /* 0x040fe40007f3e0ff */
[----:B------:R0:W-:Y:S03]  /*b8de0*/  STL.64 [R1+0x1a10], R8 ;  /* 0x001a100801007387 */ /* 0x0001e60000100a00 */
[----:B------:R-:W-:Y:S01]  /*b8df0*/  IMAD.X R5, R18, 0x1, R16, P1 ;  /* 0x0000000112057824 */ /* 0x000fe200008e0610 */
[----:B------:R3:W-:Y:S04]  /*b8e00*/  STL [R1+0x528c], R6 ;  /* 0x00528c0601007387 */ /* 0x0007e80000100800 */
[----:B0-----:R-:W4:Y:S04]  /*b8e10*/  LDL.LU R8, [R1+0x19d8] ;  /* 0x0019d80001087983 */ /* 0x001f280000300800 */
[----:B------:R-:W4:Y:S04]  /*b8e20*/  LDL.LU R9, [R1+0x19dc] ;  /* 0x0019dc0001097983 */ /* 0x000f280000300800 */
[----:B------:R0:W-:Y:S01]  /*b8e30*/  STL.64 [R1+0x1a00], R4 ;  /* 0x001a000401007387 */ /* 0x0001e20000100a00 */
[----:B------:R-:W-:Y:S01]  /*b8e40*/  VIADD R17, R17, UR5 ;  /* 0x0000000511117c36 */ /* 0x000fe20008000000 */
[----:B---3--:R-:W-:Y:S01]  /*b8e50*/  F2FP.SATFINITE.E4M3.F32.PACK_AB_MERGE_C R6, R24, R7, RZ ;  /* 0x000000071806723e */ /* 0x008fe200048070ff */
[----:B------:R-:W-:Y:S01]  /*b8e60*/  ULDC UR5, c[0x0][0x248] ;  /* 0x0000920000057ab9 */ /* 0x000fe20000000800 */
        /* <DEDUP_REMOVED lines=8> */
[----:B0-----:R-:W-:-:S03]  /*b8ef0*/  F2FP.SATFINITE.E4M3.F32.PACK_AB_MERGE_C R4, R29, R22, RZ ;  /* 0x000000161d04723e */ /* 0x001fc600048070ff */
[----:B------:R-:W3:Y:S01]  /*b8f00*/  LDL.LU R26, [R1+0x19b0] ;  /* 0x0019b000011a7983 */ /* 0x000ee20000300800 */
[----:B------:R-:W-:-:S03]  /*b8f10*/  SHF.R.S32.HI R18, RZ, 0x1f, R17 ;  /* 0x0000001fff127819 */ /* 0x000fc60000011411 */
[----:B------:R-:W3:Y:S04]  /*b8f20*/  LDL.LU R27, [R1+0x19b4] ;  /* 0x0019b400011b7983 */ /* 0x000ee80000300800 */
[----:B------:R0:W-:Y:S02]  /*b8f30*/  STL [R1+0x5298], R4 ;  /* 0x0052980401007387 */ /* 0x0001e40000100800 */
[----:B0-----:R-:W-:Y:S02]  /*b8f40*/  IADD3 R4, P1, R17, R0, RZ ;  /* 0x0000000011047210 */ /* 0x001fe40007f3e0ff */
[----:B------:R-:W-:Y:S03]  /*b8f50*/  STL [R1+0x6138], R0 ;  /* 0x0061380001007387 */ /* 0x000fe60000100800 */
[----:B--2---:R-:W-:-:S05]  /*b8f60*/  IMAD.X R5, R18, 0x1, R2, P1 ;  /* 0x0000000112057824 */ /* 0x004fca00008e0602 */
[----:B------:R0:W-:Y:S04]  /*b8f70*/  STL.64 [R1+0x19f0], R4 ;  /* 0x0019f00401007387 */ /* 0x0001e80000100a00 */
[----:B0-----:R-:W2:Y:S01]  /*b8f80*/  LDL.LU.64 R4, [R1+0x6168] ;  /* 0x0061680001047983 */ /* 0x001ea20000300a00 */
[----:B------:R-:W-:-:S03]  /*b8f90*/  F2FP.SATFINITE.E4M3.F32.PACK_AB_MERGE_C R0, R20, R21, RZ ;  /* 0x000000151400723e */ /* 0x000fc600048070ff */
[----:B------:R-:W3:Y:S04]  /*b8fa0*/  LDL.LU R22, [R1+0x19b8] ;  /* 0x0019b80001167983 */ /* 0x000ee80000300800 */
[----:B------:R-:W3:Y:S04]  /*b8fb0*/  LDL.LU R29, [R1+0x19bc] ;  /* 0x0019bc00011d7983 */ /* 0x000ee80000300800 */
[----:B------:R-:W3:Y:S04]  /*b8fc0*/  LDL.LU R21, [R1+0x19a0] ;  /* 0x0019a00001157983 */ /* 0x000ee80000300800 */
[----:B------:R0:W-:Y:S04]  /*b8fd0*/  STL [R1+0x5070], R6 ;  /* 0x0050700601007387 */ /* 0x0001e80000100800 */
[----:B------:R-:W3:Y:S01]  /*b8fe0*/  LDL.LU R20, [R1+0x19a4] ;  /* 0x0019a40001147983 */ /* 0x000ee20000300800 */
[----:B0-----:R-:W-:-:S03]  /*b8ff0*/  IADD3 R6, P1, R17, R3, RZ ;  /* 0x0000000311067210 */ /* 0x001fc60007f3e0ff */
[----:B------:R-:W-:Y:S04]  /*b9000*/  STL [R1+0x5098], R0 ;  /* 0x0050980001007387 */ /* 0x000fe80000100800 */
[----:B------:R-:W-:Y:S01]  /*b9010*/  STL.64 [R1+0x6140], R2 ;  /* 0x0061400201007387 */ /* 0x000fe20000100a00 */
[----:B--2---:R-:W-:-:S05]  /*b9020*/  IMAD.X R7, R18, 0x1, R4, P1 ;  /* 0x0000000112077824 */ /* 0x004fca00008e0604 */
[----:B------:R0:W-:Y:S04]  /*b9030*/  STL.64 [R1+0x19e0], R6 ;  /* 0x0019e00601007387 */ /* 0x0001e80000100a00 */
[----:B0-----:R-:W2:Y:S01]  /*b9040*/  LDL.LU.64 R6, [R1+0x6160] ;  /* 0x0061600001067983 */ /* 0x001ea20000300a00 */
[----:B----4-:R-:W-:-:S03]  /*b9050*/  F2FP.SATFINITE.E4M3.F32.PACK_AB_MERGE_C R0, R28, R25, RZ ;  /* 0x000000191c00723e */ /* 0x010fc600048070ff */
[----:B------:R-:W4:Y:S04]  /*b9060*/  LDL.LU R2, [R1+0x19ac] ;  /* 0x0019ac0001027983 */ /* 0x000f280000300800 */
[----:B------:R-:W4:Y:S04]  /*b9070*/  LDL.LU R3, [R1+0x1990] ;  /* 0x0019900001037983 */ /* 0x000f280000300800 */
[----:B------:R0:W-:Y:S04]  /*b9080*/  STL [R1+0x502c], R0 ;  /* 0x00502c0001007387 */ /* 0x0001e80000100800 */
[----:B------:R-:W4:Y:S04]  /*b9090*/  LDL.LU R24, [R1+0x1994] ;  /* 0x0019940001187983 */ /* 0x000f280000300800 */
[----:B------:R-:W4:Y:S01]  /*b90a0*/  LDL.LU R25, [R1+0x1998] ;  /* 0x0019980001197983 */ /* 0x000f220000300800 */
[----:B0-----:R-:W-:-:S02]  /*b90b0*/  F2FP.SATFINITE.E4M3.F32.PACK_AB_MERGE_C R0, R9, R8, RZ ;  /* 0x000000080900723e */ /* 0x001fc400048070ff */
[----:B------:R-:W-:Y:S01]  /*b90c0*/  IADD3 R8, P1, R17, R5, RZ ;  /* 0x0000000511087210 */ /* 0x000fe20007f3e0ff */
[----:B------:R-:W4:Y:S04]  /*b90d0*/  LDL.LU R28, [R1+0x199c] ;  /* 0x00199c00011c7983 */ /* 0x000f280000300800 */
[----:B------:R0:W-:Y:S04]  /*b90e0*/  STL [R1+0x6128], R5 ;  /* 0x0061280501007387 */ /* 0x0001e80000100800 */
[----:B------:R-:W-:Y:S04]  /*b90f0*/  STL [R1+0x5034], R0 ;  /* 0x0050340001007387 */ /* 0x000fe80000100800 */
[----:B0-----:R-:W4:Y:S01]  /*b9100*/  LDL.LU R5, [R1+0x19a8] ;  /* 0x0019a80001057983 */ /* 0x001f220000300800 */
[----:B--2---:R-:W-:-:S05]  /*b9110*/  IMAD.X R9, R18, 0x1, R6, P1 ;  /* 0x0000000112097824 */ /* 0x004fca00008e0606 */
[----:B------:R0:W-:Y:S04]  /*b9120*/  STL.64 [R1+0x19d0], R8 ;  /* 0x0019d00801007387 */ /* 0x0001e80000100a00 */
[----:B0-----:R-:W2:Y:S01]  /*b9130*/  LDL.LU.64 R8, [R1+0x6158] ;  /* 0x0061580001087983 */ /* 0x001ea20000300a00 */
[----:B---3--:R-:W-:-:S03]  /*b9140*/  F2FP.SATFINITE.E4M3.F32.PACK_AB_MERGE_C R0, R19, R23, RZ ;  /* 0x000000171300723e */ /* 0x008fc600048070ff */
[----:B------:R-:W3:Y:S04]  /*b9150*/  LDL.LU R23, [R1+0x1980] ;  /* 0x0019800001177983 */ /* 0x000ee80000300800 */
[----:B------:R-:W3:Y:S04]  /*b9160*/  LDL.LU R19, [R1+0x1984] ;  /* 0x0019840001137983 */ /* 0x000ee80000300800 */
[----:B------:R0:W-:Y:S02]  /*b9170*/  STL [R1+0x5008], R0 ;  /* 0x0050080001007387 */ /* 0x0001e40000100800 */
[----:B0-----:R-:W-:-:S02]  /*b9180*/  F2FP.SATFINITE.E4M3.F32.PACK_AB_MERGE_C R0, R11, R10, RZ ;  /* 0x0000000a0b00723e */ /* 0x001fc400048070ff */
[----:B------:R-:W-:Y:S01]  /*b9190*/  IADD3 R10, P1, R17, R7, RZ ;  /* 0x00000007110a7210 */ /* 0x000fe20007f3e0ff */
[----:B------:R0:W-:Y:S04]  /*b91a0*/  STL.64 [R1+0x6130], R6 ;  /* 0x0061300601007387 */ /* 0x0001e80000100a00 */
[----:B------:R-:W-:Y:S01]  /*b91b0*/  STL [R1+0x5014], R0 ;  /* 0x0050140001007387 */ /* 0x000fe20000100800 */
[----:B0-----:R-:W-:Y:S01]  /*b91c0*/  F2FP.SATFINITE.E4M3.F32.PACK_AB_MERGE_C R7, R27, R26, RZ ;  /* 0x0000001a1b07723e */ /* 0x001fe200048070ff */
[----:B--2---:R-:W-:-:S05]  /*b91d0*/  IMAD.X R11, R18, 0x1, R8, P1 ;  /* 0x00000001120b7824 */ /* 0x004fca00008e0608 */
[----:B------:R0:W-:Y:S04]  /*b91e0*/  STL.64 [R1+0x19c0], R10 ;  /* 0x0019c00a01007387 */ /* 0x0001e80000100a00 */
[----:B0-----:R-:W2:Y:S04]  /*b91f0*/  LDL.LU.64 R10, [R1+0x6150] ;  /* 0x00615000010a7983 */ /* 0x001ea80000300a00 */
[----:B------:R-:W3:Y:S04]  /*b9200*/  LDL.LU R0, [R1+0x1988] ;  /* 0x0019880001007983 */ /* 0x000ee80000300800 */
[----:B------:R-:W2:Y:S04]  /*b9210*/  LDL.LU R6, [R1+0x1970] ;  /* 0x0019700001067983 */ /* 0x000ea80000300800 */
[----:B------:R0:W-:Y:S04]  /*b9220*/  STL [R1+0x4fd4], R7 ;  /* 0x004fd40701007387 */ /* 0x0001e80000100800 */
[----:B0-----:R-:W2:Y:S01]  /*b9230*/  LDL.LU R7, [R1+0x1974] ;  /* 0x0019740001077983 */ /* 0x001ea20000300800 */
[----:B----4-:R-:W-:-:S02]  /*b9240*/  F2FP.SATFINITE.E4M3.F32.PACK_AB_MERGE_C R2, R2, R5, RZ ;  /* 0x000000050202723e */ /* 0x010fc400048070ff */
[----:B------:R-:W-:Y:S01]  /*b9250*/  F2FP.SATFINITE.E4M3.F32.PACK_AB_MERGE_C R3, R24, R3, RZ ;  /* 0x000000031803723e */ /* 0x000fe200048070ff */
[----:B--2---:R0:W-:Y:S04]  /*b9260*/  STL.64 [R1+0x6148], R6 ;  /* 0x0061480601007387 */ /* 0x0041e80000100a00 */
[----:B------:R-:W2:Y:S04]  /*b9270*/  LDL.LU R26, [R1+0x1978] ;  /* 0x00197800011a7983 */ /* 0x000ea80000300800 */
[----:B------:R-:W2:Y:S01]  /*b9280*/  LDL.LU R27, [R1+0x197c] ;  /* 0x00197c00011b7983 */ /* 0x000ea20000300800 */
[----:B0-----:R-:W-:-:S05]  /*b9290*/  F2FP.SATFINITE.E4M3.F32.PACK_AB_MERGE_C R6, R29, R22, RZ ;  /* 0x000000161d06723e */ /* 0x001fca00048070ff */
[----:B------:R0:W-:Y:S02]  /*b92a0*/  STL [R1+0x4fd8], R6 ;  /* 0x004fd80601007387 */ /* 0x0001e40000100800 */
[----:B0-----:R-:W-:-:S05]  /*b92b0*/  IADD3 R6, P1, R17, R9, RZ ;  /* 0x0000000911067210 */ /* 0x001fca0007f3e0ff */
[----:B------:R-:W-:-:S05]  /*b92c0*/  IMAD.X R7, R18, 0x1, R10, P1 ;  /* 0x0000000112077824 */ /* 0x000fca00008e060a */
[----:B------:R0:W-:Y:S04]  /*b92d0*/  STL.64 [R1+0x19b0], R6 ;  /* 0x0019b00601007387 */ /* 0x0001e80000100a00 */
[----:B------:R-:W4:Y:S04]  /*b92e0*/  LDL.LU R22, [R1+0x1960] ;  /* 0x0019600001167983 */ /* 0x000f280000300800 */
[----:B------:R-:W4:Y:S01]  /*b92f0*/  LDL.LU R29, [R1+0x1964] ;  /* 0x00196400011d7983 */ /* 0x000f220000300800 */
[----:B0-----:R-:W-:-:S05]  /*b9300*/  F2FP.SATFINITE.E4M3.F32.PACK_AB_MERGE_C R6, R20, R21, RZ ;  /* 0x000000151406723e */ /* 0x001fca00048070ff */
[----:B------:R0:W-:Y:S04]  /*b9310*/  STL [R1+0x4fb4], R6 ;  /* 0x004fb40601007387 */ /* 0x0001e80000100800 */
[----:B------:R-:W4:Y:S04]  /*b9320*/  LDL.LU R21, [R1+0x1968] ;  /* 0x0019680001157983 */ /* 0x000f280000300800 */
[----:B------:R-:W4:Y:S01]  /*b9330*/  LDL.LU R20, [R1+0x196c] ;  /* 0x00196c0001147983 */ /* 0x000f220000300800 */
[----:B0-----:R-:W-:-:S03]  /*b9340*/  IADD3 R6, P1, R17, R11, RZ ;  /* 0x0000000b11067210 */ /* 0x001fc60007f3e0ff */
[----:B------:R-:W-:Y:S02]  /*b9350*/  STL.64 [R1+0x6120], R10 ;  /* 0x0061200a01007387 */ /* 0x000fe40000100a00 */
[----:B------:R-:W-:Y:S02]  /*b9360*/  IMAD.X R7, R18, 0x1, R12, P1 ;  /* 0x0000000112077824 */ /* 0x000fe400008e060c */
[----:B------:R0:W-:Y:S04]  /*b9370*/  STL [R1+0x4fb8], R2 ;  /* 0x004fb80201007387 */ /* 0x0001e80000100800 */
[----:B------:R1:W-:Y:S01]  /*b9380*/  STL.64 [R1+0x19a0], R6 ;  /* 0x0019a00601007387 */ /* 0x0003e20000100a00 */
[----:B0-----:R-:W-:-:S03]  /*b9390*/  F2FP.SATFINITE.E4M3.F32.PACK_AB_MERGE_C R2, R28, R25, RZ ;  /* 0x000000191c02723e */ /* 0x001fc600048070ff */
[----:B-1----:R-:W2:Y:S04]  /*b93a0*/  LDL.LU.64 R6, [R1+0x6148] ;  /* 0x0061480001067983 */ /* 0x002ea80000300a00 */
[----:B------:R-:W4:Y:S04]  /*b93b0*/  LDL.LU R5, [R1+0x1950] ;  /* 0x0019500001057983 */ /* 0x000f280000300800 */
        /* <DEDUP_REMOVED lines=8> */
[----:B------:R-:W4:Y:S04]  /*b9440*/  LDL.LU R25, [R1+0x1940] ;  /* 0x0019400001197983 */ /* 0x000f280000300800 */
[----:B------:R-:W4:Y:S01]  /*b9450*/  LDL.LU R28, [R1+0x1944] ;  /* 0x00194400011c7983 */ /* 0x000f220000300800 */
[----:B---3--:R-:W-:-:S05]  /*b9460*/  F2FP.SATFINITE.E4M3.F32.PACK_AB_MERGE_C R2, R19, R23, RZ ;  /* 0x000000171302723e */ /* 0x008fca00048070ff */
[----:B------:R0:W-:Y:S04]  /*b9470*/  STL [R1+0x4f48], R2 ;  /* 0x004f480201007387 */ /* 0x0001e80000100800 */
[----:B------:R-:W3:Y:S04]  /*b9480*/  LDL.LU R23, [R1+0x1948] ;  /* 0x0019480001177983 */ /* 0x000ee80000300800 */
[----:B------:R-:W3:Y:S01]  /*b9490*/  LDL.LU R19, [R1+0x194c] ;  /* 0x00194c0001137983 */ /* 0x000ee20000300800 */
[----:B0-----:R-:W-:-:S05]  /*b94a0*/  IADD3 R2, P1, R17, R14, RZ ;  /* 0x0000000e11027210 */ /* 0x001fca0007f3e0ff */
[----:B------:R-:W-:-:S05]  /*b94b0*/  IMAD.X R3, R18, 0x1, R16, P1 ;  /* 0x0000000112037824 */ /* 0x000fca00008e0610 */
[----:B------:R0:W-:Y:S04]  /*b94c0*/  STL.64 [R1+0x1980], R2 ;  /* 0x0019800201007387 */ /* 0x0001e80000100a00 */
[----:B0-----:R-:W3:Y:S04]  /*b94d0*/  LDL.LU.64 R2, [R1+0x6140] ;  /* 0x0061400001027983 */ /* 0x001ee80000300a00 */
[----:B------:R-:W2:Y:S01]  /*b94e0*/  LDL.LU R18, [R1+0x198c] ;  /* 0x00198c0001127983 */ /* 0x000ea20000300800 */
[----:B------:R-:W-:Y:S01]  /*b94f0*/  VIADD R17, R17, UR5 ;  /* 0x0000000511117c36 */ /* 0x000fe20008000000 */
[----:B------:R-:W-:Y:S01]  /*b9500*/  ULDC UR5, c[0x0][0x248] ;  /* 0x0000920000057ab9 */ /* 0x000fe20000000800 */
[----:B--2---:R-:W-:-:S02]  /*b9510*/  F2FP.SATFINITE.E4M3.F32.PACK_AB_MERGE_C R18, R18, R0, RZ ;  /* 0x000000001212723e */ /* 0x004fc400048070ff */
[----:B------:R-:W2:Y:S01]  /*b9520*/  LDL.LU R0, [R1+0x6138] ;  /* 0x0061380001007983 */ /* 0x000ea20000300800 */
[----:B------:R-:W-:-:S03]  /*b9530*/  F2FP.SATFINITE.E4M3.F32.PACK_AB_MERGE_C R6, R7, R6, RZ ;  /* 0x000000060706723e */ /* 0x000fc600048070ff */
[----:B------:R-:W-:Y:S04]  /*b9540*/  STL [R1+0x4f5c], R18 ;  /* 0x004f5c1201007387 */ /* 0x000fe80000100800 */
[----:B------:R0:W-:Y:S02]  /*b9550*/  STL [R1+0x4f20], R6 ;  /* 0x004f200601007387 */ /* 0x0001e40000100800 */
[----:B0-----:R-:W-:Y:S02]  /*b9560*/  F2FP.SATFINITE.E4M3.F32.PACK_AB_MERGE_C R6, R27, R26, RZ ;  /* 0x0000001a1b06723e */ /* 0x001fe400048070ff */
[----:B------:R-:W3:Y:S01]  /*b9570*/  LDL.LU R26, [R1+0x1938] ;  /* 0x00193800011a7983 */ /* 0x000ee20000300800 */
[----:B------:R-:W-:-:S03]  /*b9580*/  SHF.R.S32.HI R18, RZ, 0x1f, R17 ;  /* 0x0000001fff127819 */ /* 0x000fc60000011411 */
[----:B------:R-:W3:Y:S04]  /*b9590*/  LDL.LU R27, [R1+0x193c] ;  /* 0x00193c00011b7983 */ /* 0x000ee80000300800 */
[----:B------:R2:W-:Y:S01]  /*b95a0*/  STL [R1+0x4f24], R6 ;  /* 0x004f240601007387 */ /* 0x0005e20000100800 */
[----:B----4-:R-:W-:Y:S02]  /*b95b0*/  F2FP.SATFINITE.E4M3.F32.PACK_AB_MERGE_C R10, R10, R5, RZ ;  /* 0x000000050a0a723e */ /* 0x010fe400048070ff */
[----:B--2---:R-:W-:-:S05]  /*b95c0*/  IADD3 R6, P1, R17, R0, RZ ;  /* 0x0000000011067210 */ /* 0x004fca0007f3e0ff */
        /* <DEDUP_REMOVED lines=14> */
[----:B------:R-:W4:Y:S04]  /*b96b0*/  LDL.LU R3, [R1+0x1934] ;  /* 0x0019340001037983 */ /* 0x000f280000300800 */
[----:B------:R0:W-:Y:S04]  /*b96c0*/  STL.64 [R1+0x1960], R6 ;  /* 0x0019600601007387 */ /* 0x0001e80000100a00 */
[----:B0-----:R-:W2:Y:S04]  /*b96d0*/  LDL.LU.64 R6, [R1+0x6130] ;  /* 0x0061300001067983 */ /* 0x001ea80000300a00 */
[----:B------:R-:W3:Y:S01]  /*b96e0*/  LDL.LU R5, [R1+0x6128] ;  /* 0x0061280001057983 */ /* 0x000ee20000300800 */
[----:B------:R-:W-:-:S03]  /*b96f0*/  F2FP.SATFINITE.E4M3.F32.PACK_AB_MERGE_C R11, R24, R11, RZ ;  /* 0x0000000b180b723e */ /* 0x000fc600048070ff */
[----:B------:R-:W4:Y:S04]  /*b9700*/  LDL.LU R24, [R1+0x1904] ;  /* 0x0019040001187983 */ /* 0x000f280000300800 */
[----:B------:R3:W-:Y:S04]  /*b9710*/  STL [R1+0x52e4], R10 ;  /* 0x0052e40a01007387 */ /* 0x0007e80000100800 */
[----:B------:R2:W-:Y:S01]  /*b9720*/  STL [R1+0x52e0], R11 ;  /* 0x0052e00b01007387 */ /* 0x0005e20000100800 */
[----:B------:R-:W-:Y:S02]  /*b9730*/  F2FP.SATFINITE.E4M3.F32.PACK_AB_MERGE_C R26, R27, R26, RZ ;  /* 0x0000001a1b1a723e */ /* 0x000fe400048070ff */
[----:B---3--:R-:W-:Y:S01]  /*b9740*/  IADD3 R10, P1, R17, R5, RZ ;  /* 0x00000005110a7210 */ /* 0x008fe20007f3e0ff */
[----:B------:R0:W-:Y:S04]  /*b9750*/  STL [R1+0x6108], R5 ;  /* 0x0061080501007387 */ /* 0x0001e80000100800 */
[----:B--2---:R-:W-:Y:S01]  /*b9760*/  IMAD.X R11, R18, 0x1, R6, P1 ;  /* 0x00000001120b7824 */ /* 0x004fe200008e0606 */
[----:B0-----:R-:W2:Y:S04]  /*b9770*/  LDL.LU R5, [R1+0x1900] ;  /* 0x0019000001057983 */ /* 0x001ea80000300800 */
[----:B------:R0:W-:Y:S02]  /*b9780*/  STL.64 [R1+0x1950], R10 ;  /* 0x0019500a01007387 */ /* 0x0001e40000100a00 */
[----:B0-----:R-:W-:-:S02]  /*b9790*/  F2FP.SATFINITE.E4M3.F32.PACK_AB_MERGE_C R11, R28, R25, RZ ;  /* 0x000000191c0b723e */ /* 0x001fc400048070ff */
        /* <DEDUP_REMOVED lines=8> */
[----:B------:R0:W-:Y:S02]  /*b9820*/  STL.64 [R1+0x6110], R6 ;  /* 0x0061100601007387 */ /* 0x0001e40000100a00 */
[----:B------:R-:W-:Y:S02]  /*b9830*/  IMAD.X R11, R18, 0x1, R8, P1 ;  /* 0x00000001120b7824 */ /* 0x000fe400008e0608 */
[----:B0-----:R-:W2:Y:S04]  /*b9840*/  LDL.LU R6, [R1+0x1918] ;  /* 0x0019180001067983 */ /* 0x001ea80000300800 */
[----:B------:R-:W2:Y:S04]  /*b9850*/  LDL.LU R7, [R1+0x191c] ;  /* 0x00191c0001077983 */ /* 0x000ea80000300800 */
[----:B------:R0:W-:Y:S04]  /*b9860*/  STL.64 [R1+0x1940], R10 ;  /* 0x0019400a01007387 */ /* 0x0001e80000100a00 */
[----:B0-----:R-:W3:Y:S01]  /*b9870*/  LDL.LU.64 R10, [R1+0x6120] ;  /* 0x00612000010a7983 */ /* 0x001ee20000300a00 */
[----:B----4-:R-:W-:-:S02]  /*b9880*/  F2FP.SATFINITE.E4M3.F32.PACK_AB_MERGE_C R3, R3, R2, RZ ;  /* 0x000000020303723e */ /* 0x010fc400048070ff */
[----:B------:R-:W-:-:S03]  /*b9890*/  IADD3 R2, P1, R17, R9, RZ ;  /* 0x0000000911027210 */ /* 0x000fc60007f3e0ff */
[----:B------:R-:W-:Y:S04]  /*b98a0*/  STL [R1+0x530c], R3 ;  /* 0x00530c0301007387 */ /* 0x000fe80000100800 */
[----:B------:R0:W-:Y:S04]  /*b98b0*/  STL.64 [R1+0x6100], R8 ;  /* 0x0061000801007387 */ /* 0x0001e80000100a00 */
[----:B------:R1:W-:Y:S04]  /*b98c0*/  STL [R1+0x5308], R26 ;  /* 0x0053081a01007387 */ /* 0x0003e80000100800 */
[----:B0-----:R-:W4:Y:S04]  /*b98d0*/  LDL.LU R8, [R1+0x1910] ;  /* 0x0019100001087983 */ /* 0x001f280000300800 */
[----:B------:R-:W4:Y:S04]  /*b98e0*/  LDL.LU R9, [R1+0x1914] ;  /* 0x0019140001097983 */ /* 0x000f280000300800 */
[----:B-1----:R-:W2:Y:S04]  /*b98f0*/  LDL.LU R26, [R1+0x938] ;  /* 0x00093800011a7983 */ /* 0x002ea80000300800 */
[----:B------:R-:W2:Y:S01]  /*b9900*/  LDL.LU R27, [R1+0x93c] ;  /* 0x00093c00011b7983 */ /* 0x000ea20000300800 */
        /* <DEDUP_REMOVED lines=13> */
[----:B------:R0:W-:Y:S01]  /*b99e0*/  STL.64 [R1+0x1920], R2 ;  /* 0x0019200201007387 */ /* 0x0001e20000100a00 */
[----:B----4-:R-:W-:-:S03]  /*b99f0*/  F2FP.SATFINITE.E4M3.F32.PACK_AB_MERGE_C R9, R9, R8, RZ ;  /* 0x000000080909723e */ /* 0x010fc600048070ff */
[----:B0-----:R-:W4:Y:S01]  /*b9a00*/  LDL.LU.64 R2, [R1+0x6118] ;  /* 0x0061180001027983 */ /* 0x001f220000300a00 */
[----:B--2---:R-:W-:Y:S02]  /*b9a10*/  F2FP.SATFINITE.E4M3.F32.PACK_AB_MERGE_C R8, R7, R6, RZ ;  /* 0x000000060708723e */ /* 0x004fe400048070ff */
[----:B------:R-:W-:Y:S01]  /*b9a20*/  IADD3 R6, P1, R17, R13, RZ ;  /* 0x0000000d11067210 */ /* 0x000fe20007f3e0ff */
[----:B------:R-:W-:Y:S04]  /*b9a30*/  STL [R1+0x5328], R9 ;  /* 0x0053280901007387 */ /* 0x000fe80000100800 */
[----:B------:R-:W-:Y:S01]  /*b9a40*/  IMAD.X R7, R18, 0x1, R15, P1 ;  /* 0x0000000112077824 */ /* 0x000fe200008e060f */
[----:B------:R-:W-:Y:S04]  /*b9a50*/  STL [R1+0x5324], R8 ;  /* 0x0053240801007387 */ /* 0x000fe80000100800 */
[----:B------:R0:W-:Y:S02]  /*b9a60*/  STL.64 [R1+0x1918], R6 ;  /* 0x0019180601007387 */ /* 0x0001e40000100a00 */
[----:B0-----:R-:W-:-:S02]  /*b9a70*/  F2FP.SATFINITE.E4M3.F32.PACK_AB_MERGE_C R6, R24, R5, RZ ;  /* 0x000000051806723e */ /* 0x001fc400048070ff */
[----:B------:R-:W2:Y:S04]  /*b9a80*/  LDL.LU R5, [R1+0x18e0] ;  /* 0x0018e00001057983 */ /* 0x000ea80000300800 */
[----:B------:R-:W2:Y:S04]  /*b9a90*/  LDL.LU R8, [R1+0x18e4] ;  /* 0x0018e40001087983 */ /* 0x000ea80000300800 */
[----:B------:R0:W-:Y:S04]  /*b9aa0*/  STL [R1+0x5334], R6 ;  /* 0x0053340601007387 */ /* 0x0001e80000100800 */
[----:B------:R-:W2:Y:S04]  /*b9ab0*/  LDL.LU R9, [R1+0x18e8] ;  /* 0x0018e80001097983 */ /* 0x000ea80000300800 */
[----:B------:R-:W2:Y:S01]  /*b9ac0*/  LDL.LU R24, [R1+0x18ec] ;  /* 0x0018ec0001187983 */ /* 0x000ea20000300800 */
[----:B0-----:R-:W-:-:S05]  /*b9ad0*/  IADD3 R6, P1, R17, R14, RZ ;  /* 0x0000000e11067210 */ /* 0x001fca0007f3e0ff */
[----:B------:R-:W-:-:S05]  /*b9ae0*/  IMAD.X R7, R18, 0x1, R16, P1 ;  /* 0x0000000112077824 */ /* 0x000fca00008e0610 */
[----:B------:R0:W-:Y:S04]  /*b9af0*/  STL.64 [R1+0x1910], R6 ;  /* 0x0019100601007387 */ /* 0x0001e80000100a00 */
[----:B------:R-:W2:Y:S01]  /*b9b00*/  LDL.LU R10, [R1+0x18d0] ;  /* 0x0018d000010a7983 */ /* 0x000ea20000300800 */
[----:B0-----:R-:W-:Y:S02]  /*b9b10*/  F2FP.SATFINITE.E4M3.F32.PACK_AB_MERGE_C R7, R28, R25, RZ ;  /* 0x000000191c07723e */ /* 0x001fe400048070ff */
[----:B------:R-:W-:-:S03]  /*b9b20*/  F2FP.SATFINITE.E4M3.F32.PACK_AB_MERGE_C R6, R19, R23, RZ ;  /* 0x000000171306723e */ /* 0x000fc600048070ff */
[----:B------:R-:W-:Y:S04]  /*b9b30*/  STL [R1+0x5330], R7 ;  /* 0x0053300701007387 */ /* 0x000fe80000100800 */
[----:B------:R-:W2:Y:S01]  /*b9b40*/  LDL.LU R11, [R1+0x18d4] ;  /* 0x0018d400010b7983 */ /* 0x000ea20000300800 */
[----:B------:R-:W-:Y:S01]  /*b9b50*/  VIADD R17, R17, UR5 ;  /* 0x0000000511117c36 */ /* 0x000fe20008000000 */
[----:B------:R-:W-:Y:S02]  /*b9b60*/  ULDC UR5, c[0x0][0x248] ;  /* 0x0000920000057ab9 */ /* 0x000fe40000000800 */
[----:B------:R0:W-:Y:S04]  /*b9b70*/  STL [R1+0x5348], R6 ;  /* 0x0053480601007387 */ /* 0x0001e80000100800 */
[----:B------:R-:W2:Y:S04]  /*b9b80*/  LDL.LU R25, [R1+0x18d8] ;  /* 0x0018d80001197983 */ /* 0x000ea80000300800 */
[----:B------:R-:W2:Y:S01]  /*b9b90*/  LDL.LU R28, [R1+0x18dc] ;  /* 0x0018dc00011c7983 */ /* 0x000ea20000300800 */
[----:B0-----:R-:W-:-:S03]  /*b9ba0*/  F2FP.SATFINITE.E4M3.F32.PACK_AB_MERGE_C R6, R27, R26, RZ ;  /* 0x0000001a1b06723e */ /* 0x001fc600048070ff */
[----:B------:R-:W2:Y:S04]  /*b9bb0*/  LDL.LU R23, [R1+0x18c0] ;  /* 0x0018c00001177983 */ /* 0x000ea80000300800 */
[----:B------:R-:W2:Y:S01]  /*b9bc0*/  LDL.LU R19, [R1+0x18c4] ;  /* 0x0018c40001137983 */ /* 0x000ea20000300800 */
[----:B------:R-:W-:-:S03]  /*b9bd0*/  SHF.R.S32.HI R18, RZ, 0x1f, R17 ;  /* 0x0000001fff127819 */ /* 0x000fc60000011411 */
[----:B------:R-:W2:Y:S04]  /*b9be0*/  LDL.LU R26, [R1+0x18c8] ;  /* 0x0018c800011a7983 */ /* 0x000ea80000300800 */
[----:B------:R-:W2:Y:S04]  /*b9bf0*/  LDL.LU R27, [R1+0x18cc] ;  /* 0x0018cc00011b7983 */ /* 0x000ea80000300800 */
[----:B------:R0:W-:Y:S02]  /*b9c00*/  STL [R1+0x5344], R6 ;  /* 0x0053440601007387 */ /* 0x0001e40000100800 */
[----:B0-----:R-:W-:-:S05]  /*b9c10*/  IADD3 R6, P1, R17, R0, RZ ;  /* 0x0000000011067210 */ /* 0x001fca0007f3e0ff */
[----:B----4-:R-:W-:-:S05]  /*b9c20*/  IMAD.X R7, R18, 0x1, R2, P1 ;  /* 0x0000000112077824 */ /* 0x010fca00008e0602 */
[----:B------:R3:W-:Y:S02]  /*b9c30*/  STL.64 [R1+0x1900], R6 ;  /* 0x0019000601007387 */ /* 0x0007e40000100a00 */
[----:B---3--:R-:W-:Y:S02]  /*b9c40*/  F2FP.SATFINITE.E4M3.F32.PACK_AB_MERGE_C R7, R29, R22, RZ ;  /* 0x000000161d07723e */ /* 0x008fe400048070ff */
[----:B------:R-:W-:Y:S01]  /*b9c50*/  F2FP.SATFINITE.E4M3.F32.PACK_AB_MERGE_C R6, R20, R21, RZ ;  /* 0x000000151406723e */ /* 0x000fe200048070ff */
[----:B------:R-:W3:Y:S04]  /*b9c60*/  LDL.LU R22, [R1+0x18a0] ;  /* 0x0018a00001167983 */ /* 0x000ee80000300800 */
[----:B------:R-:W-:Y:S04]  /*b9c70*/  STL [R1+0x5104], R7 ;  /* 0x0051040701007387 */ /* 0x000fe80000100800 */
[----:B------:R-:W3:Y:S04]  /*b9c80*/  LDL.LU R29, [R1+0x18a4] ;  /* 0x0018a400011d7983 */ /* 0x000ee80000300800 */
[----:B------:R0:W-:Y:S04]  /*b9c90*/  STL [R1+0x5100], R6 ;  /* 0x0051000601007387 */ /* 0x0001e80000100800 */
[----:B------:R-:W4:Y:S04]  /*b9ca0*/  LDL.LU R21, [R1+0x18a8] ;  /* 0x0018a80001157983 */ /* 0x000f280000300800 */
[----:B------:R-:W4:Y:S01]  /*b9cb0*/  LDL.LU R20, [R1+0x18ac] ;  /* 0x0018ac0001147983 */ /* 0x000f220000300800 */
[----:B0-----:R-:W-:-:S03]  /*b9cc0*/  IADD3 R6, P1, R17, R3, RZ ;  /* 0x0000000311067210 */ /* 0x001fc60007f3e0ff */
[----:B------:R0:W-:Y:S02]  /*b9cd0*/  STL.64 [R1+0x60f0], R2 ;  /* 0x0060f00201007387 */ /* 0x0001e40000100a00 */
[----:B------:R-:W-:Y:S01]  /*b9ce0*/  IMAD.X R7, R18, 0x1, R4, P1 ;  /* 0x0000000112077824 */ /* 0x000fe200008e0604 */
[----:B--2---:R-:W-:Y:S01]  /*b9cf0*/  F2FP.SATFINITE.E4M3.F32.PACK_AB_MERGE_C R8, R8, R5, RZ ;  /* 0x000000050808723e */ /* 0x004fe200048070ff */
[----:B0-----:R-:W2:Y:S04]  /*b9d00*/  LDL.LU R2, [R1+0x18b8] ;  /* 0x0018b80001027983 */ /* 0x001ea80000300800 */
[----:B------:R-:W2:Y:S04]  /*b9d10*/  LDL.LU R3, [R1+0x18bc] ;  /* 0x0018bc0001037983 */ /* 0x000ea80000300800 */
[----:B------:R0:W-:Y:S04]  /*b9d20*/  STL.64 [R1+0x18f0], R6 ;  /* 0x0018f00601007387 */ /* 0x0001e80000100a00 */
[----:B0-----:R-:W3:Y:S04]  /*b9d30*/  LDL.LU.64 R6, [R1+0x6110] ;  /* 0x0061100001067983 */ /* 0x001ee80000300a00 */
[----:B------:R-:W4:Y:S04]  /*b9d40*/  LDL.LU R5, [R1+0x6108] ;  /* 0x0061080001057983 */ /* 0x000f280000300800 */
[----:B------:R4:W-:Y:S01]  /*b9d50*/  STL [R1+0x511c], R8 ;  /* 0x00511c0801007387 */ /* 0x0009e20000100800 */
[----:B------:R-:W-:-:S02]  /*b9d60*/  F2FP.SATFINITE.E4M3.F32.PACK_AB_MERGE_C R24, R24, R9, RZ ;  /* 0x000000091818723e */ /* 0x000fc400048070ff */
[----:B----4-:R-:W-:Y:S01]  /*b9d70*/  IADD3 R8, P1, R17, R5, RZ ;  /* 0x0000000511087210 */ /* 0x010fe20007f3e0ff */
[----:B------:R-:W-:Y:S04]  /*b9d80*/  STL [R1+0x60e0], R5 ;  /* 0x0060e00501007387 */ /* 0x000fe80000100800 */
[----:B---3--:R-:W-:Y:S01]  /*b9d90*/  IMAD.X R9, R18, 0x1, R6, P1 ;  /* 0x0000000112097824 */ /* 0x008fe200008e0606 */
[----:B------:R-:W-:Y:S04]  /*b9da0*/  STL [R1+0x5118], R24 ;  /* 0x0051181801007387 */ /* 0x000fe80000100800 */
[----:B------:R0:W-:Y:S04]  /*b9db0*/  STL.64 [R1+0x18e0], R8 ;  /* 0x0018e00801007387 */ /* 0x0001e80000100a00 */
[----:B0-----:R-:W3:Y:S01]  /*b9dc0*/  LDL.LU.64 R8, [R1+0x6100] ;  /* 0x0061000001087983 */ /* 0x001ee20000300a00 */
[----:B------:R-:W-:-:S02]  /*b9dd0*/  F2FP.SATFINITE.E4M3.F32.PACK_AB_MERGE_C R11, R11, R10, RZ ;  /* 0x0000000a0b0b723e */ /* 0x000fc400048070ff */
[----:B------:R-:W-:Y:S01]  /*b9de0*/  IADD3 R10, P1, R17, R7, RZ ;  /* 0x00000007110a7210 */ /* 0x000fe20007f3e0ff */
[----:B------:R-:W4:Y:S01]  /*b9df0*/  LDL.LU R5, [R1+0x1890] ;  /* 0x0018900001057983 */ /* 0x000f220000300800 */
[----:B------:R-:W-:-:S03]  /*b9e00*/  F2FP.SATFINITE.E4M3.F32.PACK_AB_MERGE_C R25, R28, R25, RZ ;  /* 0x000000191c19723e */ /* 0x000fc600048070ff */
[----:B------:R-:W4:Y:S04]  /*b9e10*/  LDL.LU R24, [R1+0x1894] ;  /* 0x0018940001187983 */ /* 0x000f280000300800 */
[----:B------:R0:W-:Y:S01]  /*b9e20*/  STL [R1+0x60e4], R6 ;  /* 0x0060e40601007387 */ /* 0x0001e20000100800 */
[----:B------:R-:W-:-:S03]  /*b9e30*/  F2FP.SATFINITE.E4M3.F32.PACK_AB_MERGE_C R19, R19, R23, RZ ;  /* 0x000000171313723e */ /* 0x000fc600048070ff */
[----:B0-----:R-:W2:Y:S04]  /*b9e40*/  LDL.LU R6, [R1+0x18b4] ;  /* 0x0018b40001067983 */ /* 0x001ea80000300800 */
[----:B------:R3:W-:Y:S01]  /*b9e50*/  STL [R1+0x5130], R11 ;  /* 0x0051300b01007387 */ /* 0x0007e20000100800 */
[----:B------:R-:W-:-:S03]  /*b9e60*/  F2FP.SATFINITE.E4M3.F32.PACK_AB_MERGE_C R27, R27, R26, RZ ;  /* 0x0000001a1b1b723e */ /* 0x000fc600048070ff */
[----:B------:R-:W-:Y:S01]  /*b9e70*/  STL [R1+0x512c], R25 ;  /* 0x00512c1901007387 */ /* 0x000fe20000100800 */
[----:B---3--:R-:W-:-:S05]  /*b9e80*/  IMAD.X R11, R18, 0x1, R8, P1 ;  /* 0x00000001120b7824 */ /* 0x008fca00008e0608 */
[----:B------:R0:W-:Y:S01]  /*b9e90*/  STL.64 [R1+0x18d0], R10 ;  /* 0x0018d00a01007387 */ /* 0x0001e20000100a00 */
[----:B------:R-:W-:-:S03]  /*b9ea0*/  IADD3 R26, P1, R17, R9, RZ ;  /* 0x00000009111a7210 */ /* 0x000fc60007f3e0ff */
[----:B0-----:R-:W3:Y:S04]  /*b9eb0*/  LDL.LU.64 R10, [R1+0x60f8] ;  /* 0x0060f800010a7983 */ /* 0x001ee80000300a00 */
[----:B------:R-:W2:Y:S04]  /*b9ec0*/  LDL.LU R25, [R1+0x1898] ;  /* 0x0018980001197983 */ /* 0x000ea80000300800 */
[----:B------:R-:W2:Y:S04]  /*b9ed0*/  LDL.LU R28, [R1+0x189c] ;  /* 0x00189c00011c7983 */ /* 0x000ea80000300800 */
[----:B------:R0:W-:Y:S04]  /*b9ee0*/  STL [R1+0x5144], R19 ;  /* 0x0051441301007387 */ /* 0x0001e80000100800 */
[----:B------:R-:W2:Y:S04]  /*b9ef0*/  LDL.LU R23, [R1+0x1880] ;  /* 0x0018800001177983 */ /* 0x000ea80000300800 */
[----:B0-----:R-:W2:Y:S04]  /*b9f00*/  LDL.LU R19, [R1+0x1884] ;  /* 0x0018840001137983 */ /* 0x001ea80000300800 */
[----:B------:R-:W-:Y:S04]  /*b9f10*/  STL [R1+0x5140], R27 ;  /* 0x0051401b01007387 */ /* 0x000fe80000100800 */
[----:B------:R0:W-:Y:S04]  /*b9f20*/  STL [R1+0x60d0], R9 ;  /* 0x0060d00901007387 */ /* 0x0001e80000100800 */
[----:B0-----:R-:W2:Y:S01]  /*b9f30*/  LDL.LU R9, [R1+0x18b0] ;  /* 0x0018b00001097983 */ /* 0x001ea20000300800 */
[----:B----4-:R-:W-:Y:S01]  /*b9f40*/  F2FP.SATFINITE.E4M3.F32.PACK_AB_MERGE_C R5, R24, R5, RZ ;  /* 0x000000051805723e */ /* 0x010fe200048070ff */
[----:B---3--:R-:W-:-:S05]  /*b9f50*/  IMAD.X R27, R18, 0x1, R10, P1 ;  /* 0x00000001121b7824 */ /* 0x008fca00008e060a */
[----:B------:R0:W-:Y:S04]  /*b9f60*/  STL.64 [R1+0x18c0], R26 ;  /* 0x0018c01a01007387 */ /* 0x0001e80000100a00 */
[----:B0-----:R-:W3:Y:S04]  /*b9f70*/  LDL.LU R26, [R1+0x1888] ;  /* 0x00188800011a7983 */ /* 0x001ee80000300800 */
[----:B------:R-:W3:Y:S04]  /*b9f80*/  LDL.LU R27, [R1+0x188c] ;  /* 0x00188c00011b7983 */ /* 0x000ee80000300800 */
[----:B------:R-:W-:Y:S01]  /*b9f90*/  STL [R1+0x60d4], R10 ;  /* 0x0060d40a01007387 */ /* 0x000fe20000100800 */
[----:B--2---:R-:W-:-:S02]  /*b9fa0*/  F2FP.SATFINITE.E4M3.F32.PACK_AB_MERGE_C R9, R6, R9, RZ ;  /* 0x000000090609723e */ /* 0x004fc400048070ff */
[----:B------:R-:W-:Y:S02]  /*b9fb0*/  F2FP.SATFINITE.E4M3.F32.PACK_AB_MERGE_C R6, R3, R2, RZ ;  /* 0x000000020306723e */ /* 0x000fe400048070ff */
[----:B------:R-:W-:Y:S01]  /*b9fc0*/  IADD3 R2, P1, R17, R11, RZ ;  /* 0x0000000b11027210 */ /* 0x000fe20007f3e0ff */
[----:B------:R-:W-:Y:S04]  /*b9fd0*/  STL [R1+0x5164], R9 ;  /* 0x0051640901007387 */ /* 0x000fe80000100800 */
[----:B------:R-:W-:Y:S01]  /*b9fe0*/  IMAD.X R3, R18, 0x1, R12, P1 ;  /* 0x0000000112037824 */ /* 0x000fe200008e060c */
[----:B------:R-:W-:Y:S04]  /*b9ff0*/  STL [R1+0x5160], R6 ;  /* 0x0051600601007387 */ /* 0x000fe80000100800 */
[----:B------:R0:W-:Y:S02]  /*ba000*/  STL.64 [R1+0x18b0], R2 ;  /* 0x0018b00201007387 */ /* 0x0001e40000100a00 */
[----:B0-----:R-:W-:-:S02]  /*ba010*/  F2FP.SATFINITE.E4M3.F32.PACK_AB_MERGE_C R3, R29, R22, RZ ;  /* 0x000000161d03723e */ /* 0x001fc400048070ff */
[----:B------:R-:W-:Y:S02]  /*ba020*/  F2FP.SATFINITE.E4M3.F32.PACK_AB_MERGE_C R2, R20, R21, RZ ;  /* 0x000000151402723e */ /* 0x000fe400048070ff */
[----:B------:R-:W2:Y:S04]  /*ba030*/  LDL.LU R21, [R1+0x1870] ;  /* 0x0018700001157983 */ /* 0x000ea80000300800 */
[----:B------:R-:W-:Y:S04]  /*ba040*/  STL [R1+0x517c], R3 ;  /* 0x00517c0301007387 */ /* 0x000fe80000100800 */
[----:B------:R-:W2:Y:S04]  /*ba050*/  LDL.LU R20, [R1+0x1874] ;  /* 0x0018740001147983 */ /* 0x000ea80000300800 */
[----:B------:R0:W-:Y:S04]  /*ba060*/  STL [R1+0x5178], R2 ;  /* 0x0051780201007387 */ /* 0x0001e80000100800 */
[----:B------:R-:W4:Y:S04]  /*ba070*/  LDL.LU R22, [R1+0x1878] ;  /* 0x0018780001167983 */ /* 0x000f280000300800 */
[----:B------:R-:W4:Y:S01]  /*ba080*/  LDL.LU R29, [R1+0x187c] ;  /* 0x00187c00011d7983 */ /* 0x000f220000300800 */
[----:B0-----:R-:W-:-:S05]  /*ba090*/  IADD3 R2, P1, R17, R13, RZ ;  /* 0x0000000d11027210 */ /* 0x001fca0007f3e0ff */
[----:B------:R-:W-:Y:S01]  /*ba0a0*/  IMAD.X R3, R18, 0x1, R15, P1 ;  /* 0x0000000112037824 */ /* 0x000fe200008e060f */
[----:B------:R-:W-:Y:S04]  /*ba0b0*/  STL.64 [R1+0x60d8], R12 ;  /* 0x0060d80c01007387 */ /* 0x000fe80000100a00 */
[----:B------:R0:W-:Y:S04]  /*ba0c0*/  STL.64 [R1+0x18a0], R2 ;  /* 0x0018a00201007387 */ /* 0x0001e80000100a00 */
[----:B0-----:R-:W2:Y:S04]  /*ba0d0*/  LDL.LU.64 R2, [R1+0x60f0] ;  /* 0x0060f00001027983 */ /* 0x001ea80000300a00 */
[----:B------:R-:W-:Y:S04]  /*ba0e0*/  STL.64 [R1+0x60c8], R14 ;  /* 0x0060c80e01007387 */ /* 0x000fe80000100a00 */
[----:B------:R0:W-:Y:S04]  /*ba0f0*/  STL [R1+0x5198], R5 ;  /* 0x0051980501007387 */ /* 0x0001e80000100800 */
[----:B------:R-:W3:Y:S01]  /*ba100*/  LDL.LU R6, [R1+0x1860] ;  /* 0x0018600001067983 */ /* 0x000ee20000300800 */
[----:B------:R-:W-:-:S05]  /*ba110*/  IADD3 R12, P1, R17, R14, RZ ;  /* 0x0000000e110c7210 */ /* 0x000fca0007f3e0ff */
[----:B------:R-:W-:Y:S02]  /*ba120*/  IMAD.X R13, R18, 0x1, R16, P1 ;  /* 0x00000001120d7824 */ /* 0x000fe400008e0610 */
[----:B------:R-:W-:Y:S01]  /*ba130*/  VIADD R17, R17, UR5 ;  /* 0x0000000511117c36 */ /* 0x000fe20008000000 */
[----:B------:R-:W-:-:S04]  /*ba140*/  ULDC UR5, c[0x0][0x248] ;  /* 0x0000920000057ab9 */ /* 0x000fc80000000800 */
[----:B------:R-:W-:Y:S01]  /*ba150*/  SHF.R.S32.HI R18, RZ, 0x1f, R17 ;  /* 0x0000001fff127819 */ /* 0x000fe20000011411 */
[----:B---3--:R1:W-:Y:S04]  /*ba160*/  STL.64 [R1+0x60e8], R6 ;  /* 0x0060e80601007387 */ /* 0x0083e80000100a00 */
[----:B0-----:R-:W3:Y:S04]  /*ba170*/  LDL.LU R5, [R1+0x1864] ;  /* 0x0018640001057983 */ /* 0x001ee80000300800 */
[----:B------:R0:W-:Y:S01]  /*ba180*/  STL.64 [R1+0x1890], R12 ;  /* 0x0018900c01007387 */ /* 0x0001e20000100a00 */
[----:B-1----:R-:W-:-:S02]  /*ba190*/  F2FP.SATFINITE.E4M3.F32.PACK_AB_MERGE_C R7, R28, R25, RZ ;  /* 0x000000191c07723e */ /* 0x002fc400048070ff */
[----:B------:R-:W-:Y:S01]  /*ba1a0*/  F2FP.SATFINITE.E4M3.F32.PACK_AB_MERGE_C R6, R19, R23, RZ ;  /* 0x000000171306723e */ /* 0x000fe200048070ff */
[----:B0-----:R-:W3:Y:S04]  /*ba1b0*/  LDL.LU R12, [R1+0x1868] ;  /* 0x00186800010c7983 */ /* 0x001ee80000300800 */
[----:B------:R-:W3:Y:S04]  /*ba1c0*/  LDL.LU R13, [R1+0x186c] ;  /* 0x00186c00010d7983 */ /* 0x000ee80000300800 */
[----:B------:R-:W3:Y:S04]  /*ba1d0*/  LDL.LU R25, [R1+0x1850] ;  /* 0x0018500001197983 */ /* 0x000ee80000300800 */
[----:B------:R-:W-:Y:S04]  /*ba1e0*/  STL [R1+0x5194], R7 ;  /* 0x0051940701007387 */ /* 0x000fe80000100800 */
[----:B------:R-:W3:Y:S04]  /*ba1f0*/  LDL.LU R28, [R1+0x1854] ;  /* 0x00185400011c7983 */ /* 0x000ee80000300800 */
[----:B------:R0:W-:Y:S04]  /*ba200*/  STL [R1+0x51ac], R6 ;  /* 0x0051ac0601007387 */ /* 0x0001e80000100800 */
[----:B------:R-:W3:Y:S04]  /*ba210*/  LDL.LU R23, [R1+0x1858] ;  /* 0x0018580001177983 */ /* 0x000ee80000300800 */
[----:B------:R-:W3:Y:S01]  /*ba220*/  LDL.LU R19, [R1+0x185c] ;  /* 0x00185c0001137983 */ /* 0x000ee20000300800 */
[----:B0-----:R-:W-:-:S03]  /*ba230*/  F2FP.SATFINITE.E4M3.F32.PACK_AB_MERGE_C R6, R27, R26, RZ ;  /* 0x0000001a1b06723e */ /* 0x001fc600048070ff */
[----:B------:R-:W3:Y:S04]  /*ba240*/  LDL.LU R10, [R1+0x1840] ;  /* 0x00184000010a7983 */ /* 0x000ee80000300800 */
[----:B------:R-:W3:Y:S04]  /*ba250*/  LDL.LU R9, [R1+0x1844] ;  /* 0x0018440001097983 */ /* 0x000ee80000300800 */
[----:B------:R0:W-:Y:S04]  /*ba260*/  STL [R1+0x51a8], R6 ;  /* 0x0051a80601007387 */ /* 0x0001e80000100800 */
[----:B------:R-:W3:Y:S04]  /*ba270*/  LDL.LU R14, [R1+0x1848] ;  /* 0x00184800010e7983 */ /* 0x000ee80000300800 */
[----:B------:R-:W3:Y:S01]  /*ba280*/  LDL.LU R15, [R1+0x184c] ;  /* 0x00184c00010f7983 */ /* 0x000ee20000300800 */
[----:B0-----:R-:W-:-:S05]  /*ba290*/  IADD3 R6, P1, R17, R0, RZ ;  /* 0x0000000011067210 */ /* 0x001fca0007f3e0ff */
[----:B--2---:R-:W-:-:S05]  /*ba2a0*/  IMAD.X R7, R18, 0x1, R2, P1 ;  /* 0x0000000112077824 */ /* 0x004fca00008e0602 */
[----:B------:R0:W-:Y:S02]  /*ba2b0*/  STL.64 [R1+0x1880], R6 ;  /* 0x0018800601007387 */ /* 0x0001e40000100a00 */
[----:B0-----:R-:W-:Y:S02]  /*ba2c0*/  F2FP.SATFINITE.E4M3.F32.PACK_AB_MERGE_C R6, R20, R21, RZ ;  /* 0x000000151406723e */ /* 0x001fe400048070ff */
[----:B------:R-:W2:Y:S04]  /*ba2d0*/  LDL.LU R21, [R1+0x1830] ;  /* 0x0018300001157983 */ /* 0x000ea80000300800 */
[----:B------:R-:W2:Y:S04]  /*ba2e0*/  LDL.LU R20, [R1+0x1834] ;  /* 0x0018340001147983 */ /* 0x000ea80000300800 */
[----:B------:R4:W-:Y:S04]  /*ba2f0*/  STL [R1+0x51c0], R6 ;  /* 0x0051c00601007387 */ /* 0x0009e80000100800 */
[----:B------:R-:W2:Y:S04]  /*ba300*/  LDL.LU R24, [R1+0x1824] ;  /* 0x0018240001187983 */ /* 0x000ea80000300800 */
[----:B------:R-:W2:Y:S01]  /*ba310*/  LDL.LU R26, [R1+0x1828] ;  /* 0x00182800011a7983 */ /* 0x000ea20000300800 */
[----:B----4-:R-:W-:-:S05]  /*ba320*/  F2FP.SATFINITE.E4M3.F32.PACK_AB_MERGE_C R6, R29, R22, RZ ;  /* 0x000000161d06723e */ /* 0x010fca00048070ff */
[----:B------:R0:W-:Y:S04]  /*ba330*/  STL [R1+0x51bc], R6 ;  /* 0x0051bc0601007387 */ /* 0x0001e80000100800 */
[----:B------:R-:W4:Y:S04]  /*ba340*/  LDL.LU R27, [R1+0x182c] ;  /* 0x00182c00011b7983 */ /* 0x000f280000300800 */
[----:B------:R-:W4:Y:S01]  /*ba350*/  LDL.LU R22, [R1+0x1810] ;  /* 0x0018100001167983 */ /* 0x000f220000300800 */
[----:B0-----:R-:W-:-:S03]  /*ba360*/  IADD3 R6, P1, R17, R3, RZ ;  /* 0x0000000311067210 */ /* 0x001fc60007f3e0ff */
[----:B------:R-:W4:Y:S02]  /*ba370*/  LDL.LU R29, [R1+0x1814] ;  /* 0x00181400011d7983 */ /* 0x000f240000300800 */
[----:B------:R-:W-:Y:S02]  /*ba380*/  IMAD.X R7, R18, 0x1, R4, P1 ;  /* 0x0000000112077824 */ /* 0x000fe400008e0604 */
[----:B------:R0:W-:Y:S04]  /*ba390*/  STL [R1+0x60b8], R3 ;  /* 0x0060b80301007387 */ /* 0x0001e80000100800 */
[----:B0-----:R-:W4:Y:S04]  /*ba3a0*/  LDL.LU R3, [R1+0x1820] ;  /* 0x0018200001037983 */ /* 0x001f280000300800 */
[----:B------:R0:W-:Y:S04]  /*ba3b0*/  STL.64 [R1+0x1870], R6 ;  /* 0x0018700601007387 */ /* 0x0001e80000100a00 */
[----:B0-----:R-:W3:Y:S02]  /*ba3c0*/  LDL.LU.64 R6, [R1+0x60e8] ;  /* 0x0060e80001067983 */ /* 0x001ee40000300a00 */
[----:B---3--:R-:W-:-:S02]  /*ba3d0*/  F2FP.SATFINITE.E4M3.F32.PACK_AB_MERGE_C R5, R5, R6, RZ ;  /* 0x000000060505723e */ /* 0x008fc400048070ff */
[----:B------:R-:W3:Y:S04]  /*ba3e0*/  LDL.LU R6, [R1+0x60e4] ;  /* 0x0060e40001067983 */ /* 0x000ee80000300800 */
[----:B------:R0:W-:Y:S04]  /*ba3f0*/  STL [R1+0x51d8], R5 ;  /* 0x0051d80501007387 */ /* 0x0001e80000100800 */
[----:B0-----:R-:W2:Y:S01]  /*ba400*/  LDL.LU R5, [R1+0x60e0] ;  /* 0x0060e00001057983 */ /* 0x001ea20000300800 */
[----:B------:R-:W-:-:S05]  /*ba410*/  F2FP.SATFINITE.E4M3.F32.PACK_AB_MERGE_C R13, R13, R12, RZ ;  /* 0x0000000c0d0d723e */ /* 0x000fca00048070ff */
[----:B------:R3:W-:Y:S01]  /*ba420*/  STL [R1+0x51d4], R13 ;  /* 0x0051d40d01007387 */ /* 0x0007e20000100800 */
[----:B------:R-:W-:Y:S02]  /*ba430*/  F2FP.SATFINITE.E4M3.F32.PACK_AB_MERGE_C R9, R9, R10, RZ ;  /* 0x0000000a0909723e */ /* 0x000fe400048070ff */
[----:B--2---:R-:W-:Y:S01]  /*ba440*/  IADD3 R12, P1, R17, R5, RZ ;  /* 0x00000005110c7210 */ /* 0x004fe20007f3e0ff */
[----:B------:R0:W-:Y:S04]  /*ba450*/  STL.64 [R1+0x60c0], R4 ;  /* 0x0060c00401007387 */ /* 0x0001e80000100a00 */
[----:B---3--:R-:W-:Y:S01]  /*ba460*/  IMAD.X R13, R18, 0x1, R6, P1 ;  /* 0x00000001120d7824 */ /* 0x008fe200008e0606 */
[----:B0-----:R-:W2:Y:S04]  /*ba470*/  LDL.LU R4, [R1+0x1838] ;  /* 0x0018380001047983 */ /* 0x001ea80000300800 */
[----:B------:R-:W2:Y:S04]  /*ba480*/  LDL.LU R5, [R1+0x183c] ;  /* 0x00183c0001057983 */ /* 0x000ea80000300800 */
        /* <DEDUP_REMOVED lines=12> */
[----:B0-----:R-:W4:Y:S04]  /*ba550*/  LDL.LU.64 R12, [R1+0x60d8] ;  /* 0x0060d800010c7983 */ /* 0x001f280000300a00 */
[----:B------:R-:W2:Y:S04]  /*ba560*/  LDL.LU R10, [R1+0x60d4] ;  /* 0x0060d400010a7983 */ /* 0x000ea80000300800 */
[----:B------:R0:W-:Y:S04]  /*ba570*/  STL [R1+0x5204], R9 ;  /* 0x0052040901007387 */ /* 0x0001e80000100800 */
[----:B0-----:R-:W3:Y:S01]  /*ba580*/  LDL.LU R9, [R1+0x60d0] ;  /* 0x0060d00001097983 */ /* 0x001ee20000300800 */
[----:B------:R-:W-:-:S05]  /*ba590*/  F2FP.SATFINITE.E4M3.F32.PACK_AB_MERGE_C R15, R15, R14, RZ ;  /* 0x0000000e0f0f723e */ /* 0x000fca00048070ff */
[----:B------:R2:W-:Y:S01]  /*ba5a0*/  STL [R1+0x5200], R15 ;  /* 0x0052000f01007387 */ /* 0x0005e20000100800 */
[----:B---3--:R-:W-:-:S03]  /*ba5b0*/  IADD3 R14, P1, R17, R9, RZ ;  /* 0x00000009110e7210 */ /* 0x008fc60007f3e0ff */
[----:B------:R-:W-:Y:S02]  /*ba5c0*/  STL.64 [R1+0x60b0], R8 ;  /* 0x0060b00801007387 */ /* 0x000fe40000100a00 */
[----:B--2---:R-:W-:-:S05]  /*ba5d0*/  IMAD.X R15, R18, 0x1, R10, P1 ;  /* 0x00000001120f7824 */ /* 0x004fca00008e060a */
[----:B------:R0:W-:Y:S04]  /*ba5e0*/  STL.64 [R1+0x1858], R14 ;  /* 0x0018580e01007387 */ /* 0x0001e80000100a00 */
[----:B0-----:R-:W2:Y:S01]  /*ba5f0*/  LDL.LU.64 R14, [R1+0x60c8] ;  /* 0x0060c800010e7983 */ /* 0x001ea20000300a00 */
[----:B------:R-:W-:-:S03]  /*ba600*/  F2FP.SATFINITE.E4M3.F32.PACK_AB_MERGE_C R8, R20, R21, RZ ;  /* 0x000000151408723e */ /* 0x000fc600048070ff */
[----:B------:R-:W3:Y:S04]  /*ba610*/  LDL.LU R21, [R1+0x1808] ;  /* 0x0018080001157983 */ /* 0x000ee80000300800 */
[----:B------:R-:W3:Y:S04]  /*ba620*/  LDL.LU R20, [R1+0x180c] ;  /* 0x00180c0001147983 */ /* 0x000ee80000300800 */
[----:B------:R0:W-:Y:S02]  /*ba630*/  STL [R1+0x5218], R8 ;  /* 0x0052180801007387 */ /* 0x0001e40000100800 */
[----:B0-----:R-:W-:-:S02]  /*ba640*/  F2FP.SATFINITE.E4M3.F32.PACK_AB_MERGE_C R8, R5, R4, RZ ;  /* 0x000000040508723e */ /* 0x001fc400048070ff */
[----:B------:R-:W-:Y:S01]  /*ba650*/  IADD3 R4, P1, R17, R11, RZ ;  /* 0x0000000b11047210 */ /* 0x000fe20007f3e0ff */
[----:B------:R-:W-:Y:S04]  /*ba660*/  STL.64 [R1+0x60a8], R10 ;  /* 0x0060a80a01007387 */ /* 0x000fe80000100a00 */
[----:B----4-:R-:W-:Y:S01]  /*ba670*/  IMAD.X R5, R18, 0x1, R12, P1 ;  /* 0x0000000112057824 */ /* 0x010fe200008e060c */
[----:B------:R0:W-:Y:S04]  /*ba680*/  STL [R1+0x5214], R8 ;  /* 0x0052140801007387 */ /* 0x0001e80000100800 */
[----:B------:R1:W-:Y:S01]  /*ba690*/  STL.64 [R1+0x1850], R4 ;  /* 0x0018500401007387 */ /* 0x0003e20000100a00 */
[----:B0-----:R-:W-:-:S02]  /*ba6a0*/  F2FP.SATFINITE.E4M3.F32.PACK_AB_MERGE_C R8, R24, R3, RZ ;  /* 0x000000031808723e */ /* 0x001fc400048070ff */
[----:B------:R-:W-:Y:S02]  /*ba6b0*/  F2FP.SATFINITE.E4M3.F32.PACK_AB_MERGE_C R3, R27, R26, RZ ;  /* 0x0000001a1b03723e */ /* 0x000fe400048070ff */
[----:B-1----:R-:W-:Y:S01]  /*ba6c0*/  IADD3 R4, P1, R17, R13, RZ ;  /* 0x0000000d11047210 */ /* 0x002fe20007f3e0ff */
[----:B------:R-:W-:Y:S04]  /*ba6d0*/  STL [R1+0x5238], R8 ;  /* 0x0052380801007387 */ /* 0x000fe80000100800 */
[----:B------:R0:W-:Y:S01]  /*ba6e0*/  STL [R1+0x5230], R3 ;  /* 0x0052300301007387 */ /* 0x0001e20000100800 */
[----:B--2---:R-:W-:-:S05]  /*ba6f0*/  IMAD.X R5, R18, 0x1, R15, P1 ;  /* 0x0000000112057824 */ /* 0x004fca00008e060f */
[----:B------:R1:W-:Y:S04]  /*ba700*/  STL.64 [R1+0x1848], R4 ;  /* 0x0018480401007387 */ /* 0x0003e80000100a00 */
[----:B0-----:R-:W2:Y:S04]  /*ba710*/  LDL.LU R3, [R1+0x17f0] ;  /* 0x0017f00001037983 */ /* 0x001ea80000300800 */
[----:B------:R-:W4:Y:S01]  /*ba720*/  LDL.LU R8, [R1+0x17f8] ;  /* 0x0017f80001087983 */ /* 0x000f220000300800 */
[----:B-1----:R-:W-:-:S05]  /*ba730*/  F2FP.SATFINITE.E4M3.F32.PACK_AB_MERGE_C R4, R29, R22, RZ ;  /* 0x000000161d04723e */ /* 0x002fca00048070ff */
[----:B------:R0:W-:Y:S04]  /*ba740*/  STL [R1+0x5250], R4 ;  /* 0x0052500401007387 */ /* 0x0001e80000100800 */
[----:B------:R-:W4:Y:S04]  /*ba750*/  LDL.LU R9, [R1+0x17fc] ;  /* 0x0017fc0001097983 */ /* 0x000f280000300800 */
[----:B------:R-:W4:Y:S01]  /*ba760*/  LDL.LU R26, [R1+0x17e0] ;  /* 0x0017e000011a7983 */ /* 0x000f220000300800 */
[----:B0-----:R-:W-:-:S03]  /*ba770*/  IADD3 R4, P1, R17, R14, RZ ;  /* 0x0000000e11047210 */ /* 0x001fc60007f3e0ff */
[----:B------:R-:W4:Y:S02]  /*ba780*/  LDL.LU R27, [R1+0x17e4] ;  /* 0x0017e400011b7983 */ /* 0x000f240000300800 */
[----:B------:R-:W-:Y:S02]  /*ba790*/  IMAD.X R5, R18, 0x1, R16, P1 ;  /* 0x0000000112057824 */ /* 0x000fe400008e0610 */
[----:B------:R-:W4:Y:S04]  /*ba7a0*/  LDL.LU R22, [R1+0x17e8] ;  /* 0x0017e80001167983 */ /* 0x000f280000300800 */
[----:B------:R-:W4:Y:S04]  /*ba7b0*/  LDL.LU R29, [R1+0x17ec] ;  /* 0x0017ec00011d7983 */ /* 0x000f280000300800 */
[----:B------:R0:W-:Y:S04]  /*ba7c0*/  STL.64 [R1+0x60a0], R14 ;  /* 0x0060a00e01007387 */ /* 0x0001e80000100a00 */
[----:B------:R1:W-:Y:S01]  /*ba7d0*/  STL.64 [R1+0x1840], R4 ;  /* 0x0018400401007387 */ /* 0x0003e20000100a00 */
[----:B------:R-:W-:Y:S01]  /*ba7e0*/  VIADD R17, R17, UR5 ;  /* 0x0000000511117c36 */ /* 0x000fe20008000000 */
[----:B------:R-:W-:-:S02]  /*ba7f0*/  ULDC UR5, c[0x0][0x248] ;  /* 0x0000920000057ab9 */ /* 0x000fc40000000800 */
[----:B0-----:R-:W4:Y:S01]  /*ba800*/  LDL.LU R14, [R1+0x17d4] ;  /* 0x0017d400010e7983 */ /* 0x001f220000300800 */
[----:B-1----:R-:W-:Y:S02]  /*ba810*/  F2FP.SATFINITE.E4M3.F32.PACK_AB_MERGE_C R5, R28, R25, RZ ;  /* 0x000000191c05723e */ /* 0x002fe400048070ff */
[----:B------:R-:W-:-:S03]  /*ba820*/  F2FP.SATFINITE.E4M3.F32.PACK_AB_MERGE_C R4, R19, R23, RZ ;  /* 0x000000171304723e */ /* 0x000fc600048070ff */
[----:B------:R-:W-:Y:S04]  /*ba830*/  STL [R1+0x524c], R5 ;  /* 0x00524c0501007387 */ /* 0x000fe80000100800 */
[----:B------:R-:W4:Y:S04]  /*ba840*/  LDL.LU R10, [R1+0x17d8] ;  /* 0x0017d800010a7983 */ /* 0x000f280000300800 */
[----:B------:R3:W-:Y:S04]  /*ba850*/  STL [R1+0x5260], R4 ;  /* 0x0052600401007387 */ /* 0x0007e80000100800 */
[----:B------:R-:W4:Y:S04]  /*ba860*/  LDL.LU R11, [R1+0x17dc] ;  /* 0x0017dc00010b7983 */ /* 0x000f280000300800 */
[----:B------:R-:W4:Y:S01]  /*ba870*/  LDL.LU R15, [R1+0x17c0] ;  /* 0x0017c000010f7983 */ /* 0x000f220000300800 */
[----:B---3--:R-:W-:-:S03]  /*ba880*/  F2FP.SATFINITE.E4M3.F32.PACK_AB_MERGE_C R4, R20, R21, RZ ;  /* 0x000000151404723e */ /* 0x008fc600048070ff */
[----:B------:R-:W3:Y:S04]  /*ba890*/  LDL.LU R24, [R1+0x17c4] ;  /* 0x0017c40001187983 */ /* 0x000ee80000300800 */
[----:B------:R-:W3:Y:S04]  /*ba8a0*/  LDL.LU R23, [R1+0x17c8] ;  /* 0x0017c80001177983 */ /* 0x000ee80000300800 */
[----:B------:R-:W3:Y:S01]  /*ba8b0*/  LDL.LU R19, [R1+0x17cc] ;  /* 0x0017cc0001137983 */ /* 0x000ee20000300800 */
[----:B------:R-:W-:-:S03]  /*ba8c0*/  SHF.R.S32.HI R18, RZ, 0x1f, R17 ;  /* 0x0000001fff127819 */ /* 0x000fc60000011411 */
[----:B------:R-:W3:Y:S04]  /*ba8d0*/  LDL.LU R25, [R1+0x17b0] ;  /* 0x0017b00001197983 */ /* 0x000ee80000300800 */
[----:B------:R-:W3:Y:S04]  /*ba8e0*/  LDL.LU R28, [R1+0x17b4] ;  /* 0x0017b400011c7983 */ /* 0x000ee80000300800 */
[----:B------:R0:W-:Y:S04]  /*ba8f0*/  STL [R1+0x525c], R4 ;  /* 0x00525c0401007387 */ /* 0x0001e80000100800 */
[----:B------:R-:W3:Y:S04]  /*ba900*/  LDL.LU R21, [R1+0x17b8] ;  /* 0x0017b80001157983 */ /* 0x000ee80000300800 */
[----:B------:R-:W3:Y:S01]  /*ba910*/  LDL.LU R20, [R1+0x17bc] ;  /* 0x0017bc0001147983 */ /* 0x000ee20000300800 */
[----:B0-----:R-:W-:-:S03]  /*ba920*/  IADD3 R4, P1, R17, R0, RZ ;  /* 0x0000000011047210 */ /* 0x001fc60007f3e0ff */
[----:B------:R0:W-:Y:S02]  /*ba930*/  STL [R1+0x6098], R0 ;  /* 0x0060980001007387 */ /* 0x0001e40000100800 */
[----:B------:R-:W-:Y:S02]  /*ba940*/  IMAD.X R5, R18, 0x1, R2, P1 ;  /* 0x0000000112057824 */ /* 0x000fe400008e0602 */
[----:B0-----:R-:W3:Y:S04]  /*ba950*/  LDL.LU R0, [R1+0x17d0] ;  /* 0x0017d00001007983 */ /* 0x001ee80000300800 */
[----:B------:R0:W-:Y:S04]  /*ba960*/  STL.64 [R1+0x1838], R4 ;  /* 0x0018380401007387 */ /* 0x0001e80000100a00 */
[----:B0-----:R-:W3:Y:S04]  /*ba970*/  LDL.LU.64 R4, [R1+0x60c0] ;  /* 0x0060c00001047983 */ /* 0x001ee80000300a00 */
[----:B------:R0:W-:Y:S04]  /*ba980*/  STL [R1+0x609c], R2 ;  /* 0x00609c0201007387 */ /* 0x0001e80000100800 */
[----:B0-----:R-:W2:Y:S02]  /*ba990*/  LDL.LU R2, [R1+0x17f4] ;  /* 0x0017f40001027983 */ /* 0x001ea40000300800 */
[----:B--2---:R-:W-:-:S02]  /*ba9a0*/  F2FP.SATFINITE.E4M3.F32.PACK_AB_MERGE_C R2, R2, R3, RZ ;  /* 0x000000030202723e */ /* 0x004fc400048070ff */
[----:B------:R-:W2:Y:S04]  /*ba9b0*/  LDL.LU R3, [R1+0x60b8] ;  /* 0x0060b80001037983 */ /* 0x000ea80000300800 */
[----:B------:R4:W-:Y:S02]  /*ba9c0*/  STL [R1+0x5030], R2 ;  /* 0x0050300201007387 */ /* 0x0009e40000100800 */
[----:B----4-:R-:W-:-:S05]  /*ba9d0*/  F2FP.SATFINITE.E4M3.F32.PACK_AB_MERGE_C R2, R9, R8, RZ ;  /* 0x000000080902723e */ /* 0x010fca00048070ff */
[----:B------:R0:W-:Y:S02]  /*ba9e0*/  STL [R1+0x526c], R2 ;  /* 0x00526c0201007387 */ /* 0x0001e40000100800 */
[----:B0-----:R-:W-:Y:S02]  /*ba9f0*/  F2FP.SATFINITE.E4M3.F32.PACK_AB_MERGE_C R2, R29, R22, RZ ;  /* 0x000000161d02723e */ /* 0x001fe400048070ff */
[----:B--2---:R-:W-:-:S05]  /*baa00*/  IADD3 R8, P1, R17, R3, RZ ;  /* 0x0000000311087210 */ /* 0x004fca0007f3e0ff */
[----:B---3--:R-:W-:-:S05]  /*baa10*/  IMAD.X R9, R18, 0x1, R4, P1 ;  /* 0x0000000112097824 */ /* 0x008fca00008e0604 */
[----:B------:R0:W-:Y:S02]  /*baa20*/  STL.64 [R1+0x1830], R8 ;  /* 0x0018300801007387 */ /* 0x0001e40000100a00 */
[----:B0-----:R-:W-:Y:S02]  /*baa30*/  F2FP.SATFINITE.E4M3.F32.PACK_AB_MERGE_C R8, R27, R26, RZ ;  /* 0x0000001a1b08723e */ /* 0x001fe400048070ff */
[----:B------:R-:W2:Y:S04]  /*baa40*/  LDL.LU R26, [R1+0x17a0] ;  /* 0x0017a000011a7983 */ /* 0x000ea80000300800 */
[----:B------:R0:W-:Y:S04]  /*baa50*/  STL [R1+0x4fec], R8 ;  /* 0x004fec0801007387 */ /* 0x0001e80000100800 */
[----:B------:R-:W2:Y:S01]  /*baa60*/  LDL.LU R27, [R1+0x17a4] ;  /* 0x0017a400011b7983 */ /* 0x000ea20000300800 */
[----:B0-----:R-:W-:-:S03]  /*baa70*/  IADD3 R8, P1, R17, R5, RZ ;  /* 0x0000000511087210 */ /* 0x001fc60007f3e0ff */
[----:B------:R-:W-:Y:S02]  /*baa80*/  STL [R1+0x5270], R2 ;  /* 0x0052700201007387 */ /* 0x000fe40000100800 */
[----:B------:R-:W-:Y:S02]  /*baa90*/  IMAD.X R9, R18, 0x1, R6, P1 ;  /* 0x0000000112097824 */ /* 0x000fe400008e0606 */
[----:B------:R-:W3:Y:S04]  /*baaa0*/  LDL.LU R22, [R1+0x17a8] ;  /* 0x0017a80001167983 */ /* 0x000ee80000300800 */
[----:B------:R-:W3:Y:S04]  /*baab0*/  LDL.LU R29, [R1+0x17ac] ;  /* 0x0017ac00011d7983 */ /* 0x000ee80000300800 */
[----:B------:R-:W-:Y:S04]  /*baac0*/  STL [R1+0x6088], R5 ;  /* 0x0060880501007387 */ /* 0x000fe80000100800 */
[----:B------:R0:W-:Y:S04]  /*baad0*/  STL.64 [R1+0x1828], R8 ;  /* 0x0018280801007387 */ /* 0x0001e80000100a00 */
[----:B0-----:R-:W4:Y:S01]  /*baae0*/  LDL.LU.64 R8, [R1+0x60b0] ;  /* 0x0060b00001087983 */ /* 0x001f220000300a00 */
[----:B------:R-:W-:-:S02]  /*baaf0*/  F2FP.SATFINITE.E4M3.F32.PACK_AB_MERGE_C R2, R14, R0, RZ ;  /* 0x000000000e02723e */ /* 0x000fc400048070ff */
[----:B------:R-:W-:Y:S02]  /*bab00*/  F2FP.SATFINITE.E4M3.F32.PACK_AB_MERGE_C R0, R11, R10, RZ ;  /* 0x0000000a0b00723e */ /* 0x000fe400048070ff */
[----:B------:R-:W-:Y:S01]  /*bab10*/  IADD3 R10, P1, R17, R7, RZ ;  /* 0x00000007110a7210 */ /* 0x000fe20007f3e0ff */
[----:B------:R-:W-:Y:S04]  /*bab20*/  STL [R1+0x608c], R6 ;  /* 0x00608c0601007387 */ /* 0x000fe80000100800 */
[----:B------:R-:W-:Y:S04]  /*bab30*/  STL [R1+0x4f90], R2 ;  /* 0x004f900201007387 */ /* 0x000fe80000100800 */
[----:B------:R-:W-:Y:S01]  /*bab40*/  STL [R1+0x5280], R0 ;  /* 0x0052800001007387 */ /* 0x000fe20000100800 */
[----:B----4-:R-:W-:-:S05]  /*bab50*/  IMAD.X R11, R18, 0x1, R8, P1 ;  /* 0x00000001120b7824 */ /* 0x010fca00008e0608 */
[----:B------:R0:W-:Y:S04]  /*bab60*/  STL.64 [R1+0x1820], R10 ;  /* 0x0018200a01007387 */ /* 0x0001e80000100a00 */
[----:B0-----:R-:W4:Y:S01]  /*bab70*/  LDL.LU.64 R10, [R1+0x60a8] ;  /* 0x0060a800010a7983 */ /* 0x001f220000300a00 */
[----:B------:R-:W-:Y:S02]  /*bab80*/  F2FP.SATFINITE.E4M3.F32.PACK_AB_MERGE_C R2, R24, R15, RZ ;  /* 0x0000000f1802723e */ /* 0x000fe400048070ff */
[----:B------:R-:W-:Y:S02]  /*bab90*/  F2FP.SATFINITE.E4M3.F32.PACK_AB_MERGE_C R0, R19, R23, RZ ;  /* 0x000000171300723e */ /* 0x000fe400048070ff */
[----:B------:R-:W-:Y:S01]  /*baba0*/  IADD3 R14, P1, R17, R9, RZ ;  /* 0x00000009110e7210 */ /* 0x000fe20007f3e0ff */
[----:B------:R-:W3:Y:S04]  /*babb0*/  LDL.LU R23, [R1+0x1790] ;  /* 0x0017900001177983 */ /* 0x000ee80000300800 */
[----:B------:R0:W-:Y:S04]  /*babc0*/  STL [R1+0x4f50], R2 ;  /* 0x004f500201007387 */ /* 0x0001e80000100800 */
[----:B------:R-:W3:Y:S01]  /*babd0*/  LDL.LU R19, [R1+0x1794] ;  /* 0x0017940001137983 */ /* 0x000ee20000300800 */
[----:B------:R-:W-:-:S03]  /*babe0*/  F2FP.SATFINITE.E4M3.F32.PACK_AB_MERGE_C R5, R20, R21, RZ ;  /* 0x000000151405723e */ /* 0x000fc600048070ff */
[----:B------:R1:W-:Y:S04]  /*babf0*/  STL [R1+0x5284], R0 ;  /* 0x0052840001007387 */ /* 0x0003e80000100800 */
[----:B------:R-:W-:Y:S04]  /*bac00*/  STL.64 [R1+0x6090], R8 ;  /* 0x0060900801007387 */ /* 0x000fe80000100a00 */
[----:B0-----:R-:W3:Y:S01]  /*bac10*/  LDL.LU R2, [R1+0x1798] ;  /* 0x0017980001027983 */ /* 0x001ee20000300800 */
[----:B-1----:R-:W-:Y:S01]  /*bac20*/  F2FP.SATFINITE.E4M3.F32.PACK_AB_MERGE_C R0, R28, R25, RZ ;  /* 0x000000191c00723e */ /* 0x002fe200048070ff */
[----:B----4-:R-:W-:-:S05]  /*bac30*/  IMAD.X R15, R18, 0x1, R10, P1 ;  /* 0x00000001120f7824 */ /* 0x010fca00008e060a */
[----:B------:R0:W-:Y:S04]  /*bac40*/  STL.64 [R1+0x1818], R14 ;  /* 0x0018180e01007387 */ /* 0x0001e80000100a00 */
[----:B------:R1:W-:Y:S01]  /*bac50*/  STL [R1+0x4f28], R0 ;  /* 0x004f280001007387 */ /* 0x0003e20000100800 */
[----:B0-----:R-:W-:-:S03]  /*bac60*/  IADD3 R14, P1, R17, R11, RZ ;  /* 0x0000000b110e7210 */ /* 0x001fc60007f3e0ff */
[----:B-1----:R-:W4:Y:S04]  /*bac70*/  LDL.LU R0, [R1+0x179c] ;  /* 0x00179c0001007983 */ /* 0x002f280000300800 */
[----:B------:R-:W-:Y:S01]  /*bac80*/  STL [R1+0x5290], R5 ;  /* 0x0052900501007387 */ /* 0x000fe20000100800 */
[----:B------:R-:W-:-:S03]  /*bac90*/  IMAD.X R15, R18, 0x1, R12, P1 ;  /* 0x00000001120f7824 */ /* 0x000fc600008e060c */
        /* <DEDUP_REMOVED lines=9> */
[----:B0-----:R-:W4:Y:S01]  /*bad30*/  LDL.LU.64 R14, [R1+0x60a0] ;  /* 0x0060a000010e7983 */ /* 0x001f220000300a00 */
[----:B--2---:R-:W-:-:S02]  /*bad40*/  F2FP.SATFINITE.E4M3.F32.PACK_AB_MERGE_C R5, R27, R26, RZ ;  /* 0x0000001a1b05723e */ /* 0x004fc400048070ff */
[----:B---3--:R-:W-:Y:S01]  /*bad50*/  F2FP.SATFINITE.E4M3.F32.PACK_AB_MERGE_C R10, R29, R22, RZ ;  /* 0x000000161d0a723e */ /* 0x008fe200048070ff */
[----:B------:R-:W2:Y:S01]  /*bad60*/  LDL.LU R6, [R1+0x1760] ;  /* 0x0017600001067983 */ /* 0x000ea20000300800 */
[----:B------:R-:W-:-:S03]  /*bad70*/  IADD3 R26, P1, R17, R13, RZ ;  /* 0x0000000d111a7210 */ /* 0x000fc60007f3e0ff */
[----:B------:R0:W-:Y:S01]  /*bad80*/  STL [R1+0x4f08], R5 ;  /* 0x004f080501007387 */ /* 0x0001e20000100800 */
[----:B------:R-:W-:-:S03]  /*bad90*/  F2FP.SATFINITE.E4M3.F32.PACK_AB_MERGE_C R19, R19, R23, RZ ;  /* 0x000000171313723e */ /* 0x000fc600048070ff */
[----:B0-----:R-:W2:Y:S04]  /*bada0*/  LDL.LU R5, [R1+0x1764] ;  /* 0x0017640001057983 */ /* 0x001ea80000300800 */
[----:B------:R0:W-:Y:S04]  /*badb0*/  STL [R1+0x5294], R10 ;  /* 0x0052940a01007387 */ /* 0x0001e80000100800 */
[----:B0-----:R-:W3:Y:S04]  /*badc0*/  LDL.LU R10, [R1+0x1768] ;  /* 0x00176800010a7983 */ /* 0x001ee80000300800 */
[----:B------:R-:W3:Y:S04]  /*badd0*/  LDL.LU R11, [R1+0x176c] ;  /* 0x00176c00010b7983 */ /* 0x000ee80000300800 */
[----:B------:R0:W-:Y:S04]  /*bade0*/  STL.64 [R1+0x6078], R12 ;  /* 0x0060780c01007387 */ /* 0x0001e80000100a00 */
[----:B0-----:R-:W3:Y:S04]  /*badf0*/  LDL.LU R12, [R1+0x1750] ;  /* 0x00175000010c7983 */ /* 0x001ee80000300800 */
[----:B------:R-:W3:Y:S01]  /*bae00*/  LDL.LU R13, [R1+0x1754] ;  /* 0x00175400010d7983 */ /* 0x000ee20000300800 */
[----:B----4-:R-:W-:Y:S01]  /*bae10*/  F2FP.SATFINITE.E4M3.F32.PACK_AB_MERGE_C R0, R0, R2, RZ ;  /* 0x000000020000723e */ /* 0x010fe200048070ff */
[----:B------:R-:W-:Y:S01]  /*bae20*/  IMAD.X R27, R18, 0x1, R15, P1 ;  /* 0x00000001121b7824 */ /* 0x000fe200008e060f */
[----:B------:R-:W-:-:S04]  /*bae30*/  IADD3 R22, P1, R17, R14, RZ ;  /* 0x0000000e11167210 */ /* 0x000fc80007f3e0ff */
[----:B------:R0:W-:Y:S01]  /*bae40*/  STL.64 [R1+0x1808], R26 ;  /* 0x0018081a01007387 */ /* 0x0001e20000100a00 */
[----:B------:R-:W-:-:S03]  /*bae50*/  IMAD.X R23, R18, 0x1, R16, P1 ;  /* 0x0000000112177824 */ /* 0x000fc600008e0610 */
[----:B0-----:R-:W4:Y:S04]  /*bae60*/  LDL.LU R26, [R1+0x1758] ;  /* 0x00175800011a7983 */ /* 0x001f280000300800 */
[----:B------:R-:W4:Y:S04]  /*bae70*/  LDL.LU R27, [R1+0x175c] ;  /* 0x00175c00011b7983 */ /* 0x000f280000300800 */
[----:B------:R-:W-:Y:S04]  /*bae80*/  STL [R1+0x4ed8], R19 ;  /* 0x004ed81301007387 */ /* 0x000fe80000100800 */
[----:B------:R-:W3:Y:S04]  /*bae90*/  LDL.LU R18, [R1+0x1780] ;  /* 0x0017800001127983 */ /* 0x000ee80000300800 */
[----:B------:R0:W-:Y:S04]  /*baea0*/  STL.64 [R1+0x1800], R22 ;  /* 0x0018001601007387 */ /* 0x0001e80000100a00 */
[----:B0-----:R-:W4:Y:S04]  /*baeb0*/  LDL.LU R22, [R1+0x1740] ;  /* 0x0017400001167983 */ /* 0x001f280000300800 */
[----:B------:R-:W4:Y:S04]  /*baec0*/  LDL.LU R29, [R1+0x1744] ;  /* 0x00174400011d7983 */ /* 0x000f280000300800 */
[----:B------:R-:W4:Y:S04]  /*baed0*/  LDL.LU R23, [R1+0x1748] ;  /* 0x0017480001177983 */ /* 0x000f280000300800 */
[----:B------:R-:W4:Y:S04]  /*baee0*/  LDL.LU R19, [R1+0x174c] ;  /* 0x00174c0001137983 */ /* 0x000f280000300800 */
[----:B------:R-:W4:Y:S04]  /*baef0*/  LDL.LU R2, [R1+0x609c] ;  /* 0x00609c0001027983 */ /* 0x000f280000300800 */
[----:B------:R0:W-:Y:S04]  /*baf00*/  STL [R1+0x52a0], R0 ;  /* 0x0052a00001007387 */ /* 0x0001e80000100800 */
[----:B0-----:R-:W4:Y:S01]  /*baf10*/  LDL.LU R0, [R1+0x6098] ;  /* 0x0060980001007983 */ /* 0x001f220000300800 */
[----:B------:R-:W-:Y:S01]  /*baf20*/  VIADD R17, R17, UR5 ;  /* 0x0000000511117c36 */ /* 0x000fe20008000000 */
[----:B------:R-:W-:Y:S01]  /*baf30*/  F2FP.SATFINITE.E4M3.F32.PACK_AB_MERGE_C R24, R24, R9, RZ ;  /* 0x000000091818723e */ /* 0x000fe200048070ff */
[----:B------:R-:W-:Y:S01]  /*baf40*/  ULDC UR5, c[0x0][0x248] ;  /* 0x0000920000057ab9 */ /* 0x000fe20000000800 */
[----:B------:R-:W-:-:S02]  /*baf50*/  F2FP.SATFINITE.E4M3.F32.PACK_AB_MERGE_C R25, R28, R25, RZ ;  /* 0x000000191c19723e */ /* 0x000fc400048070ff */
[----:B--2---:R-:W-:Y:S02]  /*baf60*/  F2FP.SATFINITE.E4M3.F32.PACK_AB_MERGE_C R5, R5, R6, RZ ;  /* 0x000000060505723e */ /* 0x004fe400048070ff */
[----:B---3--:R-:W-:Y:S02]  /*baf70*/  F2FP.SATFINITE.E4M3.F32.PACK_AB_MERGE_C R8, R8, R18, RZ ;  /* 0x000000120808723e */ /* 0x008fe400048070ff */
[----:B------:R-:W-:-:S03]  /*baf80*/  SHF.R.S32.HI R18, RZ, 0x1f, R17 ;  /* 0x0000001fff127819 */ /* 0x000fc60000011411 */
[----:B------:R-:W-:Y:S04]  /*baf90*/  STL [R1+0x4ebc], R8 ;  /* 0x004ebc0801007387 */ /* 0x000fe80000100800 */
[----:B------:R0:W-:Y:S02]  /*bafa0*/  STL [R1+0x52a4], R24 ;  /* 0x0052a41801007387 */ /* 0x0001e40000100800 */
[----:B0-----:R-:W-:Y:S02]  /*bafb0*/  F2FP.SATFINITE.E4M3.F32.PACK_AB_MERGE_C R24, R20, R21, RZ ;  /* 0x000000151418723e */ /* 0x001fe400048070ff */
[----:B----4-:R-:W-:-:S05]  /*bafc0*/  IADD3 R8, P1, R17, R0, RZ ;  /* 0x0000000011087210 */ /* 0x010fca0007f3e0ff */
[----:B------:R-:W-:-:S05]  /*bafd0*/  IMAD.X R9, R18, 0x1, R2, P1 ;  /* 0x0000000112097824 */ /* 0x000fca00008e0602 */
[----:B------:R0:W-:Y:S04]  /*bafe0*/  STL.64 [R1+0x17f8], R8 ;  /* 0x0017f80801007387 */ /* 0x0001e80000100a00 */
[----:B0-----:R-:W2:Y:S04]  /*baff0*/  LDL.LU.64 R8, [R1+0x6090] ;  /* 0x0060900001087983 */ /* 0x001ea80000300a00 */
[----:B------:R-:W3:Y:S04]  /*bb000*/  LDL.LU R21, [R1+0x1738] ;  /* 0x0017380001157983 */ /* 0x000ee80000300800 */
[----:B------:R-:W-:Y:S04]  /*bb010*/  STL [R1+0x52ac], R25 ;  /* 0x0052ac1901007387 */ /* 0x000fe80000100800 */
[----:B------:R-:W3:Y:S04]  /*bb020*/  LDL.LU R20, [R1+0x173c] ;  /* 0x00173c0001147983 */ /* 0x000ee80000300800 */
[----:B------:R0:W-:Y:S02]  /*bb030*/  STL [R1+0x52a8], R24 ;  /* 0x0052a81801007387 */ /* 0x0001e40000100800 */
[----:B0-----:R-:W-:-:S05]  /*bb040*/  IADD3 R24, P1, R17, R3, RZ ;  /* 0x0000000311187210 */ /* 0x001fca0007f3e0ff */
[----:B------:R-:W-:-:S05]  /*bb050*/  IMAD.X R25, R18, 0x1, R4, P1 ;  /* 0x0000000112197824 */ /* 0x000fca00008e0604 */
[----:B------:R0:W-:Y:S04]  /*bb060*/  STL.64 [R1+0x17f0], R24 ;  /* 0x0017f01801007387 */ /* 0x0001e80000100a00 */
[----:B0-----:R-:W4:Y:S04]  /*bb070*/  LDL.LU R24, [R1+0x1724] ;  /* 0x0017240001187983 */ /* 0x001f280000300800 */
[----:B------:R-:W3:Y:S04]  /*bb080*/  LDL.LU R25, [R1+0x1728] ;  /* 0x0017280001197983 */ /* 0x000ee80000300800 */
[----:B------:R-:W3:Y:S04]  /*bb090*/  LDL.LU R28, [R1+0x172c] ;  /* 0x00172c00011c7983 */ /* 0x000ee80000300800 */
[----:B------:R-:W2:Y:S04]  /*bb0a0*/  LDL.LU R6, [R1+0x608c] ;  /* 0x00608c0001067983 */ /* 0x000ea80000300800 */
[----:B------:R0:W-:Y:S04]  /*bb0b0*/  STL [R1+0x52b4], R5 ;  /* 0x0052b40501007387 */ /* 0x0001e80000100800 */
[----:B0-----:R-:W4:Y:S01]  /*bb0c0*/  LDL.LU R5, [R1+0x6088] ;  /* 0x0060880001057983 */ /* 0x001f220000300800 */
[----:B------:R-:W-:-:S05]  /*bb0d0*/  F2FP.SATFINITE.E4M3.F32.PACK_AB_MERGE_C R11, R11, R10, RZ ;  /* 0x0000000a0b0b723e */ /* 0x000fca00048070ff */
[----:B------:R2:W-:Y:S01]  /*bb0e0*/  STL [R1+0x52b0], R11 ;  /* 0x0052b00b01007387 */ /* 0x0005e20000100800 */
[----:B------:R-:W-:Y:S02]  /*bb0f0*/  F2FP.SATFINITE.E4M3.F32.PACK_AB_MERGE_C R13, R13, R12, RZ ;  /* 0x0000000c0d0d723e */ /* 0x000fe400048070ff */
[----:B------:R-:W-:Y:S02]  /*bb100*/  F2FP.SATFINITE.E4M3.F32.PACK_AB_MERGE_C R12, R27, R26, RZ ;  /* 0x0000001a1b0c723e */ /* 0x000fe400048070ff */
[----:B----4-:R-:W-:Y:S01]  /*bb110*/  IADD3 R10, P1, R17, R5, RZ ;  /* 0x00000005110a7210 */ /* 0x010fe20007f3e0ff */
[----:B------:R-:W-:Y:S04]  /*bb120*/  STL.64 [R1+0x6070], R4 ;  /* 0x0060700401007387 */ /* 0x000fe80000100a00 */
[----:B--2---:R-:W-:-:S05]  /*bb130*/  IMAD.X R11, R18, 0x1, R6, P1 ;  /* 0x00000001120b7824 */ /* 0x004fca00008e0606 */
[----:B------:R0:W-:Y:S04]  /*bb140*/  STL.64 [R1+0x17e8], R10 ;  /* 0x0017e80a01007387 */ /* 0x0001e80000100a00 */
[----:B0-----:R-:W2:Y:S01]  /*bb150*/  LDL.LU.64 R10, [R1+0x6080] ;  /* 0x00608000010a7983 */ /* 0x001ea20000300a00 */
[----:B------:R-:W-:-:S03]  /*bb160*/  IADD3 R4, P1, R17, R7, RZ ;  /* 0x0000000711047210 */ /* 0x000fc60007f3e0ff */
[----:B------:R-:W-:Y:S02]  /*bb170*/  STL [R1+0x52c0], R13 ;  /* 0x0052c00d01007387 */ /* 0x000fe40000100800 */
[----:B------:R-:W-:Y:S02]  /*bb180*/  IMAD.X R5, R18, 0x1, R8, P1 ;  /* 0x0000000112057824 */ /* 0x000fe400008e0608 */
[----:B------:R0:W-:Y:S04]  /*bb190*/  STL.64 [R1+0x6068], R6 ;  /* 0x0060680601007387 */ /* 0x0001e80000100a00 */
[----:B------:R1:W-:Y:S04]  /*bb1a0*/  STL [R1+0x52bc], R12 ;  /* 0x0052bc0c01007387 */ /* 0x0003e80000100800 */
[----:B0-----:R-:W4:Y:S04]  /*bb1b0*/  LDL.LU R6, [R1+0x1734] ;  /* 0x0017340001067983 */ /* 0x001f280000300800 */
[----:B------:R-:W3:Y:S01]  /*bb1c0*/  LDL.LU R7, [R1+0x1720] ;  /* 0x0017200001077983 */ /* 0x000ee20000300800 */
[----:B-1----:R-:W-:-:S03]  /*bb1d0*/  F2FP.SATFINITE.E4M3.F32.PACK_AB_MERGE_C R12, R19, R23, RZ ;  /* 0x00000017130c723e */ /* 0x002fc600048070ff */
[----:B------:R0:W-:Y:S02]  /*bb1e0*/  STL.64 [R1+0x17e0], R4 ;  /* 0x0017e00401007387 */ /* 0x0001e40000100a00 */
[----:B0-----:R-:W-:Y:S02]  /*bb1f0*/  F2FP.SATFINITE.E4M3.F32.PACK_AB_MERGE_C R5, R29, R22, RZ ;  /* 0x000000161d05723e */ /* 0x001fe400048070ff */
[----:B------:R-:W4:Y:S04]  /*bb200*/  LDL.LU R4, [R1+0x1710] ;  /* 0x0017100001047983 */ /* 0x000f280000300800 */
[----:B------:R0:W-:Y:S04]  /*bb210*/  STL [R1+0x52c8], R5 ;  /* 0x0052c80501007387 */ /* 0x0001e80000100800 */
[----:B0-----:R-:W4:Y:S04]  /*bb220*/  LDL.LU R5, [R1+0x1714] ;  /* 0x0017140001057983 */ /* 0x001f280000300800 */
[----:B------:R0:W-:Y:S04]  /*bb230*/  STL [R1+0x52c4], R12 ;  /* 0x0052c40c01007387 */ /* 0x0001e80000100800 */
[----:B------:R-:W4:Y:S04]  /*bb240*/  LDL.LU R26, [R1+0x1718] ;  /* 0x00171800011a7983 */ /* 0x000f280000300800 */
[----:B------:R-:W4:Y:S01]  /*bb250*/  LDL.LU R27, [R1+0x171c] ;  /* 0x00171c00011b7983 */ /* 0x000f220000300800 */
[----:B0-----:R-:W-:-:S03]  /*bb260*/  IADD3 R12, P1, R17, R9, RZ ;  /* 0x00000009110c7210 */ /* 0x001fc60007f3e0ff */
[----:B------:R-:W4:Y:S04]  /*bb270*/  LDL.LU R22, [R1+0x920] ;  /* 0x0009200001167983 */ /* 0x000f280000300800 */
[----:B------:R-:W4:Y:S04]  /*bb280*/  LDL.LU R29, [R1+0x924] ;  /* 0x00092400011d7983 */ /* 0x000f280000300800 */
[----:B------:R-:W4:Y:S04]  /*bb290*/  LDL.LU R23, [R1+0x928] ;  /* 0x0009280001177983 */ /* 0x000f280000300800 */
[----:B------:R-:W4:Y:S04]  /*bb2a0*/  LDL.LU R19, [R1+0x92c] ;  /* 0x00092c0001137983 */ /* 0x000f280000300800 */
[----:B------:R0:W-:Y:S04]  /*bb2b0*/  STL.64 [R1+0x6060], R8 ;  /* 0x0060600801007387 */ /* 0x0001e80000100a00 */
[----:B0-----:R-:W4:Y:S01]  /*bb2c0*/  LDL.LU R9, [R1+0x1730] ;  /* 0x0017300001097983 */ /* 0x001f220000300800 */
[----:B--2---:R-:W-:-:S05]  /*bb2d0*/  IMAD.X R13, R18, 0x1, R10, P1 ;  /* 0x00000001120d7824 */ /* 0x004fca00008e060a */
[----:B------:R0:W-:Y:S04]  /*bb2e0*/  STL.64 [R1+0x17d8], R12 ;  /* 0x0017d80c01007387 */ /* 0x0001e80000100a00 */
[----:B0-----:R-:W2:Y:S01]  /*bb2f0*/  LDL.LU.64 R12, [R1+0x6078] ;  /* 0x00607800010c7983 */ /* 0x001ea20000300a00 */
[----:B------:R-:W-:Y:S02]  /*bb300*/  IADD3 R8, P1, R17, R11, RZ ;  /* 0x0000000b11087210 */ /* 0x000fe40007f3e0ff */
[----:B---3--:R-:W-:Y:S02]  /*bb310*/  F2FP.SATFINITE.E4M3.F32.PACK_AB_MERGE_C R7, R24, R7, RZ ;  /* 0x000000071807723e */ /* 0x008fe400048070ff */
[----:B----4-:R-:W-:Y:S02]  /*bb320*/  F2FP.SATFINITE.E4M3.F32.PACK_AB_MERGE_C R5, R5, R4, RZ ;  /* 0x000000040505723e */ /* 0x010fe400048070ff */
[----:B------:R-:W-:-:S02]  /*bb330*/  F2FP.SATFINITE.E4M3.F32.PACK_AB_MERGE_C R9, R6, R9, RZ ;  /* 0x000000090609723e */ /* 0x000fc400048070ff */
[----:B------:R-:W-:-:S03]  /*bb340*/  F2FP.SATFINITE.E4M3.F32.PACK_AB_MERGE_C R6, R20, R21, RZ ;  /* 0x000000151406723e */ /* 0x000fc600048070ff */
[----:B------:R2:W-:Y:S04]  /*bb350*/  STL [R1+0x52dc], R9 ;  /* 0x0052dc0901007387 */ /* 0x0005e80000100800 */
[----:B------:R0:W-:Y:S04]  /*bb360*/  STL [R1+0x52d8], R6 ;  /* 0x0052d80601007387 */ /* 0x0001e80000100800 */
[----:B------:R-:W3:Y:S04]  /*bb370*/  LDL.LU R21, [R1+0x1700] ;  /* 0x0017000001157983 */ /* 0x000ee80000300800 */
[----:B------:R-:W3:Y:S01]  /*bb380*/  LDL.LU R20, [R1+0x1704] ;  /* 0x0017040001147983 */ /* 0x000ee20000300800 */
[----:B--2---:R-:W-:-:S05]  /*bb390*/  IMAD.X R9, R18, 0x1, R12, P1 ;  /* 0x0000000112097824 */ /* 0x004fca00008e060c */
[----:B------:R1:W-:Y:S04]  /*bb3a0*/  STL.64 [R1+0x17d0], R8 ;  /* 0x0017d00801007387 */ /* 0x0003e80000100a00 */
[----:B0-----:R-:W2:Y:S04]  /*bb3b0*/  LDL.LU R6, [R1+0x1708] ;  /* 0x0017080001067983 */ /* 0x001ea80000300800 */
[----:B------:R0:W-:Y:S01]  /*bb3c0*/  STL [R1+0x52ec], R7 ;  /* 0x0052ec0701007387 */ /* 0x0001e20000100800 */
[----:B-1----:R-:W-:-:S03]  /*bb3d0*/  F2FP.SATFINITE.E4M3.F32.PACK_AB_MERGE_C R8, R28, R25, RZ ;  /* 0x000000191c08723e */ /* 0x002fc600048070ff */
[----:B0-----:R-:W2:Y:S04]  /*bb3e0*/  LDL.LU R7, [R1+0x170c] ;  /* 0x00170c0001077983 */ /* 0x001ea80000300800 */
[----:B------:R0:W-:Y:S02]  /*bb3f0*/  STL [R1+0x52e8], R8 ;  /* 0x0052e80801007387 */ /* 0x0001e40000100800 */
[----:B0-----:R-:W-:Y:S02]  /*bb400*/  IADD3 R8, P1, R17, R13, RZ ;  /* 0x0000000d11087210 */ /* 0x001fe40007f3e0ff */
[----:B------:R-:W-:Y:S03]  /*bb410*/  STL [R1+0x6050], R13 ;  /* 0x0060500d01007387 */ /* 0x000fe60000100800 */
[----:B------:R-:W-:-:S05]  /*bb420*/  IMAD.X R9, R18, 0x1, R15, P1 ;  /* 0x0000000112097824 */ /* 0x000fca00008e060f */
[----:B------:R0:W-:Y:S01]  /*bb430*/  STL.64 [R1+0x17c8], R8 ;  /* 0x0017c80801007387 */ /* 0x0001e20000100a00 */
[----:B------:R-:W-:-:S03]  /*bb440*/  IADD3 R4, P1, R17, R14, RZ ;  /* 0x0000000e11047210 */ /* 0x000fc60007f3e0ff */
[----:B0-----:R-:W4:Y:S04]  /*bb450*/  LDL.LU R8, [R1+0x16f8] ;  /* 0x0016f80001087983 */ /* 0x001f280000300800 */
[----:B------:R-:W4:Y:S04]  /*bb460*/  LDL.LU R9, [R1+0x16fc] ;  /* 0x0016fc0001097983 */ /* 0x000f280000300800 */
[----:B------:R-:W4:Y:S04]  /*bb470*/  LDL.LU R13, [R1+0x16e0] ;  /* 0x0016e000010d7983 */ /* 0x000f280000300800 */
[----:B------:R-:W4:Y:S04]  /*bb480*/  LDL.LU R24, [R1+0x16e4] ;  /* 0x0016e40001187983 */ /* 0x000f280000300800 */
[----:B------:R-:W4:Y:S04]  /*bb490*/  LDL.LU R25, [R1+0x16e8] ;  /* 0x0016e80001197983 */ /* 0x000f280000300800 */
[----:B------:R-:W4:Y:S04]  /*bb4a0*/  LDL.LU R28, [R1+0x16ec] ;  /* 0x0016ec00011c7983 */ /* 0x000f280000300800 */
[----:B------:R0:W-:Y:S04]  /*bb4b0*/  STL [R1+0x6054], R15 ;  /* 0x0060540f01007387 */ /* 0x0001e80000100800 */
[----:B0-----:R-:W4:Y:S04]  /*bb4c0*/  LDL.LU R15, [R1+0x16f4] ;  /* 0x0016f400010f7983 */ /* 0x001f280000300800 */
[----:B------:R0:W-:Y:S02]  /*bb4d0*/  STL [R1+0x5304], R5 ;  /* 0x0053040501007387 */ /* 0x0001e40000100800 */
[----:B0-----:R-:W-:-:S05]  /*bb4e0*/  IMAD.X R5, R18, 0x1, R16, P1 ;  /* 0x0000000112057824 */ /* 0x001fca00008e0610 */
[----:B------:R0:W-:Y:S01]  /*bb4f0*/  STL.64 [R1+0x17c0], R4 ;  /* 0x0017c00401007387 */ /* 0x0001e20000100a00 */
[----:B------:R-:W-:Y:S01]  /*bb500*/  VIADD R17, R17, UR5 ;  /* 0x0000000511117c36 */ /* 0x000fe20008000000 */
[----:B---3--:R-:W-:Y:S01]  /*bb510*/  F2FP.SATFINITE.E4M3.F32.PACK_AB_MERGE_C R20, R20, R21, RZ ;  /* 0x000000151414723e */ /* 0x008fe200048070ff */
[----:B------:R-:W-:Y:S01]  /*bb520*/  ULDC UR5, c[0x0][0x248] ;  /* 0x0000920000057ab9 */ /* 0x000fe20000000800 */
[----:B0-----:R-:W-:Y:S02]  /*bb530*/  F2FP.SATFINITE.E4M3.F32.PACK_AB_MERGE_C R5, R27, R26, RZ ;  /* 0x0000001a1b05723e */ /* 0x001fe400048070ff */
[----:B------:R-:W-:-:S03]  /*bb540*/  F2FP.SATFINITE.E4M3.F32.PACK_AB_MERGE_C R4, R29, R22, RZ ;  /* 0x000000161d04723e */ /* 0x000fc600048070ff */
[----:B------:R-:W-:Y:S04]  /*bb550*/  STL [R1+0x5300], R5 ;  /* 0x0053000501007387 */ /* 0x000fe80000100800 */
[----:B------:R0:W-:Y:S01]  /*bb560*/  STL [R1+0x5314], R4 ;  /* 0x0053140401007387 */ /* 0x0001e20000100800 */
[----:B------:R-:W-:-:S03]  /*bb570*/  SHF.R.S32.HI R18, RZ, 0x1f, R17 ;  /* 0x0000001fff127819 */ /* 0x000fc60000011411 */
[----:B------:R-:W3:Y:S04]  /*bb580*/  LDL.LU R26, [R1+0x16d0] ;  /* 0x0016d000011a7983 */ /* 0x000ee80000300800 */
[----:B------:R-:W3:Y:S01]  /*bb590*/  LDL.LU R27, [R1+0x16d4] ;  /* 0x0016d400011b7983 */ /* 0x000ee20000300800 */
[----:B0-----:R-:W-:-:S05]  /*bb5a0*/  F2FP.SATFINITE.E4M3.F32.PACK_AB_MERGE_C R4, R19, R23, RZ ;  /* 0x000000171304723e */ /* 0x001fca00048070ff */
[----:B------:R0:W-:Y:S04]  /*bb5b0*/  STL [R1+0x5310], R4 ;  /* 0x0053100401007387 */ /* 0x0001e80000100800 */
[----:B------:R-:W3:Y:S04]  /*bb5c0*/  LDL.LU R23, [R1+0x16d8] ;  /* 0x0016d80001177983 */ /* 0x000ee80000300800 */
[----:B------:R-:W3:Y:S01]  /*bb5d0*/  LDL.LU R19, [R1+0x16dc] ;  /* 0x0016dc0001137983 */ /* 0x000ee20000300800 */
[----:B0-----:R-:W-:-:S05]  /*bb5e0*/  IADD3 R4, P1, R17, R0, RZ ;  /* 0x0000000011047210 */ /* 0x001fca0007f3e0ff */
[----:B------:R-:W-:-:S05]  /*bb5f0*/  IMAD.X R5, R18, 0x1, R2, P1 ;  /* 0x0000000112057824 */ /* 0x000fca00008e0602 */
[----:B------:R0:W-:Y:S04]  /*bb600*/  STL.64 [R1+0x17b8], R4 ;  /* 0x0017b80401007387 */ /* 0x0001e80000100a00 */
[----:B0-----:R-:W4:Y:S04]  /*bb610*/  LDL.LU.64 R4, [R1+0x6070] ;  /* 0x0060700001047983 */ /* 0x001f280000300a00 */
[----:B------:R-:W3:Y:S04]  /*bb620*/  LDL.LU R22, [R1+0x16c0] ;  /* 0x0016c00001167983 */ /* 0x000ee80000300800 */
[----:B------:R-:W3:Y:S04]  /*bb630*/  LDL.LU R29, [R1+0x16c4] ;  /* 0x0016c400011d7983 */ /* 0x000ee80000300800 */
[----:B------:R0:W-:Y:S04]  /*bb640*/  STL [R1+0x206c], R20 ;  /* 0x00206c1401007387 */ /* 0x0001e80000100800 */
[----:B------:R-:W3:Y:S04]  /*bb650*/  LDL.LU R21, [R1+0x16c8] ;  /* 0x0016c80001157983 */ /* 0x000ee80000300800 */
[----:B0-----:R-:W3:Y:S01]  /*bb660*/  LDL.LU R20, [R1+0x16cc] ;  /* 0x0016cc0001147983 */ /* 0x001ee20000300800 */
[----:B--2---:R-:W-:-:S02]  /*bb670*/  F2FP.SATFINITE.E4M3.F32.PACK_AB_MERGE_C R7, R7, R6, RZ ;  /* 0x000000060707723e */ /* 0x004fc400048070ff */
[----:B------:R-:W-:-:S03]  /*bb680*/  IADD3 R6, P1, R17, R3, RZ ;  /* 0x0000000311067210 */ /* 0x000fc60007f3e0ff */
[----:B------:R-:W-:Y:S04]  /*bb690*/  STL [R1+0x2078], R7 ;  /* 0x0020780701007387 */ /* 0x000fe80000100800 */
[----:B------:R0:W-:Y:S04]  /*bb6a0*/  STL [R1+0x6038], R3 ;  /* 0x0060380301007387 */ /* 0x0001e80000100800 */
[----:B0-----:R-:W2:Y:S01]  /*bb6b0*/  LDL.LU R3, [R1+0x16f0] ;  /* 0x0016f00001037983 */ /* 0x001ea20000300800 */
[----:B----4-:R-:W-:-:S05]  /*bb6c0*/  IMAD.X R7, R18, 0x1, R4, P1 ;  /* 0x0000000112077824 */ /* 0x010fca00008e0604 */
[----:B------:R0:W-:Y:S04]  /*bb6d0*/  STL.64 [R1+0x17b0], R6 ;  /* 0x0017b00601007387 */ /* 0x0001e80000100a00 */
[----:B0-----:R-:W4:Y:S01]  /*bb6e0*/  LDL.LU.64 R6, [R1+0x6068] ;  /* 0x0060680001067983 */ /* 0x001f220000300a00 */
[----:B--2---:R-:W-:Y:S02]  /*bb6f0*/  F2FP.SATFINITE.E4M3.F32.PACK_AB_MERGE_C R15, R15, R3, RZ ;  /* 0x000000030f0f723e */ /* 0x004fe400048070ff */
[----:B------:R-:W-:Y:S02]  /*bb700*/  F2FP.SATFINITE.E4M3.F32.PACK_AB_MERGE_C R3, R9, R8, RZ ;  /* 0x000000080903723e */ /* 0x000fe400048070ff */
[----:B------:R-:W-:Y:S01]  /*bb710*/  IADD3 R8, P1, R17, R5, RZ ;  /* 0x0000000511087210 */ /* 0x000fe20007f3e0ff */
[----:B------:R-:W-:Y:S04]  /*bb720*/  STL [R1+0x1ef8], R15 ;  /* 0x001ef80f01007387 */ /* 0x000fe80000100800 */
[----:B------:R-:W-:Y:S04]  /*bb730*/  STL.64 [R1+0x6040], R4 ;  /* 0x0060400401007387 */ /* 0x000fe80000100a00 */
[----:B------:R-:W-:Y:S01]  /*bb740*/  STL [R1+0x1f1c], R3 ;  /* 0x001f1c0301007387 */ /* 0x000fe20000100800 */
[----:B----4-:R-:W-:-:S05]  /*bb750*/  IMAD.X R9, R18, 0x1, R6, P1 ;  /* 0x0000000112097824 */ /* 0x010fca00008e0606 */
[----:B------:R0:W-:Y:S04]  /*bb760*/  STL.64 [R1+0x17a8], R8 ;  /* 0x0017a80801007387 */ /* 0x0001e80000100a00 */
[----:B0-----:R-:W2:Y:S04]  /*bb770*/  LDL.LU.64 R8, [R1+0x6060] ;  /* 0x0060600001087983 */ /* 0x001ea80000300a00 */
[----:B------:R-:W4:Y:S01]  /*bb780*/  LDL.LU R15, [R1+0x16b0] ;  /* 0x0016b000010f7983 */ /* 0x000f220000300800 */
[----:B------:R-:W-:Y:S02]  /*bb790*/  F2FP.SATFINITE.E4M3.F32.PACK_AB_MERGE_C R4, R24, R13, RZ ;  /* 0x0000000d1804723e */ /* 0x000fe400048070ff */
[----:B------:R-:W-:-:S03]  /*bb7a0*/  F2FP.SATFINITE.E4M3.F32.PACK_AB_MERGE_C R3, R28, R25, RZ ;  /* 0x000000191c03723e */ /* 0x000fc600048070ff */
[----:B------:R0:W-:Y:S02]  /*bb7b0*/  STL [R1+0x1ddc], R4 ;  /* 0x001ddc0401007387 */ /* 0x0001e40000100800 */
[----:B0-----:R-:W-:-:S05]  /*bb7c0*/  IADD3 R4, P1, R17, R7, RZ ;  /* 0x0000000711047210 */ /* 0x001fca0007f3e0ff */
[----:B--2---:R-:W-:Y:S01]  /*bb7d0*/  IMAD.X R5, R18, 0x1, R8, P1 ;  /* 0x0000000112057824 */ /* 0x004fe200008e0608 */
[----:B----4-:R-:W-:Y:S04]  /*bb7e0*/  STL.64 [R1+0x6058], R14 ;  /* 0x0060580e01007387 */ /* 0x010fe80000100a00 */
[----:B------:R3:W-:Y:S04]  /*bb7f0*/  STL [R1+0x1e7c], R3 ;  /* 0x001e7c0301007387 */ /* 0x0007e80000100800 */
[----:B------:R-:W2:Y:S04]  /*bb800*/  LDL.LU R13, [R1+0x16b4] ;  /* 0x0016b400010d7983 */ /* 0x000ea80000300800 */
[----:B------:R-:W4:Y:S01]  /*bb810*/  LDL.LU R25, [R1+0x16a8] ;  /* 0x0016a80001197983 */ /* 0x000f220000300800 */
[----:B---3--:R-:W-:-:S03]  /*bb820*/  F2FP.SATFINITE.E4M3.F32.PACK_AB_MERGE_C R3, R27, R26, RZ ;  /* 0x0000001a1b03723e */ /* 0x008fc600048070ff */
[----:B------:R-:W4:Y:S01]  /*bb830*/  LDL.LU R28, [R1+0x16ac] ;  /* 0x0016ac00011c7983 */ /* 0x000f220000300800 */
[----:B------:R-:W-:-:S03]  /*bb840*/  IADD3 R14, P1, R17, R9, RZ ;  /* 0x00000009110e7210 */ /* 0x000fc60007f3e0ff */
[----:B------:R0:W-:Y:S02]  /*bb850*/  STL.64 [R1+0x6048], R6 ;  /* 0x0060480601007387 */ /* 0x0001e40000100a00 */
[----:B------:R-:W-:Y:S02]  /*bb860*/  IMAD.X R15, R18, 0x1, R10, P1 ;  /* 0x00000001120f7824 */ /* 0x000fe400008e060a */
[----:B0-----:R-:W3:Y:S04]  /*bb870*/  LDL.LU R6, [R1+0x16b8] ;  /* 0x0016b80001067983 */ /* 0x001ee80000300800 */
[----:B------:R-:W3:Y:S04]  /*bb880*/  LDL.LU R7, [R1+0x16bc] ;  /* 0x0016bc0001077983 */ /* 0x000ee80000300800 */
[----:B------:R0:W-:Y:S04]  /*bb890*/  STL.64 [R1+0x17a0], R4 ;  /* 0x0017a00401007387 */ /* 0x0001e80000100a00 */
[----:B0-----:R-:W4:Y:S04]  /*bb8a0*/  LDL.LU R4, [R1+0x1690] ;  /* 0x0016900001047983 */ /* 0x001f280000300800 */
[----:B------:R-:W4:Y:S04]  /*bb8b0*/  LDL.LU R5, [R1+0x1694] ;  /* 0x0016940001057983 */ /* 0x000f280000300800 */
[----:B------:R0:W-:Y:S02]  /*bb8c0*/  STL [R1+0x1d3c], R3 ;  /* 0x001d3c0301007387 */ /* 0x0001e40000100800 */
[----:B0-----:R-:W-:-:S02]  /*bb8d0*/  F2FP.SATFINITE.E4M3.F32.PACK_AB_MERGE_C R3, R19, R23, RZ ;  /* 0x000000171303723e */ /* 0x001fc400048070ff */
[----:B------:R-:W4:Y:S04]  /*bb8e0*/  LDL.LU R23, [R1+0x1698] ;  /* 0x0016980001177983 */ /* 0x000f280000300800 */
[----:B------:R-:W4:Y:S04]  /*bb8f0*/  LDL.LU R19, [R1+0x169c] ;  /* 0x00169c0001137983 */ /* 0x000f280000300800 */
[----:B------:R0:W-:Y:S04]  /*bb900*/  STL [R1+0x1d4c], R3 ;  /* 0x001d4c0301007387 */ /* 0x0001e80000100800 */
[----:B------:R1:W-:Y:S04]  /*bb910*/  STL.64 [R1+0x1798], R14 ;  /* 0x0017980e01007387 */ /* 0x0003e80000100a00 */
[----:B0-----:R-:W4:Y:S01]  /*bb920*/  LDL.LU R3, [R1+0x1680] ;  /* 0x0016800001037983 */ /* 0x001f220000300800 */
[----:B-1----:R-:W-:-:S02]  /*bb930*/  F2FP.SATFINITE.E4M3.F32.PACK_AB_MERGE_C R15, R29, R22, RZ ;  /* 0x000000161d0f723e */ /* 0x002fc400048070ff */
[----:B------:R-:W-:-:S03]  /*bb940*/  F2FP.SATFINITE.E4M3.F32.PACK_AB_MERGE_C R14, R20, R21, RZ ;  /* 0x00000015140e723e */ /* 0x000fc600048070ff */
[----:B------:R-:W-:Y:S04]  /*bb950*/  STL [R1+0x1c78], R15 ;  /* 0x001c780f01007387 */ /* 0x000fe80000100800 */
[----:B------:R-:W4:Y:S04]  /*bb960*/  LDL.LU R24, [R1+0x1684] ;  /* 0x0016840001187983 */ /* 0x000f280000300800 */
        /* <DEDUP_REMOVED lines=8> */
[----:B------:R-:W4:Y:S04]  /*bb9f0*/  LDL.LU R20, [R1+0x167c] ;  /* 0x00167c0001147983 */ /* 0x000f280000300800 */
[----:B------:R0:W-:Y:S04]  /*bba00*/  STL.64 [R1+0x6030], R10 ;  /* 0x0060300a01007387 */ /* 0x0001e80000100a00 */
[----:B0-----:R-:W4:Y:S04]  /*bba10*/  LDL.LU R10, [R1+0x16a0] ;  /* 0x0016a000010a7983 */ /* 0x001f280000300800 */
[----:B------:R-:W4:Y:S04]  /*bba20*/  LDL.LU R11, [R1+0x16a4] ;  /* 0x0016a400010b7983 */ /* 0x000f280000300800 */
[----:B------:R0:W-:Y:S04]  /*bba30*/  STL.64 [R1+0x1790], R14 ;  /* 0x0017900e01007387 */ /* 0x0001e80000100a00 */
[----:B0-----:R-:W2:Y:S02]  /*bba40*/  LDL.LU.64 R14, [R1+0x6058] ;  /* 0x00605800010e7983 */ /* 0x001ea40000300a00 */
[----:B--2---:R-:W-:-:S02]  /*bba50*/  F2FP.SATFINITE.E4M3.F32.PACK_AB_MERGE_C R13, R13, R15, RZ ;  /* 0x0000000f0d0d723e */ /* 0x004fc400048070ff */
[----:B------:R-:W2:Y:S04]  /*bba60*/  LDL.LU R15, [R1+0x6054] ;  /* 0x00605400010f7983 */ /* 0x000ea80000300800 */
[----:B------:R0:W-:Y:S04]  /*bba70*/  STL [R1+0x19cc], R13 ;  /* 0x0019cc0d01007387 */ /* 0x0001e80000100800 */
[----:B0-----:R-:W2:Y:S01]  /*bba80*/  LDL.LU R13, [R1+0x6050] ;  /* 0x00605000010d7983 */ /* 0x001ea20000300800 */
[----:B---3--:R-:W-:Y:S02]  /*bba90*/  F2FP.SATFINITE.E4M3.F32.PACK_AB_MERGE_C R7, R7, R6, RZ ;  /* 0x000000060707723e */ /* 0x008fe400048070ff */
[----:B----4-:R-:W-:-:S03]  /*bbaa0*/  F2FP.SATFINITE.E4M3.F32.PACK_AB_MERGE_C R11, R11, R10, RZ ;  /* 0x0000000a0b0b723e */ /* 0x010fc600048070ff */
[----:B------:R0:W-:Y:S01]  /*bbab0*/  STL [R1+0x19bc], R7 ;  /* 0x0019bc0701007387 */ /* 0x0001e20000100800 */
[----:B------:R-:W-:Y:S02]  /*bbac0*/  F2FP.SATFINITE.E4M3.F32.PACK_AB_MERGE_C R4, R5, R4, RZ ;  /* 0x000000040504723e */ /* 0x000fe400048070ff */
[----:B------:R-:W-:Y:S02]  /*bbad0*/  F2FP.SATFINITE.E4M3.F32.PACK_AB_MERGE_C R24, R24, R3, RZ ;  /* 0x000000031818723e */ /* 0x000fe400048070ff */
[----:B--2---:R-:W-:-:S05]  /*bbae0*/  IADD3 R6, P1, R17, R13, RZ ;  /* 0x0000000d11067210 */ /* 0x004fca0007f3e0ff */
[----:B0-----:R-:W-:Y:S01]  /*bbaf0*/  IMAD.X R7, R18, 0x1, R15, P1 ;  /* 0x0000000112077824 */ /* 0x001fe200008e060f */
[----:B------:R-:W-:-:S04]  /*bbb00*/  IADD3 R10, P1, R17, R14, RZ ;  /* 0x0000000e110a7210 */ /* 0x000fc80007f3e0ff */
[----:B------:R0:W-:Y:S04]  /*bbb10*/  STL.64 [R1+0x1788], R6 ;  /* 0x0017880601007387 */ /* 0x0001e80000100a00 */
[----:B0-----:R-:W2:Y:S04]  /*bbb20*/  LDL.LU.64 R6, [R1+0x6048] ;  /* 0x0060480001067983 */ /* 0x001ea80000300a00 */
[----:B------:R0:W-:Y:S02]  /*bbb30*/  STL [R1+0x19a8], R11 ;  /* 0x0019a80b01007387 */ /* 0x0001e40000100800 */
[----:B0-----:R-:W-:Y:S01]  /*bbb40*/  IMAD.X R11, R18, 0x1, R16, P1 ;  /* 0x00000001120b7824 */ /* 0x001fe200008e0610 */
[----:B------:R-:W-:-:S04]  /*bbb50*/  F2FP.SATFINITE.E4M3.F32.PACK_AB_MERGE_C R18, R28, R25, RZ ;  /* 0x000000191c12723e */ /* 0x000fc800048070ff */
[----:B------:R0:W-:Y:S01]  /*bbb60*/  STL.64 [R1+0x1780], R10 ;  /* 0x0017800a01007387 */ /* 0x0001e20000100a00 */
[----:B------:R-:W-:Y:S01]  /*bbb70*/  VIADD R17, R17, UR5 ;  /* 0x0000000511117c36 */ /* 0x000fe20008000000 */
[----:B------:R-:W-:Y:S01]  /*bbb80*/  F2FP.SATFINITE.E4M3.F32.PACK_AB_MERGE_C R27, R27, R26, RZ ;  /* 0x0000001a1b1b723e */ /* 0x000fe200048070ff */
[----:B------:R-:W-:Y:S01]  /*bbb90*/  ULDC UR5, c[0x0][0x248] ;  /* 0x0000920000057ab9 */ /* 0x000fe20000000800 */
[----:B0-----:R-:W3:Y:S04]  /*bbba0*/  LDL.LU R10, [R1+0x1660] ;  /* 0x00166000010a7983 */ /* 0x001ee80000300800 */
[----:B------:R-:W3:Y:S04]  /*bbbb0*/  LDL.LU R11, [R1+0x1664] ;  /* 0x00166400010b7983 */ /* 0x000ee80000300800 */
[----:B------:R0:W-:Y:S04]  /*bbbc0*/  STL [R1+0x1998], R18 ;  /* 0x0019981201007387 */ /* 0x0001e80000100800 */
[----:B------:R-:W4:Y:S04]  /*bbbd0*/  LDL.LU R25, [R1+0x1668] ;  /* 0x0016680001197983 */ /* 0x000f280000300800 */
[----:B------:R-:W4:Y:S04]  /*bbbe0*/  LDL.LU R28, [R1+0x166c] ;  /* 0x00166c00011c7983 */ /* 0x000f280000300800 */
[----:B------:R1:W-:Y:S01]  /*bbbf0*/  STL [R1+0x1968], R4 ;  /* 0x0019680401007387 */ /* 0x0003e20000100800 */
[----:B0-----:R-:W-:-:S02]  /*bbc00*/  SHF.R.S32.HI R18, RZ, 0x1f, R17 ;  /* 0x0000001fff127819 */ /* 0x001fc40000011411 */
[----:B-1----:R-:W-:Y:S02]  /*bbc10*/  F2FP.SATFINITE.E4M3.F32.PACK_AB_MERGE_C R4, R19, R23, RZ ;  /* 0x000000171304723e */ /* 0x002fe400048070ff */
[----:B------:R-:W2:Y:S04]  /*bbc20*/  LDL.LU R23, [R1+0x1650] ;  /* 0x0016500001177983 */ /* 0x000ea80000300800 */
[----:B------:R-:W2:Y:S04]  /*bbc30*/  LDL.LU R19, [R1+0x1654] ;  /* 0x0016540001137983 */ /* 0x000ea80000300800 */
[----:B------:R0:W-:Y:S02]  /*bbc40*/  STL [R1+0x1978], R4 ;  /* 0x0019780401007387 */ /* 0x0001e40000100800 */
[----:B0-----:R-:W-:-:S05]  /*bbc50*/  IADD3 R4, P1, R17, R0, RZ ;  /* 0x0000000011047210 */ /* 0x001fca0007f3e0ff */
[----:B------:R-:W-:-:S05]  /*bbc60*/  IMAD.X R5, R18, 0x1, R2, P1 ;  /* 0x0000000112057824 */ /* 0x000fca00008e0602 */
[----:B------:R0:W-:Y:S04]  /*bbc70*/  STL.64 [R1+0x1778], R4 ;  /* 0x0017780401007387 */ /* 0x0001e80000100a00 */
[----:B0-----:R-:W2:Y:S04]  /*bbc80*/  LDL.LU.64 R4, [R1+0x6040] ;  /* 0x0060400001047983 */ /* 0x001ea80000300a00 */
[----:B------:R-:W2:Y:S04]  /*bbc90*/  LDL.LU R3, [R1+0x6038] ;  /* 0x0060380001037983 */ /* 0x000ea80000300800 */
[----:B------:R0:W-:Y:S01]  /*bbca0*/  STL [R1+0x192c], R24 ;  /* 0x00192c1801007387 */ /* 0x0001e20000100800 */
[----:B------:R-:W-:-:S02]  /*bbcb0*/  F2FP.SATFINITE.E4M3.F32.PACK_AB_MERGE_C R22, R29, R22, RZ ;  /* 0x000000161d16723e */ /* 0x000fc400048070ff */
[----:B------:R-:W-:Y:S01]  /*bbcc0*/  F2FP.SATFINITE.E4M3.F32.PACK_AB_MERGE_C R20, R20, R21, RZ ;  /* 0x000000151414723e */ /* 0x000fe200048070ff */
[----:B0-----:R-:W2:Y:S04]  /*bbcd0*/  LDL.LU R24, [R1+0x164c] ;  /* 0x00164c0001187983 */ /* 0x001ea80000300800 */
[----:B------:R0:W-:Y:S01]  /*bbce0*/  STL [R1+0x1948], R27 ;  /* 0x0019481b01007387 */ /* 0x0001e20000100800 */
[----:B---3--:R-:W-:Y:S02]  /*bbcf0*/  F2FP.SATFINITE.E4M3.F32.PACK_AB_MERGE_C R11, R11, R10, RZ ;  /* 0x0000000a0b0b723e */ /* 0x008fe400048070ff */
[----:B----4-:R-:W-:Y:S02]  /*bbd00*/  F2FP.SATFINITE.E4M3.F32.PACK_AB_MERGE_C R25, R28, R25, RZ ;  /* 0x000000191c19723e */ /* 0x010fe400048070ff */
[C---:B--2---:R-:W-:Y:S01]  /*bbd10*/  IADD3 R26, P1, R17.reuse, R3, RZ ;  /* 0x00000003111a7210 */ /* 0x044fe20007f3e0ff */
[----:B------:R1:W-:Y:S04]  /*bbd20*/  STL [R1+0x6018], R3 ;  /* 0x0060180301007387 */ /* 0x0003e80000100800 */
[----:B0-----:R-:W-:Y:S01]  /*bbd30*/  IMAD.X R27, R18, 0x1, R4, P1 ;  /* 0x00000001121b7824 */ /* 0x001fe200008e0604 */
[----:B-1----:R-:W2:Y:S04]  /*bbd40*/  LDL.LU R3, [R1+0x1648] ;  /* 0x0016480001037983 */ /* 0x002ea80000300800 */
[----:B------:R0:W-:Y:S04]  /*bbd50*/  STL.64 [R1+0x1770], R26 ;  /* 0x0017701a01007387 */ /* 0x0001e80000100a00 */
[----:B0-----:R-:W3:Y:S04]  /*bbd60*/  LDL.LU R26, [R1+0x1630] ;  /* 0x00163000011a7983 */ /* 0x001ee80000300800 */
[----:B------:R0:W-:Y:S04]  /*bbd70*/  STL [R1+0x18cc], R22 ;  /* 0x0018cc1601007387 */ /* 0x0001e80000100800 */
[----:B------:R-:W3:Y:S04]  /*bbd80*/  LDL.LU R27, [R1+0x1634] ;  /* 0x00163400011b7983 */ /* 0x000ee80000300800 */
[----:B------:R1:W-:Y:S04]  /*bbd90*/  STL [R1+0x18d8], R20 ;  /* 0x0018d81401007387 */ /* 0x0003e80000100800 */
[----:B0-----:R-:W4:Y:S04]  /*bbda0*/  LDL.LU R22, [R1+0x1638] ;  /* 0x0016380001167983 */ /* 0x001f280000300800 */
[----:B------:R-:W4:Y:S01]  /*bbdb0*/  LDL.LU R29, [R1+0x163c] ;  /* 0x00163c00011d7983 */ /* 0x000f220000300800 */
[----:B-1----:R-:W-:-:S03]  /*bbdc0*/  IADD3 R20, P1, R17, R5, RZ ;  /* 0x0000000511147210 */ /* 0x002fc60007f3e0ff */
[----:B------:R0:W-:Y:S02]  /*bbdd0*/  STL.64 [R1+0x6020], R4 ;  /* 0x0060200401007387 */ /* 0x0001e40000100a00 */
[C---:B------:R-:W-:Y:S01]  /*bbde0*/  IMAD.X R21, R18.reuse, 0x1, R6, P1 ;  /* 0x0000000112157824 */ /* 0x040fe200008e0606 */
[----:B------:R-:W-:Y:S01]  /*bbdf0*/  IADD3 R10, P1, R17, R7, RZ ;  /* 0x00000007110a7210 */ /* 0x000fe20007f3e0ff */
[----:B0-----:R-:W3:Y:S04]  /*bbe00*/  LDL.LU R4, [R1+0x1640] ;  /* 0x0016400001047983 */ /* 0x001ee80000300800 */
[----:B------:R-:W3:Y:S04]  /*bbe10*/  LDL.LU R5, [R1+0x1644] ;  /* 0x0016440001057983 */ /* 0x000ee80000300800 */
[----:B------:R0:W-:Y:S04]  /*bbe20*/  STL.64 [R1+0x1768], R20 ;  /* 0x0017681401007387 */ /* 0x0001e80000100a00 */
[----:B0-----:R-:W4:Y:S04]  /*bbe30*/  LDL.LU R21, [R1+0x1620] ;  /* 0x0016200001157983 */ /* 0x001f280000300800 */
[----:B------:R-:W4:Y:S04]  /*bbe40*/  LDL.LU R20, [R1+0x1624] ;  /* 0x0016240001147983 */ /* 0x000f280000300800 */
[----:B------:R0:W-:Y:S04]  /*bbe50*/  STL [R1+0x928], R11 ;  /* 0x0009280b01007387 */ /* 0x0001e80000100800 */
[----:B------:R1:W-:Y:S04]  /*bbe60*/  STL.64 [R1+0x6010], R6 ;  /* 0x0060100601007387 */ /* 0x0003e80000100a00 */
[----:B------:R-:W-:Y:S01]  /*bbe70*/  STL [R1+0x92c], R25 ;  /* 0x00092c1901007387 */ /* 0x000fe20000100800 */
[----:B0-----:R-:W-:-:S03]  /*bbe80*/  IMAD.X R11, R18, 0x1, R8, P1 ;  /* 0x00000001120b7824 */ /* 0x001fc600008e0608 */
[----:B-1----:R-:W4:Y:S04]  /*bbe90*/  LDL.LU R6, [R1+0x1658] ;  /* 0x0016580001067983 */ /* 0x002f280000300800 */
[----:B------:R-:W4:Y:S04]  /*bbea0*/  LDL.LU R7, [R1+0x165c] ;  /* 0x00165c0001077983 */ /* 0x000f280000300800 */
[----:B------:R0:W-:Y:S04]  /*bbeb0*/  STL.64 [R1+0x1760], R10 ;  /* 0x0017600a01007387 */ /* 0x0001e80000100a00 */
[----:B0-----:R-:W4:Y:S01]  /*bbec0*/  LDL.LU.64 R10, [R1+0x6030] ;  /* 0x00603000010a7983 */ /* 0x001f220000300a00 */
[----:B------:R-:W-:-:S03]  /*bbed0*/  F2FP.SATFINITE.E4M3.F32.PACK_AB_MERGE_C R19, R19, R23, RZ ;  /* 0x000000171313723e */ /* 0x000fc600048070ff */
[----:B------:R-:W4:Y:S04]  /*bbee0*/  LDL.LU R25, [R1+0x1628] ;  /* 0x0016280001197983 */ /* 0x000f280000300800 */
[----:B------:R-:W4:Y:S04]  /*bbef0*/  LDL.LU R28, [R1+0x162c] ;  /* 0x00162c00011c7983 */ /* 0x000f280000300800 */
[----:B------:R0:W-:Y:S04]  /*bbf00*/  STL [R1+0x920], R19 ;  /* 0x0009201301007387 */ /* 0x0001e80000100800 */
[----:B------:R-:W4:Y:S04]  /*bbf10*/  LDL.LU R23, [R1+0x1610] ;  /* 0x0016100001177983 */ /* 0x000f280000300800 */
[----:B0-----:R-:W4:Y:S01]  /*bbf20*/  LDL.LU R19, [R1+0x1614] ;  /* 0x0016140001137983 */ /* 0x001f220000300800 */
[----:B--2---:R-:W-:-:S02]  /*bbf30*/  F2FP.SATFINITE.E4M3.F32.PACK_AB_MERGE_C R3, R24, R3, RZ ;  /* 0x000000031803723e */ /* 0x004fc400048070ff */
[----:B---3--:R-:W-:Y:S02]  /*bbf40*/  F2FP.SATFINITE.E4M3.F32.PACK_AB_MERGE_C R5, R5, R4, RZ ;  /* 0x000000040505723e */ /* 0x008fe400048070ff */
[----:B----4-:R-:W-:Y:S02]  /*bbf50*/  F2FP.SATFINITE.E4M3.F32.PACK_AB_MERGE_C R7, R7, R6, RZ ;  /* 0x000000060707723e */ /* 0x010fe400048070ff */
[----:B------:R-:W-:-:S03]  /*bbf60*/  IADD3 R6, P1, R17, R9, RZ ;  /* 0x0000000911067210 */ /* 0x000fc60007f3e0ff */
[----:B------:R0:W-:Y:S04]  /*bbf70*/  STL [R1+0x924], R7 ;  /* 0x0009240701007387 */ /* 0x0001e80000100800 */
[----:B------:R-:W-:Y:S04]  /*bbf80*/  STL.64 [R1+0x6028], R8 ;  /* 0x0060280801007387 */ /* 0x000fe80000100a00 */
[----:B------:R-:W2:Y:S01]  /*bbf90*/  LDL.LU R4, [R1+0x1618] ;  /* 0x0016180001047983 */ /* 0x000ea20000300800 */
[----:B0-----:R-:W-:-:S05]  /*bbfa0*/  IMAD.X R7, R18, 0x1, R10, P1 ;  /* 0x0000000112077824 */ /* 0x001fca00008e060a */
[----:B------:R-:W-:Y:S04]  /*bbfb0*/  STL.64 [R1+0x1758], R6 ;  /* 0x0017580601007387 */ /* 0x000fe80000100a00 */
[----:B------:R0:W-:Y:S04]  /*bbfc0*/  STL [R1+0x77c], R5 ;  /* 0x00077c0501007387 */ /* 0x0001e80000100800 */
[----:B0-----:R-:W2:Y:S04]  /*bbfd0*/  LDL.LU R5, [R1+0x161c] ;  /* 0x00161c0001057983 */ /* 0x001ea80000300800 */
[----:B------:R0:W-:Y:S04]  /*bbfe0*/  STL [R1+0x798], R3 ;  /* 0x0007980301007387 */ /* 0x0001e80000100800 */
[----:B0-----:R-:W3:Y:S04]  /*bbff0*/  LDL.LU R3, [R1+0x1600] ;  /* 0x0016000001037983 */ /* 0x001ee80000300800 */
[----:B------:R-:W3:Y:S01]  /*bc000*/  LDL.LU R6, [R1+0x1604] ;  /* 0x0016040001067983 */ /* 0x000ee20000300800 */
[----:B------:R-:W-:-:S03]  /*bc010*/  IADD3 R8, P1, R17, R11, RZ ;  /* 0x0000000b11087210 */ /* 0x000fc60007f3e0ff */
[----:B------:R-:W4:Y:S02]  /*bc020*/  LDL.LU R7, [R1+0x1608] ;  /* 0x0016080001077983 */ /* 0x000f240000300800 */
[----:B------:R-:W-:Y:S02]  /*bc030*/  IMAD.X R9, R18, 0x1, R12, P1 ;  /* 0x0000000112097824 */ /* 0x000fe400008e060c */
[----:B------:R-:W4:Y:S04]  /*bc040*/  LDL.LU R24, [R1+0x160c] ;  /* 0x00160c0001187983 */ /* 0x000f280000300800 */
[----:B------:R0:W-:Y:S02]  /*bc050*/  STL.64 [R1+0x1750], R8 ;  /* 0x0017500801007387 */ /* 0x0001e40000100a00 */
[----:B0-----:R-:W-:-:S02]  /*bc060*/  F2FP.SATFINITE.E4M3.F32.PACK_AB_MERGE_C R9, R27, R26, RZ ;  /* 0x0000001a1b09723e */ /* 0x001fc400048070ff */
[----:B------:R-:W-:Y:S01]  /*bc070*/  F2FP.SATFINITE.E4M3.F32.PACK_AB_MERGE_C R8, R29, R22, RZ ;  /* 0x000000161d08723e */ /* 0x000fe200048070ff */
[----:B------:R-:W4:Y:S04]  /*bc080*/  LDL.LU R26, [R1+0x15f8] ;  /* 0x0015f800011a7983 */ /* 0x000f280000300800 */
[----:B------:R-:W-:Y:S04]  /*bc090*/  STL [R1+0x5f0], R9 ;  /* 0x0005f00901007387 */ /* 0x000fe80000100800 */
[----:B------:R-:W4:Y:S04]  /*bc0a0*/  LDL.LU R27, [R1+0x15fc] ;  /* 0x0015fc00011b7983 */ /* 0x000f280000300800 */
[----:B------:R0:W-:Y:S02]  /*bc0b0*/  STL [R1+0x5f4], R8 ;  /* 0x0005f40801007387 */ /* 0x0001e40000100800 */
[----:B0-----:R-:W-:-:S05]  /*bc0c0*/  IADD3 R8, P1, R17, R13, RZ ;  /* 0x0000000d11087210 */ /* 0x001fca0007f3e0ff */
[----:B------:R-:W-:-:S05]  /*bc0d0*/  IMAD.X R9, R18, 0x1, R15, P1 ;  /* 0x0000000112097824 */ /* 0x000fca00008e060f */
[----:B------:R0:W-:Y:S04]  /*bc0e0*/  STL.64 [R1+0x1748], R8 ;  /* 0x0017480801007387 */ /* 0x0001e80000100a00 */
[----:B------:R-:W4:Y:S04]  /*bc0f0*/  LDL.LU R22, [R1+0x15e0] ;  /* 0x0015e00001167983 */ /* 0x000f280000300800 */
[----:B------:R-:W4:Y:S01]  /*bc100*/  LDL.LU R29, [R1+0x15e4] ;  /* 0x0015e400011d7983 */ /* 0x000f220000300800 */
[----:B0-----:R-:W-:-:S05]  /*bc110*/  F2FP.SATFINITE.E4M3.F32.PACK_AB_MERGE_C R8, R20, R21, RZ ;  /* 0x000000151408723e */ /* 0x001fca00048070ff */
[----:B------:R0:W-:Y:S01]  /*bc120*/  STL [R1+0x5e0], R8 ;  /* 0x0005e00801007387 */ /* 0x0001e20000100800 */
[----:B------:R-:W-:-:S03]  /*bc130*/  F2FP.SATFINITE.E4M3.F32.PACK_AB_MERGE_C R28, R28, R25, RZ ;  /* 0x000000191c1c723e */ /* 0x000fc600048070ff */
[----:B------:R-:W4:Y:S04]  /*bc140*/  LDL.LU R21, [R1+0x15e8] ;  /* 0x0015e80001157983 */ /* 0x000f280000300800 */
[----:B------:R-:W4:Y:S01]  /*bc150*/  LDL.LU R20, [R1+0x15ec] ;  /* 0x0015ec0001147983 */ /* 0x000f220000300800 */
[----:B0-----:R-:W-:-:S03]  /*bc160*/  IADD3 R8, P1, R17, R14, RZ ;  /* 0x0000000e11087210 */ /* 0x001fc60007f3e0ff */
[----:B------:R0:W-:Y:S02]  /*bc170*/  STL.64 [R1+0x6008], R14 ;  /* 0x0060080e01007387 */ /* 0x0001e40000100a00 */
[----:B------:R-:W-:Y:S01]  /*bc180*/  IMAD.X R9, R18, 0x1, R16, P1 ;  /* 0x0000000112097824 */ /* 0x000fe200008e0610 */
[----:B------:R-:W-:Y:S01]  /*bc190*/  F2FP.SATFINITE.E4M3.F32.PACK_AB_MERGE_C R18, R19, R23, RZ ;  /* 0x000000171312723e */ /* 0x000fe200048070ff */
[----:B------:R-:W-:Y:S01]  /*bc1a0*/  VIADD R17, R17, UR5 ;  /* 0x0000000511117c36 */ /* 0x000fe20008000000 */
[----:B------:R-:W-:Y:S01]  /*bc1b0*/  ULDC UR5, c[0x0][0x248] ;  /* 0x0000920000057ab9 */ /* 0x000fe20000000800 */
[----:B0-----:R-:W4:Y:S04]  /*bc1c0*/  LDL.LU R14, [R1+0x15f0] ;  /* 0x0015f000010e7983 */ /* 0x001f280000300800 */
[----:B------:R-:W4:Y:S04]  /*bc1d0*/  LDL.LU R15, [R1+0x15f4] ;  /* 0x0015f400010f7983 */ /* 0x000f280000300800 */
[----:B------:R0:W-:Y:S04]  /*bc1e0*/  STL.64 [R1+0x1740], R8 ;  /* 0x0017400801007387 */ /* 0x0001e80000100a00 */
[----:B0-----:R-:W4:Y:S04]  /*bc1f0*/  LDL.LU.64 R8, [R1+0x6028] ;  /* 0x0060280001087983 */ /* 0x001f280000300a00 */
[----:B------:R-:W4:Y:S04]  /*bc200*/  LDL.LU R25, [R1+0x15d0] ;  /* 0x0015d00001197983 */ /* 0x000f280000300800 */
[----:B------:R0:W-:Y:S04]  /*bc210*/  STL [R1+0x5e4], R28 ;  /* 0x0005e41c01007387 */ /* 0x0001e80000100800 */
[----:B0-----:R-:W4:Y:S04]  /*bc220*/  LDL.LU R28, [R1+0x15d4] ;  /* 0x0015d400011c7983 */ /* 0x001f280000300800 */
[----:B------:R0:W-:Y:S04]  /*bc230*/  STL [R1+0x5d0], R18 ;  /* 0x0005d01201007387 */ /* 0x0001e80000100800 */
[----:B------:R-:W4:Y:S04]  /*bc240*/  LDL.LU R23, [R1+0x15d8] ;  /* 0x0015d80001177983 */ /* 0x000f280000300800 */
[----:B------:R-:W4:Y:S01]  /*bc250*/  LDL.LU R19, [R1+0x15dc] ;  /* 0x0015dc0001137983 */ /* 0x000f220000300800 */
[----:B0-----:R-:W-:-:S02]  /*bc260*/  SHF.R.S32.HI R18, RZ, 0x1f, R17 ;  /* 0x0000001fff127819 */ /* 0x001fc40000011411 */
[----:B--2---:R-:W-:Y:S02]  /*bc270*/  F2FP.SATFINITE.E4M3.F32.PACK_AB_MERGE_C R5, R5, R4, RZ ;  /* 0x000000040505723e */ /* 0x004fe400048070ff */
[----:B------:R-:W-:-:S03]  /*bc280*/  IADD3 R4, P1, R17, R0, RZ ;  /* 0x0000000011047210 */ /* 0x000fc60007f3e0ff */
[----:B------:R0:W-:Y:S02]  /*bc290*/  STL [R1+0x5d4], R5 ;  /* 0x0005d40501007387 */ /* 0x0001e40000100800 */
[----:B0-----:R-:W-:Y:S01]  /*bc2a0*/  IMAD.X R5, R18, 0x1, R2, P1 ;  /* 0x0000000112057824 */ /* 0x001fe200008e0602 */
[----:B---3--:R-:W-:-:S04]  /*bc2b0*/  F2FP.SATFINITE.E4M3.F32.PACK_AB_MERGE_C R6, R6, R3, RZ ;  /* 0x000000030606723e */ /* 0x008fc800048070ff */
[----:B------:R0:W-:Y:S04]  /*bc2c0*/  STL.64 [R1+0x1738], R4 ;  /* 0x0017380401007387 */ /* 0x0001e80000100a00 */
[----:B0-----:R-:W2:Y:S04]  /*bc2d0*/  LDL.LU.64 R4, [R1+0x6020] ;  /* 0x0060200001047983 */ /* 0x001ea80000300a00 */
[----:B------:R-:W3:Y:S01]  /*bc2e0*/  LDL.LU R3, [R1+0x6018] ;  /* 0x0060180001037983 */ /* 0x000ee20000300800 */
[----:B----4-:R-:W-:-:S03]  /*bc2f0*/  F2FP.SATFINITE.E4M3.F32.PACK_AB_MERGE_C R7, R24, R7, RZ ;  /* 0x000000071807723e */ /* 0x010fc600048070ff */
[----:B------:R-:W4:Y:S04]  /*bc300*/  LDL.LU R24, [R1+0x15cc] ;  /* 0x0015cc0001187983 */ /* 0x000f280000300800 */
[----:B------:R3:W-:Y:S04]  /*bc310*/  STL [R1+0x5c4], R6 ;  /* 0x0005c40601007387 */ /* 0x0007e80000100800 */
[----:B------:R2:W-:Y:S01]  /*bc320*/  STL [R1+0x5bc], R7 ;  /* 0x0005bc0701007387 */ /* 0x0005e20000100800 */
[----:B---3--:R-:W-:-:S03]  /*bc330*/  IADD3 R6, P1, R17, R3, RZ ;  /* 0x0000000311067210 */ /* 0x008fc60007f3e0ff */
[----:B------:R0:W-:Y:S02]  /*bc340*/  STL [R1+0x5ff8], R3 ;  /* 0x005ff80301007387 */ /* 0x0001e40000100800 */
[----:B--2---:R-:W-:Y:S02]  /*bc350*/  IMAD.X R7, R18, 0x1, R4, P1 ;  /* 0x0000000112077824 */ /* 0x004fe400008e0604 */
[----:B0-----:R-:W4:Y:S04]  /*bc360*/  LDL.LU R3, [R1+0x15c8] ;  /* 0x0015c80001037983 */ /* 0x001f280000300800 */
[----:B------:R0:W-:Y:S04]  /*bc370*/  STL.64 [R1+0x1730], R6 ;  /* 0x0017300601007387 */ /* 0x0001e80000100a00 */
[----:B0-----:R-:W2:Y:S01]  /*bc380*/  LDL.LU.64 R6, [R1+0x6010] ;  /* 0x0060100001067983 */ /* 0x001ea20000300a00 */
[----:B------:R-:W-:-:S02]  /*bc390*/  F2FP.SATFINITE.E4M3.F32.PACK_AB_MERGE_C R15, R15, R14, RZ ;  /* 0x0000000e0f0f723e */ /* 0x000fc400048070ff */
[----:B------:R-:W-:Y:S02]  /*bc3a0*/  F2FP.SATFINITE.E4M3.F32.PACK_AB_MERGE_C R14, R27, R26, RZ ;  /* 0x0000001a1b0e723e */ /* 0x000fe400048070ff */
[----:B------:R-:W3:Y:S04]  /*bc3b0*/  LDL.LU R26, [R1+0x15b0] ;  /* 0x0015b000011a7983 */ /* 0x000ee80000300800 */
[----:B------:R-:W-:Y:S04]  /*bc3c0*/  STL [R1+0x5ac], R15 ;  /* 0x0005ac0f01007387 */ /* 0x000fe80000100800 */
[----:B------:R-:W3:Y:S04]  /*bc3d0*/  LDL.LU R27, [R1+0x15b4] ;  /* 0x0015b400011b7983 */ /* 0x000ee80000300800 */
[----:B------:R0:W-:Y:S02]  /*bc3e0*/  STL [R1+0x5b0], R14 ;  /* 0x0005b00e01007387 */ /* 0x0001e40000100800 */
[----:B0-----:R-:W-:-:S02]  /*bc3f0*/  IADD3 R14, P1, R17, R5, RZ ;  /* 0x00000005110e7210 */ /* 0x001fc40007f3e0ff */
[----:B------:R0:W-:Y:S04]  /*bc400*/  STL.64 [R1+0x6000], R4 ;  /* 0x0060000401007387 */ /* 0x0001e80000100a00 */
[----:B0-----:R-:W3:Y:S04]  /*bc410*/  LDL.LU R4, [R1+0x15b8] ;  /* 0x0015b80001047983 */ /* 0x001ee80000300800 */
[----:B------:R-:W3:Y:S01]  /*bc420*/  LDL.LU R5, [R1+0x15bc] ;  /* 0x0015bc0001057983 */ /* 0x000ee20000300800 */
[----:B--2---:R-:W-:-:S05]  /*bc430*/  IMAD.X R15, R18, 0x1, R6, P1 ;  /* 0x00000001120f7824 */ /* 0x004fca00008e0606 */
[----:B------:R0:W-:Y:S02]  /*bc440*/  STL.64 [R1+0x1728], R14 ;  /* 0x0017280e01007387 */ /* 0x0001e40000100a00 */
[----:B0-----:R-:W-:Y:S02]  /*bc450*/  F2FP.SATFINITE.E4M3.F32.PACK_AB_MERGE_C R15, R29, R22, RZ ;  /* 0x000000161d0f723e */ /* 0x001fe400048070ff */
[----:B------:R-:W-:Y:S02]  /*bc460*/  F2FP.SATFINITE.E4M3.F32.PACK_AB_MERGE_C R14, R20, R21, RZ ;  /* 0x00000015140e723e */ /* 0x000fe400048070ff */
[----:B------:R-:W2:Y:S04]  /*bc470*/  LDL.LU R21, [R1+0x15a0] ;  /* 0x0015a00001157983 */ /* 0x000ea80000300800 */
[----:B------:R-:W-:Y:S04]  /*bc480*/  STL [R1+0x598], R15 ;  /* 0x0005980f01007387 */ /* 0x000fe80000100800 */
[----:B------:R-:W2:Y:S04]  /*bc490*/  LDL.LU R20, [R1+0x15a4] ;  /* 0x0015a40001147983 */ /* 0x000ea80000300800 */
[----:B------:R0:W-:Y:S04]  /*bc4a0*/  STL [R1+0x59c], R14 ;  /* 0x00059c0e01007387 */ /* 0x0001e80000100800 */
[----:B------:R1:W-:Y:S01]  /*bc4b0*/  STL.64 [R1+0x5ff0], R6 ;  /* 0x005ff00601007387 */ /* 0x0003e20000100a00 */
[----:B0-----:R-:W-:-:S03]  /*bc4c0*/  IADD3 R14, P1, R17, R7, RZ ;  /* 0x00000007110e7210 */ /* 0x001fc60007f3e0ff */
[----:B-1----:R-:W3:Y:S04]  /*bc4d0*/  LDL.LU R6, [R1+0x15c0] ;  /* 0x0015c00001067983 */ /* 0x002ee80000300800 */
[----:B------:R-:W3:Y:S01]  /*bc4e0*/  LDL.LU R7, [R1+0x15c4] ;  /* 0x0015c40001077983 */ /* 0x000ee20000300800 */
[----:B------:R-:W-:-:S05]  /*bc4f0*/  IMAD.X R15, R18, 0x1, R8, P1 ;  /* 0x00000001120f7824 */ /* 0x000fca00008e0608 */
[----:B------:R0:W-:Y:S04]  /*bc500*/  STL.64 [R1+0x1720], R14 ;  /* 0x0017200e01007387 */ /* 0x0001e80000100a00 */
[----:B------:R-:W2:Y:S01]  /*bc510*/  LDL.LU R22, [R1+0x15a8] ;  /* 0x0015a80001167983 */ /* 0x000ea20000300800 */
[----:B0-----:R-:W-:Y:S02]  /*bc520*/  F2FP.SATFINITE.E4M3.F32.PACK_AB_MERGE_C R15, R28, R25, RZ ;  /* 0x000000191c0f723e */ /* 0x001fe400048070ff */
[----:B------:R-:W-:-:S03]  /*bc530*/  F2FP.SATFINITE.E4M3.F32.PACK_AB_MERGE_C R14, R19, R23, RZ ;  /* 0x00000017130e723e */ /* 0x000fc600048070ff */
[----:B------:R-:W-:Y:S04]  /*bc540*/  STL [R1+0x588], R15 ;  /* 0x0005880f01007387 */ /* 0x000fe80000100800 */
        /* <DEDUP_REMOVED lines=9> */
[----:B----4-:R-:W-:-:S03]  /*bc5e0*/  F2FP.SATFINITE.E4M3.F32.PACK_AB_MERGE_C R3, R24, R3, RZ ;  /* 0x000000031803723e */ /* 0x010fc600048070ff */
[----:B------:R-:W4:Y:S04]  /*bc5f0*/  LDL.LU R23, [R1+0x1598] ;  /* 0x0015980001177983 */ /* 0x000f280000300800 */
[----:B------:R-:W4:Y:S01]  /*bc600*/  LDL.LU R19, [R1+0x159c] ;  /* 0x00159c0001137983 */ /* 0x000f220000300800 */
[----:B---3--:R-:W-:Y:S02]  /*bc610*/  F2FP.SATFINITE.E4M3.F32.PACK_AB_MERGE_C R8, R7, R6, RZ ;  /* 0x000000060708723e */ /* 0x008fe400048070ff */
[----:B------:R-:W-:-:S03]  /*bc620*/  IADD3 R6, P1, R17, R11, RZ ;  /* 0x0000000b11067210 */ /* 0x000fc60007f3e0ff */
[----:B------:R-:W-:Y:S02]  /*bc630*/  STL [R1+0x574], R8 ;  /* 0x0005740801007387 */ /* 0x000fe40000100800 */
[----:B------:R-:W-:Y:S02]  /*bc640*/  IMAD.X R7, R18, 0x1, R12, P1 ;  /* 0x0000000112077824 */ /* 0x000fe400008e060c */
[----:B------:R-:W-:Y:S04]  /*bc650*/  STL.64 [R1+0x5fe0], R10 ;  /* 0x005fe00a01007387 */ /* 0x000fe80000100a00 */
[----:B------:R0:W-:Y:S04]  /*bc660*/  STL [R1+0x56c], R3 ;  /* 0x00056c0301007387 */ /* 0x0001e80000100800 */
[----:B0-----:R-:W3:Y:S04]  /*bc670*/  LDL.LU R3, [R1+0x1580] ;  /* 0x0015800001037983 */ /* 0x001ee80000300800 */
[----:B------:R0:W-:Y:S04]  /*bc680*/  STL.64 [R1+0x1710], R6 ;  /* 0x0017100601007387 */ /* 0x0001e80000100a00 */
[----:B0-----:R-:W3:Y:S01]  /*bc690*/  LDL.LU R6, [R1+0x1584] ;  /* 0x0015840001067983 */ /* 0x001ee20000300800 */
[----:B------:R-:W-:-:S03]  /*bc6a0*/  F2FP.SATFINITE.E4M3.F32.PACK_AB_MERGE_C R8, R27, R26, RZ ;  /* 0x0000001a1b08723e */ /* 0x000fc600048070ff */
[----:B------:R-:W3:Y:S01]  /*bc6b0*/  LDL.LU R7, [R1+0x1588] ;  /* 0x0015880001077983 */ /* 0x000ee20000300800 */
[----:B------:R-:W-:-:S03]  /*bc6c0*/  F2FP.SATFINITE.E4M3.F32.PACK_AB_MERGE_C R4, R5, R4, RZ ;  /* 0x000000040504723e */ /* 0x000fc600048070ff */
[----:B------:R-:W3:Y:S04]  /*bc6d0*/  LDL.LU R24, [R1+0x158c] ;  /* 0x00158c0001187983 */ /* 0x000ee80000300800 */
[----:B------:R-:W3:Y:S04]  /*bc6e0*/  LDL.LU R26, [R1+0x1570] ;  /* 0x00157000011a7983 */ /* 0x000ee80000300800 */
[----:B------:R-:W3:Y:S04]  /*bc6f0*/  LDL.LU R27, [R1+0x1574] ;  /* 0x00157400011b7983 */ /* 0x000ee80000300800 */
[----:B------:R0:W-:Y:S04]  /*bc700*/  STL [R1+0x558], R8 ;  /* 0x0005580801007387 */ /* 0x0001e80000100800 */
[----:B0-----:R-:W3:Y:S04]  /*bc710*/  LDL.LU R8, [R1+0x1578] ;  /* 0x0015780001087983 */ /* 0x001ee80000300800 */
[----:B------:R-:W3:Y:S04]  /*bc720*/  LDL.LU R9, [R1+0x157c] ;  /* 0x00157c0001097983 */ /* 0x000ee80000300800 */
[----:B------:R0:W-:Y:S02]  /*bc730*/  STL [R1+0x560], R4 ;  /* 0x0005600401007387 */ /* 0x0001e40000100800 */
[----:B0-----:R-:W-:-:S05]  /*bc740*/  IADD3 R4, P1, R17, R13, RZ ;  /* 0x0000000d11047210 */ /* 0x001fca0007f3e0ff */
[----:B--2---:R-:W-:-:S05]  /*bc750*/  IMAD.X R5, R18, 0x1, R15, P1 ;  /* 0x0000000112057824 */ /* 0x004fca00008e060f */
[----:B------:R0:W-:Y:S04]  /*bc760*/  STL.64 [R1+0x1708], R4 ;  /* 0x0017080401007387 */ /* 0x0001e80000100a00 */
[----:B------:R-:W2:Y:S04]  /*bc770*/  LDL.LU R10, [R1+0x1560] ;  /* 0x00156000010a7983 */ /* 0x000ea80000300800 */
[----:B------:R-:W2:Y:S01]  /*bc780*/  LDL.LU R11, [R1+0x1564] ;  /* 0x00156400010b7983 */ /* 0x000ea20000300800 */
[----:B0-----:R-:W-:-:S05]  /*bc790*/  F2FP.SATFINITE.E4M3.F32.PACK_AB_MERGE_C R4, R20, R21, RZ ;  /* 0x000000151404723e */ /* 0x001fca00048070ff */
[----:B------:R0:W-:Y:S01]  /*bc7a0*/  STL [R1+0x544], R4 ;  /* 0x0005440401007387 */ /* 0x0001e20000100800 */
[----:B------:R-:W-:-:S03]  /*bc7b0*/  F2FP.SATFINITE.E4M3.F32.PACK_AB_MERGE_C R22, R29, R22, RZ ;  /* 0x000000161d16723e */ /* 0x000fc600048070ff */
[----:B------:R-:W2:Y:S04]  /*bc7c0*/  LDL.LU R21, [R1+0x1568] ;  /* 0x0015680001157983 */ /* 0x000ea80000300800 */
[----:B------:R-:W2:Y:S01]  /*bc7d0*/  LDL.LU R20, [R1+0x156c] ;  /* 0x00156c0001147983 */ /* 0x000ea20000300800 */
[----:B0-----:R-:W-:-:S05]  /*bc7e0*/  IADD3 R4, P1, R17, R14, RZ ;  /* 0x0000000e11047210 */ /* 0x001fca0007f3e0ff */
[----:B------:R-:W-:Y:S01]  /*bc7f0*/  IMAD.X R5, R18, 0x1, R16, P1 ;  /* 0x0000000112057824 */ /* 0x000fe200008e0610 */
[----:B------:R-:W-:Y:S01]  /*bc800*/  F2FP.SATFINITE.E4M3.F32.PACK_AB_MERGE_C R18, R28, R25, RZ ;  /* 0x000000191c12723e */ /* 0x000fe200048070ff */
[----:B------:R-:W-:Y:S01]  /*bc810*/  VIADD R17, R17, UR5 ;  /* 0x0000000511117c36 */ /* 0x000fe20008000000 */
[----:B----4-:R-:W-:Y:S01]  /*bc820*/  F2FP.SATFINITE.E4M3.F32.PACK_AB_MERGE_C R19, R19, R23, RZ ;  /* 0x000000171313723e */ /* 0x010fe200048070ff */
[----:B------:R-:W-:Y:S01]  /*bc830*/  ULDC UR5, c[0x0][0x248] ;  /* 0x0000920000057ab9 */ /* 0x000fe20000000800 */
[----:B------:R0:W-:Y:S04]  /*bc840*/  STL.64 [R1+0x1700], R4 ;  /* 0x0017000401007387 */ /* 0x0001e80000100a00 */
[----:B0-----:R-:W4:Y:S04]  /*bc850*/  LDL.LU.64 R4, [R1+0x6000] ;  /* 0x0060000001047983 */ /* 0x001f280000300a00 */
[----:B------:R-:W2:Y:S04]  /*bc860*/  LDL.LU R25, [R1+0x1558] ;  /* 0x0015580001197983 */ /* 0x000ea80000300800 */
[----:B------:R0:W-:Y:S04]  /*bc870*/  STL [R1+0x540], R22 ;  /* 0x0005401601007387 */ /* 0x0001e80000100800 */
[----:B------:R-:W2:Y:S04]  /*bc880*/  LDL.LU R28, [R1+0x155c] ;  /* 0x00155c00011c7983 */ /* 0x000ea80000300800 */
[----:B------:R1:W-:Y:S01]  /*bc890*/  STL [R1+0x520], R18 ;  /* 0x0005201201007387 */ /* 0x0003e20000100800 */
[----:B0-----:R-:W-:-:S02]  /*bc8a0*/  IADD3 R22, P1, R17, R0, RZ ;  /* 0x0000000011167210 */ /* 0x001fc40007f3e0ff */
[----:B-1----:R-:W-:Y:S01]  /*bc8b0*/  SHF.R.S32.HI R18, RZ, 0x1f, R17 ;  /* 0x0000001fff127819 */ /* 0x002fe20000011411 */
[----:B------:R-:W-:Y:S04]  /*bc8c0*/  STL [R1+0x518], R19 ;  /* 0x0005181301007387 */ /* 0x000fe80000100800 */
[----:B------:R-:W-:-:S05]  /*bc8d0*/  IMAD.X R23, R18, 0x1, R2, P1 ;  /* 0x0000000112177824 */ /* 0x000fca00008e0602 */
[----:B------:R0:W-:Y:S04]  /*bc8e0*/  STL.64 [R1+0x16f8], R22 ;  /* 0x0016f81601007387 */ /* 0x0001e80000100a00 */
[----:B0-----:R-:W2:Y:S04]  /*bc8f0*/  LDL.LU R22, [R1+0x1540] ;  /* 0x0015400001167983 */ /* 0x001ea80000300800 */
[----:B------:R-:W2:Y:S04]  /*bc900*/  LDL.LU R29, [R1+0x1544] ;  /* 0x00154400011d7983 */ /* 0x000ea80000300800 */
[----:B------:R-:W2:Y:S04]  /*bc910*/  LDL.LU R23, [R1+0x1548] ;  /* 0x0015480001177983 */ /* 0x000ea80000300800 */
[----:B------:R-:W2:Y:S01]  /*bc920*/  LDL.LU R19, [R1+0x154c] ;  /* 0x00154c0001137983 */ /* 0x000ea20000300800 */
[----:B---3--:R-:W-:-:S03]  /*bc930*/  F2FP.SATFINITE.E4M3.F32.PACK_AB_MERGE_C R6, R6, R3, RZ ;  /* 0x000000030606723e */ /* 0x008fc600048070ff */
[----:B------:R-:W3:Y:S04]  /*bc940*/  LDL.LU R3, [R1+0x5ff8] ;  /* 0x005ff80001037983 */ /* 0x000ee80000300800 */
[----:B------:R3:W-:Y:S01]  /*bc950*/  STL [R1+0x4f0], R6 ;  /* 0x0004f00601007387 */ /* 0x0007e20000100800 */
[----:B------:R-:W-:-:S05]  /*bc960*/  F2FP.SATFINITE.E4M3.F32.PACK_AB_MERGE_C R24, R24, R7, RZ ;  /* 0x000000071818723e */ /* 0x000fca00048070ff */
[----:B------:R-:W-:Y:S01]  /*bc970*/  STL [R1+0x4fc], R24 ;  /* 0x0004fc1801007387 */ /* 0x000fe20000100800 */
[----:B---3--:R-:W-:-:S05]  /*bc980*/  IADD3 R6, P1, R17, R3, RZ ;  /* 0x0000000311067210 */ /* 0x008fca0007f3e0ff */
[----:B----4-:R-:W-:-:S05]  /*bc990*/  IMAD.X R7, R18, 0x1, R4, P1 ;  /* 0x0000000112077824 */ /* 0x010fca00008e0604 */
[----:B------:R0:W-:Y:S04]  /*bc9a0*/  STL.64 [R1+0x16f0], R6 ;  /* 0x0016f00601007387 */ /* 0x0001e80000100a00 */
[----:B0-----:R-:W3:Y:S01]  /*bc9b0*/  LDL.LU.64 R6, [R1+0x5ff0] ;  /* 0x005ff00001067983 */ /* 0x001ee20000300a00 */
[----:B------:R-:W-:Y:S02]  /*bc9c0*/  F2FP.SATFINITE.E4M3.F32.PACK_AB_MERGE_C R27, R27, R26, RZ ;  /* 0x0000001a1b1b723e */ /* 0x000fe400048070ff */
[----:B------:R-:W-:Y:S01]  /*bc9d0*/  F2FP.SATFINITE.E4M3.F32.PACK_AB_MERGE_C R9, R9, R8, RZ ;  /* 0x000000080909723e */ /* 0x000fe200048070ff */
[----:B------:R-:W4:Y:S01]  /*bc9e0*/  LDL.LU R24, [R1+0x1534] ;  /* 0x0015340001187983 */ /* 0x000f220000300800 */
[----:B------:R-:W-:-:S03]  /*bc9f0*/  IADD3 R8, P1, R17, R5, RZ ;  /* 0x0000000511087210 */ /* 0x000fc60007f3e0ff */
[----:B------:R-:W4:Y:S04]  /*bca00*/  LDL.LU R26, [R1+0x1538] ;  /* 0x00153800011a7983 */ /* 0x000f280000300800 */
[----:B------:R0:W-:Y:S04]  /*bca10*/  STL [R1+0x3a8], R27 ;  /* 0x0003a81b01007387 */ /* 0x0001e80000100800 */
[----:B0-----:R-:W4:Y:S04]  /*bca20*/  LDL.LU R27, [R1+0x153c] ;  /* 0x00153c00011b7983 */ /* 0x001f280000300800 */
[----:B------:R-:W-:Y:S04]  /*bca30*/  STL [R1+0x3c0], R9 ;  /* 0x0003c00901007387 */ /* 0x000fe80000100800 */
[----:B------:R0:W-:Y:S04]  /*bca40*/  STL [R1+0x5fc8], R5 ;  /* 0x005fc80501007387 */ /* 0x0001e80000100800 */
[----:B0-----:R-:W4:Y:S01]  /*bca50*/  LDL.LU R5, [R1+0x1530] ;  /* 0x0015300001057983 */ /* 0x001f220000300800 */
[----:B---3--:R-:W-:-:S05]  /*bca60*/  IMAD.X R9, R18, 0x1, R6, P1 ;  /* 0x0000000112097824 */ /* 0x008fca00008e0606 */
[----:B------:R0:W-:Y:S04]  /*bca70*/  STL.64 [R1+0x16e8], R8 ;  /* 0x0016e80801007387 */ /* 0x0001e80000100a00 */
[----:B0-----:R-:W3:Y:S01]  /*bca80*/  LDL.LU.64 R8, [R1+0x5fe8] ;  /* 0x005fe80001087983 */ /* 0x001ee20000300a00 */
[----:B--2---:R-:W-:Y:S02]  /*bca90*/  F2FP.SATFINITE.E4M3.F32.PACK_AB_MERGE_C R11, R11, R10, RZ ;  /* 0x0000000a0b0b723e */ /* 0x004fe400048070ff */
[----:B------:R-:W-:Y:S02]  /*bcaa0*/  F2FP.SATFINITE.E4M3.F32.PACK_AB_MERGE_C R10, R20, R21, RZ ;  /* 0x00000015140a723e */ /* 0x000fe400048070ff */
[----:B------:R-:W2:Y:S04]  /*bcab0*/  LDL.LU R21, [R1+0x1520] ;  /* 0x0015200001157983 */ /* 0x000ea80000300800 */
[----:B------:R-:W-:Y:S04]  /*bcac0*/  STL [R1+0x324], R11 ;  /* 0x0003240b01007387 */ /* 0x000fe80000100800 */
[----:B------:R-:W2:Y:S04]  /*bcad0*/  LDL.LU R20, [R1+0x1524] ;  /* 0x0015240001147983 */ /* 0x000ea80000300800 */
[----:B------:R0:W-:Y:S04]  /*bcae0*/  STL [R1+0x320], R10 ;  /* 0x0003200a01007387 */ /* 0x0001e80000100800 */
[----:B------:R1:W-:Y:S01]  /*bcaf0*/  STL.64 [R1+0x5fd0], R6 ;  /* 0x005fd00601007387 */ /* 0x0003e20000100a00 */
[----:B0-----:R-:W-:-:S03]  /*bcb00*/  IADD3 R10, P1, R17, R7, RZ ;  /* 0x00000007110a7210 */ /* 0x001fc60007f3e0ff */
[----:B-1----:R-:W4:Y:S04]  /*bcb10*/  LDL.LU R6, [R1+0x1550] ;  /* 0x0015500001067983 */ /* 0x002f280000300800 */
[----:B------:R-:W4:Y:S01]  /*bcb20*/  LDL.LU R7, [R1+0x1554] ;  /* 0x0015540001077983 */ /* 0x000f220000300800 */
[----:B---3--:R-:W-:-:S05]  /*bcb30*/  IMAD.X R11, R18, 0x1, R8, P1 ;  /* 0x00000001120b7824 */ /* 0x008fca00008e0608 */
[----:B------:R0:W-:Y:S04]  /*bcb40*/  STL.64 [R1+0x16e0], R10 ;  /* 0x0016e00a01007387 */ /* 0x0001e80000100a00 */
[----:B0-----:R-:W3:Y:S01]  /*bcb50*/  LDL.LU.64 R10, [R1+0x5fe0] ;  /* 0x005fe000010a7983 */ /* 0x001ee20000300a00 */
[----:B----4-:R-:W-:Y:S02]  /*bcb60*/  F2FP.SATFINITE.E4M3.F32.PACK_AB_MERGE_C R7, R7, R6, RZ ;  /* 0x000000060707723e */ /* 0x010fe400048070ff */
        /* <DEDUP_REMOVED lines=9> */
[----:B---3--:R-:W-:-:S05]  /*bcc00*/  IMAD.X R7, R18, 0x1, R10, P1 ;  /* 0x0000000112077824 */ /* 0x008fca00008e060a */
[----:B------:R0:W-:Y:S02]  /*bcc10*/  STL.64 [R1+0x16d8], R6 ;  /* 0x0016d80601007387 */ /* 0x0001e40000100a00 */
[----:B0-----:R-:W-:Y:S02]  /*bcc20*/  F2FP.SATFINITE.E4M3.F32.PACK_AB_MERGE_C R7, R29, R22, RZ ;  /* 0x000000161d07723e */ /* 0x001fe400048070ff */
[----:B------:R-:W-:Y:S01]  /*bcc30*/  F2FP.SATFINITE.E4M3.F32.PACK_AB_MERGE_C R6, R19, R23, RZ ;  /* 0x000000171306723e */ /* 0x000fe200048070ff */
[----:B------:R-:W3:Y:S04]  /*bcc40*/  LDL.LU R22, [R1+0x918] ;  /* 0x0009180001167983 */ /* 0x000ee80000300800 */
[----:B------:R-:W-:Y:S04]  /*bcc50*/  STL [R1+0x170], R7 ;  /* 0x0001700701007387 */ /* 0x000fe80000100800 */
[----:B------:R-:W3:Y:S04]  /*bcc60*/  LDL.LU R29, [R1+0x91c] ;  /* 0x00091c00011d7983 */ /* 0x000ee80000300800 */
[----:B------:R0:W-:Y:S02]  /*bcc70*/  STL [R1+0x2d8], R6 ;  /* 0x0002d80601007387 */ /* 0x0001e40000100800 */
[----:B0-----:R-:W-:-:S02]  /*bcc80*/  IADD3 R6, P1, R17, R11, RZ ;  /* 0x0000000b11067210 */ /* 0x001fc40007f3e0ff */
[----:B------:R-:W-:Y:S03]  /*bcc90*/  STL.64 [R1+0x5fc0], R10 ;  /* 0x005fc00a01007387 */ /* 0x000fe60000100a00 */
[----:B------:R-:W-:Y:S01]  /*bcca0*/  IMAD.X R7, R18, 0x1, R12, P1 ;  /* 0x0000000112077824 */ /* 0x000fe200008e060c */
[----:B------:R-:W3:Y:S04]  /*bccb0*/  LDL.LU R23, [R1+0x1510] ;  /* 0x0015100001177983 */ /* 0x000ee80000300800 */
[----:B------:R-:W3:Y:S04]  /*bccc0*/  LDL.LU R19, [R1+0x1514] ;  /* 0x0015140001137983 */ /* 0x000ee80000300800 */
[----:B------:R0:W-:Y:S02]  /*bccd0*/  STL.64 [R1+0x16d0], R6 ;  /* 0x0016d00601007387 */ /* 0x0001e40000100a00 */
[----:B0-----:R-:W-:-:S02]  /*bcce0*/  F2FP.SATFINITE.E4M3.F32.PACK_AB_MERGE_C R7, R24, R5, RZ ;  /* 0x000000051807723e */ /* 0x001fc400048070ff */
[----:B------:R-:W3:Y:S04]  /*bccf0*/  LDL.LU R6, [R1+0x1518] ;  /* 0x0015180001067983 */ /* 0x000ee80000300800 */
[----:B------:R0:W-:Y:S01]  /*bcd00*/  STL [R1+0x164], R7 ;  /* 0x0001640701007387 */ /* 0x0001e20000100800 */
[----:B------:R-:W-:-:S03]  /*bcd10*/  F2FP.SATFINITE.E4M3.F32.PACK_AB_MERGE_C R5, R27, R26, RZ ;  /* 0x0000001a1b05723e */ /* 0x000fc600048070ff */
[----:B0-----:R-:W3:Y:S04]  /*bcd20*/  LDL.LU R7, [R1+0x151c] ;  /* 0x00151c0001077983 */ /* 0x001ee80000300800 */
[----:B------:R0:W-:Y:S04]  /*bcd30*/  STL [R1+0x168], R5 ;  /* 0x0001680501007387 */ /* 0x0001e80000100800 */
[----:B0-----:R-:W3:Y:S04]  /*bcd40*/  LDL.LU R5, [R1+0x1500] ;  /* 0x0015000001057983 */ /* 0x001ee80000300800 */
[----:B------:R-:W3:Y:S01]  /*bcd50*/  LDL.LU R10, [R1+0x1504] ;  /* 0x00150400010a7983 */ /* 0x000ee20000300800 */
[----:B------:R-:W-:-:S03]  /*bcd60*/  IADD3 R26, P1, R17, R13, RZ ;  /* 0x0000000d111a7210 */ /* 0x000fc60007f3e0ff */
[----:B------:R-:W3:Y:S02]  /*bcd70*/  LDL.LU R11, [R1+0x1508] ;  /* 0x00150800010b7983 */ /* 0x000ee40000300800 */
[----:B------:R-:W-:Y:S02]  /*bcd80*/  IMAD.X R27, R18, 0x1, R15, P1 ;  /* 0x00000001121b7824 */ /* 0x000fe400008e060f */
[----:B------:R-:W3:Y:S01]  /*bcd90*/  LDL.LU R24, [R1+0x150c] ;  /* 0x00150c0001187983 */ /* 0x000ee20000300800 */
[----:B--2---:R-:W-:-:S03]  /*bcda0*/  F2FP.SATFINITE.E4M3.F32.PACK_AB_MERGE_C R20, R20, R21, RZ ;  /* 0x000000151414723e */ /* 0x004fc600048070ff */
[----:B------:R0:W-:Y:S01]  /*bcdb0*/  STL.64 [R1+0x5fb8], R12 ;  /* 0x005fb80c01007387 */ /* 0x0001e20000100a00 */
[----:B----4-:R-:W-:-:S03]  /*bcdc0*/  F2FP.SATFINITE.E4M3.F32.PACK_AB_MERGE_C R9, R9, R8, RZ ;  /* 0x000000080909723e */ /* 0x010fc600048070ff */
[----:B------:R1:W-:Y:S01]  /*bcdd0*/  STL.64 [R1+0x16c8], R26 ;  /* 0x0016c81a01007387 */ /* 0x0003e20000100a00 */
[----:B0-----:R-:W-:-:S03]  /*bcde0*/  IADD3 R12, P1, R17, R14, RZ ;  /* 0x0000000e110c7210 */ /* 0x001fc60007f3e0ff */
[----:B------:R0:W-:Y:S02]  /*bcdf0*/  STL [R1+0x160], R20 ;  /* 0x0001601401007387 */ /* 0x0001e40000100800 */
[----:B------:R-:W-:Y:S02]  /*bce00*/  IMAD.X R13, R18, 0x1, R16, P1 ;  /* 0x00000001120d7824 */ /* 0x000fe400008e0610 */
[----:B-1----:R-:W2:Y:S01]  /*bce10*/  LDL.LU R26, [R1+0x14f0] ;  /* 0x0014f000011a7983 */ /* 0x002ea20000300800 */
[----:B------:R-:W-:-:S03]  /*bce20*/  F2FP.SATFINITE.E4M3.F32.PACK_AB_MERGE_C R8, R28, R25, RZ ;  /* 0x000000191c08723e */ /* 0x000fc600048070ff */
[----:B------:R-:W2:Y:S01]  /*bce30*/  LDL.LU R27, [R1+0x14f4] ;  /* 0x0014f400011b7983 */ /* 0x000ea20000300800 */
[----:B------:R-:W-:Y:S01]  /*bce40*/  VIADD R17, R17, UR5 ;  /* 0x0000000511117c36 */ /* 0x000fe20008000000 */
[----:B------:R-:W-:Y:S02]  /*bce50*/  ULDC UR5, c[0x0][0x248] ;  /* 0x0000920000057ab9 */ /* 0x000fe40000000800 */
[----:B------:R-:W4:Y:S04]  /*bce60*/  LDL.LU R21, [R1+0x14f8] ;  /* 0x0014f80001157983 */ /* 0x000f280000300800 */
[----:B------:R1:W-:Y:S04]  /*bce70*/  STL.64 [R1+0x16c0], R12 ;  /* 0x0016c00c01007387 */ /* 0x0003e80000100a00 */
[----:B0-----:R-:W4:Y:S01]  /*bce80*/  LDL.LU R20, [R1+0x14fc] ;  /* 0x0014fc0001147983 */ /* 0x001f220000300800 */
[----:B------:R-:W-:-:S03]  /*bce90*/  SHF.R.S32.HI R18, RZ, 0x1f, R17 ;  /* 0x0000001fff127819 */ /* 0x000fc60000011411 */
[----:B-1----:R-:W4:Y:S04]  /*bcea0*/  LDL.LU R12, [R1+0x14e0] ;  /* 0x0014e000010c7983 */ /* 0x002f280000300800 */
[----:B------:R-:W-:Y:S04]  /*bceb0*/  STL [R1+0x158], R9 ;  /* 0x0001580901007387 */ /* 0x000fe80000100800 */
[----:B------:R-:W4:Y:S04]  /*bcec0*/  LDL.LU R13, [R1+0x14e4] ;  /* 0x0014e400010d7983 */ /* 0x000f280000300800 */
[----:B------:R0:W-:Y:S04]  /*bced0*/  STL [R1+0x14c], R8 ;  /* 0x00014c0801007387 */ /* 0x0001e80000100800 */
[----:B------:R-:W4:Y:S04]  /*bcee0*/  LDL.LU R25, [R1+0x14e8] ;  /* 0x0014e80001197983 */ /* 0x000f280000300800 */
[----:B------:R-:W4:Y:S01]  /*bcef0*/  LDL.LU R28, [R1+0x14ec] ;  /* 0x0014ec00011c7983 */ /* 0x000f220000300800 */
[----:B0-----:R-:W-:-:S05]  /*bcf00*/  IADD3 R8, P1, R17, R0, RZ ;  /* 0x0000000011087210 */ /* 0x001fca0007f3e0ff */
[----:B------:R-:W-:Y:S01]  /*bcf10*/  IMAD.X R9, R18, 0x1, R2, P1 ;  /* 0x0000000112097824 */ /* 0x000fe200008e0602 */
[----:B---3--:R-:W-:-:S05]  /*bcf20*/  F2FP.SATFINITE.E4M3.F32.PACK_AB_MERGE_C R22, R29, R22, RZ ;  /* 0x000000161d16723e */ /* 0x008fca00048070ff */
[----:B------:R-:W-:Y:S04]  /*bcf30*/  STL [R1+0x150], R22 ;  /* 0x0001501601007387 */ /* 0x000fe80000100800 */
[----:B------:R0:W-:Y:S04]  /*bcf40*/  STL.64 [R1+0x16b8], R8 ;  /* 0x0016b80801007387 */ /* 0x0001e80000100a00 */
[----:B0-----:R-:W3:Y:S01]  /*bcf50*/  LDL.LU.64 R8, [R1+0x5fd8] ;  /* 0x005fd80001087983 */ /* 0x001ee20000300a00 */
[----:B------:R-:W-:-:S03]  /*bcf60*/  F2FP.SATFINITE.E4M3.F32.PACK_AB_MERGE_C R19, R19, R23, RZ ;  /* 0x000000171313723e */ /* 0x000fc600048070ff */
[----:B------:R-:W3:Y:S04]  /*bcf70*/  LDL.LU R22, [R1+0x14d0] ;  /* 0x0014d00001167983 */ /* 0x000ee80000300800 */
[----:B------:R-:W3:Y:S04]  /*bcf80*/  LDL.LU R29, [R1+0x14d4] ;  /* 0x0014d400011d7983 */ /* 0x000ee80000300800 */
[----:B------:R0:W-:Y:S04]  /*bcf90*/  STL [R1+0x1f28], R19 ;  /* 0x001f281301007387 */ /* 0x0001e80000100800 */
[----:B------:R-:W3:Y:S04]  /*bcfa0*/  LDL.LU R23, [R1+0x14d8] ;  /* 0x0014d80001177983 */ /* 0x000ee80000300800 */
[----:B0-----:R-:W3:Y:S01]  /*bcfb0*/  LDL.LU R19, [R1+0x14dc] ;  /* 0x0014dc0001137983 */ /* 0x001ee20000300800 */
[----:B------:R-:W-:-:S02]  /*bcfc0*/  F2FP.SATFINITE.E4M3.F32.PACK_AB_MERGE_C R7, R7, R6, RZ ;  /* 0x000000060707723e */ /* 0x000fc400048070ff */
[----:B------:R-:W-:-:S03]  /*bcfd0*/  IADD3 R6, P1, R17, R3, RZ ;  /* 0x0000000311067210 */ /* 0x000fc60007f3e0ff */
[----:B------:R0:W-:Y:S02]  /*bcfe0*/  STL [R1+0x1f58], R7 ;  /* 0x001f580701007387 */ /* 0x0001e40000100800 */
[----:B0-----:R-:W-:Y:S01]  /*bcff0*/  IMAD.X R7, R18, 0x1, R4, P1 ;  /* 0x0000000112077824 */ /* 0x001fe200008e0604 */
[----:B------:R-:W-:-:S04]  /*bd000*/  F2FP.SATFINITE.E4M3.F32.PACK_AB_MERGE_C R10, R10, R5, RZ ;  /* 0x000000050a0a723e */ /* 0x000fc800048070ff */
[----:B------:R0:W-:Y:S04]  /*bd010*/  STL.64 [R1+0x16b0], R6 ;  /* 0x0016b00601007387 */ /* 0x0001e80000100a00 */
[----:B0-----:R-:W2:Y:S04]  /*bd020*/  LDL.LU.64 R6, [R1+0x5fd0] ;  /* 0x005fd00001067983 */ /* 0x001ea80000300a00 */
[----:B------:R-:W4:Y:S01]  /*bd030*/  LDL.LU R5, [R1+0x5fc8] ;  /* 0x005fc80001057983 */ /* 0x000f220000300800 */
[----:B------:R-:W-:-:S03]  /*bd040*/  F2FP.SATFINITE.E4M3.F32.PACK_AB_MERGE_C R24, R24, R11, RZ ;  /* 0x0000000b1818723e */ /* 0x000fc600048070ff */
[----:B------:R4:W-:Y:S02]  /*bd050*/  STL [R1+0x1e9c], R10 ;  /* 0x001e9c0a01007387 */ /* 0x0009e40000100800 */
[----:B----4-:R-:W-:Y:S02]  /*bd060*/  IADD3 R10, P1, R17, R5, RZ ;  /* 0x00000005110a7210 */ /* 0x010fe40007f3e0ff */
[----:B------:R0:W-:Y:S03]  /*bd070*/  STL [R1+0x5fa8], R5 ;  /* 0x005fa80501007387 */ /* 0x0001e60000100800 */
[----:B--2---:R-:W-:Y:S01]  /*bd080*/  IMAD.X R11, R18, 0x1, R6, P1 ;  /* 0x00000001120b7824 */ /* 0x004fe200008e0606 */
[----:B------:R1:W-:Y:S04]  /*bd090*/  STL [R1+0x1eac], R24 ;  /* 0x001eac1801007387 */ /* 0x0003e80000100800 */
[----:B0-----:R-:W2:Y:S04]  /*bd0a0*/  LDL.LU R5, [R1+0x14b0] ;  /* 0x0014b00001057983 */ /* 0x001ea80000300800 */
[----:B-1----:R-:W2:Y:S04]  /*bd0b0*/  LDL.LU R24, [R1+0x14b4] ;  /* 0x0014b40001187983 */ /* 0x002ea80000300800 */
[----:B------:R0:W-:Y:S04]  /*bd0c0*/  STL [R1+0x5fac], R6 ;  /* 0x005fac0601007387 */ /* 0x0001e80000100800 */
[----:B------:R1:W-:Y:S04]  /*bd0d0*/  STL.64 [R1+0x16a8], R10 ;  /* 0x0016a80a01007387 */ /* 0x0003e80000100a00 */
[----:B0-----:R-:W4:Y:S01]  /*bd0e0*/  LDL.LU R6, [R1+0x14cc] ;  /* 0x0014cc0001067983 */ /* 0x001f220000300800 */
[----:B-1----:R-:W-:-:S02]  /*bd0f0*/  F2FP.SATFINITE.E4M3.F32.PACK_AB_MERGE_C R11, R27, R26, RZ ;  /* 0x0000001a1b0b723e */ /* 0x002fc400048070ff */
[----:B------:R-:W-:Y:S01]  /*bd100*/  F2FP.SATFINITE.E4M3.F32.PACK_AB_MERGE_C R10, R20, R21, RZ ;  /* 0x00000015140a723e */ /* 0x000fe200048070ff */
[----:B------:R-:W2:Y:S04]  /*bd110*/  LDL.LU R26, [R1+0x14b8] ;  /* 0x0014b800011a7983 */ /* 0x000ea80000300800 */
[----:B------:R-:W-:Y:S04]  /*bd120*/  STL [R1+0x1d7c], R11 ;  /* 0x001d7c0b01007387 */ /* 0x000fe80000100800 */
[----:B------:R-:W2:Y:S04]  /*bd130*/  LDL.LU R27, [R1+0x14bc] ;  /* 0x0014bc00011b7983 */ /* 0x000ea80000300800 */
[----:B------:R0:W-:Y:S04]  /*bd140*/  STL [R1+0x1dbc], R10 ;  /* 0x001dbc0a01007387 */ /* 0x0001e80000100800 */
[----:B------:R-:W2:Y:S04]  /*bd150*/  LDL.LU R21, [R1+0x14a0] ;  /* 0x0014a00001157983 */ /* 0x000ea80000300800 */
[----:B------:R-:W2:Y:S01]  /*bd160*/  LDL.LU R20, [R1+0x14a4] ;  /* 0x0014a40001147983 */ /* 0x000ea20000300800 */
[----:B0-----:R-:W-:-:S05]  /*bd170*/  IADD3 R10, P1, R17, R7, RZ ;  /* 0x00000007110a7210 */ /* 0x001fca0007f3e0ff */
[----:B---3--:R-:W-:-:S05]  /*bd180*/  IMAD.X R11, R18, 0x1, R8, P1 ;  /* 0x00000001120b7824 */ /* 0x008fca00008e0608 */
[----:B------:R0:W-:Y:S04]  /*bd190*/  STL.64 [R1+0x16a0], R10 ;  /* 0x0016a00a01007387 */ /* 0x0001e80000100a00 */
[----:B0-----:R-:W3:Y:S01]  /*bd1a0*/  LDL.LU.64 R10, [R1+0x5fc0] ;  /* 0x005fc000010a7983 */ /* 0x001ee20000300a00 */
[----:B------:R-:W-:Y:S02]  /*bd1b0*/  F2FP.SATFINITE.E4M3.F32.PACK_AB_MERGE_C R13, R13, R12, RZ ;  /* 0x0000000c0d0d723e */ /* 0x000fe400048070ff */
[----:B------:R-:W-:Y:S02]  /*bd1c0*/  IADD3 R12, P1, R17, R9, RZ ;  /* 0x00000009110c7210 */ /* 0x000fe40007f3e0ff */
[----:B------:R-:W-:Y:S01]  /*bd1d0*/  F2FP.SATFINITE.E4M3.F32.PACK_AB_MERGE_C R25, R28, R25, RZ ;  /* 0x000000191c19723e */ /* 0x000fe200048070ff */
[----:B------:R-:W-:Y:S04]  /*bd1e0*/  STL [R1+0x1cb8], R13 ;  /* 0x001cb80d01007387 */ /* 0x000fe80000100800 */
[----:B------:R0:W-:Y:S04]  /*bd1f0*/  STL.64 [R1+0x5fa0], R8 ;  /* 0x005fa00801007387 */ /* 0x0001e80000100a00 */
[----:B------:R-:W-:Y:S01]  /*bd200*/  STL [R1+0x1d08], R25 ;  /* 0x001d081901007387 */ /* 0x000fe20000100800 */
[----:B------:R-:W-:-:S03]  /*bd210*/  F2FP.SATFINITE.E4M3.F32.PACK_AB_MERGE_C R29, R29, R22, RZ ;  /* 0x000000161d1d723e */ /* 0x000fc600048070ff */
[----:B0-----:R-:W2:Y:S04]  /*bd220*/  LDL.LU R8, [R1+0x14c4] ;  /* 0x0014c40001087983 */ /* 0x001ea80000300800 */
[----:B------:R-:W4:Y:S01]  /*bd230*/  LDL.LU R9, [R1+0x14c8] ;  /* 0x0014c80001097983 */ /* 0x000f220000300800 */
[----:B------:R-:W-:Y:S01]  /*bd240*/  F2FP.SATFINITE.E4M3.F32.PACK_AB_MERGE_C R19, R19, R23, RZ ;  /* 0x000000171313723e */ /* 0x000fe200048070ff */
[----:B---3--:R-:W-:-:S05]  /*bd250*/  IMAD.X R13, R18, 0x1, R10, P1 ;  /* 0x00000001120d7824 */ /* 0x008fca00008e060a */
[----:B------:R0:W-:Y:S01]  /*bd260*/  STL.64 [R1+0x1698], R12 ;  /* 0x0016980c01007387 */ /* 0x0001e20000100a00 */
[----:B------:R-:W-:-:S03]  /*bd270*/  IADD3 R22, P1, R17, R11, RZ ;  /* 0x0000000b11167210 */ /* 0x000fc60007f3e0ff */
[----:B0-----:R-:W3:Y:S04]  /*bd280*/  LDL.LU.64 R12, [R1+0x5fb8] ;  /* 0x005fb800010c7983 */ /* 0x001ee80000300a00 */
[----:B------:R-:W2:Y:S04]  /*bd290*/  LDL.LU R25, [R1+0x14a8] ;  /* 0x0014a80001197983 */ /* 0x000ea80000300800 */
[----:B------:R-:W2:Y:S04]  /*bd2a0*/  LDL.LU R28, [R1+0x14ac] ;  /* 0x0014ac00011c7983 */ /* 0x000ea80000300800 */
[----:B------:R-:W-:Y:S04]  /*bd2b0*/  STL [R1+0x1bbc], R29 ;  /* 0x001bbc1d01007387 */ /* 0x000fe80000100800 */
[----:B------:R0:W-:Y:S04]  /*bd2c0*/  STL.64 [R1+0x5f98], R10 ;  /* 0x005f980a01007387 */ /* 0x0001e80000100a00 */
[----:B------:R-:W-:Y:S04]  /*bd2d0*/  STL [R1+0x1bc8], R19 ;  /* 0x001bc81301007387 */ /* 0x000fe80000100800 */
[----:B0-----:R-:W2:Y:S01]  /*bd2e0*/  LDL.LU R11, [R1+0x14c0] ;  /* 0x0014c000010b7983 */ /* 0x001ea20000300800 */
[----:B----4-:R-:W-:Y:S01]  /*bd2f0*/  F2FP.SATFINITE.E4M3.F32.PACK_AB_MERGE_C R6, R6, R9, RZ ;  /* 0x000000090606723e */ /* 0x010fe200048070ff */
[----:B---3--:R-:W-:-:S05]  /*bd300*/  IMAD.X R23, R18, 0x1, R12, P1 ;  /* 0x0000000112177824 */ /* 0x008fca00008e060c */
[----:B------:R0:W-:Y:S04]  /*bd310*/  STL.64 [R1+0x1690], R22 ;  /* 0x0016901601007387 */ /* 0x0001e80000100a00 */
[----:B0-----:R-:W3:Y:S04]  /*bd320*/  LDL.LU R22, [R1+0x1490] ;  /* 0x0014900001167983 */ /* 0x001ee80000300800 */
[----:B------:R-:W3:Y:S04]  /*bd330*/  LDL.LU R29, [R1+0x1494] ;  /* 0x00149400011d7983 */ /* 0x000ee80000300800 */
[----:B------:R-:W4:Y:S01]  /*bd340*/  LDL.LU R23, [R1+0x1498] ;  /* 0x0014980001177983 */ /* 0x000f220000300800 */
[----:B--2---:R-:W-:-:S03]  /*bd350*/  F2FP.SATFINITE.E4M3.F32.PACK_AB_MERGE_C R10, R8, R11, RZ ;  /* 0x0000000b080a723e */ /* 0x004fc600048070ff */
[----:B------:R-:W4:Y:S01]  /*bd360*/  LDL.LU R19, [R1+0x149c] ;  /* 0x00149c0001137983 */ /* 0x000f220000300800 */
[----:B------:R-:W-:-:S03]  /*bd370*/  IADD3 R8, P1, R17, R13, RZ ;  /* 0x0000000d11087210 */ /* 0x000fc60007f3e0ff */
[----:B------:R-:W-:Y:S02]  /*bd380*/  STL [R1+0x19ac], R10 ;  /* 0x0019ac0a01007387 */ /* 0x000fe40000100800 */
[----:B------:R-:W-:Y:S02]  /*bd390*/  IMAD.X R9, R18, 0x1, R15, P1 ;  /* 0x0000000112097824 */ /* 0x000fe400008e060f */
[----:B------:R-:W-:Y:S04]  /*bd3a0*/  STL.64 [R1+0x5fb0], R12 ;  /* 0x005fb00c01007387 */ /* 0x000fe80000100a00 */
[----:B------:R0:W-:Y:S04]  /*bd3b0*/  STL [R1+0x19b8], R6 ;  /* 0x0019b80601007387 */ /* 0x0001e80000100800 */
[----:B------:R1:W-:Y:S04]  /*bd3c0*/  STL.64 [R1+0x1688], R8 ;  /* 0x0016880801007387 */ /* 0x0003e80000100a00 */
[----:B0-----:R-:W2:Y:S01]  /*bd3d0*/  LDL.LU R6, [R1+0x1480] ;  /* 0x0014800001067983 */ /* 0x001ea20000300800 */
[----:B-1----:R-:W-:-:S03]  /*bd3e0*/  F2FP.SATFINITE.E4M3.F32.PACK_AB_MERGE_C R8, R24, R5, RZ ;  /* 0x000000051808723e */ /* 0x002fc600048070ff */
[----:B------:R-:W2:Y:S01]  /*bd3f0*/  LDL.LU R5, [R1+0x1484] ;  /* 0x0014840001057983 */ /* 0x000ea20000300800 */
[----:B------:R-:W-:-:S03]  /*bd400*/  IADD3 R10, P1, R17, R14, RZ ;  /* 0x0000000e110a7210 */ /* 0x000fc60007f3e0ff */
[----:B------:R0:W-:Y:S02]  /*bd410*/  STL [R1+0x197c], R8 ;  /* 0x00197c0801007387 */ /* 0x0001e40000100800 */
[----:B------:R-:W-:Y:S01]  /*bd420*/  IMAD.X R11, R18, 0x1, R16, P1 ;  /* 0x00000001120b7824 */ /* 0x000fe200008e0610 */
[----:B------:R-:W-:Y:S01]  /*bd430*/  F2FP.SATFINITE.E4M3.F32.PACK_AB_MERGE_C R12, R20, R21, RZ ;  /* 0x00000015140c723e */ /* 0x000fe200048070ff */
[----:B0-----:R-:W2:Y:S04]  /*bd440*/  LDL.LU R8, [R1+0x1488] ;  /* 0x0014880001087983 */ /* 0x001ea80000300800 */
[----:B------:R-:W2:Y:S04]  /*bd450*/  LDL.LU R9, [R1+0x148c] ;  /* 0x00148c0001097983 */ /* 0x000ea80000300800 */
[----:B------:R0:W-:Y:S01]  /*bd460*/  STL.64 [R1+0x1680], R10 ;  /* 0x0016800a01007387 */ /* 0x0001e20000100a00 */
[----:B------:R-:W-:Y:S01]  /*bd470*/  VIADD R17, R17, UR5 ;  /* 0x0000000511117c36 */ /* 0x000fe20008000000 */
[----:B------:R-:W-:Y:S01]  /*bd480*/  ULDC UR5, c[0x0][0x248] ;  /* 0x0000920000057ab9 */ /* 0x000fe20000000800 */
[----:B0-----:R-:W-:Y:S01]  /*bd490*/  F2FP.SATFINITE.E4M3.F32.PACK_AB_MERGE_C R11, R27, R26, RZ ;  /* 0x0000001a1b0b723e */ /* 0x001fe200048070ff */
[----:B------:R-:W2:Y:S04]  /*bd4a0*/  LDL.LU R10, [R1+0x1478] ;  /* 0x00147800010a7983 */ /* 0x000ea80000300800 */
[----:B------:R0:W-:Y:S01]  /*bd4b0*/  STL [R1+0x1988], R11 ;  /* 0x0019880b01007387 */ /* 0x0001e20000100800 */
[----:B------:R-:W-:-:S03]  /*bd4c0*/  SHF.R.S32.HI R18, RZ, 0x1f, R17 ;  /* 0x0000001fff127819 */ /* 0x000fc60000011411 */
[----:B0-----:R-:W2:Y:S04]  /*bd4d0*/  LDL.LU R11, [R1+0x147c] ;  /* 0x00147c00010b7983 */ /* 0x001ea80000300800 */
[----:B------:R0:W-:Y:S04]  /*bd4e0*/  STL [R1+0x1938], R12 ;  /* 0x0019380c01007387 */ /* 0x0001e80000100800 */
[----:B------:R-:W2:Y:S04]  /*bd4f0*/  LDL.LU R24, [R1+0x1464] ;  /* 0x0014640001187983 */ /* 0x000ea80000300800 */
[----:B------:R-:W2:Y:S01]  /*bd500*/  LDL.LU R21, [R1+0x1468] ;  /* 0x0014680001157983 */ /* 0x000ea20000300800 */
[----:B0-----:R-:W-:-:S03]  /*bd510*/  F2FP.SATFINITE.E4M3.F32.PACK_AB_MERGE_C R12, R28, R25, RZ ;  /* 0x000000191c0c723e */ /* 0x001fc600048070ff */
[----:B------:R-:W2:Y:S04]  /*bd520*/  LDL.LU R20, [R1+0x146c] ;  /* 0x00146c0001147983 */ /* 0x000ea80000300800 */
[----:B------:R-:W2:Y:S04]  /*bd530*/  LDL.LU R26, [R1+0x1450] ;  /* 0x00145000011a7983 */ /* 0x000ea80000300800 */
[----:B------:R-:W2:Y:S04]  /*bd540*/  LDL.LU R27, [R1+0x1454] ;  /* 0x00145400011b7983 */ /* 0x000ea80000300800 */
[----:B------:R0:W-:Y:S04]  /*bd550*/  STL [R1+0x193c], R12 ;  /* 0x00193c0c01007387 */ /* 0x0001e80000100800 */
[----:B------:R-:W2:Y:S04]  /*bd560*/  LDL.LU R25, [R1+0x1458] ;  /* 0x0014580001197983 */ /* 0x000ea80000300800 */
[----:B------:R-:W2:Y:S01]  /*bd570*/  LDL.LU R28, [R1+0x145c] ;  /* 0x00145c00011c7983 */ /* 0x000ea20000300800 */
[----:B0-----:R-:W-:-:S05]  /*bd580*/  IADD3 R12, P1, R17, R0, RZ ;  /* 0x00000000110c7210 */ /* 0x001fca0007f3e0ff */
[----:B------:R-:W-:-:S05]  /*bd590*/  IMAD.X R13, R18, 0x1, R2, P1 ;  /* 0x00000001120d7824 */ /* 0x000fca00008e0602 */
[----:B------:R3:W-:Y:S02]  /*bd5a0*/  STL.64 [R1+0x1678], R12 ;  /* 0x0016780c01007387 */ /* 0x0007e40000100a00 */
[----:B---3--:R-:W-:Y:S02]  /*bd5b0*/  F2FP.SATFINITE.E4M3.F32.PACK_AB_MERGE_C R13, R29, R22, RZ ;  /* 0x000000161d0d723e */ /* 0x008fe400048070ff */
[----:B------:R-:W3:Y:S01]  /*bd5c0*/  LDL.LU R22, [R1+0x1440] ;  /* 0x0014400001167983 */ /* 0x000ee20000300800 */
[----:B----4-:R-:W-:-:S03]  /*bd5d0*/  F2FP.SATFINITE.E4M3.F32.PACK_AB_MERGE_C R12, R19, R23, RZ ;  /* 0x00000017130c723e */ /* 0x010fc600048070ff */
        /* <DEDUP_REMOVED lines=10> */
[----:B------:R-:W3:Y:S04]  /*bd680*/  LDL.LU R3, [R1+0x1460] ;  /* 0x0014600001037983 */ /* 0x000ee80000300800 */
        /* <DEDUP_REMOVED lines=8> */
[----:B------:R0:W-:Y:S02]  /*bd710*/  STL [R1+0x5f78], R5 ;  /* 0x005f780501007387 */ /* 0x0001e40000100800 */
[----:B--2---:R-:W-:Y:S02]  /*bd720*/  IMAD.X R9, R18, 0x1, R6, P1 ;  /* 0x0000000112097824 */ /* 0x004fe400008e0606 */
[----:B0-----:R-:W2:Y:S04]  /*bd730*/  LDL.LU R5, [R1+0x1470] ;  /* 0x0014700001057983 */ /* 0x001ea80000300800 */
[----:B------:R0:W-:Y:S04]  /*bd740*/  STL.64 [R1+0x1668], R8 ;  /* 0x0016680801007387 */ /* 0x0001e80000100a00 */
[----:B0-----:R-:W3:Y:S04]  /*bd750*/  LDL.LU.64 R8, [R1+0x5fa0] ;  /* 0x005fa00001087983 */ /* 0x001ee80000300a00 */
[----:B------:R-:W-:Y:S01]  /*bd760*/  STL [R1+0x5f7c], R6 ;  /* 0x005f7c0601007387 */ /* 0x000fe20000100800 */
[----:B--2---:R-:W-:-:S02]  /*bd770*/  F2FP.SATFINITE.E4M3.F32.PACK_AB_MERGE_C R5, R2, R5, RZ ;  /* 0x000000050205723e */ /* 0x004fc400048070ff */
[----:B------:R-:W-:Y:S02]  /*bd780*/  F2FP.SATFINITE.E4M3.F32.PACK_AB_MERGE_C R2, R11, R10, RZ ;  /* 0x0000000a0b02723e */ /* 0x000fe400048070ff */
[----:B------:R-:W-:Y:S01]  /*bd790*/  IADD3 R10, P1, R17, R7, RZ ;  /* 0x00000007110a7210 */ /* 0x000fe20007f3e0ff */
[----:B------:R-:W-:Y:S04]  /*bd7a0*/  STL [R1+0x910], R5 ;  /* 0x0009100501007387 */ /* 0x000fe80000100800 */
[----:B------:R-:W-:Y:S01]  /*bd7b0*/  STL [R1+0x914], R2 ;  /* 0x0009140201007387 */ /* 0x000fe20000100800 */
[----:B---3--:R-:W-:-:S05]  /*bd7c0*/  IMAD.X R11, R18, 0x1, R8, P1 ;  /* 0x00000001120b7824 */ /* 0x008fca00008e0608 */
[----:B------:R0:W-:Y:S04]  /*bd7d0*/  STL.64 [R1+0x1660], R10 ;  /* 0x0016600a01007387 */ /* 0x0001e80000100a00 */
[----:B0-----:R-:W2:Y:S01]  /*bd7e0*/  LDL.LU.64 R10, [R1+0x5f98] ;  /* 0x005f9800010a7983 */ /* 0x001ea20000300a00 */
[----:B------:R-:W-:Y:S02]  /*bd7f0*/  F2FP.SATFINITE.E4M3.F32.PACK_AB_MERGE_C R6, R24, R3, RZ ;  /* 0x000000031806723e */ /* 0x000fe400048070ff */
[----:B------:R-:W-:Y:S02]  /*bd800*/  IADD3 R2, P1, R17, R9, RZ ;  /* 0x0000000911027210 */ /* 0x000fe40007f3e0ff */
[----:B------:R-:W-:Y:S01]  /*bd810*/  F2FP.SATFINITE.E4M3.F32.PACK_AB_MERGE_C R5, R20, R21, RZ ;  /* 0x000000151405723e */ /* 0x000fe200048070ff */
[----:B------:R-:W-:Y:S04]  /*bd820*/  STL [R1+0x778], R6 ;  /* 0x0007780601007387 */ /* 0x000fe80000100800 */
[----:B------:R-:W-:Y:S04]  /*bd830*/  STL [R1+0x5f60], R9 ;  /* 0x005f600901007387 */ /* 0x000fe80000100800 */
[----:B------:R-:W-:Y:S04]  /*bd840*/  STL [R1+0x788], R5 ;  /* 0x0007880501007387 */ /* 0x000fe80000100800 */
[----:B------:R-:W3:Y:S04]  /*bd850*/  LDL.LU R21, [R1+0x1430] ;  /* 0x0014300001157983 */ /* 0x000ee80000300800 */
[----:B------:R-:W3:Y:S01]  /*bd860*/  LDL.LU R20, [R1+0x1434] ;  /* 0x0014340001147983 */ /* 0x000ee20000300800 */
[----:B--2---:R-:W-:-:S05]  /*bd870*/  IMAD.X R3, R18, 0x1, R10, P1 ;  /* 0x0000000112037824 */ /* 0x004fca00008e060a */
[----:B------:R0:W-:Y:S04]  /*bd880*/  STL.64 [R1+0x1658], R2 ;  /* 0x0016580201007387 */ /* 0x0001e80000100a00 */
[----:B------:R-:W2:Y:S01]  /*bd890*/  LDL.LU R24, [R1+0x1420] ;  /* 0x0014200001187983 */ /* 0x000ea20000300800 */
[----:B0-----:R-:W-:Y:S02]  /*bd8a0*/  F2FP.SATFINITE.E4M3.F32.PACK_AB_MERGE_C R3, R27, R26, RZ ;  /* 0x0000001a1b03723e */ /* 0x001fe400048070ff */
[----:B------:R-:W-:-:S03]  /*bd8b0*/  F2FP.SATFINITE.E4M3.F32.PACK_AB_MERGE_C R2, R28, R25, RZ ;  /* 0x000000191c02723e */ /* 0x000fc600048070ff */
[----:B------:R-:W-:Y:S04]  /*bd8c0*/  STL [R1+0x5c0], R3 ;  /* 0x0005c00301007387 */ /* 0x000fe80000100800 */
[----:B------:R-:W2:Y:S04]  /*bd8d0*/  LDL.LU R26, [R1+0x1424] ;  /* 0x00142400011a7983 */ /* 0x000ea80000300800 */
[----:B------:R0:W-:Y:S02]  /*bd8e0*/  STL [R1+0x5c8], R2 ;  /* 0x0005c80201007387 */ /* 0x0001e40000100800 */
[----:B0-----:R-:W-:-:S02]  /*bd8f0*/  IADD3 R2, P1, R17, R11, RZ ;  /* 0x0000000b11027210 */ /* 0x001fc40007f3e0ff */
[----:B------:R-:W-:Y:S03]  /*bd900*/  STL.64 [R1+0x5f68], R10 ;  /* 0x005f680a01007387 */ /* 0x000fe60000100a00 */
[----:B----4-:R-:W-:Y:S01]  /*bd910*/  IMAD.X R3, R18, 0x1, R12, P1 ;  /* 0x0000000112037824 */ /* 0x010fe200008e060c */
[----:B------:R-:W4:Y:S04]  /*bd920*/  LDL.LU R25, [R1+0x1428] ;  /* 0x0014280001197983 */ /* 0x000f280000300800 */
[----:B------:R-:W4:Y:S04]  /*bd930*/  LDL.LU R28, [R1+0x142c] ;  /* 0x00142c00011c7983 */ /* 0x000f280000300800 */
[----:B------:R0:W-:Y:S02]  /*bd940*/  STL.64 [R1+0x1650], R2 ;  /* 0x0016500201007387 */ /* 0x0001e40000100a00 */
[----:B0-----:R-:W-:-:S02]  /*bd950*/  F2FP.SATFINITE.E4M3.F32.PACK_AB_MERGE_C R3, R29, R22, RZ ;  /* 0x000000161d03723e */ /* 0x001fc400048070ff */
[----:B------:R-:W-:Y:S02]  /*bd960*/  F2FP.SATFINITE.E4M3.F32.PACK_AB_MERGE_C R2, R19, R23, RZ ;  /* 0x000000171302723e */ /* 0x000fe400048070ff */
[----:B------:R-:W4:Y:S04]  /*bd970*/  LDL.LU R23, [R1+0x1418] ;  /* 0x0014180001177983 */ /* 0x000f280000300800 */
[----:B------:R-:W-:Y:S04]  /*bd980*/  STL [R1+0x5a8], R3 ;  /* 0x0005a80301007387 */ /* 0x000fe80000100800 */
[----:B------:R-:W4:Y:S04]  /*bd990*/  LDL.LU R19, [R1+0x141c] ;  /* 0x00141c0001137983 */ /* 0x000f280000300800 */
[----:B------:R0:W-:Y:S04]  /*bd9a0*/  STL [R1+0x5b4], R2 ;  /* 0x0005b40201007387 */ /* 0x0001e80000100800 */
[----:B------:R-:W-:Y:S04]  /*bd9b0*/  STL.64 [R1+0x5f70], R12 ;  /* 0x005f700c01007387 */ /* 0x000fe80000100a00 */
[----:B------:R-:W3:Y:S01]  /*bd9c0*/  LDL.LU R6, [R1+0x1400] ;  /* 0x0014000001067983 */ /* 0x000ee20000300800 */
[----:B0-----:R-:W-:-:S05]  /*bd9d0*/  IADD3 R2, P1, R17, R13, RZ ;  /* 0x0000000d11027210 */ /* 0x001fca0007f3e0ff */
[----:B------:R-:W-:Y:S01]  /*bd9e0*/  IMAD.X R3, R18, 0x1, R15, P1 ;  /* 0x0000000112037824 */ /* 0x000fe200008e060f */
[----:B---3--:R0:W-:Y:S04]  /*bd9f0*/  STL.64 [R1+0x5f80], R6 ;  /* 0x005f800601007387 */ /* 0x0081e80000100a00 */
[----:B0-----:R-:W3:Y:S04]  /*bda00*/  LDL.LU R6, [R1+0x1410] ;  /* 0x0014100001067983 */ /* 0x001ee80000300800 */
[----:B------:R0:W-:Y:S04]  /*bda10*/  STL.64 [R1+0x1648], R2 ;  /* 0x0016480201007387 */ /* 0x0001e80000100a00 */
[----:B------:R-:W3:Y:S01]  /*bda20*/  LDL.LU R7, [R1+0x1414] ;  /* 0x0014140001077983 */ /* 0x000ee20000300800 */
[----:B0-----:R-:W-:-:S03]  /*bda30*/  F2FP.SATFINITE.E4M3.F32.PACK_AB_MERGE_C R2, R20, R21, RZ ;  /* 0x000000151402723e */ /* 0x001fc600048070ff */
[----:B---3--:R0:W-:Y:S04]  /*bda40*/  STL.64 [R1+0x5f88], R6 ;  /* 0x005f880601007387 */ /* 0x0081e80000100a00 */
[----:B0-----:R-:W3:Y:S04]  /*bda50*/  LDL.LU R6, [R1+0x1438] ;  /* 0x0014380001067983 */ /* 0x001ee80000300800 */
        /* <DEDUP_REMOVED lines=17> */
[----:B------:R-:W-:Y:S01]  /*bdb70*/  VIADD R17, R17, UR5 ;  /* 0x0000000511117c36 */ /* 0x000fe20008000000 */
[----:B------:R-:W-:-:S04]  /*bdb80*/  ULDC UR5, c[0x0][0x248] ;  /* 0x0000920000057ab9 */ /* 0x000fc80000000800 */
[----:B------:R-:W-:Y:S02]  /*bdb90*/  SHF.R.S32.HI R18, RZ, 0x1f, R17 ;  /* 0x0000001fff127819 */ /* 0x000fe40000011411 */
[----:B---3--:R-:W-:Y:S02]  /*bdba0*/  F2FP.SATFINITE.E4M3.F32.PACK_AB_MERGE_C R7, R7, R6, RZ ;  /* 0x000000060707723e */ /* 0x008fe400048070ff */
[----:B--2---:R-:W-:-:S03]  /*bdbb0*/  F2FP.SATFINITE.E4M3.F32.PACK_AB_MERGE_C R6, R26, R24, RZ ;  /* 0x000000181a06723e */ /* 0x004fc600048070ff */
[----:B------:R-:W-:Y:S04]  /*bdbc0*/  STL [R1+0x5a4], R7 ;  /* 0x0005a40701007387 */ /* 0x000fe80000100800 */
[----:B------:R4:W-:Y:S04]  /*bdbd0*/  STL [R1+0x58c], R6 ;  /* 0x00058c0601007387 */ /* 0x0009e80000100800 */
[----:B------:R-:W2:Y:S04]  /*bdbe0*/  LDL.LU R24, [R1+0x13d0] ;  /* 0x0013d00001187983 */ /* 0x000ea80000300800 */
[----:B------:R-:W2:Y:S01]  /*bdbf0*/  LDL R26, [R1+0x13d4] ;  /* 0x0013d400011a7983 */ /* 0x000ea20000100800 */
[----:B----4-:R-:W-:-:S05]  /*bdc00*/  F2FP.SATFINITE.E4M3.F32.PACK_AB_MERGE_C R6, R28, R25, RZ ;  /* 0x000000191c06723e */ /* 0x010fca00048070ff */
[----:B------:R0:W-:Y:S04]  /*bdc10*/  STL [R1+0x594], R6 ;  /* 0x0005940601007387 */ /* 0x0001e80000100800 */
[----:B------:R-:W3:Y:S04]  /*bdc20*/  LDL.LU R25, [R1+0x13d8] ;  /* 0x0013d80001197983 */ /* 0x000ee80000300800 */
[----:B------:R-:W3:Y:S01]  /*bdc30*/  LDL.LU R28, [R1+0x13dc] ;  /* 0x0013dc00011c7983 */ /* 0x000ee20000300800 */
[----:B0-----:R-:W-:-:S05]  /*bdc40*/  IADD3 R6, P1, R17, R0, RZ ;  /* 0x0000000011067210 */ /* 0x001fca0007f3e0ff */
[----:B------:R-:W-:-:S05]  /*bdc50*/  IMAD.X R7, R18, 0x1, R2, P1 ;  /* 0x0000000112077824 */ /* 0x000fca00008e0602 */
[----:B------:R0:W-:Y:S04]  /*bdc60*/  STL.64 [R1+0x1638], R6 ;  /* 0x0016380601007387 */ /* 0x0001e80000100a00 */
[----:B0-----:R-:W4:Y:S02]  /*bdc70*/  LDL.LU.64 R6, [R1+0x5f88] ;  /* 0x005f880001067983 */ /* 0x001f240000300a00 */
[----:B----4-:R-:W-:Y:S02]  /*bdc80*/  F2FP.SATFINITE.E4M3.F32.PACK_AB_MERGE_C R7, R7, R6, RZ ;  /* 0x000000060707723e */ /* 0x010fe400048070ff */
[----:B------:R-:W-:Y:S02]  /*bdc90*/  F2FP.SATFINITE.E4M3.F32.PACK_AB_MERGE_C R6, R19, R23, RZ ;  /* 0x000000171306723e */ /* 0x000fe400048070ff */
[----:B------:R-:W4:Y:S04]  /*bdca0*/  LDL.LU R23, [R1+0x13c8] ;  /* 0x0013c80001177983 */ /* 0x000f280000300800 */
[----:B------:R-:W-:Y:S04]  /*bdcb0*/  STL [R1+0x578], R7 ;  /* 0x0005780701007387 */ /* 0x000fe80000100800 */
[----:B------:R-:W4:Y:S04]  /*bdcc0*/  LDL.LU R19, [R1+0x13cc] ;  /* 0x0013cc0001137983 */ /* 0x000f280000300800 */
[----:B------:R0:W-:Y:S02]  /*bdcd0*/  STL [R1+0x57c], R6 ;  /* 0x00057c0601007387 */ /* 0x0001e40000100800 */
[----:B0-----:R-:W-:-:S05]  /*bdce0*/  IADD3 R6, P1, R17, R3, RZ ;  /* 0x0000000311067210 */ /* 0x001fca0007f3e0ff */
[----:B------:R-:W-:-:S05]  /*bdcf0*/  IMAD.X R7, R18, 0x1, R4, P1 ;  /* 0x0000000112077824 */ /* 0x000fca00008e0604 */
[----:B------:R0:W-:Y:S04]  /*bdd00*/  STL.64 [R1+0x1630], R6 ;  /* 0x0016300601007387 */ /* 0x0001e80000100a00 */
[----:B0-----:R-:W2:Y:S02]  /*bdd10*/  LDL.LU.64 R6, [R1+0x5f80] ;  /* 0x005f800001067983 */ /* 0x001ea40000300a00 */
[----:B--2---:R-:W-:Y:S02]  /*bdd20*/  F2FP.SATFINITE.E4M3.F32.PACK_AB_MERGE_C R5, R5, R6, RZ ;  /* 0x000000060505723e */ /* 0x004fe400048070ff */
[----:B------:R-:W2:Y:S04]  /*bdd30*/  LDL.LU R6, [R1+0x5f7c] ;  /* 0x005f7c0001067983 */ /* 0x000ea80000300800 */
[----:B------:R0:W-:Y:S04]  /*bdd40*/  STL [R1+0x55c], R5 ;  /* 0x00055c0501007387 */ /* 0x0001e80000100800 */
[----:B0-----:R-:W3:Y:S01]  /*bdd50*/  LDL.LU R5, [R1+0x5f78] ;  /* 0x005f780001057983 */ /* 0x001ee20000300800 */
[----:B------:R-:W-:-:S05]  /*bdd60*/  F2FP.SATFINITE.E4M3.F32.PACK_AB_MERGE_C R13, R13, R12, RZ ;  /* 0x0000000c0d0d723e */ /* 0x000fca00048070ff */
[----:B------:R2:W-:Y:S01]  /*bdd70*/  STL [R1+0x564], R13 ;  /* 0x0005640d01007387 */ /* 0x0005e20000100800 */
[----:B------:R-:W-:Y:S02]  /*bdd80*/  F2FP.SATFINITE.E4M3.F32.PACK_AB_MERGE_C R11, R11, R10, RZ ;  /* 0x0000000a0b0b723e */ /* 0x000fe400048070ff */
[----:B------:R-:W-:Y:S02]  /*bdd90*/  F2FP.SATFINITE.E4M3.F32.PACK_AB_MERGE_C R10, R29, R27, RZ ;  /* 0x0000001b1d0a723e */ /* 0x000fe400048070ff */
[----:B------:R-:W-:Y:S02]  /*bdda0*/  F2FP.SATFINITE.E4M3.F32.PACK_AB_MERGE_C R22, R22, R9, RZ ;  /* 0x000000091616723e */ /* 0x000fe400048070ff */
[----:B---3--:R-:W-:-:S05]  /*bddb0*/  IADD3 R12, P1, R17, R5, RZ ;  /* 0x00000005110c7210 */ /* 0x008fca0007f3e0ff */
[----:B--2---:R-:W-:-:S05]  /*bddc0*/  IMAD.X R13, R18, 0x1, R6, P1 ;  /* 0x00000001120d7824 */ /* 0x004fca00008e0606 */
        /* <DEDUP_REMOVED lines=9> */
[----:B0-----:R-:W4:Y:S04]  /*bde60*/  LDL.LU.64 R10, [R1+0x5f68] ;  /* 0x005f6800010a7983 */ /* 0x001f280000300a00 */
[----:B------:R-:W2:Y:S01]  /*bde70*/  LDL.LU R9, [R1+0x5f60] ;  /* 0x005f600001097983 */ /* 0x000ea20000300800 */
[----:B------:R-:W-:-:S03]  /*bde80*/  F2FP.SATFINITE.E4M3.F32.PACK_AB_MERGE_C R21, R20, R21, RZ ;  /* 0x000000151415723e */ /* 0x000fc600048070ff */
[----:B------:R0:W-:Y:S04]  /*bde90*/  STL [R1+0x524], R22 ;  /* 0x0005241601007387 */ /* 0x0001e80000100800 */
[----:B0-----:R-:W3:Y:S04]  /*bdea0*/  LDL.LU R22, [R1+0x13a4] ;  /* 0x0013a40001167983 */ /* 0x001ee80000300800 */
[----:B------:R-:W-:Y:S04]  /*bdeb0*/  STL [R1+0x52c], R21 ;  /* 0x00052c1501007387 */ /* 0x000fe80000100800 */
[----:B--2---:R0:W-:Y:S01]  /*bdec0*/  STL.64 [R1+0x5f50], R8 ;  /* 0x005f500801007387 */ /* 0x0041e20000100a00 */
[----:B------:R-:W-:-:S03]  /*bded0*/  IADD3 R20, P1, R17, R9, RZ ;  /* 0x0000000911147210 */ /* 0x000fc60007f3e0ff */
[----:B0-----:R-:W2:Y:S04]  /*bdee0*/  LDL.LU R8, [R1+0x13c0] ;  /* 0x0013c00001087983 */ /* 0x001ea80000300800 */
[----:B------:R-:W2:Y:S01]  /*bdef0*/  LDL.LU R9, [R1+0x13c4] ;  /* 0x0013c40001097983 */ /* 0x000ea20000300800 */
[----:B----4-:R-:W-:Y:S01]  /*bdf00*/  IMAD.X R21, R18, 0x1, R10, P1 ;  /* 0x0000000112157824 */ /* 0x010fe200008e060a */
[----:B------:R-:W-:-:S04]  /*bdf10*/  F2FP.SATFINITE.E4M3.F32.PACK_AB_MERGE_C R24, R26, R24, RZ ;  /* 0x000000181a18723e */ /* 0x000fc800048070ff */
[----:B------:R0:W-:Y:S01]  /*bdf20*/  STL.64 [R1+0x1618], R20 ;  /* 0x0016181401007387 */ /* 0x0001e20000100a00 */
[----:B------:R-:W-:-:S03]  /*bdf30*/  F2FP.SATFINITE.E4M3.F32.PACK_AB_MERGE_C R26, R28, R25, RZ ;  /* 0x000000191c1a723e */ /* 0x000fc600048070ff */
[----:B0-----:R-:W4:Y:S04]  /*bdf40*/  LDL.LU R21, [R1+0x13a8] ;  /* 0x0013a80001157983 */ /* 0x001f280000300800 */
[----:B------:R-:W4:Y:S04]  /*bdf50*/  LDL.LU R20, [R1+0x13ac] ;  /* 0x0013ac0001147983 */ /* 0x000f280000300800 */
[----:B------:R0:W-:Y:S02]  /*bdf60*/  STL [R1+0x50c], R24 ;  /* 0x00050c1801007387 */ /* 0x0001e40000100800 */
[----:B0-----:R-:W-:-:S02]  /*bdf70*/  IADD3 R24, P1, R17, R11, RZ ;  /* 0x0000000b11187210 */ /* 0x001fc40007f3e0ff */
[----:B------:R0:W-:Y:S03]  /*bdf80*/  STL.64 [R1+0x5f48], R10 ;  /* 0x005f480a01007387 */ /* 0x0001e60000100a00 */
[----:B------:R-:W-:Y:S01]  /*bdf90*/  IMAD.X R25, R18, 0x1, R12, P1 ;  /* 0x0000000112197824 */ /* 0x000fe200008e060c */
[----:B------:R-:W-:Y:S04]  /*bdfa0*/  STL [R1+0x508], R26 ;  /* 0x0005081a01007387 */ /* 0x000fe80000100800 */
[----:B------:R1:W-:Y:S01]  /*bdfb0*/  STL.64 [R1+0x1610], R24 ;  /* 0x0016101801007387 */ /* 0x0003e20000100a00 */
[----:B0-----:R-:W-:-:S03]  /*bdfc0*/  F2FP.SATFINITE.E4M3.F32.PACK_AB_MERGE_C R10, R19, R23, RZ ;  /* 0x00000017130a723e */ /* 0x001fc600048070ff */
[----:B-1----:R-:W4:Y:S04]  /*bdfd0*/  LDL.LU R24, [R1+0x1390] ;  /* 0x0013900001187983 */ /* 0x002f280000300800 */
[----:B------:R-:W4:Y:S04]  /*bdfe0*/  LDL.LU R26, [R1+0x1394] ;  /* 0x00139400011a7983 */ /* 0x000f280000300800 */
[----:B------:R-:W4:Y:S04]  /*bdff0*/  LDL.LU R25, [R1+0x1398] ;  /* 0x0013980001197983 */ /* 0x000f280000300800 */
[----:B------:R-:W4:Y:S01]  /*be000*/  LDL.LU R28, [R1+0x139c] ;  /* 0x00139c00011c7983 */ /* 0x000f220000300800 */
[----:B---3--:R-:W-:-:S02]  /*be010*/  F2FP.SATFINITE.E4M3.F32.PACK_AB_MERGE_C R27, R29, R27, RZ ;  /* 0x0000001b1d1b723e */ /* 0x008fc400048070ff */
[----:B--2---:R-:W-:Y:S02]  /*be020*/  F2FP.SATFINITE.E4M3.F32.PACK_AB_MERGE_C R11, R9, R8, RZ ;  /* 0x00000008090b723e */ /* 0x004fe400048070ff */
[----:B------:R-:W-:-:S03]  /*be030*/  IADD3 R8, P1, R17, R13, RZ ;  /* 0x0000000d11087210 */ /* 0x000fc60007f3e0ff */
[----:B------:R-:W-:Y:S02]  /*be040*/  STL [R1+0x4cc], R11 ;  /* 0x0004cc0b01007387 */ /* 0x000fe40000100800 */
[----:B------:R-:W-:Y:S02]  /*be050*/  IMAD.X R9, R18, 0x1, R15, P1 ;  /* 0x0000000112097824 */ /* 0x000fe400008e060f */
[----:B------:R0:W-:Y:S04]  /*be060*/  STL.64 [R1+0x5f58], R12 ;  /* 0x005f580c01007387 */ /* 0x0001e80000100a00 */
[----:B------:R-:W-:Y:S04]  /*be070*/  STL [R1+0x4e4], R10 ;  /* 0x0004e40a01007387 */ /* 0x000fe80000100800 */
[----:B0-----:R-:W2:Y:S04]  /*be080*/  LDL.LU R12, [R1+0x13bc] ;  /* 0x0013bc00010c7983 */ /* 0x001ea80000300800 */
[----:B------:R-:W3:Y:S04]  /*be090*/  LDL.LU R13, [R1+0x13a0] ;  /* 0x0013a000010d7983 */ /* 0x000ee80000300800 */
[----:B------:R0:W-:Y:S04]  /*be0a0*/  STL.64 [R1+0x1608], R8 ;  /* 0x0016080801007387 */ /* 0x0001e80000100a00 */
[----:B0-----:R-:W4:Y:S04]  /*be0b0*/  LDL.LU R8, [R1+0x1380] ;  /* 0x0013800001087983 */ /* 0x001f280000300800 */
[----:B------:R-:W4:Y:S04]  /*be0c0*/  LDL.LU R9, [R1+0x1384] ;  /* 0x0013840001097983 */ /* 0x000f280000300800 */
[----:B------:R-:W4:Y:S04]  /*be0d0*/  LDL.LU R23, [R1+0x1388] ;  /* 0x0013880001177983 */ /* 0x000f280000300800 */
[----:B------:R-:W4:Y:S04]  /*be0e0*/  LDL.LU R19, [R1+0x138c] ;  /* 0x00138c0001137983 */ /* 0x000f280000300800 */
[----:B------:R0:W-:Y:S04]  /*be0f0*/  STL.64 [R1+0x5f40], R14 ;  /* 0x005f400e01007387 */ /* 0x0001e80000100a00 */
[----:B------:R-:W-:Y:S04]  /*be100*/  STL [R1+0x340], R27 ;  /* 0x0003401b01007387 */ /* 0x000fe80000100800 */
[----:B0-----:R-:W2:Y:S01]  /*be110*/  LDL.LU R15, [R1+0x13b8] ;  /* 0x0013b800010f7983 */ /* 0x001ea20000300800 */
[----:B------:R-:W-:-:S05]  /*be120*/  IADD3 R10, P1, R17, R14, RZ ;  /* 0x0000000e110a7210 */ /* 0x000fca0007f3e0ff */
[----:B------:R-:W-:-:S05]  /*be130*/  IMAD.X R11, R18, 0x1, R16, P1 ;  /* 0x00000001120b7824 */ /* 0x000fca00008e0610 */
[----:B------:R0:W-:Y:S01]  /*be140*/  STL.64 [R1+0x1600], R10 ;  /* 0x0016000a01007387 */ /* 0x0001e20000100a00 */
[----:B------:R-:W-:Y:S01]  /*be150*/  VIADD R17, R17, UR5 ;  /* 0x0000000511117c36 */ /* 0x000fe20008000000 */
[----:B------:R-:W-:Y:S02]  /*be160*/  ULDC UR5, c[0x0][0x248] ;  /* 0x0000920000057ab9 */ /* 0x000fe40000000800 */
[----:B0-----:R-:W4:Y:S04]  /*be170*/  LDL.LU R10, [R1+0x1370] ;  /* 0x00137000010a7983 */ /* 0x001f280000300800 */
[----:B------:R-:W4:Y:S04]  /*be180*/  LDL.LU R11, [R1+0x1374] ;  /* 0x00137400010b7983 */ /* 0x000f280000300800 */
[----:B------:R-:W4:Y:S04]  /*be190*/  LDL.LU R27, [R1+0x1378] ;  /* 0x00137800011b7983 */ /* 0x000f280000300800 */
[----:B------:R-:W4:Y:S01]  /*be1a0*/  LDL.LU R29, [R1+0x137c] ;  /* 0x00137c00011d7983 */ /* 0x000f220000300800 */
[----:B------:R-:W-:-:S02]  /*be1b0*/  SHF.R.S32.HI R18, RZ, 0x1f, R17 ;  /* 0x0000001fff127819 */ /* 0x000fc40000011411 */
[----:B--2---:R-:W-:Y:S02]  /*be1c0*/  F2FP.SATFINITE.E4M3.F32.PACK_AB_MERGE_C R14, R12, R15, RZ ;  /* 0x0000000f0c0e723e */ /* 0x004fe400048070ff */
[----:B---3--:R-:W-:-:S03]  /*be1d0*/  F2FP.SATFINITE.E4M3.F32.PACK_AB_MERGE_C R12, R22, R13, RZ ;  /* 0x0000000d160c723e */ /* 0x008fc600048070ff */
[----:B------:R-:W-:Y:S04]  /*be1e0*/  STL [R1+0x3a0], R14 ;  /* 0x0003a00e01007387 */ /* 0x000fe80000100800 */
[----:B------:R4:W-:Y:S04]  /*be1f0*/  STL [R1+0x308], R12 ;  /* 0x0003080c01007387 */ /* 0x0009e80000100800 */
[----:B------:R-:W2:Y:S04]  /*be200*/  LDL.LU R15, [R1+0x1360] ;  /* 0x00136000010f7983 */ /* 0x000ea80000300800 */
[----:B------:R-:W2:Y:S01]  /*be210*/  LDL.LU R22, [R1+0x1364] ;  /* 0x0013640001167983 */ /* 0x000ea20000300800 */
[----:B----4-:R-:W-:-:S05]  /*be220*/  F2FP.SATFINITE.E4M3.F32.PACK_AB_MERGE_C R12, R20, R21, RZ ;  /* 0x00000015140c723e */ /* 0x010fca00048070ff */
[----:B------:R0:W-:Y:S04]  /*be230*/  STL [R1+0x30c], R12 ;  /* 0x00030c0c01007387 */ /* 0x0001e80000100800 */
[----:B------:R-:W3:Y:S04]  /*be240*/  LDL.LU R21, [R1+0x1368] ;  /* 0x0013680001157983 */ /* 0x000ee80000300800 */
[----:B------:R-:W3:Y:S01]  /*be250*/  LDL.LU R20, [R1+0x136c] ;  /* 0x00136c0001147983 */ /* 0x000ee20000300800 */
[----:B0-----:R-:W-:-:S05]  /*be260*/  IADD3 R12, P1, R17, R0, RZ ;  /* 0x00000000110c7210 */ /* 0x001fca0007f3e0ff */
[----:B------:R-:W-:-:S05]  /*be270*/  IMAD.X R13, R18, 0x1, R2, P1 ;  /* 0x00000001120d7824 */ /* 0x000fca00008e0602 */
[----:B------:R0:W-:Y:S02]  /*be280*/  STL.64 [R1+0x15f8], R12 ;  /* 0x0015f80c01007387 */ /* 0x0001e40000100a00 */
[----:B0-----:R-:W-:Y:S02]  /*be290*/  F2FP.SATFINITE.E4M3.F32.PACK_AB_MERGE_C R13, R26, R24, RZ ;  /* 0x000000181a0d723e */ /* 0x001fe400048070ff */
[----:B------:R-:W-:Y:S01]  /*be2a0*/  F2FP.SATFINITE.E4M3.F32.PACK_AB_MERGE_C R12, R28, R25, RZ ;  /* 0x000000191c0c723e */ /* 0x000fe200048070ff */
[----:B------:R-:W4:Y:S04]  /*be2b0*/  LDL.LU R24, [R1+0x1350] ;  /* 0x0013500001187983 */ /* 0x000f280000300800 */
[----:B------:R-:W-:Y:S04]  /*be2c0*/  STL [R1+0x2e0], R13 ;  /* 0x0002e00d01007387 */ /* 0x000fe80000100800 */
[----:B------:R-:W4:Y:S04]  /*be2d0*/  LDL.LU R26, [R1+0x1354] ;  /* 0x00135400011a7983 */ /* 0x000f280000300800 */
[----:B------:R0:W-:Y:S04]  /*be2e0*/  STL [R1+0x2e8], R12 ;  /* 0x0002e80c01007387 */ /* 0x0001e80000100800 */
[----:B------:R-:W4:Y:S04]  /*be2f0*/  LDL.LU R25, [R1+0x1358] ;  /* 0x0013580001197983 */ /* 0x000f280000300800 */
[----:B------:R-:W4:Y:S01]  /*be300*/  LDL.LU R28, [R1+0x135c] ;  /* 0x00135c00011c7983 */ /* 0x000f220000300800 */
[----:B0-----:R-:W-:-:S03]  /*be310*/  IADD3 R12, P1, R17, R3, RZ ;  /* 0x00000003110c7210 */ /* 0x001fc60007f3e0ff */
[----:B------:R0:W-:Y:S02]  /*be320*/  STL.64 [R1+0x5f38], R2 ;  /* 0x005f380201007387 */ /* 0x0001e40000100a00 */
[----:B------:R-:W-:-:S05]  /*be330*/  IMAD.X R13, R18, 0x1, R4, P1 ;  /* 0x00000001120d7824 */ /* 0x000fca00008e0604 */
[----:B------:R1:W-:Y:S01]  /*be340*/  STL.64 [R1+0x15f0], R12 ;  /* 0x0015f00c01007387 */ /* 0x0003e20000100a00 */
[----:B0-----:R-:W-:Y:S02]  /*be350*/  F2FP.SATFINITE.E4M3.F32.PACK_AB_MERGE_C R3, R9, R8, RZ ;  /* 0x000000080903723e */ /* 0x001fe400048070ff */
[----:B------:R-:W-:Y:S01]  /*be360*/  F2FP.SATFINITE.E4M3.F32.PACK_AB_MERGE_C R8, R19, R23, RZ ;  /* 0x000000171308723e */ /* 0x000fe200048070ff */
[----:B-1----:R-:W4:Y:S04]  /*be370*/  LDL.LU.64 R12, [R1+0x5f58] ;  /* 0x005f5800010c7983 */ /* 0x002f280000300a00 */
[----:B------:R-:W4:Y:S04]  /*be380*/  LDL.LU R2, [R1+0x1340] ;  /* 0x0013400001027983 */ /* 0x000f280000300800 */
[----:B------:R0:W-:Y:S04]  /*be390*/  STL [R1+0x2c0], R3 ;  /* 0x0002c00301007387 */ /* 0x0001e80000100800 */
[----:B0-----:R-:W4:Y:S04]  /*be3a0*/  LDL.LU R3, [R1+0x1344] ;  /* 0x0013440001037983 */ /* 0x001f280000300800 */
[----:B------:R0:W-:Y:S04]  /*be3b0*/  STL [R1+0x2b4], R8 ;  /* 0x0002b40801007387 */ /* 0x0001e80000100800 */
[----:B------:R-:W4:Y:S04]  /*be3c0*/  LDL.LU R23, [R1+0x1348] ;  /* 0x0013480001177983 */ /* 0x000f280000300800 */
[----:B------:R-:W4:Y:S01]  /*be3d0*/  LDL.LU R19, [R1+0x134c] ;  /* 0x00134c0001137983 */ /* 0x000f220000300800 */
[----:B0-----:R-:W-:-:S05]  /*be3e0*/  IADD3 R8, P1, R17, R5, RZ ;  /* 0x0000000511087210 */ /* 0x001fca0007f3e0ff */
[----:B------:R-:W-:-:S05]  /*be3f0*/  IMAD.X R9, R18, 0x1, R6, P1 ;  /* 0x0000000112097824 */ /* 0x000fca00008e0606 */
[----:B------:R0:W-:Y:S04]  /*be400*/  STL.64 [R1+0x15e8], R8 ;  /* 0x0015e80801007387 */ /* 0x0001e80000100a00 */
[----:B0-----:R-:W2:Y:S01]  /*be410*/  LDL.LU.64 R8, [R1+0x5f50] ;  /* 0x005f500001087983 */ /* 0x001ea20000300a00 */
[----:B------:R-:W-:Y:S02]  /*be420*/  F2FP.SATFINITE.E4M3.F32.PACK_AB_MERGE_C R11, R11, R10, RZ ;  /* 0x0000000a0b0b723e */ /* 0x000fe400048070ff */
[----:B------:R-:W-:Y:S02]  /*be430*/  IADD3 R10, P1, R17, R7, RZ ;  /* 0x00000007110a7210 */ /* 0x000fe40007f3e0ff */
[----:B------:R-:W-:Y:S01]  /*be440*/  F2FP.SATFINITE.E4M3.F32.PACK_AB_MERGE_C R14, R29, R27, RZ ;  /* 0x0000001b1d0e723e */ /* 0x000fe200048070ff */
[----:B------:R2:W-:Y:S04]  /*be450*/  STL [R1+0x28c], R11 ;  /* 0x00028c0b01007387 */ /* 0x0005e80000100800 */
[----:B------:R-:W-:Y:S04]  /*be460*/  STL [R1+0x5f20], R7 ;  /* 0x005f200701007387 */ /* 0x000fe80000100800 */
[----:B------:R-:W-:Y:S01]  /*be470*/  STL [R1+0x29c], R14 ;  /* 0x00029c0e01007387 */ /* 0x000fe20000100800 */
[----:B--2---:R-:W-:-:S05]  /*be480*/  IMAD.X R11, R18, 0x1, R8, P1 ;  /* 0x00000001120b7824 */ /* 0x004fca00008e0608 */
[----:B------:R0:W-:Y:S04]  /*be490*/  STL.64 [R1+0x15e0], R10 ;  /* 0x0015e00a01007387 */ /* 0x0001e80000100a00 */
[----:B0-----:R-:W2:Y:S01]  /*be4a0*/  LDL.LU.64 R10, [R1+0x5f48] ;  /* 0x005f4800010a7983 */ /* 0x001ea20000300a00 */
[----:B------:R-:W-:-:S03]  /*be4b0*/  F2FP.SATFINITE.E4M3.F32.PACK_AB_MERGE_C R14, R22, R15, RZ ;  /* 0x0000000f160e723e */ /* 0x000fc600048070ff */
[----:B------:R-:W2:Y:S01]  /*be4c0*/  LDL.LU R7, [R1+0x133c] ;  /* 0x00133c0001077983 */ /* 0x000ea20000300800 */
[----:B---3--:R-:W-:-:S03]  /*be4d0*/  F2FP.SATFINITE.E4M3.F32.PACK_AB_MERGE_C R22, R20, R21, RZ ;  /* 0x000000151416723e */ /* 0x008fc600048070ff */
[----:B------:R-:W3:Y:S04]  /*be4e0*/  LDL.LU R27, [R1+0x900] ;  /* 0x00090000011b7983 */ /* 0x000ee80000300800 */
[----:B------:R-:W3:Y:S04]  /*be4f0*/  LDL.LU R29, [R1+0x904] ;  /* 0x00090400011d7983 */ /* 0x000ee80000300800 */
[----:B------:R0:W-:Y:S04]  /*be500*/  STL [R1+0x5f24], R8 ;  /* 0x005f240801007387 */ /* 0x0001e80000100800 */
[----:B0-----:R-:W3:Y:S04]  /*be510*/  LDL.LU R8, [R1+0x1338] ;  /* 0x0013380001087983 */ /* 0x001ee80000300800 */
[----:B------:R-:W3:Y:S04]  /*be520*/  LDL.LU R21, [R1+0x908] ;  /* 0x0009080001157983 */ /* 0x000ee80000300800 */
[----:B------:R0:W-:Y:S04]  /*be530*/  STL [R1+0x26c], R14 ;  /* 0x00026c0e01007387 */ /* 0x0001e80000100800 */
[----:B------:R-:W3:Y:S01]  /*be540*/  LDL.LU R20, [R1+0x90c] ;  /* 0x00090c0001147983 */ /* 0x000ee20000300800 */
[----:B0-----:R-:W-:-:S03]  /*be550*/  IADD3 R14, P1, R17, R9, RZ ;  /* 0x00000009110e7210 */ /* 0x001fc60007f3e0ff */
[----:B------:R0:W-:Y:S04]  /*be560*/  STL [R1+0x5abc], R22 ;  /* 0x005abc1601007387 */ /* 0x0001e80000100800 */
[----:B0-----:R-:W3:Y:S01]  /*be570*/  LDL.LU R22, [R1+0x1334] ;  /* 0x0013340001167983 */ /* 0x001ee20000300800 */
[----:B----4-:R-:W-:Y:S01]  /*be580*/  F2FP.SATFINITE.E4M3.F32.PACK_AB_MERGE_C R3, R3, R2, RZ ;  /* 0x000000020303723e */ /* 0x010fe200048070ff */
[----:B--2---:R-:W-:-:S05]  /*be590*/  IMAD.X R15, R18, 0x1, R10, P1 ;  /* 0x00000001120f7824 */ /* 0x004fca00008e060a */
[----:B------:R0:W-:Y:S02]  /*be5a0*/  STL.64 [R1+0x15d8], R14 ;  /* 0x0015d80e01007387 */ /* 0x0001e40000100a00 */
[----:B0-----:R-:W-:Y:S02]  /*be5b0*/  F2FP.SATFINITE.E4M3.F32.PACK_AB_MERGE_C R15, R26, R24, RZ ;  /* 0x000000181a0f723e */ /* 0x001fe400048070ff */
[----:B------:R-:W-:Y:S01]  /*be5c0*/  F2FP.SATFINITE.E4M3.F32.PACK_AB_MERGE_C R14, R28, R25, RZ ;  /* 0x000000191c0e723e */ /* 0x000fe200048070ff */
[----:B------:R-:W2:Y:S04]  /*be5d0*/  LDL.LU R24, [R1+0x1320] ;  /* 0x0013200001187983 */ /* 0x000ea80000300800 */
[----:B------:R-:W-:Y:S04]  /*be5e0*/  STL [R1+0x144], R15 ;  /* 0x0001440f01007387 */ /* 0x000fe80000100800 */
[----:B------:R-:W2:Y:S04]  /*be5f0*/  LDL.LU R26, [R1+0x1324] ;  /* 0x00132400011a7983 */ /* 0x000ea80000300800 */
[----:B------:R0:W-:Y:S02]  /*be600*/  STL [R1+0x148], R14 ;  /* 0x0001480e01007387 */ /* 0x0001e40000100800 */
[----:B0-----:R-:W-:-:S02]  /*be610*/  IADD3 R14, P1, R17, R11, RZ ;  /* 0x0000000b110e7210 */ /* 0x001fc40007f3e0ff */
[----:B------:R-:W-:Y:S03]  /*be620*/  STL.64 [R1+0x5f28], R10 ;  /* 0x005f280a01007387 */ /* 0x000fe60000100a00 */
[----:B------:R-:W-:-:S05]  /*be630*/  IMAD.X R15, R18, 0x1, R12, P1 ;  /* 0x00000001120f7824 */ /* 0x000fca00008e060c */
[----:B------:R0:W-:Y:S04]  /*be640*/  STL.64 [R1+0x15d0], R14 ;  /* 0x0015d00e01007387 */ /* 0x0001e80000100a00 */
[----:B0-----:R-:W4:Y:S04]  /*be650*/  LDL.LU.64 R14, [R1+0x5f40] ;  /* 0x005f4000010e7983 */ /* 0x001f280000300a00 */
[----:B------:R-:W2:Y:S04]  /*be660*/  LDL.LU R25, [R1+0x1328] ;  /* 0x0013280001197983 */ /* 0x000ea80000300800 */
[----:B------:R-:W2:Y:S04]  /*be670*/  LDL.LU R28, [R1+0x132c] ;  /* 0x00132c00011c7983 */ /* 0x000ea80000300800 */
[----:B------:R-:W3:Y:S04]  /*be680*/  LDL.LU R10, [R1+0x1310] ;  /* 0x00131000010a7983 */ /* 0x000ee80000300800 */
[----:B------:R-:W-:Y:S04]  /*be690*/  STL [R1+0x13c], R3 ;  /* 0x00013c0301007387 */ /* 0x000fe80000100800 */
[----:B------:R-:W3:Y:S01]  /*be6a0*/  LDL.LU R11, [R1+0x1314] ;  /* 0x00131400010b7983 */ /* 0x000ee20000300800 */
[----:B------:R-:W-:-:S05]  /*be6b0*/  F2FP.SATFINITE.E4M3.F32.PACK_AB_MERGE_C R2, R19, R23, RZ ;  /* 0x000000171302723e */ /* 0x000fca00048070ff */
[----:B------:R0:W-:Y:S02]  /*be6c0*/  STL [R1+0x140], R2 ;  /* 0x0001400201007387 */ /* 0x0001e40000100800 */
[----:B0-----:R-:W-:-:S05]  /*be6d0*/  IADD3 R2, P1, R17, R13, RZ ;  /* 0x0000000d11027210 */ /* 0x001fca0007f3e0ff */
[----:B----4-:R-:W-:Y:S01]  /*be6e0*/  IMAD.X R3, R18, 0x1, R15, P1 ;  /* 0x0000000112037824 */ /* 0x010fe200008e060f */
[----:B---3--:R0:W-:Y:S04]  /*be6f0*/  STL.64 [R1+0x5f30], R10 ;  /* 0x005f300a01007387 */ /* 0x0081e80000100a00 */
[----:B0-----:R-:W3:Y:S04]  /*be700*/  LDL.LU R11, [R1+0x1330] ;  /* 0x00133000010b7983 */ /* 0x001ee80000300800 */
[----:B------:R-:W4:Y:S04]  /*be710*/  LDL.LU R23, [R1+0x1318] ;  /* 0x0013180001177983 */ /* 0x000f280000300800 */
[----:B------:R-:W4:Y:S04]  /*be720*/  LDL.LU R19, [R1+0x131c] ;  /* 0x00131c0001137983 */ /* 0x000f280000300800 */
[----:B------:R0:W-:Y:S04]  /*be730*/  STL.64 [R1+0x15c8], R2 ;  /* 0x0015c80201007387 */ /* 0x0001e80000100a00 */
[----:B0-----:R-:W2:Y:S01]  /*be740*/  LDL.LU.64 R2, [R1+0x5f38] ;  /* 0x005f380001027983 */ /* 0x001ea20000300a00 */
[----:B------:R-:W-:-:S02]  /*be750*/  IADD3 R10, P1, R17, R14, RZ ;  /* 0x0000000e110a7210 */ /* 0x000fc40007f3e0ff */
[----:B------:R-:W-:Y:S01]  /*be760*/  F2FP.SATFINITE.E4M3.F32.PACK_AB_MERGE_C R7, R7, R8, RZ ;  /* 0x000000080707723e */ /* 0x000fe200048070ff */
[----:B------:R-:W-:Y:S01]  /*be770*/  VIADD R17, R17, UR5 ;  /* 0x0000000511117c36 */ /* 0x000fe20008000000 */
[----:B------:R-:W-:Y:S01]  /*be780*/  ULDC UR5, c[0x0][0x248] ;  /* 0x0000920000057ab9 */ /* 0x000fe20000000800 */
[----:B---3--:R-:W-:Y:S01]  /*be790*/  F2FP.SATFINITE.E4M3.F32.PACK_AB_MERGE_C R22, R22, R11, RZ ;  /* 0x0000000b1616723e */ /* 0x008fe200048070ff */
[----:B------:R-:W-:-:S04]  /*be7a0*/  IMAD.X R11, R18, 0x1, R16, P1 ;  /* 0x00000001120b7824 */ /* 0x000fc800008e0610 */
[----:B------:R-:W-:Y:S04]  /*be7b0*/  STL [R1+0x130], R22 ;  /* 0x0001301601007387 */ /* 0x000fe80000100800 */
[----:B------:R0:W-:Y:S04]  /*be7c0*/  STL.64 [R1+0x15c0], R10 ;  /* 0x0015c00a01007387 */ /* 0x0001e80000100a00 */
[----:B------:R-:W3:Y:S04]  /*be7d0*/  LDL.LU R8, [R1+0x1300] ;  /* 0x0013000001087983 */ /* 0x000ee80000300800 */
[----:B------:R1:W-:Y:S01]  /*be7e0*/  STL [R1+0x138], R7 ;  /* 0x0001380701007387 */ /* 0x0003e20000100800 */
[----:B0-----:R-:W-:-:S03]  /*be7f0*/  F2FP.SATFINITE.E4M3.F32.PACK_AB_MERGE_C R10, R29, R27, RZ ;  /* 0x0000001b1d0a723e */ /* 0x001fc600048070ff */
[----:B-1----:R-:W3:Y:S04]  /*be800*/  LDL.LU R7, [R1+0x1304] ;  /* 0x0013040001077983 */ /* 0x002ee80000300800 */
[----:B------:R0:W-:Y:S01]  /*be810*/  STL [R1+0x128], R10 ;  /* 0x0001280a01007387 */ /* 0x0001e20000100800 */
[----:B------:R-:W-:-:S03]  /*be820*/  SHF.R.S32.HI R18, RZ, 0x1f, R17 ;  /* 0x0000001fff127819 */ /* 0x000fc60000011411 */
[----:B------:R-:W3:Y:S01]  /*be830*/  LDL.LU R22, [R1+0x12f4] ;  /* 0x0012f40001167983 */ /* 0x000ee20000300800 */
[----:B0-----:R-:W-:-:S03]  /*be840*/  F2FP.SATFINITE.E4M3.F32.PACK_AB_MERGE_C R10, R20, R21, RZ ;  /* 0x00000015140a723e */ /* 0x001fc600048070ff */
[----:B------:R-:W3:Y:S04]  /*be850*/  LDL.LU R21, [R1+0x12f8] ;  /* 0x0012f80001157983 */ /* 0x000ee80000300800 */
[----:B------:R0:W-:Y:S04]  /*be860*/  STL [R1+0x12c], R10 ;  /* 0x00012c0a01007387 */ /* 0x0001e80000100800 */
[----:B------:R-:W3:Y:S04]  /*be870*/  LDL.LU R20, [R1+0x12fc] ;  /* 0x0012fc0001147983 */ /* 0x000ee80000300800 */
[----:B------:R-:W3:Y:S01]  /*be880*/  LDL.LU R27, [R1+0x12e0] ;  /* 0x0012e000011b7983 */ /* 0x000ee20000300800 */
[----:B0-----:R-:W-:-:S03]  /*be890*/  IADD3 R10, P1, R17, R0, RZ ;  /* 0x00000000110a7210 */ /* 0x001fc60007f3e0ff */
[----:B------:R-:W3:Y:S02]  /*be8a0*/  LDL.LU R29, [R1+0x12e4] ;  /* 0x0012e400011d7983 */ /* 0x000ee40000300800 */
        /* <DEDUP_REMOVED lines=11> */
[----:B------:R0:W-:Y:S03]  /*be960*/  STL [R1+0x5f08], R3 ;  /* 0x005f080301007387 */ /* 0x0001e60000100800 */
[----:B------:R-:W-:Y:S01]  /*be970*/  IMAD.X R11, R18, 0x1, R4, P1 ;  /* 0x00000001120b7824 */ /* 0x000fe200008e0604 */
[----:B0-----:R-:W2:Y:S04]  /*be980*/  LDL.LU R3, [R1+0x12f0] ;  /* 0x0012f00001037983 */ /* 0x001ea80000300800 */
[----:B------:R0:W-:Y:S04]  /*be990*/  STL.64 [R1+0x15b0], R10 ;  /* 0x0015b00a01007387 */ /* 0x0001e80000100a00 */
[----:B0-----:R-:W3:Y:S01]  /*be9a0*/  LDL.LU.64 R10, [R1+0x5f30] ;  /* 0x005f3000010a7983 */ /* 0x001ee20000300a00 */
[----:B----4-:R-:W-:-:S02]  /*be9b0*/  F2FP.SATFINITE.E4M3.F32.PACK_AB_MERGE_C R19, R19, R23, RZ ;  /* 0x000000171313723e */ /* 0x010fc400048070ff */
[----:B---3--:R-:W-:Y:S02]  /*be9c0*/  F2FP.SATFINITE.E4M3.F32.PACK_AB_MERGE_C R11, R11, R10, RZ ;  /* 0x0000000a0b0b723e */ /* 0x008fe400048070ff */
[----:B------:R-:W-:-:S03]  /*be9d0*/  IADD3 R10, P1, R17, R5, RZ ;  /* 0x00000005110a7210 */ /* 0x000fc60007f3e0ff */
[----:B------:R-:W-:Y:S04]  /*be9e0*/  STL [R1+0x1d78], R11 ;  /* 0x001d780b01007387 */ /* 0x000fe80000100800 */
[----:B------:R0:W-:Y:S04]  /*be9f0*/  STL.64 [R1+0x5f10], R4 ;  /* 0x005f100401007387 */ /* 0x0001e80000100a00 */
[----:B------:R-:W-:Y:S04]  /*bea00*/  STL [R1+0x1d88], R19 ;  /* 0x001d881301007387 */ /* 0x000fe80000100800 */
[----:B0-----:R-:W3:Y:S04]  /*bea10*/  LDL.LU R4, [R1+0x1308] ;  /* 0x0013080001047983 */ /* 0x001ee80000300800 */
[----:B------:R-:W3:Y:S01]  /*bea20*/  LDL.LU R5, [R1+0x130c] ;  /* 0x00130c0001057983 */ /* 0x000ee20000300800 */
[----:B------:R-:W-:Y:S01]  /*bea30*/  IMAD.X R11, R18, 0x1, R6, P1 ;  /* 0x00000001120b7824 */ /* 0x000fe200008e0606 */
[----:B------:R-:W-:-:S04]  /*bea40*/  F2FP.SATFINITE.E4M3.F32.PACK_AB_MERGE_C R7, R7, R8, RZ ;  /* 0x000000080707723e */ /* 0x000fc800048070ff */
[----:B------:R0:W-:Y:S04]  /*bea50*/  STL.64 [R1+0x15a8], R10 ;  /* 0x0015a80a01007387 */ /* 0x0001e80000100a00 */
[----:B0-----:R-:W4:Y:S04]  /*bea60*/  LDL.LU.64 R10, [R1+0x5f28] ;  /* 0x005f2800010a7983 */ /* 0x001f280000300a00 */
[----:B------:R-:W4:Y:S04]  /*bea70*/  LDL.LU R23, [R1+0x12d8] ;  /* 0x0012d80001177983 */ /* 0x000f280000300800 */
[----:B------:R-:W4:Y:S04]  /*bea80*/  LDL.LU R19, [R1+0x12dc] ;  /* 0x0012dc0001137983 */ /* 0x000f280000300800 */
[----:B------:R-:W2:Y:S04]  /*bea90*/  LDL.LU R8, [R1+0x5f24] ;  /* 0x005f240001087983 */ /* 0x000ea80000300800 */
[----:B------:R0:W-:Y:S04]  /*beaa0*/  STL [R1+0x1cbc], R7 ;  /* 0x001cbc0701007387 */ /* 0x0001e80000100800 */
[----:B0-----:R-:W4:Y:S01]  /*beab0*/  LDL.LU R7, [R1+0x5f20] ;  /* 0x005f200001077983 */ /* 0x001f220000300800 */
[----:B---3--:R-:W-:-:S03]  /*beac0*/  F2FP.SATFINITE.E4M3.F32.PACK_AB_MERGE_C R5, R5, R4, RZ ;  /* 0x000000040505723e */ /* 0x008fc600048070ff */
[----:B------:R-:W3:Y:S04]  /*bead0*/  LDL.LU R4, [R1+0x12c0] ;  /* 0x0012c00001047983 */ /* 0x000ee80000300800 */
[----:B------:R0:W-:Y:S04]  /*beae0*/  STL [R1+0x1cdc], R5 ;  /* 0x001cdc0501007387 */ /* 0x0001e80000100800 */
[----:B0-----:R-:W3:Y:S04]  /*beaf0*/  LDL.LU R5, [R1+0x12c4] ;  /* 0x0012c40001057983 */ /* 0x001ee80000300800 */
[----:B---3--:R4:W-:Y:S02]  /*beb00*/  STL.64 [R1+0x5f18], R4 ;  /* 0x005f180401007387 */ /* 0x0089e40000100a00 */
[----:B----4-:R-:W-:-:S02]  /*beb10*/  IADD3 R4, P1, R17, R7, RZ ;  /* 0x0000000711047210 */ /* 0x010fc40007f3e0ff */
[----:B------:R-:W-:Y:S03]  /*beb20*/  STL.64 [R1+0x5f00], R6 ;  /* 0x005f000601007387 */ /* 0x000fe60000100a00 */
[----:B--2---:R-:W-:-:S05]  /*beb30*/  IMAD.X R5, R18, 0x1, R8, P1 ;  /* 0x0000000112057824 */ /* 0x004fca00008e0608 */
[----:B------:R0:W-:Y:S02]  /*beb40*/  STL.64 [R1+0x15a0], R4 ;  /* 0x0015a00401007387 */ /* 0x0001e40000100a00 */
[----:B0-----:R-:W-:Y:S02]  /*beb50*/  F2FP.SATFINITE.E4M3.F32.PACK_AB_MERGE_C R4, R22, R3, RZ ;  /* 0x000000031604723e */ /* 0x001fe400048070ff */
[----:B------:R-:W-:Y:S02]  /*beb60*/  F2FP.SATFINITE.E4M3.F32.PACK_AB_MERGE_C R3, R20, R21, RZ ;  /* 0x000000151403723e */ /* 0x000fe400048070ff */
[----:B------:R-:W2:Y:S04]  /*beb70*/  LDL.LU R21, [R1+0x12b0] ;  /* 0x0012b00001157983 */ /* 0x000ea80000300800 */
[----:B------:R0:W-:Y:S04]  /*beb80*/  STL [R1+0x1b9c], R4 ;  /* 0x001b9c0401007387 */ /* 0x0001e80000100800 */
[----:B------:R-:W2:Y:S01]  /*beb90*/  LDL.LU R20, [R1+0x12b4] ;  /* 0x0012b40001147983 */ /* 0x000ea20000300800 */
[----:B0-----:R-:W-:-:S03]  /*beba0*/  IADD3 R4, P1, R17, R9, RZ ;  /* 0x0000000911047210 */ /* 0x001fc60007f3e0ff */
[----:B------:R0:W-:Y:S02]  /*bebb0*/  STL [R1+0x1bac], R3 ;  /* 0x001bac0301007387 */ /* 0x0001e40000100800 */
[----:B------:R-:W-:Y:S01]  /*bebc0*/  IMAD.X R5, R18, 0x1, R10, P1 ;  /* 0x0000000112057824 */ /* 0x000fe200008e060a */
[----:B0-----:R-:W-:Y:S02]  /*bebd0*/  F2FP.SATFINITE.E4M3.F32.PACK_AB_MERGE_C R3, R29, R27, RZ ;  /* 0x0000001b1d03723e */ /* 0x001fe400048070ff */
[----:B------:R-:W3:Y:S04]  /*bebe0*/  LDL.LU R27, [R1+0x12b8] ;  /* 0x0012b800011b7983 */ /* 0x000ee80000300800 */
[----:B------:R-:W3:Y:S04]  /*bebf0*/  LDL.LU R29, [R1+0x12bc] ;  /* 0x0012bc00011d7983 */ /* 0x000ee80000300800 */
[----:B------:R0:W-:Y:S04]  /*bec00*/  STL.64 [R1+0x1598], R4 ;  /* 0x0015980401007387 */ /* 0x0001e80000100a00 */
[----:B------:R1:W-:Y:S01]  /*bec10*/  STL [R1+0x198c], R3 ;  /* 0x00198c0301007387 */ /* 0x0003e20000100800 */
[----:B0-----:R-:W-:-:S02]  /*bec20*/  IADD3 R4, P1, R17, R11, RZ ;  /* 0x0000000b11047210 */ /* 0x001fc40007f3e0ff */
[----:B-1----:R-:W-:-:S03]  /*bec30*/  F2FP.SATFINITE.E4M3.F32.PACK_AB_MERGE_C R3, R26, R24, RZ ;  /* 0x000000181a03723e */ /* 0x002fc600048070ff */
[----:B------:R-:W-:Y:S01]  /*bec40*/  IMAD.X R5, R18, 0x1, R12, P1 ;  /* 0x0000000112057824 */ /* 0x000fe200008e060c */
[----:B------:R-:W-:Y:S04]  /*bec50*/  STL.64 [R1+0x5ef8], R10 ;  /* 0x005ef80a01007387 */ /* 0x000fe80000100a00 */
[----:B------:R0:W-:Y:S04]  /*bec60*/  STL [R1+0x199c], R3 ;  /* 0x00199c0301007387 */ /* 0x0001e80000100800 */
[----:B------:R1:W-:Y:S04]  /*bec70*/  STL.64 [R1+0x1590], R4 ;  /* 0x0015900401007387 */ /* 0x0003e80000100a00 */
[----:B0-----:R-:W4:Y:S04]  /*bec80*/  LDL.LU R3, [R1+0x12a0] ;  /* 0x0012a00001037983 */ /* 0x001f280000300800 */
[----:B------:R-:W4:Y:S01]  /*bec90*/  LDL.LU R10, [R1+0x12a4] ;  /* 0x0012a400010a7983 */ /* 0x000f220000300800 */
[----:B-1----:R-:W-:-:S05]  /*beca0*/  F2FP.SATFINITE.E4M3.F32.PACK_AB_MERGE_C R4, R28, R25, RZ ;  /* 0x000000191c04723e */ /* 0x002fca00048070ff */
[----:B------:R0:W-:Y:S04]  /*becb0*/  STL [R1+0x1958], R4 ;  /* 0x0019580401007387 */ /* 0x0001e80000100800 */
[----:B------:R-:W2:Y:S04]  /*becc0*/  LDL.LU R6, [R1+0x12a8] ;  /* 0x0012a80001067983 */ /* 0x000ea80000300800 */
[----:B------:R-:W2:Y:S01]  /*becd0*/  LDL.LU R7, [R1+0x12ac] ;  /* 0x0012ac0001077983 */ /* 0x000ea20000300800 */
[----:B0-----:R-:W-:-:S03]  /*bece0*/  F2FP.SATFINITE.E4M3.F32.PACK_AB_MERGE_C R4, R19, R23, RZ ;  /* 0x000000171304723e */ /* 0x001fc600048070ff */
[----:B------:R-:W2:Y:S04]  /*becf0*/  LDL.LU R11, [R1+0x1290] ;  /* 0x00129000010b7983 */ /* 0x000ea80000300800 */
[----:B------:R-:W2:Y:S04]  /*bed00*/  LDL.LU R22, [R1+0x1294] ;  /* 0x0012940001167983 */ /* 0x000ea80000300800 */
[----:B------:R-:W2:Y:S04]  /*bed10*/  LDL.LU R25, [R1+0x1298] ;  /* 0x0012980001197983 */ /* 0x000ea80000300800 */
        /* <DEDUP_REMOVED lines=9> */
[----:B0-----:R-:W3:Y:S02]  /*bedb0*/  LDL.LU.64 R4, [R1+0x5f18] ;  /* 0x005f180001047983 */ /* 0x001ee40000300a00 */
[----:B---3--:R-:W-:Y:S02]  /*bedc0*/  F2FP.SATFINITE.E4M3.F32.PACK_AB_MERGE_C R5, R5, R4, RZ ;  /* 0x000000040505723e */ /* 0x008fe400048070ff */
[----:B------:R-:W-:-:S03]  /*bedd0*/  IADD3 R4, P1, R17, R14, RZ ;  /* 0x0000000e11047210 */ /* 0x000fc60007f3e0ff */
[----:B------:R-:W-:Y:S04]  /*bede0*/  STL [R1+0x18fc], R5 ;  /* 0x0018fc0501007387 */ /* 0x000fe80000100800 */
[----:B------:R0:W-:Y:S04]  /*bedf0*/  STL.64 [R1+0x5ef0], R14 ;  /* 0x005ef00e01007387 */ /* 0x0001e80000100a00 */
[----:B0-----:R-:W3:Y:S04]  /*bee00*/  LDL.LU R14, [R1+0x12c8] ;  /* 0x0012c800010e7983 */ /* 0x001ee80000300800 */
[----:B------:R-:W3:Y:S01]  /*bee10*/  LDL.LU R15, [R1+0x12cc] ;  /* 0x0012cc00010f7983 */ /* 0x000ee20000300800 */
[----:B------:R-:W-:-:S02]  /*bee20*/  IMAD.X R5, R18, 0x1, R16, P1 ;  /* 0x0000000112057824 */ /* 0x000fc400008e0610 */
[----:B------:R-:W-:Y:S01]  /*bee30*/  VIADD R17, R17, UR5 ;  /* 0x0000000511117c36 */ /* 0x000fe20008000000 */
[----:B------:R-:W-:Y:S01]  /*bee40*/  F2FP.SATFINITE.E4M3.F32.PACK_AB_MERGE_C R27, R29, R27, RZ ;  /* 0x0000001b1d1b723e */ /* 0x000fe200048070ff */
[----:B------:R-:W-:Y:S01]  /*bee50*/  ULDC UR5, c[0x0][0x248] ;  /* 0x0000920000057ab9 */ /* 0x000fe20000000800 */
[----:B------:R0:W-:Y:S02]  /*bee60*/  STL.64 [R1+0x1580], R4 ;  /* 0x0015800401007387 */ /* 0x0001e40000100a00 */
[----:B------:R-:W-:Y:S02]  /*bee70*/  SHF.R.S32.HI R18, RZ, 0x1f, R17 ;  /* 0x0000001fff127819 */ /* 0x000fe40000011411 */
[----:B0-----:R-:W2:Y:S01]  /*bee80*/  LDL.LU.64 R4, [R1+0x5f10] ;  /* 0x005f100001047983 */ /* 0x001ea20000300a00 */
[----:B----4-:R-:W-:Y:S02]  /*bee90*/  F2FP.SATFINITE.E4M3.F32.PACK_AB_MERGE_C R10, R10, R3, RZ ;  /* 0x000000030a0a723e */ /* 0x010fe400048070ff */
[----:B---3--:R-:W-:-:S02]  /*beea0*/  F2FP.SATFINITE.E4M3.F32.PACK_AB_MERGE_C R15, R15, R14, RZ ;  /* 0x0000000e0f0f723e */ /* 0x008fc400048070ff */
[----:B--2---:R-:W-:Y:S02]  /*beeb0*/  F2FP.SATFINITE.E4M3.F32.PACK_AB_MERGE_C R14, R20, R21, RZ ;  /* 0x00000015140e723e */ /* 0x004fe400048070ff */
[----:B------:R-:W2:Y:S04]  /*beec0*/  LDL.LU R21, [R1+0x1278] ;  /* 0x0012780001157983 */ /* 0x000ea80000300800 */
[----:B------:R-:W-:Y:S04]  /*beed0*/  STL [R1+0x18f8], R15 ;  /* 0x0018f80f01007387 */ /* 0x000fe80000100800 */
[----:B------:R-:W2:Y:S04]  /*beee0*/  LDL.LU R20, [R1+0x127c] ;  /* 0x00127c0001147983 */ /* 0x000ea80000300800 */
[----:B------:R0:W-:Y:S02]  /*beef0*/  STL [R1+0x189c], R14 ;  /* 0x00189c0e01007387 */ /* 0x0001e40000100800 */
[----:B0-----:R-:W-:-:S02]  /*bef00*/  IADD3 R14, P1, R17, R0, RZ ;  /* 0x00000000110e7210 */ /* 0x001fc40007f3e0ff */
[----:B------:R-:W-:Y:S03]  /*bef10*/  STL [R1+0x18ac], R27 ;  /* 0x0018ac1b01007387 */ /* 0x000fe60000100800 */
[----:B------:R-:W-:-:S05]  /*bef20*/  IMAD.X R15, R18, 0x1, R2, P1 ;  /* 0x00000001120f7824 */ /* 0x000fca00008e0602 */
[----:B------:R0:W-:Y:S04]  /*bef30*/  STL.64 [R1+0x1578], R14 ;  /* 0x0015780e01007387 */ /* 0x0001e80000100a00 */
[----:B0-----:R-:W3:Y:S04]  /*bef40*/  LDL.LU R14, [R1+0x1260] ;  /* 0x00126000010e7983 */ /* 0x001ee80000300800 */
[----:B------:R-:W3:Y:S04]  /*bef50*/  LDL.LU R15, [R1+0x1264] ;  /* 0x00126400010f7983 */ /* 0x000ee80000300800 */
[----:B------:R-:W4:Y:S04]  /*bef60*/  LDL.LU R27, [R1+0x1268] ;  /* 0x00126800011b7983 */ /* 0x000f280000300800 */
[----:B------:R-:W4:Y:S04]  /*bef70*/  LDL.LU R29, [R1+0x126c] ;  /* 0x00126c00011d7983 */ /* 0x000f280000300800 */
[----:B------:R-:W2:Y:S04]  /*bef80*/  LDL.LU R3, [R1+0x5f08] ;  /* 0x005f080001037983 */ /* 0x000ea80000300800 */
[----:B------:R0:W-:Y:S02]  /*bef90*/  STL [R1+0x904], R10 ;  /* 0x0009040a01007387 */ /* 0x0001e40000100800 */
[----:B0-----:R-:W-:-:S05]  /*befa0*/  F2FP.SATFINITE.E4M3.F32.PACK_AB_MERGE_C R10, R7, R6, RZ ;  /* 0x00000006070a723e */ /* 0x001fca00048070ff */
[----:B------:R-:W-:Y:S01]  /*befb0*/  STL [R1+0x908], R10 ;  /* 0x0009080a01007387 */ /* 0x000fe20000100800 */
[----:B--2---:R-:W-:-:S05]  /*befc0*/  IADD3 R6, P1, R17, R3, RZ ;  /* 0x0000000311067210 */ /* 0x004fca0007f3e0ff */
[----:B------:R-:W-:-:S05]  /*befd0*/  IMAD.X R7, R18, 0x1, R4, P1 ;  /* 0x0000000112077824 */ /* 0x000fca00008e0604 */
        /* <DEDUP_REMOVED lines=8> */
[----:B0-----:R-:W-:-:S05]  /*bf060*/  IADD3 R10, P1, R17, R5, RZ ;  /* 0x00000005110a7210 */ /* 0x001fca0007f3e0ff */
[----:B--2---:R-:W-:-:S05]  /*bf070*/  IMAD.X R11, R18, 0x1, R6, P1 ;  /* 0x00000001120b7824 */ /* 0x004fca00008e0606 */
        /* <DEDUP_REMOVED lines=8> */
[----:B------:R1:W-:Y:S01]  /*bf100*/  STL.64 [R1+0x5ee8], R6 ;  /* 0x005ee80601007387 */ /* 0x0003e20000100a00 */
[----:B0-----:R-:W-:-:S03]  /*bf110*/  IADD3 R10, P1, R17, R7, RZ ;  /* 0x00000007110a7210 */ /* 0x001fc60007f3e0ff */
[----:B-1----:R-:W3:Y:S04]  /*bf120*/  LDL.LU R6, [R1+0x1270] ;  /* 0x0012700001067983 */ /* 0x002ee80000300800 */
[----:B------:R-:W3:Y:S01]  /*bf130*/  LDL.LU R7, [R1+0x1274] ;  /* 0x0012740001077983 */ /* 0x000ee20000300800 */
[----:B------:R-:W-:-:S05]  /*bf140*/  IMAD.X R11, R18, 0x1, R8, P1 ;  /* 0x00000001120b7824 */ /* 0x000fca00008e0608 */
[----:B------:R0:W-:Y:S04]  /*bf150*/  STL.64 [R1+0x1560], R10 ;  /* 0x0015600a01007387 */ /* 0x0001e80000100a00 */
[----:B0-----:R-:W4:Y:S04]  /*bf160*/  LDL.LU.64 R10, [R1+0x5ef8] ;  /* 0x005ef800010a7983 */ /* 0x001f280000300a00 */
[----:B------:R-:W2:Y:S04]  /*bf170*/  LDL.LU R23, [R1+0x1230] ;  /* 0x0012300001177983 */ /* 0x000ea80000300800 */
[----:B------:R-:W2:Y:S01]  /*bf180*/  LDL.LU R19, [R1+0x1234] ;  /* 0x0012340001137983 */ /* 0x000ea20000300800 */
[----:B---3--:R-:W-:-:S02]  /*bf190*/  F2FP.SATFINITE.E4M3.F32.PACK_AB_MERGE_C R7, R7, R6, RZ ;  /* 0x000000060707723e */ /* 0x008fc400048070ff */
[----:B------:R-:W-:Y:S02]  /*bf1a0*/  F2FP.SATFINITE.E4M3.F32.PACK_AB_MERGE_C R6, R20, R21, RZ ;  /* 0x000000151406723e */ /* 0x000fe400048070ff */
[----:B------:R-:W3:Y:S04]  /*bf1b0*/  LDL.LU R21, [R1+0x1238] ;  /* 0x0012380001157983 */ /* 0x000ee80000300800 */
[----:B------:R-:W-:Y:S04]  /*bf1c0*/  STL [R1+0x580], R7 ;  /* 0x0005800701007387 */ /* 0x000fe80000100800 */
[----:B------:R-:W3:Y:S04]  /*bf1d0*/  LDL.LU R20, [R1+0x123c] ;  /* 0x00123c0001147983 */ /* 0x000ee80000300800 */
[----:B------:R0:W-:Y:S02]  /*bf1e0*/  STL [R1+0x584], R6 ;  /* 0x0005840601007387 */ /* 0x0001e40000100800 */
[----:B0-----:R-:W-:-:S02]  /*bf1f0*/  IADD3 R6, P1, R17, R9, RZ ;  /* 0x0000000911067210 */ /* 0x001fc40007f3e0ff */
[----:B------:R0:W-:Y:S03]  /*bf200*/  STL.64 [R1+0x5ee0], R8 ;  /* 0x005ee00801007387 */ /* 0x0001e60000100a00 */
[----:B----4-:R-:W-:Y:S01]  /*bf210*/  IMAD.X R7, R18, 0x1, R10, P1 ;  /* 0x0000000112077824 */ /* 0x010fe200008e060a */
[----:B0-----:R-:W4:Y:S04]  /*bf220*/  LDL.LU R8, [R1+0x1250] ;  /* 0x0012500001087983 */ /* 0x001f280000300800 */
[----:B------:R-:W4:Y:S04]  /*bf230*/  LDL.LU R9, [R1+0x1254] ;  /* 0x0012540001097983 */ /* 0x000f280000300800 */
[----:B------:R0:W-:Y:S02]  /*bf240*/  STL.64 [R1+0x1558], R6 ;  /* 0x0015580601007387 */ /* 0x0001e40000100a00 */
[----:B0-----:R-:W-:-:S02]  /*bf250*/  F2FP.SATFINITE.E4M3.F32.PACK_AB_MERGE_C R7, R15, R14, RZ ;  /* 0x0000000e0f07723e */ /* 0x001fc400048070ff */
[----:B------:R-:W2:Y:S01]  /*bf260*/  LDL.LU R6, [R1+0x1220] ;  /* 0x0012200001067983 */ /* 0x000ea20000300800 */
[----:B------:R-:W-:-:S03]  /*bf270*/  F2FP.SATFINITE.E4M3.F32.PACK_AB_MERGE_C R14, R29, R27, RZ ;  /* 0x0000001b1d0e723e */ /* 0x000fc600048070ff */
[----:B------:R0:W-:Y:S04]  /*bf280*/  STL [R1+0x568], R7 ;  /* 0x0005680701007387 */ /* 0x0001e80000100800 */
[----:B0-----:R-:W2:Y:S04]  /*bf290*/  LDL.LU R7, [R1+0x1224] ;  /* 0x0012240001077983 */ /* 0x001ea80000300800 */
[----:B------:R0:W-:Y:S04]  /*bf2a0*/  STL [R1+0x570], R14 ;  /* 0x0005700e01007387 */ /* 0x0001e80000100800 */
[----:B------:R-:W3:Y:S04]  /*bf2b0*/  LDL.LU R27, [R1+0x1228] ;  /* 0x00122800011b7983 */ /* 0x000ee80000300800 */
[----:B------:R-:W3:Y:S01]  /*bf2c0*/  LDL.LU R29, [R1+0x122c] ;  /* 0x00122c00011d7983 */ /* 0x000ee20000300800 */
[----:B0-----:R-:W-:-:S03]  /*bf2d0*/  IADD3 R14, P1, R17, R11, RZ ;  /* 0x0000000b110e7210 */ /* 0x001fc60007f3e0ff */
[----:B------:R0:W-:Y:S02]  /*bf2e0*/  STL.64 [R1+0x5ed8], R10 ;  /* 0x005ed80a01007387 */ /* 0x0001e40000100a00 */
[----:B------:R-:W-:Y:S02]  /*bf2f0*/  IMAD.X R15, R18, 0x1, R12, P1 ;  /* 0x00000001120f7824 */ /* 0x000fe400008e060c */
[----:B0-----:R-:W3:Y:S04]  /*bf300*/  LDL.LU R11, [R1+0x1240] ;  /* 0x00124000010b7983 */ /* 0x001ee80000300800 */
[----:B------:R0:W-:Y:S04]  /*bf310*/  STL.64 [R1+0x1550], R14 ;  /* 0x0015500e01007387 */ /* 0x0001e80000100a00 */
[----:B0-----:R-:W3:Y:S01]  /*bf320*/  LDL.LU.64 R14, [R1+0x5ef0] ;  /* 0x005ef000010e7983 */ /* 0x001ee20000300a00 */
[----:B------:R-:W-:-:S02]  /*bf330*/  F2FP.SATFINITE.E4M3.F32.PACK_AB_MERGE_C R10, R28, R25, RZ ;  /* 0x000000191c0a723e */ /* 0x000fc400048070ff */
[----:B----4-:R-:W-:Y:S02]  /*bf340*/  F2FP.SATFINITE.E4M3.F32.PACK_AB_MERGE_C R9, R9, R8, RZ ;  /* 0x000000080909723e */ /* 0x010fe400048070ff */
[----:B------:R-:W-:-:S03]  /*bf350*/  IADD3 R8, P1, R17, R13, RZ ;  /* 0x0000000d11087210 */ /* 0x000fc60007f3e0ff */
[----:B------:R0:W-:Y:S04]  /*bf360*/  STL [R1+0x550], R9 ;  /* 0x0005500901007387 */ /* 0x0001e80000100800 */
[----:B------:R1:W-:Y:S01]  /*bf370*/  STL [R1+0x554], R10 ;  /* 0x0005540a01007387 */ /* 0x0003e20000100800 */
[----:B--2---:R-:W-:Y:S02]  /*bf380*/  F2FP.SATFINITE.E4M3.F32.PACK_AB_MERGE_C R7, R7, R6, RZ ;  /* 0x000000060707723e */ /* 0x004fe400048070ff */
[----:B---3--:R-:W-:Y:S01]  /*bf390*/  F2FP.SATFINITE.E4M3.F32.PACK_AB_MERGE_C R22, R22, R11, RZ ;  /* 0x0000000b1616723e */ /* 0x008fe200048070ff */
[----:B0-----:R-:W-:Y:S01]  /*bf3a0*/  IMAD.X R9, R18, 0x1, R15, P1 ;  /* 0x0000000112097824 */ /* 0x001fe200008e060f */
[----:B-1----:R-:W-:-:S04]  /*bf3b0*/  IADD3 R10, P1, R17, R14, RZ ;  /* 0x0000000e110a7210 */ /* 0x002fc80007f3e0ff */
[----:B------:R0:W-:Y:S01]  /*bf3c0*/  STL.64 [R1+0x1548], R8 ;  /* 0x0015480801007387 */ /* 0x0001e20000100a00 */
[----:B------:R-:W-:Y:S01]  /*bf3d0*/  IMAD.X R11, R18, 0x1, R16, P1 ;  /* 0x00000001120b7824 */ /* 0x000fe200008e0610 */
[----:B------:R-:W-:Y:S02]  /*bf3e0*/  F2FP.SATFINITE.E4M3.F32.PACK_AB_MERGE_C R18, R26, R24, RZ ;  /* 0x000000181a12723e */ /* 0x000fe400048070ff */
[----:B0-----:R-:W2:Y:S04]  /*bf3f0*/  LDL.LU R8, [R1+0x1210] ;  /* 0x0012100001087983 */ /* 0x001ea80000300800 */
[----:B------:R-:W2:Y:S04]  /*bf400*/  LDL.LU R9, [R1+0x1214] ;  /* 0x0012140001097983 */ /* 0x000ea80000300800 */
[----:B------:R-:W3:Y:S04]  /*bf410*/  LDL.LU R25, [R1+0x1218] ;  /* 0x0012180001197983 */ /* 0x000ee80000300800 */
[----:B------:R-:W3:Y:S04]  /*bf420*/  LDL.LU R28, [R1+0x121c] ;  /* 0x00121c00011c7983 */ /* 0x000ee80000300800 */
[----:B------:R-:W-:Y:S04]  /*bf430*/  STL [R1+0x530], R22 ;  /* 0x0005301601007387 */ /* 0x000fe80000100800 */
[----:B------:R0:W-:Y:S01]  /*bf440*/  STL.64 [R1+0x1540], R10 ;  /* 0x0015400a01007387 */ /* 0x0001e20000100a00 */
[----:B------:R-:W-:Y:S01]  /*bf450*/  VIADD R17, R17, UR5 ;  /* 0x0000000511117c36 */ /* 0x000fe20008000000 */
[----:B------:R-:W-:Y:S01]  /*bf460*/  F2FP.SATFINITE.E4M3.F32.PACK_AB_MERGE_C R24, R20, R21, RZ ;  /* 0x000000151418723e */ /* 0x000fe200048070ff */
[----:B------:R-:W-:Y:S01]  /*bf470*/  ULDC UR5, c[0x0][0x248] ;  /* 0x0000920000057ab9 */ /* 0x000fe20000000800 */
[----:B0-----:R-:W4:Y:S04]  /*bf480*/  LDL.LU R10, [R1+0x1208] ;  /* 0x00120800010a7983 */ /* 0x001f280000300800 */
[----:B------:R-:W4:Y:S04]  /*bf490*/  LDL.LU R11, [R1+0x120c] ;  /* 0x00120c00010b7983 */ /* 0x000f280000300800 */
[----:B------:R0:W-:Y:S01]  /*bf4a0*/  STL [R1+0x534], R18 ;  /* 0x0005341201007387 */ /* 0x0001e20000100800 */
[----:B------:R-:W-:-:S03]  /*bf4b0*/  IADD3 R20, P1, R17, R0, RZ ;  /* 0x0000000011147210 */ /* 0x000fc60007f3e0ff */
[----:B------:R-:W4:Y:S01]  /*bf4c0*/  LDL.LU R22, [R1+0x11f4] ;  /* 0x0011f40001167983 */ /* 0x000f220000300800 */
[----:B0-----:R-:W-:-:S03]  /*bf4d0*/  F2FP.SATFINITE.E4M3.F32.PACK_AB_MERGE_C R18, R19, R23, RZ ;  /* 0x000000171312723e */ /* 0x001fc600048070ff */
[----:B------:R-:W4:Y:S04]  /*bf4e0*/  LDL.LU R23, [R1+0x11f8] ;  /* 0x0011f80001177983 */ /* 0x000f280000300800 */
[----:B------:R0:W-:Y:S04]  /*bf4f0*/  STL [R1+0x510], R18 ;  /* 0x0005101201007387 */ /* 0x0001e80000100800 */
[----:B------:R-:W4:Y:S01]  /*bf500*/  LDL.LU R19, [R1+0x11fc] ;  /* 0x0011fc0001137983 */ /* 0x000f220000300800 */
[----:B0-----:R-:W-:-:S03]  /*bf510*/  SHF.R.S32.HI R18, RZ, 0x1f, R17 ;  /* 0x0000001fff127819 */ /* 0x001fc60000011411 */
[----:B------:R0:W-:Y:S02]  /*bf520*/  STL [R1+0x514], R24 ;  /* 0x0005141801007387 */ /* 0x0001e40000100800 */
[----:B------:R-:W-:Y:S01]  /*bf530*/  IMAD.X R21, R18, 0x1, R2, P1 ;  /* 0x0000000112157824 */ /* 0x000fe200008e0602 */
[----:B------:R-:W-:Y:S01]  /*bf540*/  F2FP.SATFINITE.E4M3.F32.PACK_AB_MERGE_C R6, R29, R27, RZ ;  /* 0x0000001b1d06723e */ /* 0x000fe200048070ff */
[----:B0-----:R-:W4:Y:S04]  /*bf550*/  LDL.LU R24, [R1+0x11e0] ;  /* 0x0011e00001187983 */ /* 0x001f280000300800 */
[----:B------:R-:W4:Y:S04]  /*bf560*/  LDL.LU R26, [R1+0x11e4] ;  /* 0x0011e400011a7983 */ /* 0x000f280000300800 */
[----:B------:R0:W-:Y:S04]  /*bf570*/  STL.64 [R1+0x1538], R20 ;  /* 0x0015381401007387 */ /* 0x0001e80000100a00 */
[----:B0-----:R-:W4:Y:S04]  /*bf580*/  LDL.LU R21, [R1+0x11e8] ;  /* 0x0011e80001157983 */ /* 0x001f280000300800 */
[----:B------:R-:W4:Y:S04]  /*bf590*/  LDL.LU R20, [R1+0x11ec] ;  /* 0x0011ec0001147983 */ /* 0x000f280000300800 */
[----:B------:R-:W4:Y:S04]  /*bf5a0*/  LDL.LU R27, [R1+0x11d0] ;  /* 0x0011d000011b7983 */ /* 0x000f280000300800 */
[----:B------:R-:W-:Y:S04]  /*bf5b0*/  STL [R1+0x500], R7 ;  /* 0x0005000701007387 */ /* 0x000fe80000100800 */
[----:B------:R-:W4:Y:S04]  /*bf5c0*/  LDL.LU R29, [R1+0x11d4] ;  /* 0x0011d400011d7983 */ /* 0x000f280000300800 */
[----:B------:R0:W-:Y:S02]  /*bf5d0*/  STL [R1+0x4ec], R6 ;  /* 0x0004ec0601007387 */ /* 0x0001e40000100800 */
[----:B0-----:R-:W-:-:S02]  /*bf5e0*/  IADD3 R6, P1, R17, R3, RZ ;  /* 0x0000000311067210 */ /* 0x001fc40007f3e0ff */
[----:B------:R0:W-:Y:S03]  /*bf5f0*/  STL.64 [R1+0x5ec8], R2 ;  /* 0x005ec80201007387 */ /* 0x0001e60000100a00 */
[----:B------:R-:W-:Y:S01]  /*bf600*/  IMAD.X R7, R18, 0x1, R4, P1 ;  /* 0x0000000112077824 */ /* 0x000fe200008e0604 */
[----:B0-----:R-:W4:Y:S04]  /*bf610*/  LDL.LU R2, [R1+0x1204] ;  /* 0x0012040001027983 */ /* 0x001f280000300800 */
[----:B------:R-:W4:Y:S04]  /*bf620*/  LDL.LU R3, [R1+0x11f0] ;  /* 0x0011f00001037983 */ /* 0x000f280000300800 */
[----:B------:R0:W-:Y:S04]  /*bf630*/  STL.64 [R1+0x1530], R6 ;  /* 0x0015300601007387 */ /* 0x0001e80000100a00 */
[----:B0-----:R-:W4:Y:S01]  /*bf640*/  LDL.LU.64 R6, [R1+0x5ee8] ;  /* 0x005ee80001067983 */ /* 0x001f220000300a00 */
[----:B--2---:R-:W-:-:S02]  /*bf650*/  F2FP.SATFINITE.E4M3.F32.PACK_AB_MERGE_C R9, R9, R8, RZ ;  /* 0x000000080909723e */ /* 0x004fc400048070ff */
[----:B---3--:R-:W-:Y:S02]  /*bf660*/  F2FP.SATFINITE.E4M3.F32.PACK_AB_MERGE_C R8, R28, R25, RZ ;  /* 0x000000191c08723e */ /* 0x008fe400048070ff */
[----:B------:R-:W2:Y:S04]  /*bf670*/  LDL.LU R25, [R1+0x11d8] ;  /* 0x0011d80001197983 */ /* 0x000ea80000300800 */
[----:B------:R-:W-:Y:S04]  /*bf680*/  STL [R1+0x3c8], R9 ;  /* 0x0003c80901007387 */ /* 0x000fe80000100800 */
[----:B------:R-:W2:Y:S04]  /*bf690*/  LDL.LU R28, [R1+0x11dc] ;  /* 0x0011dc00011c7983 */ /* 0x000ea80000300800 */
[----:B------:R0:W-:Y:S04]  /*bf6a0*/  STL [R1+0x3cc], R8 ;  /* 0x0003cc0801007387 */ /* 0x0001e80000100800 */
[----:B------:R1:W-:Y:S01]  /*bf6b0*/  STL [R1+0x5eb8], R5 ;  /* 0x005eb80501007387 */ /* 0x0003e20000100800 */
[----:B0-----:R-:W-:-:S03]  /*bf6c0*/  IADD3 R8, P1, R17, R5, RZ ;  /* 0x0000000511087210 */ /* 0x001fc60007f3e0ff */
[----:B-1----:R-:W3:Y:S02]  /*bf6d0*/  LDL.LU R5, [R1+0x1200] ;  /* 0x0012000001057983 */ /* 0x002ee40000300800 */
[----:B----4-:R-:W-:-:S05]  /*bf6e0*/  IMAD.X R9, R18, 0x1, R6, P1 ;  /* 0x0000000112097824 */ /* 0x010fca00008e0606 */
[----:B------:R0:W-:Y:S04]  /*bf6f0*/  STL.64 [R1+0x1528], R8 ;  /* 0x0015280801007387 */ /* 0x0001e80000100a00 */
[----:B0-----:R-:W4:Y:S01]  /*bf700*/  LDL.LU.64 R8, [R1+0x5ee0] ;  /* 0x005ee00001087983 */ /* 0x001f220000300a00 */
[----:B------:R-:W-:Y:S02]  /*bf710*/  F2FP.SATFINITE.E4M3.F32.PACK_AB_MERGE_C R3, R22, R3, RZ ;  /* 0x000000031603723e */ /* 0x000fe400048070ff */
[----:B---3--:R-:W-:Y:S02]  /*bf720*/  F2FP.SATFINITE.E4M3.F32.PACK_AB_MERGE_C R5, R2, R5, RZ ;  /* 0x000000050205723e */ /* 0x008fe400048070ff */
[----:B------:R-:W-:Y:S02]  /*bf730*/  F2FP.SATFINITE.E4M3.F32.PACK_AB_MERGE_C R2, R11, R10, RZ ;  /* 0x0000000a0b02723e */ /* 0x000fe400048070ff */
[----:B------:R-:W-:Y:S01]  /*bf740*/  IADD3 R10, P1, R17, R7, RZ ;  /* 0x00000007110a7210 */ /* 0x000fe20007f3e0ff */
[----:B------:R-:W-:Y:S04]  /*bf750*/  STL [R1+0x328], R5 ;  /* 0x0003280501007387 */ /* 0x000fe80000100800 */
[----:B------:R-:W-:Y:S04]  /*bf760*/  STL.64 [R1+0x5ec0], R6 ;  /* 0x005ec00601007387 */ /* 0x000fe80000100a00 */
[----:B------:R-:W-:Y:S01]  /*bf770*/  STL [R1+0x32c], R2 ;  /* 0x00032c0201007387 */ /* 0x000fe20000100800 */
[----:B----4-:R-:W-:-:S05]  /*bf780*/  IMAD.X R11, R18, 0x1, R8, P1 ;  /* 0x00000001120b7824 */ /* 0x010fca00008e0608 */
[----:B------:R0:W-:Y:S04]  /*bf790*/  STL.64 [R1+0x1520], R10 ;  /* 0x0015200a01007387 */ /* 0x0001e80000100a00 */
[----:B0-----:R-:W3:Y:S04]  /*bf7a0*/  LDL.LU.64 R10, [R1+0x5ed8] ;  /* 0x005ed800010a7983 */ /* 0x001ee80000300a00 */
[----:B------:R-:W4:Y:S04]  /*bf7b0*/  LDL.LU R2, [R1+0x11c0] ;  /* 0x0011c00001027983 */ /* 0x000f280000300800 */
[----:B------:R0:W-:Y:S04]  /*bf7c0*/  STL [R1+0x2f8], R3 ;  /* 0x0002f80301007387 */ /* 0x0001e80000100800 */
[----:B0-----:R-:W4:Y:S01]  /*bf7d0*/  LDL.LU R3, [R1+0x11c4] ;  /* 0x0011c40001037983 */ /* 0x001f220000300800 */
[----:B------:R-:W-:-:S02]  /*bf7e0*/  F2FP.SATFINITE.E4M3.F32.PACK_AB_MERGE_C R5, R19, R23, RZ ;  /* 0x000000171305723e */ /* 0x000fc400048070ff */
[----:B------:R-:W-:-:S03]  /*bf7f0*/  IADD3 R6, P1, R17, R9, RZ ;  /* 0x0000000911067210 */ /* 0x000fc60007f3e0ff */
[----:B------:R-:W-:Y:S02]  /*bf800*/  STL [R1+0x300], R5 ;  /* 0x0003000501007387 */ /* 0x000fe40000100800 */
[----:B---3--:R-:W-:Y:S02]  /*bf810*/  IMAD.X R7, R18, 0x1, R10, P1 ;  /* 0x0000000112077824 */ /* 0x008fe400008e060a */
[----:B----4-:R0:W-:Y:S04]  /*bf820*/  STL.64 [R1+0x5ed0], R2 ;  /* 0x005ed00201007387 */ /* 0x0101e80000100a00 */
[----:B------:R-:W3:Y:S04]  /*bf830*/  LDL.LU R22, [R1+0x11cc] ;  /* 0x0011cc0001167983 */ /* 0x000ee80000300800 */
[----:B------:R-:W4:Y:S01]  /*bf840*/  LDL.LU R23, [R1+0x11b0] ;  /* 0x0011b00001177983 */ /* 0x000f220000300800 */
[----:B0-----:R-:W-:-:S03]  /*bf850*/  F2FP.SATFINITE.E4M3.F32.PACK_AB_MERGE_C R3, R26, R24, RZ ;  /* 0x000000181a03723e */ /* 0x001fc600048070ff */
[----:B------:R-:W4:Y:S01]  /*bf860*/  LDL.LU R19, [R1+0x11b4] ;  /* 0x0011b40001137983 */ /* 0x000f220000300800 */
[----:B------:R-:W-:-:S03]  /*bf870*/  F2FP.SATFINITE.E4M3.F32.PACK_AB_MERGE_C R2, R20, R21, RZ ;  /* 0x000000151402723e */ /* 0x000fc600048070ff */
[----:B------:R-:W4:Y:S04]  /*bf880*/  LDL.LU R21, [R1+0x11b8] ;  /* 0x0011b80001157983 */ /* 0x000f280000300800 */
[----:B------:R-:W-:Y:S04]  /*bf890*/  STL.64 [R1+0x1518], R6 ;  /* 0x0015180601007387 */ /* 0x000fe80000100a00 */
[----:B------:R-:W-:Y:S04]  /*bf8a0*/  STL [R1+0x2dc], R3 ;  /* 0x0002dc0301007387 */ /* 0x000fe80000100800 */
[----:B------:R-:W4:Y:S04]  /*bf8b0*/  LDL.LU R20, [R1+0x11bc] ;  /* 0x0011bc0001147983 */ /* 0x000f280000300800 */
[----:B------:R0:W-:Y:S02]  /*bf8c0*/  STL [R1+0x2d0], R2 ;  /* 0x0002d00201007387 */ /* 0x0001e40000100800 */
[----:B0-----:R-:W-:-:S02]  /*bf8d0*/  IADD3 R2, P1, R17, R11, RZ ;  /* 0x0000000b11027210 */ /* 0x001fc40007f3e0ff */
[----:B------:R-:W-:Y:S03]  /*bf8e0*/  STL.64 [R1+0x5eb0], R10 ;  /* 0x005eb00a01007387 */ /* 0x000fe60000100a00 */
        /* <DEDUP_REMOVED lines=8> */
[----:B--2---:R-:W-:-:S03]  /*bf970*/  F2FP.SATFINITE.E4M3.F32.PACK_AB_MERGE_C R2, R28, R25, RZ ;  /* 0x000000191c02723e */ /* 0x004fc600048070ff */
[----:B------:R-:W2:Y:S04]  /*bf980*/  LDL.LU R5, [R1+0x1190] ;  /* 0x0011900001057983 */ /* 0x000ea80000300800 */
[----:B------:R-:W2:Y:S04]  /*bf990*/  LDL.LU R10, [R1+0x1198] ;  /* 0x00119800010a7983 */ /* 0x000ea80000300800 */
[----:B------:R0:W-:Y:S04]  /*bf9a0*/  STL [R1+0x2c4], R2 ;  /* 0x0002c40201007387 */ /* 0x0001e80000100800 */
[----:B------:R-:W2:Y:S04]  /*bf9b0*/  LDL.LU R11, [R1+0x119c] ;  /* 0x00119c00010b7983 */ /* 0x000ea80000300800 */
[----:B------:R-:W2:Y:S01]  /*bf9c0*/  LDL.LU R25, [R1+0x1180] ;  /* 0x0011800001197983 */ /* 0x000ea20000300800 */
[----:B0-----:R-:W-:-:S03]  /*bf9d0*/  IADD3 R2, P1, R17, R13, RZ ;  /* 0x0000000d11027210 */ /* 0x001fc60007f3e0ff */
[----:B------:R-:W2:Y:S02]  /*bf9e0*/  LDL.LU R28, [R1+0x1184] ;  /* 0x00118400011c7983 */ /* 0x000ea40000300800 */
[----:B------:R-:W-:Y:S02]  /*bf9f0*/  IMAD.X R3, R18, 0x1, R15, P1 ;  /* 0x0000000112037824 */ /* 0x000fe400008e060f */
[----:B------:R0:W-:Y:S04]  /*bfa00*/  STL.64 [R1+0x5ea8], R12 ;  /* 0x005ea80c01007387 */ /* 0x0001e80000100a00 */
[----:B0-----:R-:W3:Y:S04]  /*bfa10*/  LDL.LU R13, [R1+0x11c8] ;  /* 0x0011c800010d7983 */ /* 0x001ee80000300800 */
[----:B------:R-:W2:Y:S04]  /*bfa20*/  LDL.LU R12, [R1+0x1194] ;  /* 0x00119400010c7983 */ /* 0x000ea80000300800 */
[----:B------:R0:W-:Y:S04]  /*bfa30*/  STL.64 [R1+0x1508], R2 ;  /* 0x0015080201007387 */ /* 0x0001e80000100a00 */
[----:B0-----:R-:W4:Y:S04]  /*bfa40*/  LDL.LU.64 R2, [R1+0x5ed0] ;  /* 0x005ed00001027983 */ /* 0x001f280000300a00 */
[----:B------:R-:W2:Y:S04]  /*bfa50*/  LDL.LU R24, [R1+0x1188] ;  /* 0x0011880001187983 */ /* 0x000ea80000300800 */
[----:B------:R-:W2:Y:S01]  /*bfa60*/  LDL.LU R26, [R1+0x118c] ;  /* 0x00118c00011a7983 */ /* 0x000ea20000300800 */
[----:B----4-:R-:W-:-:S02]  /*bfa70*/  F2FP.SATFINITE.E4M3.F32.PACK_AB_MERGE_C R3, R3, R2, RZ ;  /* 0x000000020303723e */ /* 0x010fc400048070ff */
[----:B------:R-:W-:-:S03]  /*bfa80*/  IADD3 R2, P1, R17, R14, RZ ;  /* 0x0000000e11027210 */ /* 0x000fc60007f3e0ff */
[----:B------:R0:W-:Y:S02]  /*bfa90*/  STL [R1+0x298], R3 ;  /* 0x0002980301007387 */ /* 0x0001e40000100800 */
[----:B0-----:R-:W-:-:S05]  /*bfaa0*/  IMAD.X R3, R18, 0x1, R16, P1 ;  /* 0x0000000112037824 */ /* 0x001fca00008e0610 */
[----:B------:R0:W-:Y:S04]  /*bfab0*/  STL.64 [R1+0x1500], R2 ;  /* 0x0015000201007387 */ /* 0x0001e80000100a00 */
[----:B0-----:R-:W4:Y:S01]  /*bfac0*/  LDL.LU.64 R2, [R1+0x5ec8] ;  /* 0x005ec80001027983 */ /* 0x001f220000300a00 */
[----:B---3--:R-:W-:Y:S01]  /*bfad0*/  F2FP.SATFINITE.E4M3.F32.PACK_AB_MERGE_C R22, R22, R13, RZ ;  /* 0x0000000d1616723e */ /* 0x008fe200048070ff */
[----:B------:R-:W-:Y:S01]  /*bfae0*/  VIADD R17, R17, UR5 ;  /* 0x0000000511117c36 */ /* 0x000fe20008000000 */
[----:B------:R-:W-:Y:S01]  /*bfaf0*/  F2FP.SATFINITE.E4M3.F32.PACK_AB_MERGE_C R18, R19, R23, RZ ;  /* 0x000000171312723e */ /* 0x000fe200048070ff */
[----:B------:R-:W3:Y:S01]  /*bfb00*/  LDL.LU R13, [R1+0x1170] ;  /* 0x00117000010d7983 */ /* 0x000ee20000300800 */
[----:B------:R-:W-:Y:S01]  /*bfb10*/  F2FP.SATFINITE.E4M3.F32.PACK_AB_MERGE_C R21, R20, R21, RZ ;  /* 0x000000151415723e */ /* 0x000fe200048070ff */
[----:B------:R-:W-:-:S02]  /*bfb20*/  ULDC UR5, c[0x0][0x248] ;  /* 0x0000920000057ab9 */ /* 0x000fc40000000800 */
[----:B------:R0:W-:Y:S01]  /*bfb30*/  STL [R1+0x294], R22 ;  /* 0x0002941601007387 */ /* 0x0001e20000100800 */
[----:B------:R-:W-:-:S03]  /*bfb40*/  IADD3 R20, P1, R17, R0, RZ ;  /* 0x0000000011147210 */ /* 0x000fc60007f3e0ff */
[----:B0-----:R-:W3:Y:S04]  /*bfb50*/  LDL.LU R22, [R1+0x1174] ;  /* 0x0011740001167983 */ /* 0x001ee80000300800 */
[----:B------:R0:W-:Y:S04]  /*bfb60*/  STL [R1+0x268], R18 ;  /* 0x0002681201007387 */ /* 0x0001e80000100800 */
[----:B------:R-:W3:Y:S04]  /*bfb70*/  LDL.LU R23, [R1+0x1178] ;  /* 0x0011780001177983 */ /* 0x000ee80000300800 */
[----:B------:R-:W3:Y:S01]  /*bfb80*/  LDL.LU R19, [R1+0x117c] ;  /* 0x00117c0001137983 */ /* 0x000ee20000300800 */
[----:B0-----:R-:W-:-:S03]  /*bfb90*/  SHF.R.S32.HI R18, RZ, 0x1f, R17 ;  /* 0x0000001fff127819 */ /* 0x001fc60000011411 */
[----:B------:R4:W-:Y:S01]  /*bfba0*/  STL [R1+0x264], R21 ;  /* 0x0002641501007387 */ /* 0x0009e20000100800 */
[----:B------:R-:W-:Y:S02]  /*bfbb0*/  F2FP.SATFINITE.E4M3.F32.PACK_AB_MERGE_C R7, R7, R6, RZ ;  /* 0x000000060707723e */ /* 0x000fe400048070ff */
[----:B------:R-:W-:Y:S02]  /*bfbc0*/  F2FP.SATFINITE.E4M3.F32.PACK_AB_MERGE_C R6, R29, R27, RZ ;  /* 0x0000001b1d06723e */ /* 0x000fe400048070ff */
[----:B--2---:R-:W-:Y:S01]  /*bfbd0*/  F2FP.SATFINITE.E4M3.F32.PACK_AB_MERGE_C R12, R12, R5, RZ ;  /* 0x000000050c0c723e */ /* 0x004fe200048070ff */
[----:B----4-:R-:W-:-:S05]  /*bfbe0*/  IMAD.X R21, R18, 0x1, R2, P1 ;  /* 0x0000000112157824 */ /* 0x010fca00008e0602 */
[----:B------:R0:W-:Y:S04]  /*bfbf0*/  STL.64 [R1+0x14f8], R20 ;  /* 0x0014f81401007387 */ /* 0x0001e80000100a00 */
[----:B0-----:R-:W2:Y:S04]  /*bfc00*/  LDL.LU R21, [R1+0x1168] ;  /* 0x0011680001157983 */ /* 0x001ea80000300800 */
[----:B------:R-:W2:Y:S04]  /*bfc10*/  LDL.LU R20, [R1+0x116c] ;  /* 0x00116c0001147983 */ /* 0x000ea80000300800 */
[----:B------:R-:W4:Y:S04]  /*bfc20*/  LDL.LU R27, [R1+0x1158] ;  /* 0x00115800011b7983 */ /* 0x000f280000300800 */
[----:B------:R-:W-:Y:S04]  /*bfc30*/  STL [R1+0x23c], R7 ;  /* 0x00023c0701007387 */ /* 0x000fe80000100800 */
[----:B------:R-:W4:Y:S04]  /*bfc40*/  LDL.LU R29, [R1+0x115c] ;  /* 0x00115c00011d7983 */ /* 0x000f280000300800 */
[----:B------:R0:W-:Y:S02]  /*bfc50*/  STL [R1+0x244], R6 ;  /* 0x0002440601007387 */ /* 0x0001e40000100800 */
[----:B0-----:R-:W-:-:S05]  /*bfc60*/  IADD3 R6, P1, R17, R3, RZ ;  /* 0x0000000311067210 */ /* 0x001fca0007f3e0ff */
[----:B------:R-:W-:-:S05]  /*bfc70*/  IMAD.X R7, R18, 0x1, R4, P1 ;  /* 0x0000000112077824 */ /* 0x000fca00008e0604 */
[----:B------:R0:W-:Y:S04]  /*bfc80*/  STL.64 [R1+0x14f0], R6 ;  /* 0x0014f00601007387 */ /* 0x0001e80000100a00 */
[----:B0-----:R-:W3:Y:S04]  /*bfc90*/  LDL.LU.64 R6, [R1+0x5ec0] ;  /* 0x005ec00001067983 */ /* 0x001ee80000300a00 */
[----:B------:R-:W2:Y:S04]  /*bfca0*/  LDL.LU R5, [R1+0x5eb8] ;  /* 0x005eb80001057983 */ /* 0x000ea80000300800 */
[----:B------:R0:W-:Y:S02]  /*bfcb0*/  STL [R1+0x218], R12 ;  /* 0x0002180c01007387 */ /* 0x0001e40000100800 */
[----:B0-----:R-:W-:-:S05]  /*bfcc0*/  F2FP.SATFINITE.E4M3.F32.PACK_AB_MERGE_C R12, R11, R10, RZ ;  /* 0x0000000a0b0c723e */ /* 0x001fca00048070ff */
[----:B------:R0:W-:Y:S02]  /*bfcd0*/  STL [R1+0x21c], R12 ;  /* 0x00021c0c01007387 */ /* 0x0001e40000100800 */
[----:B0-----:R-:W-:Y:S02]  /*bfce0*/  F2FP.SATFINITE.E4M3.F32.PACK_AB_MERGE_C R12, R26, R24, RZ ;  /* 0x000000181a0c723e */ /* 0x001fe400048070ff */
[----:B--2---:R-:W-:-:S05]  /*bfcf0*/  IADD3 R10, P1, R17, R5, RZ ;  /* 0x00000005110a7210 */ /* 0x004fca0007f3e0ff */
[----:B---3--:R-:W-:-:S05]  /*bfd00*/  IMAD.X R11, R18, 0x1, R6, P1 ;  /* 0x00000001120b7824 */ /* 0x008fca00008e0606 */
[----:B------:R0:W-:Y:S02]  /*bfd10*/  STL.64 [R1+0x14e8], R10 ;  /* 0x0014e80a01007387 */ /* 0x0001e40000100a00 */
[----:B0-----:R-:W-:Y:S02]  /*bfd20*/  F2FP.SATFINITE.E4M3.F32.PACK_AB_MERGE_C R10, R28, R25, RZ ;  /* 0x000000191c0a723e */ /* 0x001fe400048070ff */
[----:B------:R-:W2:Y:S04]  /*bfd30*/  LDL.LU R25, [R1+0x1140] ;  /* 0x0011400001197983 */ /* 0x000ea80000300800 */
[----:B------:R-:W2:Y:S04]  /*bfd40*/  LDL.LU R28, [R1+0x1144] ;  /* 0x00114400011c7983 */ /* 0x000ea80000300800 */
[----:B------:R0:W-:Y:S02]  /*bfd50*/  STL [R1+0x1fc], R10 ;  /* 0x0001fc0a01007387 */ /* 0x0001e40000100800 */
[----:B0-----:R-:W-:-:S02]  /*bfd60*/  IADD3 R10, P1, R17, R7, RZ ;  /* 0x00000007110a7210 */ /* 0x001fc40007f3e0ff */
[----:B------:R0:W-:Y:S03]  /*bfd70*/  STL [R1+0x5e90], R7 ;  /* 0x005e900701007387 */ /* 0x0001e60000100800 */
[----:B------:R-:W-:Y:S01]  /*bfd80*/  IMAD.X R11, R18, 0x1, R8, P1 ;  /* 0x00000001120b7824 */ /* 0x000fe200008e0608 */
[----:B------:R-:W-:Y:S04]  /*bfd90*/  STL [R1+0x134], R12 ;  /* 0x0001340c01007387 */ /* 0x000fe80000100800 */
[----:B0-----:R-:W3:Y:S04]  /*bfda0*/  LDL.LU R7, [R1+0x1154] ;  /* 0x0011540001077983 */ /* 0x001ee80000300800 */
[----:B------:R0:W-:Y:S04]  /*bfdb0*/  STL.64 [R1+0x14e0], R10 ;  /* 0x0014e00a01007387 */ /* 0x0001e80000100a00 */
[----:B0-----:R-:W4:Y:S01]  /*bfdc0*/  LDL.LU.64 R10, [R1+0x5eb0] ;  /* 0x005eb000010a7983 */ /* 0x001f220000300a00 */
[----:B------:R-:W-:-:S02]  /*bfdd0*/  F2FP.SATFINITE.E4M3.F32.PACK_AB_MERGE_C R22, R22, R13, RZ ;  /* 0x0000000d1616723e */ /* 0x000fc400048070ff */
[----:B------:R-:W-:Y:S01]  /*bfde0*/  F2FP.SATFINITE.E4M3.F32.PACK_AB_MERGE_C R12, R19, R23, RZ ;  /* 0x00000017130c723e */ /* 0x000fe200048070ff */
[----:B------:R-:W2:Y:S04]  /*bfdf0*/  LDL.LU R24, [R1+0x1148] ;  /* 0x0011480001187983 */ /* 0x000ea80000300800 */
[----:B------:R-:W2:Y:S04]  /*bfe00*/  LDL.LU R26, [R1+0x114c] ;  /* 0x00114c00011a7983 */ /* 0x000ea80000300800 */
[----:B------:R0:W-:Y:S04]  /*bfe10*/  STL [R1+0x5ae0], R22 ;  /* 0x005ae01601007387 */ /* 0x0001e80000100800 */
[----:B0-----:R-:W3:Y:S04]  /*bfe20*/  LDL.LU R22, [R1+0x1150] ;  /* 0x0011500001167983 */ /* 0x001ee80000300800 */
[----:B------:R-:W2:Y:S04]  /*bfe30*/  LDL.LU R23, [R1+0x8f0] ;  /* 0x0008f00001177983 */ /* 0x000ea80000300800 */
[----:B------:R-:W2:Y:S04]  /*bfe40*/  LDL.LU R19, [R1+0x8f4] ;  /* 0x0008f40001137983 */ /* 0x000ea80000300800 */
[----:B------:R0:W-:Y:S04]  /*bfe50*/  STL [R1+0x120], R12 ;  /* 0x0001200c01007387 */ /* 0x0001e80000100800 */
[----:B------:R1:W-:Y:S01]  /*bfe60*/  STL.64 [R1+0x5e98], R8 ;  /* 0x005e980801007387 */ /* 0x0003e20000100a00 */
[----:B0-----:R-:W-:-:S03]  /*bfe70*/  IADD3 R12, P1, R17, R9, RZ ;  /* 0x00000009110c7210 */ /* 0x001fc60007f3e0ff */
[----:B-1----:R-:W3:Y:S04]  /*bfe80*/  LDL.LU R8, [R1+0x1160] ;  /* 0x0011600001087983 */ /* 0x002ee80000300800 */
[----:B------:R-:W3:Y:S01]  /*bfe90*/  LDL.LU R9, [R1+0x1164] ;  /* 0x0011640001097983 */ /* 0x000ee20000300800 */
[----:B----4-:R-:W-:-:S05]  /*bfea0*/  IMAD.X R13, R18, 0x1, R10, P1 ;  /* 0x00000001120d7824 */ /* 0x010fca00008e060a */
[----:B------:R0:W-:Y:S04]  /*bfeb0*/  STL.64 [R1+0x14d8], R12 ;  /* 0x0014d80c01007387 */ /* 0x0001e80000100a00 */
[----:B0-----:R-:W4:Y:S01]  /*bfec0*/  LDL.LU.64 R12, [R1+0x5ea8] ;  /* 0x005ea800010c7983 */ /* 0x001f220000300a00 */
[----:B---3--:R-:W-:Y:S02]  /*bfed0*/  F2FP.SATFINITE.E4M3.F32.PACK_AB_MERGE_C R9, R9, R8, RZ ;  /* 0x000000080909723e */ /* 0x008fe400048070ff */
[----:B------:R-:W-:Y:S02]  /*bfee0*/  F2FP.SATFINITE.E4M3.F32.PACK_AB_MERGE_C R8, R20, R21, RZ ;  /* 0x000000151408723e */ /* 0x000fe400048070ff */
[----:B------:R-:W3:Y:S04]  /*bfef0*/  LDL.LU R21, [R1+0x8f8] ;  /* 0x0008f80001157983 */ /* 0x000ee80000300800 */
[----:B------:R-:W-:Y:S04]  /*bff00*/  STL [R1+0x114], R9 ;  /* 0x0001140901007387 */ /* 0x000fe80000100800 */
[----:B------:R-:W3:Y:S04]  /*bff10*/  LDL.LU R20, [R1+0x8fc] ;  /* 0x0008fc0001147983 */ /* 0x000ee80000300800 */
[----:B------:R0:W-:Y:S02]  /*bff20*/  STL [R1+0x118], R8 ;  /* 0x0001180801007387 */ /* 0x0001e40000100800 */
[----:B0-----:R-:W-:-:S02]  /*bff30*/  IADD3 R8, P1, R17, R11, RZ ;  /* 0x0000000b11087210 */ /* 0x001fc40007f3e0ff */
[----:B------:R-:W-:Y:S03]  /*bff40*/  STL.64 [R1+0x5e88], R10 ;  /* 0x005e880a01007387 */ /* 0x000fe60000100a00 */
[----:B----4-:R-:W-:-:S05]  /*bff50*/  IMAD.X R9, R18, 0x1, R12, P1 ;  /* 0x0000000112097824 */ /* 0x010fca00008e060c */
[----:B------:R0:W-:Y:S02]  /*bff60*/  STL.64 [R1+0x14d0], R8 ;  /* 0x0014d00801007387 */ /* 0x0001e40000100a00 */
[----:B0-----:R-:W-:Y:S02]  /*bff70*/  F2FP.SATFINITE.E4M3.F32.PACK_AB_MERGE_C R8, R7, R22, RZ ;  /* 0x000000160708723e */ /* 0x001fe400048070ff */
[----:B------:R-:W-:Y:S02]  /*bff80*/  F2FP.SATFINITE.E4M3.F32.PACK_AB_MERGE_C R7, R29, R27, RZ ;  /* 0x0000001b1d07723e */ /* 0x000fe400048070ff */
[----:B------:R-:W4:Y:S04]  /*bff90*/  LDL.LU R27, [R1+0x1138] ;  /* 0x00113800011b7983 */ /* 0x000f280000300800 */
[----:B------:R0:W-:Y:S04]  /*bffa0*/  STL [R1+0x10c], R8 ;  /* 0x00010c0801007387 */ /* 0x0001e80000100800 */
[----:B------:R-:W4:Y:S04]  /*bffb0*/  LDL.LU R29, [R1+0x113c] ;  /* 0x00113c00011d7983 */ /* 0x000f280000300800 */
[----:B------:R-:W-:Y:S01]  /*bffc0*/  STL [R1+0x110], R7 ;  /* 0x0001100701007387 */ /* 0x000fe20000100800 */
[----:B0-----:R-:W-:-:S03]  /*bffd0*/  IADD3 R8, P1, R17, R13, RZ ;  /* 0x0000000d11087210 */ /* 0x001fc60007f3e0ff */
[----:B------:R0:W-:Y:S02]  /*bffe0*/  STL.64 [R1+0x5ea0], R12 ;  /* 0x005ea00c01007387 */ /* 0x0001e40000100a00 */
[----:B------:R-:W-:Y:S02]  /*bfff0*/  IMAD.X R9, R18, 0x1, R15, P1 ;  /* 0x0000000112097824 */ /* 0x000fe400008e060f */
[----:B0-----:R-:W4:Y:S04]  /*c0000*/  LDL.LU R12, [R1+0x1130] ;  /* 0x00113000010c7983 */ /* 0x001f280000300800 */
[----:B------:R-:W4:Y:S01]  /*c0010*/  LDL.LU R13, [R1+0x1134] ;  /* 0x00113400010d7983 */ /* 0x000f220000300800 */
[----:B--2---:R-:W-:-:S03]  /*c0020*/  F2FP.SATFINITE.E4M3.F32.PACK_AB_MERGE_C R7, R28, R25, RZ ;  /* 0x000000191c07723e */ /* 0x004fc600048070ff */
[----:B------:R0:W-:Y:S01]  /*c0030*/  STL.64 [R1+0x14c8], R8 ;  /* 0x0014c80801007387 */ /* 0x0001e20000100a00 */
[----:B------:R-:W-:-:S03]  /*c0040*/  IADD3 R10, P1, R17, R14, RZ ;  /* 0x0000000e110a7210 */ /* 0x000fc60007f3e0ff */
[----:B0-----:R-:W2:Y:S04]  /*c0050*/  LDL.LU R8, [R1+0x1120] ;  /* 0x0011200001087983 */ /* 0x001ea80000300800 */
[----:B------:R-:W2:Y:S04]  /*c0060*/  LDL.LU R9, [R1+0x1124] ;  /* 0x0011240001097983 */ /* 0x000ea80000300800 */
[----:B------:R0:W-:Y:S04]  /*c0070*/  STL [R1+0xf4], R7 ;  /* 0x0000f40701007387 */ /* 0x0001e80000100800 */
[----:B------:R-:W2:Y:S01]  /*c0080*/  LDL.LU R25, [R1+0x1128] ;  /* 0x0011280001197983 */ /* 0x000ea20000300800 */
[----:B------:R-:W-:-:S03]  /*c0090*/  IMAD.X R11, R18, 0x1, R16, P1 ;  /* 0x00000001120b7824 */ /* 0x000fc600008e0610 */
[----:B------:R-:W2:Y:S04]  /*c00a0*/  LDL.LU R28, [R1+0x112c] ;  /* 0x00112c00011c7983 */ /* 0x000ea80000300800 */
[----:B------:R1:W-:Y:S04]  /*c00b0*/  STL.64 [R1+0x5e80], R14 ;  /* 0x005e800e01007387 */ /* 0x0003e80000100a00 */
[----:B------:R3:W-:Y:S04]  /*c00c0*/  STL.64 [R1+0x14c0], R10 ;  /* 0x0014c00a01007387 */ /* 0x0007e80000100a00 */
[----:B0-----:R-:W2:Y:S04]  /*c00d0*/  LDL.LU R7, [R1+0x1110] ;  /* 0x0011100001077983 */ /* 0x001ea80000300800 */
[----:B-1----:R-:W2:Y:S01]  /*c00e0*/  LDL.LU R14, [R1+0x1114] ;  /* 0x00111400010e7983 */ /* 0x002ea20000300800 */
[----:B---3--:R-:W-:Y:S01]  /*c00f0*/  F2FP.SATFINITE.E4M3.F32.PACK_AB_MERGE_C R10, R26, R24, RZ ;  /* 0x000000181a0a723e */ /* 0x008fe200048070ff */
[----:B------:R-:W-:Y:S01]  /*c0100*/  VIADD R17, R17, UR5 ;  /* 0x0000000511117c36 */ /* 0x000fe20008000000 */
[----:B------:R-:W-:Y:S01]  /*c0110*/  F2FP.SATFINITE.E4M3.F32.PACK_AB_MERGE_C R18, R19, R23, RZ ;  /* 0x000000171312723e */ /* 0x000fe200048070ff */
[----:B------:R-:W-:-:S02]  /*c0120*/  ULDC UR5, c[0x0][0x248] ;  /* 0x0000920000057ab9 */ /* 0x000fc40000000800 */
[----:B------:R0:W-:Y:S01]  /*c0130*/  STL [R1+0xf0], R10 ;  /* 0x0000f00a01007387 */ /* 0x0001e20000100800 */
[----:B------:R-:W-:Y:S02]  /*c0140*/  F2FP.SATFINITE.E4M3.F32.PACK_AB_MERGE_C R24, R20, R21, RZ ;  /* 0x000000151418723e */ /* 0x000fe400048070ff */
[----:B------:R-:W-:Y:S01]  /*c0150*/  IADD3 R20, P1, R17, R0, RZ ;  /* 0x0000000011147210 */ /* 0x000fe20007f3e0ff */
[----:B0-----:R-:W3:Y:S04]  /*c0160*/  LDL.LU R10, [R1+0x1118] ;  /* 0x00111800010a7983 */ /* 0x001ee80000300800 */
[----:B------:R-:W3:Y:S04]  /*c0170*/  LDL.LU R11, [R1+0x111c] ;  /* 0x00111c00010b7983 */ /* 0x000ee80000300800 */
[----:B------:R-:W3:Y:S04]  /*c0180*/  LDL.LU R15, [R1+0x1100] ;  /* 0x00110000010f7983 */ /* 0x000ee80000300800 */
[----:B------:R-:W3:Y:S04]  /*c0190*/  LDL.LU R22, [R1+0x1104] ;  /* 0x0011040001167983 */ /* 0x000ee80000300800 */
[----:B------:R0:W-:Y:S04]  /*c01a0*/  STL [R1+0xe0], R18 ;  /* 0x0000e01201007387 */ /* 0x0001e80000100800 */
[----:B------:R-:W3:Y:S04]  /*c01b0*/  LDL.LU R23, [R1+0x1108] ;  /* 0x0011080001177983 */ /* 0x000ee80000300800 */
[----:B------:R-:W3:Y:S01]  /*c01c0*/  LDL.LU R19, [R1+0x110c] ;  /* 0x00110c0001137983 */ /* 0x000ee20000300800 */
[----:B0-----:R-:W-:-:S03]  /*c01d0*/  SHF.R.S32.HI R18, RZ, 0x1f, R17 ;  /* 0x0000001fff127819 */ /* 0x001fc60000011411 */
[----:B------:R0:W-:Y:S02]  /*c01e0*/  STL [R1+0xe4], R24 ;  /* 0x0000e41801007387 */ /* 0x0001e40000100800 */
[----:B------:R-:W-:Y:S02]  /*c01f0*/  IMAD.X R21, R18, 0x1, R2, P1 ;  /* 0x0000000112157824 */ /* 0x000fe400008e0602 */
[----:B0-----:R-:W3:Y:S04]  /*c0200*/  LDL.LU R24, [R1+0x10f0] ;  /* 0x0010f00001187983 */ /* 0x001ee80000300800 */
[----:B------:R-:W3:Y:S04]  /*c0210*/  LDL.LU R26, [R1+0x10f4] ;  /* 0x0010f400011a7983 */ /* 0x000ee80000300800 */
[----:B------:R0:W-:Y:S04]  /*c0220*/  STL.64 [R1+0x14b8], R20 ;  /* 0x0014b81401007387 */ /* 0x0001e80000100a00 */
[----:B0-----:R-:W3:Y:S04]  /*c0230*/  LDL.LU R21, [R1+0x10f8] ;  /* 0x0010f80001157983 */ /* 0x001ee80000300800 */
[----:B------:R-:W3:Y:S01]  /*c0240*/  LDL.LU R20, [R1+0x10fc] ;  /* 0x0010fc0001147983 */ /* 0x000ee20000300800 */
[----:B----4-:R-:W-:-:S02]  /*c0250*/  F2FP.SATFINITE.E4M3.F32.PACK_AB_MERGE_C R27, R29, R27, RZ ;  /* 0x0000001b1d1b723e */ /* 0x010fc400048070ff */
[----:B------:R-:W-:Y:S02]  /*c0260*/  F2FP.SATFINITE.E4M3.F32.PACK_AB_MERGE_C R13, R13, R12, RZ ;  /* 0x0000000c0d0d723e */ /* 0x000fe400048070ff */
[----:B------:R-:W-:-:S03]  /*c0270*/  IADD3 R12, P1, R17, R3, RZ ;  /* 0x00000003110c7210 */ /* 0x000fc60007f3e0ff */
[----:B------:R0:W-:Y:S04]  /*c0280*/  STL [R1+0x1d9c], R13 ;  /* 0x001d9c0d01007387 */ /* 0x0001e80000100800 */
[----:B------:R-:W-:Y:S01]  /*c0290*/  STL [R1+0x1db8], R27 ;  /* 0x001db81b01007387 */ /* 0x000fe20000100800 */
[----:B0-----:R-:W-:Y:S01]  /*c02a0*/  IMAD.X R13, R18, 0x1, R4, P1 ;  /* 0x00000001120d7824 */ /* 0x001fe200008e0604 */
[----:B--2---:R-:W-:-:S04]  /*c02b0*/  F2FP.SATFINITE.E4M3.F32.PACK_AB_MERGE_C R9, R9, R8, RZ ;  /* 0x000000080909723e */ /* 0x004fc800048070ff */
[----:B------:R0:W-:Y:S01]  /*c02c0*/  STL.64 [R1+0x14b0], R12 ;  /* 0x0014b00c01007387 */ /* 0x0001e20000100a00 */
[----:B------:R-:W-:-:S03]  /*c02d0*/  IADD3 R8, P1, R17, R5, RZ ;  /* 0x0000000511087210 */ /* 0x000fc60007f3e0ff */
[----:B0-----:R-:W2:Y:S01]  /*c02e0*/  LDL.LU.64 R12, [R1+0x5ea0] ;  /* 0x005ea000010c7983 */ /* 0x001ea20000300a00 */
[----:B------:R-:W-:-:S03]  /*c02f0*/  F2FP.SATFINITE.E4M3.F32.PACK_AB_MERGE_C R25, R28, R25, RZ ;  /* 0x000000191c19723e */ /* 0x000fc600048070ff */
[----:B------:R-:W4:Y:S04]  /*c0300*/  LDL.LU R27, [R1+0x10e0] ;  /* 0x0010e000011b7983 */ /* 0x000f280000300800 */
[----:B------:R-:W4:Y:S04]  /*c0310*/  LDL.LU R29, [R1+0x10e4] ;  /* 0x0010e400011d7983 */ /* 0x000f280000300800 */
[----:B------:R0:W-:Y:S04]  /*c0320*/  STL [R1+0x1d0c], R9 ;  /* 0x001d0c0901007387 */ /* 0x0001e80000100800 */
[----:B------:R1:W-:Y:S01]  /*c0330*/  STL [R1+0x5e70], R5 ;  /* 0x005e700501007387 */ /* 0x0003e20000100800 */
[----:B0-----:R-:W-:-:S03]  /*c0340*/  IMAD.X R9, R18, 0x1, R6, P1 ;  /* 0x0000000112097824 */ /* 0x001fc600008e0606 */
[----:B------:R-:W-:Y:S04]  /*c0350*/  STL [R1+0x1d48], R25 ;  /* 0x001d481901007387 */ /* 0x000fe80000100800 */
[----:B-1----:R-:W4:Y:S01]  /*c0360*/  LDL.LU R5, [R1+0x10ec] ;  /* 0x0010ec0001057983 */ /* 0x002f220000300800 */
[----:B------:R-:W-:-:S03]  /*c0370*/  F2FP.SATFINITE.E4M3.F32.PACK_AB_MERGE_C R14, R14, R7, RZ ;  /* 0x000000070e0e723e */ /* 0x000fc600048070ff */
[----:B------:R0:W-:Y:S04]  /*c0380*/  STL.64 [R1+0x14a8], R8 ;  /* 0x0014a80801007387 */ /* 0x0001e80000100a00 */
[----:B0-----:R-:W2:Y:S04]  /*c0390*/  LDL.LU.64 R8, [R1+0x5e98] ;  /* 0x005e980001087983 */ /* 0x001ea80000300a00 */
[----:B------:R-:W4:Y:S04]  /*c03a0*/  LDL.LU R25, [R1+0x10d0] ;  /* 0x0010d00001197983 */ /* 0x000f280000300800 */
[----:B------:R-:W4:Y:S04]  /*c03b0*/  LDL.LU R28, [R1+0x10d4] ;  /* 0x0010d400011c7983 */ /* 0x000f280000300800 */
[----:B------:R-:W2:Y:S04]  /*c03c0*/  LDL.LU R7, [R1+0x5e90] ;  /* 0x005e900001077983 */ /* 0x000ea80000300800 */
[----:B------:R3:W-:Y:S02]  /*c03d0*/  STL [R1+0x1bfc], R14 ;  /* 0x001bfc0e01007387 */ /* 0x0007e40000100800 */
[----:B---3--:R-:W-:-:S02]  /*c03e0*/  F2FP.SATFINITE.E4M3.F32.PACK_AB_MERGE_C R14, R11, R10, RZ ;  /* 0x0000000a0b0e723e */ /* 0x008fc400048070ff */
[----:B--2---:R-:W-:Y:S01]  /*c03f0*/  IADD3 R10, P1, R17, R7, RZ ;  /* 0x00000007110a7210 */ /* 0x004fe20007f3e0ff */
[----:B------:R0:W-:Y:S04]  /*c0400*/  STL.64 [R1+0x5e78], R6 ;  /* 0x005e780601007387 */ /* 0x0001e80000100a00 */
[----:B------:R-:W-:Y:S01]  /*c0410*/  IMAD.X R11, R18, 0x1, R8, P1 ;  /* 0x00000001120b7824 */ /* 0x000fe200008e0608 */
[----:B------:R-:W-:Y:S04]  /*c0420*/  STL [R1+0x1c9c], R14 ;  /* 0x001c9c0e01007387 */ /* 0x000fe80000100800 */
[----:B0-----:R-:W2:Y:S04]  /*c0430*/  LDL.LU R6, [R1+0x10e8] ;  /* 0x0010e80001067983 */ /* 0x001ea80000300800 */
[----:B------:R0:W-:Y:S04]  /*c0440*/  STL.64 [R1+0x14a0], R10 ;  /* 0x0014a00a01007387 */ /* 0x0001e80000100a00 */
[----:B0-----:R-:W3:Y:S01]  /*c0450*/  LDL.LU.64 R10, [R1+0x5e88] ;  /* 0x005e8800010a7983 */ /* 0x001ee20000300a00 */
[----:B------:R-:W-:-:S02]  /*c0460*/  F2FP.SATFINITE.E4M3.F32.PACK_AB_MERGE_C R15, R22, R15, RZ ;  /* 0x0000000f160f723e */ /* 0x000fc400048070ff */
[----:B------:R-:W-:Y:S01]  /*c0470*/  F2FP.SATFINITE.E4M3.F32.PACK_AB_MERGE_C R14, R19, R23, RZ ;  /* 0x00000017130e723e */ /* 0x000fe200048070ff */
[----:B------:R-:W2:Y:S04]  /*c0480*/  LDL.LU R7, [R1+0x10d8] ;  /* 0x0010d80001077983 */ /* 0x000ea80000300800 */
[----:B------:R-:W-:Y:S04]  /*c0490*/  STL [R1+0x1a2c], R15 ;  /* 0x001a2c0f01007387 */ /* 0x000fe80000100800 */
[----:B------:R-:W2:Y:S04]  /*c04a0*/  LDL.LU R22, [R1+0x10dc] ;  /* 0x0010dc0001167983 */ /* 0x000ea80000300800 */
[----:B------:R0:W-:Y:S04]  /*c04b0*/  STL [R1+0x1b2c], R14 ;  /* 0x001b2c0e01007387 */ /* 0x0001e80000100800 */
[----:B------:R-:W2:Y:S04]  /*c04c0*/  LDL.LU R23, [R1+0x10c0] ;  /* 0x0010c00001177983 */ /* 0x000ea80000300800 */
[----:B------:R-:W2:Y:S01]  /*c04d0*/  LDL.LU R19, [R1+0x10c4] ;  /* 0x0010c40001137983 */ /* 0x000ea20000300800 */
[----:B0-----:R-:W-:-:S03]  /*c04e0*/  IADD3 R14, P1, R17, R9, RZ ;  /* 0x00000009110e7210 */ /* 0x001fc60007f3e0ff */
[----:B------:R0:W-:Y:S02]  /*c04f0*/  STL.64 [R1+0x5e68], R8 ;  /* 0x005e680801007387 */ /* 0x0001e40000100a00 */
[----:B0-----:R-:W-:Y:S02]  /*c0500*/  F2FP.SATFINITE.E4M3.F32.PACK_AB_MERGE_C R9, R26, R24, RZ ;  /* 0x000000181a09723e */ /* 0x001fe400048070ff */
[----:B------:R-:W-:Y:S01]  /*c0510*/  F2FP.SATFINITE.E4M3.F32.PACK_AB_MERGE_C R8, R20, R21, RZ ;  /* 0x000000151408723e */ /* 0x000fe200048070ff */
[----:B---3--:R-:W-:-:S05]  /*c0520*/  IMAD.X R15, R18, 0x1, R10, P1 ;  /* 0x00000001120f7824 */ /* 0x008fca00008e060a */
[----:B------:R0:W-:Y:S04]  /*c0530*/  STL.64 [R1+0x1498], R14 ;  /* 0x0014980e01007387 */ /* 0x0001e80000100a00 */
[----:B0-----:R-:W3:Y:S04]  /*c0540*/  LDL.LU.64 R14, [R1+0x5e80] ;  /* 0x005e8000010e7983 */ /* 0x001ee80000300a00 */
[----:B------:R-:W3:Y:S04]  /*c0550*/  LDL.LU R21, [R1+0x10c8] ;  /* 0x0010c80001157983 */ /* 0x000ee80000300800 */
[----:B------:R-:W-:Y:S04]  /*c0560*/  STL [R1+0x195c], R9 ;  /* 0x00195c0901007387 */ /* 0x000fe80000100800 */
[----:B------:R-:W3:Y:S04]  /*c0570*/  LDL.LU R20, [R1+0x10cc] ;  /* 0x0010cc0001147983 */ /* 0x000ee80000300800 */
[----:B------:R0:W-:Y:S02]  /*c0580*/  STL [R1+0x196c], R8 ;  /* 0x00196c0801007387 */ /* 0x0001e40000100800 */
[----:B0-----:R-:W-:-:S02]  /*c0590*/  IADD3 R8, P1, R17, R11, RZ ;  /* 0x0000000b11087210 */ /* 0x001fc40007f3e0ff */
[----:B------:R-:W-:Y:S03]  /*c05a0*/  STL.64 [R1+0x5e60], R10 ;  /* 0x005e600a01007387 */ /* 0x000fe60000100a00 */
[----:B------:R-:W-:-:S05]  /*c05b0*/  IMAD.X R9, R18, 0x1, R12, P1 ;  /* 0x0000000112097824 */ /* 0x000fca00008e060c */
[----:B------:R4:W-:Y:S04]  /*c05c0*/  STL.64 [R1+0x1490], R8 ;  /* 0x0014900801007387 */ /* 0x0009e80000100a00 */
[----:B------:R-:W3:Y:S04]  /*c05d0*/  LDL.LU R24, [R1+0x10b0] ;  /* 0x0010b00001187983 */ /* 0x000ee80000300800 */
[----:B------:R-:W3:Y:S01]  /*c05e0*/  LDL.LU R26, [R1+0x10b4] ;  /* 0x0010b400011a7983 */ /* 0x000ee20000300800 */
[----:B----4-:R-:W-:-:S05]  /*c05f0*/  F2FP.SATFINITE.E4M3.F32.PACK_AB_MERGE_C R8, R29, R27, RZ ;  /* 0x0000001b1d08723e */ /* 0x010fca00048070ff */
[----:B------:R0:W-:Y:S04]  /*c0600*/  STL [R1+0x1908], R8 ;  /* 0x0019080801007387 */ /* 0x0001e80000100800 */
[----:B------:R-:W4:Y:S04]  /*c0610*/  LDL.LU R27, [R1+0x10b8] ;  /* 0x0010b800011b7983 */ /* 0x000f280000300800 */
[----:B------:R-:W4:Y:S01]  /*c0620*/  LDL.LU R29, [R1+0x10bc] ;  /* 0x0010bc00011d7983 */ /* 0x000f220000300800 */
[----:B0-----:R-:W-:Y:S02]  /*c0630*/  IADD3 R8, P1, R17, R13, RZ ;  /* 0x0000000d11087210 */ /* 0x001fe40007f3e0ff */
[----:B--2---:R-:W-:Y:S01]  /*c0640*/  F2FP.SATFINITE.E4M3.F32.PACK_AB_MERGE_C R5, R5, R6, RZ ;  /* 0x000000060505723e */ /* 0x004fe200048070ff */
[----:B------:R-:W-:Y:S04]  /*c0650*/  STL.64 [R1+0x5e58], R12 ;  /* 0x005e580c01007387 */ /* 0x000fe80000100a00 */
[----:B------:R0:W-:Y:S02]  /*c0660*/  STL [R1+0x1928], R5 ;  /* 0x0019280501007387 */ /* 0x0001e40000100800 */
[----:B0-----:R-:W-:-:S02]  /*c0670*/  F2FP.SATFINITE.E4M3.F32.PACK_AB_MERGE_C R5, R28, R25, RZ ;  /* 0x000000191c05723e */ /* 0x001fc400048070ff */
[----:B------:R-:W-:Y:S02]  /*c0680*/  F2FP.SATFINITE.E4M3.F32.PACK_AB_MERGE_C R7, R22, R7, RZ ;  /* 0x000000071607723e */ /* 0x000fe400048070ff */
[----:B------:R-:W-:Y:S01]  /*c0690*/  F2FP.SATFINITE.E4M3.F32.PACK_AB_MERGE_C R6, R19, R23, RZ ;  /* 0x000000171306723e */ /* 0x000fe200048070ff */
[----:B---3--:R-:W-:-:S05]  /*c06a0*/  IMAD.X R9, R18, 0x1, R15, P1 ;  /* 0x0000000112097824 */ /* 0x008fca00008e060f */
[----:B------:R0:W-:Y:S04]  /*c06b0*/  STL.64 [R1+0x1488], R8 ;  /* 0x0014880801007387 */ /* 0x0001e80000100a00 */
[----:B------:R1:W-:Y:S01]  /*c06c0*/  STL [R1+0x18b8], R5 ;  /* 0x0018b80501007387 */ /* 0x0003e20000100800 */
[----:B0-----:R-:W-:-:S03]  /*c06d0*/  IADD3 R8, P1, R17, R14, RZ ;  /* 0x0000000e11087210 */ /* 0x001fc60007f3e0ff */
[----:B-1----:R-:W2:Y:S02]  /*c06e0*/  LDL.LU R5, [R1+0x10a0] ;  /* 0x0010a00001057983 */ /* 0x002ea40000300800 */
[----:B------:R-:W-:-:S05]  /*c06f0*/  IMAD.X R9, R18, 0x1, R16, P1 ;  /* 0x0000000112097824 */ /* 0x000fca00008e0610 */
[----:B------:R0:W-:Y:S01]  /*c0700*/  STL.64 [R1+0x1480], R8 ;  /* 0x0014800801007387 */ /* 0x0001e20000100a00 */
[----:B------:R-:W-:Y:S01]  /*c0710*/  VIADD R17, R17, UR5 ;  /* 0x0000000511117c36 */ /* 0x000fe20008000000 */
[----:B------:R-:W-:Y:S02]  /*c0720*/  ULDC UR5, c[0x0][0x248] ;  /* 0x0000920000057ab9 */ /* 0x000fe40000000800 */
[----:B0-----:R-:W3:Y:S04]  /*c0730*/  LDL.LU R8, [R1+0x10a8] ;  /* 0x0010a80001087983 */ /* 0x001ee80000300800 */
[----:B------:R-:W3:Y:S04]  /*c0740*/  LDL.LU R9, [R1+0x10ac] ;  /* 0x0010ac0001097983 */ /* 0x000ee80000300800 */
[----:B------:R-:W3:Y:S04]  /*c0750*/  LDL.LU R10, [R1+0x1090] ;  /* 0x00109000010a7983 */ /* 0x000ee80000300800 */
[----:B------:R-:W3:Y:S04]  /*c0760*/  LDL.LU R11, [R1+0x1094] ;  /* 0x00109400010b7983 */ /* 0x000ee80000300800 */
[----:B------:R-:W3:Y:S04]  /*c0770*/  LDL.LU R25, [R1+0x1098] ;  /* 0x0010980001197983 */ /* 0x000ee80000300800 */
        /* <DEDUP_REMOVED lines=11> */
[----:B------:R0:W-:Y:S04]  /*c0830*/  STL [R1+0x91c], R6 ;  /* 0x00091c0601007387 */ /* 0x0001e80000100800 */
[----:B------:R-:W3:Y:S01]  /*c0840*/  LDL.LU R20, [R1+0x107c] ;  /* 0x00107c0001147983 */ /* 0x000ee20000300800 */
[----:B0-----:R-:W-:-:S05]  /*c0850*/  IADD3 R6, P1, R17, R0, RZ ;  /* 0x0000000011067210 */ /* 0x001fca0007f3e0ff */
[----:B------:R-:W-:-:S05]  /*c0860*/  IMAD.X R7, R18, 0x1, R2, P1 ;  /* 0x0000000112077824 */ /* 0x000fca00008e0602 */
[----:B------:R0:W-:Y:S02]  /*c0870*/  STL.64 [R1+0x1478], R6 ;  /* 0x0014780601007387 */ /* 0x0001e40000100a00 */
[----:B0-----:R-:W-:Y:S02]  /*c0880*/  F2FP.SATFINITE.E4M3.F32.PACK_AB_MERGE_C R7, R26, R24, RZ ;  /* 0x000000181a07723e */ /* 0x001fe400048070ff */
[----:B----4-:R-:W-:Y:S01]  /*c0890*/  F2FP.SATFINITE.E4M3.F32.PACK_AB_MERGE_C R6, R29, R27, RZ ;  /* 0x0000001b1d06723e */ /* 0x010fe200048070ff */
[----:B------:R-:W4:Y:S04]  /*c08a0*/  LDL.LU R24, [R1+0x1060] ;  /* 0x0010600001187983 */ /* 0x000f280000300800 */
[----:B------:R-:W-:Y:S04]  /*c08b0*/  STL [R1+0x7b0], R7 ;  /* 0x0007b00701007387 */ /* 0x000fe80000100800 */
[----:B------:R-:W4:Y:S04]  /*c08c0*/  LDL.LU R26, [R1+0x1064] ;  /* 0x00106400011a7983 */ /* 0x000f280000300800 */
[----:B------:R-:W-:Y:S04]  /*c08d0*/  STL [R1+0x8f0], R6 ;  /* 0x0008f00601007387 */ /* 0x000fe80000100800 */
[----:B------:R-:W4:Y:S04]  /*c08e0*/  LDL.LU R27, [R1+0x1068] ;  /* 0x00106800011b7983 */ /* 0x000f280000300800 */
[----:B------:R-:W4:Y:S04]  /*c08f0*/  LDL.LU R29, [R1+0x106c] ;  /* 0x00106c00011d7983 */ /* 0x000f280000300800 */
[----:B------:R0:W-:Y:S04]  /*c0900*/  STL.64 [R1+0x5e50], R2 ;  /* 0x005e500201007387 */ /* 0x0001e80000100a00 */
[----:B0-----:R-:W2:Y:S01]  /*c0910*/  LDL.LU R2, [R1+0x10a4] ;  /* 0x0010a40001027983 */ /* 0x001ea20000300800 */
[----:B------:R-:W-:-:S03]  /*c0920*/  IADD3 R6, P1, R17, R3, RZ ;  /* 0x0000000311067210 */ /* 0x000fc60007f3e0ff */
[----:B------:R-:W4:Y:S02]  /*c0930*/  LDL.LU R3, [R1+0x1070] ;  /* 0x0010700001037983 */ /* 0x000f240000300800 */
[----:B------:R-:W-:-:S05]  /*c0940*/  IMAD.X R7, R18, 0x1, R4, P1 ;  /* 0x0000000112077824 */ /* 0x000fca00008e0604 */
[----:B------:R0:W-:Y:S04]  /*c0950*/  STL.64 [R1+0x1470], R6 ;  /* 0x0014700601007387 */ /* 0x0001e80000100a00 */
[----:B0-----:R-:W4:Y:S01]  /*c0960*/  LDL.LU.64 R6, [R1+0x5e78] ;  /* 0x005e780001067983 */ /* 0x001f220000300a00 */
[----:B--2---:R-:W-:-:S03]  /*c0970*/  F2FP.SATFINITE.E4M3.F32.PACK_AB_MERGE_C R2, R2, R5, RZ ;  /* 0x000000050202723e */ /* 0x004fc600048070ff */
[----:B------:R-:W2:Y:S04]  /*c0980*/  LDL.LU R5, [R1+0x5e70] ;  /* 0x005e700001057983 */ /* 0x000ea80000300800 */
[----:B------:R3:W-:Y:S02]  /*c0990*/  STL [R1+0x74c], R2 ;  /* 0x00074c0201007387 */ /* 0x0007e40000100800 */
[----:B---3--:R-:W-:-:S05]  /*c09a0*/  F2FP.SATFINITE.E4M3.F32.PACK_AB_MERGE_C R2, R9, R8, RZ ;  /* 0x000000080902723e */ /* 0x008fca00048070ff */
[----:B------:R-:W-:Y:S01]  /*c09b0*/  STL [R1+0x774], R2 ;  /* 0x0007740201007387 */ /* 0x000fe20000100800 */
[----:B--2---:R-:W-:-:S05]  /*c09c0*/  IADD3 R8, P1, R17, R5, RZ ;  /* 0x0000000511087210 */ /* 0x004fca0007f3e0ff */
[----:B----4-:R-:W-:-:S05]  /*c09d0*/  IMAD.X R9, R18, 0x1, R6, P1 ;  /* 0x0000000112097824 */ /* 0x010fca00008e0606 */
[----:B------:R0:W-:Y:S04]  /*c09e0*/  STL.64 [R1+0x1468], R8 ;  /* 0x0014680801007387 */ /* 0x0001e80000100a00 */
[----:B0-----:R-:W2:Y:S01]  /*c09f0*/  LDL.LU.64 R8, [R1+0x5e68] ;  /* 0x005e680001087983 */ /* 0x001ea20000300a00 */
[----:B------:R-:W-:Y:S02]  /*c0a00*/  F2FP.SATFINITE.E4M3.F32.PACK_AB_MERGE_C R11, R11, R10, RZ ;  /* 0x0000000a0b0b723e */ /* 0x000fe400048070ff */
[----:B------:R-:W-:Y:S02]  /*c0a10*/  IADD3 R10, P1, R17, R7, RZ ;  /* 0x00000007110a7210 */ /* 0x000fe40007f3e0ff */
[----:B------:R-:W-:Y:S01]  /*c0a20*/  F2FP.SATFINITE.E4M3.F32.PACK_AB_MERGE_C R2, R28, R25, RZ ;  /* 0x000000191c02723e */ /* 0x000fe200048070ff */
[----:B------:R2:W-:Y:S04]  /*c0a30*/  STL [R1+0x538], R11 ;  /* 0x0005380b01007387 */ /* 0x0005e80000100800 */
[----:B------:R-:W-:Y:S01]  /*c0a40*/  STL [R1+0x548], R2 ;  /* 0x0005480201007387 */ /* 0x000fe20000100800 */
[----:B--2---:R-:W-:-:S05]  /*c0a50*/  IMAD.X R11, R18, 0x1, R8, P1 ;  /* 0x00000001120b7824 */ /* 0x004fca00008e0608 */
[----:B------:R0:W-:Y:S04]  /*c0a60*/  STL.64 [R1+0x1460], R10 ;  /* 0x0014600a01007387 */ /* 0x0001e80000100a00 */
[----:B0-----:R-:W2:Y:S01]  /*c0a70*/  LDL.LU.64 R10, [R1+0x5e60] ;  /* 0x005e6000010a7983 */ /* 0x001ea20000300a00 */
[----:B------:R-:W-:Y:S02]  /*c0a80*/  F2FP.SATFINITE.E4M3.F32.PACK_AB_MERGE_C R12, R13, R12, RZ ;  /* 0x0000000c0d0c723e */ /* 0x000fe400048070ff */
[----:B------:R-:W-:Y:S01]  /*c0a90*/  F2FP.SATFINITE.E4M3.F32.PACK_AB_MERGE_C R2, R19, R23, RZ ;  /* 0x000000171302723e */ /* 0x000fe200048070ff */
[----:B------:R-:W3:Y:S04]  /*c0aa0*/  LDL.LU R25, [R1+0x1040] ;  /* 0x0010400001197983 */ /* 0x000ee80000300800 */
[----:B------:R-:W3:Y:S04]  /*c0ab0*/  LDL.LU R28, [R1+0x1044] ;  /* 0x00104400011c7983 */ /* 0x000ee80000300800 */
[----:B------:R-:W4:Y:S04]  /*c0ac0*/  LDL.LU R23, [R1+0x1048] ;  /* 0x0010480001177983 */ /* 0x000f280000300800 */
[----:B------:R0:W-:Y:S04]  /*c0ad0*/  STL [R1+0x51c], R12 ;  /* 0x00051c0c01007387 */ /* 0x0001e80000100800 */
[----:B------:R-:W4:Y:S01]  /*c0ae0*/  LDL.LU R19, [R1+0x104c] ;  /* 0x00104c0001137983 */ /* 0x000f220000300800 */
[----:B0-----:R-:W-:-:S03]  /*c0af0*/  IADD3 R12, P1, R17, R9, RZ ;  /* 0x00000009110c7210 */ /* 0x001fc60007f3e0ff */
[----:B------:R-:W-:Y:S04]  /*c0b00*/  STL [R1+0x528], R2 ;  /* 0x0005280201007387 */ /* 0x000fe80000100800 */
[----:B------:R0:W-:Y:S04]  /*c0b10*/  STL.64 [R1+0x5e48], R8 ;  /* 0x005e480801007387 */ /* 0x0001e80000100a00 */
[----:B0-----:R-:W3:Y:S01]  /*c0b20*/  LDL.LU R8, [R1+0x105c] ;  /* 0x00105c0001087983 */ /* 0x001ee20000300800 */
        /* <DEDUP_REMOVED lines=11> */
[----:B0-----:R-:W3:Y:S04]  /*c0be0*/  LDL.LU R10, [R1+0x1054] ;  /* 0x00105400010a7983 */ /* 0x001ee80000300800 */
[----:B------:R-:W4:Y:S01]  /*c0bf0*/  LDL.LU R11, [R1+0x1058] ;  /* 0x00105800010b7983 */ /* 0x000f220000300800 */
        /* <DEDUP_REMOVED lines=8> */
[----:B------:R1:W-:Y:S01]  /*c0c80*/  STL.64 [R1+0x5e38], R12 ;  /* 0x005e380c01007387 */ /* 0x0003e20000100a00 */
[----:B0-----:R-:W-:-:S03]  /*c0c90*/  IADD3 R2, P1, R17, R13, RZ ;  /* 0x0000000d11027210 */ /* 0x001fc60007f3e0ff */
[----:B-1----:R-:W3:Y:S02]  /*c0ca0*/  LDL.LU R13, [R1+0x1050] ;  /* 0x00105000010d7983 */ /* 0x002ee40000300800 */
[----:B------:R-:W-:-:S05]  /*c0cb0*/  IMAD.X R3, R18, 0x1, R15, P1 ;  /* 0x0000000112037824 */ /* 0x000fca00008e060f */
[----:B------:R0:W-:Y:S04]  /*c0cc0*/  STL.64 [R1+0x1448], R2 ;  /* 0x0014480201007387 */ /* 0x0001e80000100a00 */
[----:B0-----:R-:W2:Y:S04]  /*c0cd0*/  LDL.LU.64 R2, [R1+0x5e50] ;  /* 0x005e500001027983 */ /* 0x001ea80000300a00 */
[----:B------:R-:W2:Y:S04]  /*c0ce0*/  LDL.LU R22, [R1+0x1020] ;  /* 0x0010200001167983 */ /* 0x000ea80000300800 */
[----:B------:R-:W2:Y:S04]  /*c0cf0*/  LDL.LU R24, [R1+0x1024] ;  /* 0x0010240001187983 */ /* 0x000ea80000300800 */
[----:B------:R-:W2:Y:S04]  /*c0d00*/  LDL.LU R26, [R1+0x1028] ;  /* 0x00102800011a7983 */ /* 0x000ea80000300800 */
[----:B------:R-:W2:Y:S01]  /*c0d10*/  LDL.LU R29, [R1+0x102c] ;  /* 0x00102c00011d7983 */ /* 0x000ea20000300800 */
[----:B------:R-:W-:-:S03]  /*c0d20*/  IADD3 R12, P1, R17, R14, RZ ;  /* 0x0000000e110c7210 */ /* 0x000fc60007f3e0ff */
[----:B------:R-:W-:Y:S01]  /*c0d30*/  STL.64 [R1+0x5e30], R14 ;  /* 0x005e300e01007387 */ /* 0x000fe20000100a00 */
[----:B------:R-:W-:Y:S01]  /*c0d40*/  VIADD R17, R17, UR5 ;  /* 0x0000000511117c36 */ /* 0x000fe20008000000 */
[----:B------:R-:W-:Y:S01]  /*c0d50*/  ULDC UR5, c[0x0][0x248] ;  /* 0x0000920000057ab9 */ /* 0x000fe20000000800 */
[----:B---3--:R-:W-:Y:S01]  /*c0d60*/  F2FP.SATFINITE.E4M3.F32.PACK_AB_MERGE_C R10, R10, R13, RZ ;  /* 0x0000000d0a0a723e */ /* 0x008fe200048070ff */
[----:B------:R-:W-:-:S04]  /*c0d70*/  IMAD.X R13, R18, 0x1, R16, P1 ;  /* 0x00000001120d7824 */ /* 0x000fc800008e0610 */
[----:B------:R4:W-:Y:S01]  /*c0d80*/  STL [R1+0x388], R10 ;  /* 0x0003880a01007387 */ /* 0x0009e20000100800 */
[----:B------:R-:W-:Y:S02]  /*c0d90*/  SHF.R.S32.HI R18, RZ, 0x1f, R17 ;  /* 0x0000001fff127819 */ /* 0x000fe40000011411 */
[----:B----4-:R-:W-:Y:S02]  /*c0da0*/  F2FP.SATFINITE.E4M3.F32.PACK_AB_MERGE_C R10, R8, R11, RZ ;  /* 0x0000000b080a723e */ /* 0x010fe400048070ff */
[----:B------:R-:W-:Y:S02]  /*c0db0*/  F2FP.SATFINITE.E4M3.F32.PACK_AB_MERGE_C R8, R28, R25, RZ ;  /* 0x000000191c08723e */ /* 0x000fe400048070ff */
[----:B------:R-:W3:Y:S04]  /*c0dc0*/  LDL.LU R25, [R1+0x1010] ;  /* 0x0010100001197983 */ /* 0x000ee80000300800 */
[----:B------:R0:W-:Y:S04]  /*c0dd0*/  STL.64 [R1+0x1440], R12 ;  /* 0x0014400c01007387 */ /* 0x0001e80000100a00 */
[----:B------:R1:W-:Y:S04]  /*c0de0*/  STL [R1+0x38c], R10 ;  /* 0x00038c0a01007387 */ /* 0x0003e80000100800 */
[----:B------:R-:W3:Y:S01]  /*c0df0*/  LDL.LU R28, [R1+0x1014] ;  /* 0x00101400011c7983 */ /* 0x000ee20000300800 */
[----:B0-----:R-:W-:-:S03]  /*c0e00*/  IADD3 R12, P1, R17, R0, RZ ;  /* 0x00000000110c7210 */ /* 0x001fc60007f3e0ff */
[----:B------:R0:W-:Y:S04]  /*c0e10*/  STL [R1+0x2fc], R8 ;  /* 0x0002fc0801007387 */ /* 0x0001e80000100800 */
[----:B-1----:R-:W4:Y:S01]  /*c0e20*/  LDL.LU R10, [R1+0x1018] ;  /* 0x00101800010a7983 */ /* 0x002f220000300800 */
[----:B--2---:R-:W-:-:S03]  /*c0e30*/  IMAD.X R13, R18, 0x1, R2, P1 ;  /* 0x00000001120d7824 */ /* 0x004fc600008e0602 */
[----:B------:R-:W4:Y:S01]  /*c0e40*/  LDL.LU R11, [R1+0x101c] ;  /* 0x00101c00010b7983 */ /* 0x000f220000300800 */
[----:B0-----:R-:W-:-:S05]  /*c0e50*/  F2FP.SATFINITE.E4M3.F32.PACK_AB_MERGE_C R8, R19, R23, RZ ;  /* 0x000000171308723e */ /* 0x001fca00048070ff */
[----:B------:R0:W-:Y:S04]  /*c0e60*/  STL [R1+0x304], R8 ;  /* 0x0003040801007387 */ /* 0x0001e80000100800 */
[----:B------:R-:W2:Y:S04]  /*c0e70*/  LDL.LU R23, [R1+0x1000] ;  /* 0x0010000001177983 */ /* 0x000ea80000300800 */
[----:B------:R-:W2:Y:S01]  /*c0e80*/  LDL.LU R19, [R1+0x1004] ;  /* 0x0010040001137983 */ /* 0x000ea20000300800 */
[----:B0-----:R-:W-:-:S03]  /*c0e90*/  F2FP.SATFINITE.E4M3.F32.PACK_AB_MERGE_C R8, R20, R21, RZ ;  /* 0x000000151408723e */ /* 0x001fc600048070ff */
[----:B------:R0:W-:Y:S01]  /*c0ea0*/  STL.64 [R1+0x1438], R12 ;  /* 0x0014380c01007387 */ /* 0x0001e20000100a00 */
[----:B------:R-:W-:-:S03]  /*c0eb0*/  F2FP.SATFINITE.E4M3.F32.PACK_AB_MERGE_C R9, R27, R9, RZ ;  /* 0x000000091b09723e */ /* 0x000fc600048070ff */
[----:B0-----:R-:W2:Y:S04]  /*c0ec0*/  LDL.LU R12, [R1+0x1008] ;  /* 0x00100800010c7983 */ /* 0x001ea80000300800 */
[----:B------:R-:W2:Y:S04]  /*c0ed0*/  LDL.LU R13, [R1+0x100c] ;  /* 0x00100c00010d7983 */ /* 0x000ea80000300800 */
[----:B------:R0:W-:Y:S04]  /*c0ee0*/  STL [R1+0x2e4], R8 ;  /* 0x0002e40801007387 */ /* 0x0001e80000100800 */
[----:B------:R-:W2:Y:S04]  /*c0ef0*/  LDL.LU R14, [R1+0xff0] ;  /* 0x000ff000010e7983 */ /* 0x000ea80000300800 */
[----:B------:R-:W2:Y:S01]  /*c0f00*/  LDL.LU R15, [R1+0xff4] ;  /* 0x000ff400010f7983 */ /* 0x000ea20000300800 */
[----:B0-----:R-:W-:-:S03]  /*c0f10*/  IADD3 R8, P1, R17, R3, RZ ;  /* 0x0000000311087210 */ /* 0x001fc60007f3e0ff */
[----:B------:R-:W2:Y:S04]  /*c0f20*/  LDL.LU R21, [R1+0xff8] ;  /* 0x000ff80001157983 */ /* 0x000ea80000300800 */
[----:B------:R-:W2:Y:S04]  /*c0f30*/  LDL.LU R20, [R1+0xffc] ;  /* 0x000ffc0001147983 */ /* 0x000ea80000300800 */
[----:B------:R-:W2:Y:S04]  /*c0f40*/  LDL.LU R27, [R1+0xfec] ;  /* 0x000fec00011b7983 */ /* 0x000ea80000300800 */
[----:B------:R0:W-:Y:S02]  /*c0f50*/  STL [R1+0x2ec], R9 ;  /* 0x0002ec0901007387 */ /* 0x0001e40000100800 */
[----:B0-----:R-:W-:-:S05]  /*c0f60*/  IMAD.X R9, R18, 0x1, R4, P1 ;  /* 0x0000000112097824 */ /* 0x001fca00008e0604 */
        /* <DEDUP_REMOVED lines=8> */
[----:B------:R0:W-:Y:S03]  /*c0ff0*/  STL.64 [R1+0x5e28], R4 ;  /* 0x005e280401007387 */ /* 0x0001e60000100a00 */
[----:B------:R-:W-:Y:S01]  /*c1000*/  IMAD.X R9, R18, 0x1, R6, P1 ;  /* 0x0000000112097824 */ /* 0x000fe200008e0606 */
[----:B0-----:R-:W2:Y:S04]  /*c1010*/  LDL.LU R4, [R1+0xfe4] ;  /* 0x000fe40001047983 */ /* 0x001ea80000300800 */
[----:B------:R-:W2:Y:S04]  /*c1020*/  LDL.LU R5, [R1+0xfe8] ;  /* 0x000fe80001057983 */ /* 0x000ea80000300800 */
[----:B------:R0:W-:Y:S04]  /*c1030*/  STL.64 [R1+0x1428], R8 ;  /* 0x0014280801007387 */ /* 0x0001e80000100a00 */
[----:B0-----:R-:W2:Y:S04]  /*c1040*/  LDL.LU.64 R8, [R1+0x5e48] ;  /* 0x005e480001087983 */ /* 0x001ea80000300a00 */
[----:B------:R-:W2:Y:S04]  /*c1050*/  LDL.LU R24, [R1+0xfd8] ;  /* 0x000fd80001187983 */ /* 0x000ea80000300800 */
[----:B------:R-:W2:Y:S01]  /*c1060*/  LDL.LU R26, [R1+0xfdc] ;  /* 0x000fdc00011a7983 */ /* 0x000ea20000300800 */
[----:B---3--:R-:W-:-:S05]  /*c1070*/  F2FP.SATFINITE.E4M3.F32.PACK_AB_MERGE_C R25, R28, R25, RZ ;  /* 0x000000191c19723e */ /* 0x008fca00048070ff */
[----:B------:R0:W-:Y:S01]  /*c1080*/  STL [R1+0x290], R25 ;  /* 0x0002901901007387 */ /* 0x0001e20000100800 */
[----:B----4-:R-:W-:Y:S02]  /*c1090*/  F2FP.SATFINITE.E4M3.F32.PACK_AB_MERGE_C R11, R11, R10, RZ ;  /* 0x0000000a0b0b723e */ /* 0x010fe400048070ff */
[----:B------:R-:W-:Y:S01]  /*c10a0*/  IADD3 R10, P1, R17, R7, RZ ;  /* 0x00000007110a7210 */ /* 0x000fe20007f3e0ff */
[----:B0-----:R-:W3:Y:S04]  /*c10b0*/  LDL.LU R25, [R1+0xfc0] ;  /* 0x000fc00001197983 */ /* 0x001ee80000300800 */
[----:B------:R-:W3:Y:S04]  /*c10c0*/  LDL.LU R28, [R1+0xfc4] ;  /* 0x000fc400011c7983 */ /* 0x000ee80000300800 */
[----:B------:R-:W-:Y:S04]  /*c10d0*/  STL [R1+0x2a4], R11 ;  /* 0x0002a40b01007387 */ /* 0x000fe80000100800 */
[----:B------:R0:W-:Y:S04]  /*c10e0*/  STL.64 [R1+0x5e20], R6 ;  /* 0x005e200601007387 */ /* 0x0001e80000100a00 */
[----:B0-----:R-:W4:Y:S01]  /*c10f0*/  LDL.LU R7, [R1+0xfe0] ;  /* 0x000fe00001077983 */ /* 0x001f220000300800 */
        /* <DEDUP_REMOVED lines=19> */
[----:B------:R-:W-:Y:S02]  /*c1230*/  STL [R1+0x250], R6 ;  /* 0x0002500601007387 */ /* 0x000fe40000100800 */
[----:B--2---:R-:W-:-:S05]  /*c1240*/  IMAD.X R15, R18, 0x1, R12, P1 ;  /* 0x00000001120f7824 */ /* 0x004fca00008e060c */
[----:B------:R0:W-:Y:S04]  /*c1250*/  STL.64 [R1+0x1410], R14 ;  /* 0x0014100e01007387 */ /* 0x0001e80000100a00 */
[----:B0-----:R-:W2:Y:S01]  /*c1260*/  LDL.LU.64 R14, [R1+0x5e30] ;  /* 0x005e3000010e7983 */ /* 0x001ea20000300a00 */
[----:B----4-:R-:W-:Y:S02]  /*c1270*/  F2FP.SATFINITE.E4M3.F32.PACK_AB_MERGE_C R6, R4, R7, RZ ;  /* 0x000000070406723e */ /* 0x010fe400048070ff */
[----:B------:R-:W-:Y:S01]  /*c1280*/  F2FP.SATFINITE.E4M3.F32.PACK_AB_MERGE_C R4, R27, R5, RZ ;  /* 0x000000051b04723e */ /* 0x000fe200048070ff */
[----:B------:R-:W4:Y:S04]  /*c1290*/  LDL.LU R7, [R1+0xfb8] ;  /* 0x000fb80001077983 */ /* 0x000f280000300800 */
[----:B------:R-:W-:Y:S04]  /*c12a0*/  STL [R1+0x22c], R6 ;  /* 0x00022c0601007387 */ /* 0x000fe80000100800 */
[----:B------:R-:W4:Y:S04]  /*c12b0*/  LDL.LU R27, [R1+0xfbc] ;  /* 0x000fbc00011b7983 */ /* 0x000f280000300800 */
[----:B------:R0:W-:Y:S01]  /*c12c0*/  STL [R1+0x234], R4 ;  /* 0x0002340401007387 */ /* 0x0001e20000100800 */
[----:B------:R-:W-:-:S02]  /*c12d0*/  F2FP.SATFINITE.E4M3.F32.PACK_AB_MERGE_C R29, R29, R22, RZ ;  /* 0x000000161d1d723e */ /* 0x000fc400048070ff */
[----:B0-----:R-:W-:Y:S01]  /*c12e0*/  IADD3 R4, P1, R17, R13, RZ ;  /* 0x0000000d11047210 */ /* 0x001fe20007f3e0ff */
[----:B------:R-:W-:Y:S04]  /*c12f0*/  STL.64 [R1+0x5e10], R12 ;  /* 0x005e100c01007387 */ /* 0x000fe80000100a00 */
[----:B------:R0:W-:Y:S04]  /*c1300*/  STL [R1+0x5a14], R29 ;  /* 0x005a141d01007387 */ /* 0x0001e80000100800 */
[----:B0-----:R-:W4:Y:S01]  /*c1310*/  LDL.LU R29, [R1+0xfac] ;  /* 0x000fac00011d7983 */ /* 0x001f220000300800 */
[----:B--2---:R-:W-:-:S05]  /*c1320*/  IMAD.X R5, R18, 0x1, R15, P1 ;  /* 0x0000000112057824 */ /* 0x004fca00008e060f */
[----:B------:R0:W-:Y:S02]  /*c1330*/  STL.64 [R1+0x1408], R4 ;  /* 0x0014080401007387 */ /* 0x0001e40000100a00 */
[----:B0-----:R-:W-:Y:S02]  /*c1340*/  IADD3 R4, P1, R17, R14, RZ ;  /* 0x0000000e11047210 */ /* 0x001fe40007f3e0ff */
[----:B------:R0:W-:Y:S03]  /*c1350*/  STL.64 [R1+0x5e18], R14 ;  /* 0x005e180e01007387 */ /* 0x0001e60000100a00 */
[----:B------:R-:W-:-:S05]  /*c1360*/  IMAD.X R5, R18, 0x1, R16, P1 ;  /* 0x0000000112057824 */ /* 0x000fca00008e0610 */
[----:B------:R1:W-:Y:S04]  /*c1370*/  STL.64 [R1+0x1400], R4 ;  /* 0x0014000401007387 */ /* 0x0003e80000100a00 */
[----:B0-----:R-:W2:Y:S01]  /*c1380*/  LDL.LU R14, [R1+0xf90] ;  /* 0x000f9000010e7983 */ /* 0x001ea20000300800 */
[----:B-1----:R-:W-:Y:S02]  /*c1390*/  F2FP.SATFINITE.E4M3.F32.PACK_AB_MERGE_C R5, R26, R24, RZ ;  /* 0x000000181a05723e */ /* 0x002fe400048070ff */
[----:B---3--:R-:W-:-:S03]  /*c13a0*/  F2FP.SATFINITE.E4M3.F32.PACK_AB_MERGE_C R4, R28, R25, RZ ;  /* 0x000000191c04723e */ /* 0x008fc600048070ff */
[----:B------:R-:W-:Y:S01]  /*c13b0*/  STL [R1+0x214], R5 ;  /* 0x0002140501007387 */ /* 0x000fe20000100800 */
[----:B------:R-:W-:Y:S01]  /*c13c0*/  VIADD R17, R17, UR5 ;  /* 0x0000000511117c36 */ /* 0x000fe20008000000 */
[----:B------:R-:W-:Y:S01]  /*c13d0*/  F2FP.SATFINITE.E4M3.F32.PACK_AB_MERGE_C R6, R20, R21, RZ ;  /* 0x000000151406723e */ /* 0x000fe200048070ff */
[----:B------:R-:W-:Y:S01]  /*c13e0*/  ULDC UR5, c[0x0][0x248] ;  /* 0x0000920000057ab9 */ /* 0x000fe20000000800 */
[----:B------:R-:W2:Y:S04]  /*c13f0*/  LDL.LU R15, [R1+0xf94] ;  /* 0x000f9400010f7983 */ /* 0x000ea80000300800 */
        /* <DEDUP_REMOVED lines=20> */
[----:B0-----:R-:W-:-:S03]  /*c1540*/  IADD3 R6, P1, R17, R3, RZ ;  /* 0x0000000311067210 */ /* 0x001fc60007f3e0ff */
[----:B------:R0:W-:Y:S04]  /*c1550*/  STL [R1+0x5a58], R27 ;  /* 0x005a581b01007387 */ /* 0x0001e80000100800 */
[----:B0-----:R-:W3:Y:S04]  /*c1560*/  LDL.LU R27, [R1+0xfa8] ;  /* 0x000fa800011b7983 */ /* 0x001ee80000300800 */
[----:B------:R0:W-:Y:S04]  /*c1570*/  STL.64 [R1+0x5e08], R2 ;  /* 0x005e080201007387 */ /* 0x0001e80000100a00 */
[----:B0-----:R-:W4:Y:S04]  /*c1580*/  LDL.LU R2, [R1+0xfa0] ;  /* 0x000fa00001027983 */ /* 0x001f280000300800 */
[----:B------:R-:W4:Y:S01]  /*c1590*/  LDL.LU R3, [R1+0xfa4] ;  /* 0x000fa40001037983 */ /* 0x000f220000300800 */
[----:B--2---:R-:W-:-:S05]  /*c15a0*/  IMAD.X R7, R18, 0x1, R4, P1 ;  /* 0x0000000112077824 */ /* 0x004fca00008e0604 */
[----:B------:R0:W-:Y:S04]  /*c15b0*/  STL.64 [R1+0x13f0], R6 ;  /* 0x0013f00601007387 */ /* 0x0001e80000100a00 */
[----:B0-----:R-:W2:Y:S01]  /*c15c0*/  LDL.LU.64 R6, [R1+0x5e20] ;  /* 0x005e200001067983 */ /* 0x001ea20000300a00 */
[----:B------:R-:W-:Y:S02]  /*c15d0*/  F2FP.SATFINITE.E4M3.F32.PACK_AB_MERGE_C R14, R15, R14, RZ ;  /* 0x0000000e0f0e723e */ /* 0x000fe400048070ff */
[----:B---3--:R-:W-:Y:S02]  /*c15e0*/  F2FP.SATFINITE.E4M3.F32.PACK_AB_MERGE_C R27, R29, R27, RZ ;  /* 0x0000001b1d1b723e */ /* 0x008fe400048070ff */
[----:B----4-:R-:W-:Y:S02]  /*c15f0*/  F2FP.SATFINITE.E4M3.F32.PACK_AB_MERGE_C R3, R3, R2, RZ ;  /* 0x000000020303723e */ /* 0x010fe400048070ff */
[----:B------:R-:W-:-:S03]  /*c1600*/  IADD3 R2, P1, R17, R5, RZ ;  /* 0x0000000511027210 */ /* 0x000fc60007f3e0ff */
[----:B------:R-:W-:Y:S04]  /*c1610*/  STL [R1+0x108], R3 ;  /* 0x0001080301007387 */ /* 0x000fe80000100800 */
[----:B------:R0:W-:Y:S04]  /*c1620*/  STL [R1+0x5df4], R5 ;  /* 0x005df40501007387 */ /* 0x0001e80000100800 */
[----:B------:R-:W-:Y:S01]  /*c1630*/  STL [R1+0xfc], R27 ;  /* 0x0000fc1b01007387 */ /* 0x000fe20000100800 */
[----:B0-----:R-:W-:Y:S02]  /*c1640*/  F2FP.SATFINITE.E4M3.F32.PACK_AB_MERGE_C R5, R28, R22, RZ ;  /* 0x000000161c05723e */ /* 0x001fe400048070ff */
[----:B------:R-:W-:-:S02]  /*c1650*/  F2FP.SATFINITE.E4M3.F32.PACK_AB_MERGE_C R23, R19, R23, RZ ;  /* 0x000000171317723e */ /* 0x000fc400048070ff */
[----:B------:R-:W-:Y:S01]  /*c1660*/  F2FP.SATFINITE.E4M3.F32.PACK_AB_MERGE_C R21, R20, R21, RZ ;  /* 0x000000151415723e */ /* 0x000fe200048070ff */
[----:B--2---:R-:W-:-:S05]  /*c1670*/  IMAD.X R3, R18, 0x1, R6, P1 ;  /* 0x0000000112037824 */ /* 0x004fca00008e0606 */
[----:B------:R0:W-:Y:S04]  /*c1680*/  STL.64 [R1+0x13e8], R2 ;  /* 0x0013e80201007387 */ /* 0x0001e80000100a00 */
[----:B0-----:R-:W2:Y:S04]  /*c1690*/  LDL.LU R2, [R1+0xf60] ;  /* 0x000f600001027983 */ /* 0x001ea80000300800 */
[----:B------:R-:W2:Y:S04]  /*c16a0*/  LDL.LU R3, [R1+0xf64] ;  /* 0x000f640001037983 */ /* 0x000ea80000300800 */
[----:B------:R-:W3:Y:S04]  /*c16b0*/  LDL.LU R27, [R1+0xf68] ;  /* 0x000f6800011b7983 */ /* 0x000ee80000300800 */
[----:B------:R-:W3:Y:S04]  /*c16c0*/  LDL.LU R29, [R1+0xf6c] ;  /* 0x000f6c00011d7983 */ /* 0x000ee80000300800 */
[----:B------:R-:W4:Y:S04]  /*c16d0*/  LDL.LU R22, [R1+0xf50] ;  /* 0x000f500001167983 */ /* 0x000f280000300800 */
[----:B------:R0:W-:Y:S04]  /*c16e0*/  STL [R1+0xe8], R14 ;  /* 0x0000e80e01007387 */ /* 0x0001e80000100800 */
[----:B------:R-:W4:Y:S01]  /*c16f0*/  LDL.LU R28, [R1+0xf54] ;  /* 0x000f5400011c7983 */ /* 0x000f220000300800 */
[----:B0-----:R-:W-:-:S03]  /*c1700*/  IADD3 R14, P1, R17, R7, RZ ;  /* 0x00000007110e7210 */ /* 0x001fc60007f3e0ff */
[----:B------:R0:W-:Y:S02]  /*c1710*/  STL [R1+0xec], R5 ;  /* 0x0000ec0501007387 */ /* 0x0001e40000100800 */
[----:B------:R-:W-:Y:S02]  /*c1720*/  IMAD.X R15, R18, 0x1, R8, P1 ;  /* 0x00000001120f7824 */ /* 0x000fe400008e0608 */
[----:B------:R1:W-:Y:S01]  /*c1730*/  STL.64 [R1+0x5df8], R6 ;  /* 0x005df80601007387 */ /* 0x0003e20000100a00 */
[----:B0-----:R-:W-:-:S03]  /*c1740*/  F2FP.SATFINITE.E4M3.F32.PACK_AB_MERGE_C R5, R24, R12, RZ ;  /* 0x0000000c1805723e */ /* 0x001fc600048070ff */
[----:B------:R0:W-:Y:S01]  /*c1750*/  STL.64 [R1+0x13e0], R14 ;  /* 0x0013e00e01007387 */ /* 0x0001e20000100a00 */
[----:B-1----:R-:W-:-:S05]  /*c1760*/  IADD3 R6, P1, R17, R9, RZ ;  /* 0x0000000911067210 */ /* 0x002fca0007f3e0ff */
[----:B------:R-:W-:Y:S01]  /*c1770*/  IMAD.X R7, R18, 0x1, R10, P1 ;  /* 0x0000000112077824 */ /* 0x000fe200008e060a */
[----:B0-----:R-:W4:Y:S04]  /*c1780*/  LDL.LU.64 R14, [R1+0x5e18] ;  /* 0x005e1800010e7983 */ /* 0x001f280000300a00 */
[----:B------:R-:W-:Y:S04]  /*c1790*/  STL [R1+0x5ad0], R23 ;  /* 0x005ad01701007387 */ /* 0x000fe80000100800 */
[----:B------:R0:W-:Y:S04]  /*c17a0*/  STL [R1+0xd8], R5 ;  /* 0x0000d80501007387 */ /* 0x0001e80000100800 */
[----:B------:R1:W-:Y:S04]  /*c17b0*/  STL.64 [R1+0x5e00], R8 ;  /* 0x005e000801007387 */ /* 0x0003e80000100a00 */
[----:B------:R-:W4:Y:S01]  /*c17c0*/  LDL.LU R24, [R1+0xf58] ;  /* 0x000f580001187983 */ /* 0x000f220000300800 */
[----:B0-----:R-:W-:-:S03]  /*c17d0*/  F2FP.SATFINITE.E4M3.F32.PACK_AB_MERGE_C R5, R25, R26, RZ ;  /* 0x0000001a1905723e */ /* 0x001fc600048070ff */
[----:B------:R-:W4:Y:S04]  /*c17e0*/  LDL.LU R19, [R1+0xf5c] ;  /* 0x000f5c0001137983 */ /* 0x000f280000300800 */
[----:B------:R0:W-:Y:S04]  /*c17f0*/  STL.64 [R1+0x13d8], R6 ;  /* 0x0013d80601007387 */ /* 0x0001e80000100a00 */
[----:B-1----:R-:W4:Y:S04]  /*c1800*/  LDL.LU R8, [R1+0x8e0] ;  /* 0x0008e00001087983 */ /* 0x002f280000300800 */
[----:B------:R-:W-:Y:S01]  /*c1810*/  STL [R1+0xc0], R5 ;  /* 0x0000c00501007387 */ /* 0x000fe20000100800 */
[----:B------:R-:W-:-:S03]  /*c1820*/  IADD3 R12, P1, R17, R11, RZ ;  /* 0x0000000b110c7210 */ /* 0x000fc60007f3e0ff */
[----:B------:R-:W4:Y:S04]  /*c1830*/  LDL.LU R9, [R1+0x8e4] ;  /* 0x0008e40001097983 */ /* 0x000f280000300800 */
[----:B------:R-:W4:Y:S04]  /*c1840*/  LDL.LU R23, [R1+0x8e8] ;  /* 0x0008e80001177983 */ /* 0x000f280000300800 */
[----:B0-----:R-:W4:Y:S04]  /*c1850*/  LDL.LU R6, [R1+0x8ec] ;  /* 0x0008ec0001067983 */ /* 0x001f280000300800 */
[----:B------:R-:W4:Y:S04]  /*c1860*/  LDL.LU R7, [R1+0xf40] ;  /* 0x000f400001077983 */ /* 0x000f280000300800 */
[----:B------:R-:W4:Y:S04]  /*c1870*/  LDL.LU R26, [R1+0xf44] ;  /* 0x000f4400011a7983 */ /* 0x000f280000300800 */
[----:B------:R-:W4:Y:S04]  /*c1880*/  LDL.LU R25, [R1+0xf48] ;  /* 0x000f480001197983 */ /* 0x000f280000300800 */
[----:B------:R-:W4:Y:S04]  /*c1890*/  LDL.LU R20, [R1+0xf4c] ;  /* 0x000f4c0001147983 */ /* 0x000f280000300800 */
[----:B------:R-:W-:Y:S04]  /*c18a0*/  STL [R1+0x5af8], R21 ;  /* 0x005af81501007387 */ /* 0x000fe80000100800 */
[----:B------:R0:W-:Y:S04]  /*c18b0*/  STL [R1+0x13d0], R12 ;  /* 0x0013d00c01007387 */ /* 0x0001e80000100800 */
[----:B0-----:R-:W2:Y:S04]  /*c18c0*/  LDL.LU.64 R12, [R1+0x5e10] ;  /* 0x005e1000010c7983 */ /* 0x001ea80000300a00 */
[----:B------:R0:W-:Y:S04]  /*c18d0*/  STL.64 [R1+0x5de8], R10 ;  /* 0x005de80a01007387 */ /* 0x0001e80000100a00 */
[----:B0-----:R0:W2:Y:S01]  /*c18e0*/  LDL.64 R10, [R1+0x13d0] ;  /* 0x0013d000010a7983 */ /* 0x0010a20000100a00 */
[----:B---3--:R-:W-:Y:S01]  /*c18f0*/  F2FP.SATFINITE.E4M3.F32.PACK_AB_MERGE_C R5, R29, R27, RZ ;  /* 0x0000001b1d05723e */ /* 0x008fe200048070ff */
[----:B--2---:R-:W-:Y:S01]  /*c1900*/  IMAD.X R11, R18, 0x1, R12, P1 ;  /* 0x00000001120b7824 */ /* 0x004fe200008e060c */
[----:B------:R-:W-:-:S02]  /*c1910*/  F2FP.SATFINITE.E4M3.F32.PACK_AB_MERGE_C R10, R3, R2, RZ ;  /* 0x00000002030a723e */ /* 0x000fc400048070ff */
[----:B------:R-:W-:Y:S02]  /*c1920*/  IADD3 R2, P1, R17, R13, RZ ;  /* 0x0000000d11027210 */ /* 0x000fe40007f3e0ff */
[----:B------:R-:W-:Y:S03]  /*c1930*/  STL [R1+0x13d4], R11 ;  /* 0x0013d40b01007387 */ /* 0x000fe60000100800 */
[----:B----4-:R-:W-:Y:S01]  /*c1940*/  IMAD.X R3, R18, 0x1, R15, P1 ;  /* 0x0000000112037824 */ /* 0x010fe200008e060f */
[----:B------:R-:W-:Y:S04]  /*c1950*/  STL [R1+0xb8], R10 ;  /* 0x0000b80a01007387 */ /* 0x000fe80000100800 */
[----:B------:R-:W-:Y:S04]  /*c1960*/  STL.64 [R1+0x5de0], R12 ;  /* 0x005de00c01007387 */ /* 0x000fe80000100a00 */
[----:B------:R1:W-:Y:S04]  /*c1970*/  STL [R1+0xbc], R5 ;  /* 0x0000bc0501007387 */ /* 0x0003e80000100800 */
[----:B------:R2:W-:Y:S04]  /*c1980*/  STL.64 [R1+0x13c8], R2 ;  /* 0x0013c80201007387 */ /* 0x0005e80000100a00 */
[----:B-1----:R-:W3:Y:S01]  /*c1990*/  LDL.LU R5, [R1+0xf30] ;  /* 0x000f300001057983 */ /* 0x002ee20000300800 */
[----:B--2---:R-:W-:-:S03]  /*c19a0*/  F2FP.SATFINITE.E4M3.F32.PACK_AB_MERGE_C R2, R28, R22, RZ ;  /* 0x000000161c02723e */ /* 0x004fc600048070ff */
[----:B------:R-:W3:Y:S04]  /*c19b0*/  LDL.LU R28, [R1+0xf34] ;  /* 0x000f3400011c7983 */ /* 0x000ee80000300800 */
[----:B------:R1:W-:Y:S04]  /*c19c0*/  STL [R1+0x90], R2 ;  /* 0x0000900201007387 */ /* 0x0003e80000100800 */
[----:B------:R-:W2:Y:S04]  /*c19d0*/  LDL.LU R10, [R1+0xf38] ;  /* 0x000f3800010a7983 */ /* 0x000ea80000300800 */
[----:B------:R-:W2:Y:S01]  /*c19e0*/  LDL.LU R11, [R1+0xf3c] ;  /* 0x000f3c00010b7983 */ /* 0x000ea20000300800 */
[----:B-1----:R-:W-:-:S03]  /*c19f0*/  IADD3 R2, P1, R17, R14, RZ ;  /* 0x0000000e11027210 */ /* 0x002fc60007f3e0ff */
[----:B------:R-:W4:Y:S02]  /*c1a00*/  LDL.LU R12, [R1+0xf20] ;  /* 0x000f2000010c7983 */ /* 0x000f240000300800 */
[----:B------:R-:W-:Y:S02]  /*c1a10*/  IMAD.X R3, R18, 0x1, R16, P1 ;  /* 0x0000000112037824 */ /* 0x000fe400008e0610 */
[----:B------:R-:W4:Y:S04]  /*c1a20*/  LDL.LU R13, [R1+0xf24] ;  /* 0x000f2400010d7983 */ /* 0x000f280000300800 */
[----:B------:R-:W4:Y:S04]  /*c1a30*/  LDL.LU R27, [R1+0xf28] ;  /* 0x000f2800011b7983 */ /* 0x000f280000300800 */
[----:B------:R-:W4:Y:S04]  /*c1a40*/  LDL.LU R29, [R1+0xf2c] ;  /* 0x000f2c00011d7983 */ /* 0x000f280000300800 */
[----:B------:R1:W-:Y:S04]  /*c1a50*/  STL.64 [R1+0x13c0], R2 ;  /* 0x0013c00201007387 */ /* 0x0003e80000100a00 */
[----:B-1----:R-:W2:Y:S01]  /*c1a60*/  LDL.LU.64 R2, [R1+0x5e08] ;  /* 0x005e080001027983 */ /* 0x002ea20000300a00 */
[----:B------:R-:W-:Y:S01]  /*c1a70*/  F2FP.SATFINITE.E4M3.F32.PACK_AB_MERGE_C R18, R19, R24, RZ ;  /* 0x000000181312723e */ /* 0x000fe200048070ff */
[----:B------:R-:W-:Y:S01]  /*c1a80*/  VIADD R17, R17, UR5 ;  /* 0x0000000511117c36 */ /* 0x000fe20008000000 */
[----:B------:R-:W-:Y:S01]  /*c1a90*/  F2FP.SATFINITE.E4M3.F32.PACK_AB_MERGE_C R8, R9, R8, RZ ;  /* 0x000000080908723e */ /* 0x000fe200048070ff */
[----:B------:R-:W4:Y:S01]  /*c1aa0*/  LDL.LU R21, [R1+0xf10] ;  /* 0x000f100001157983 */ /* 0x000f220000300800 */
[----:B------:R-:W-:Y:S01]  /*c1ab0*/  F2FP.SATFINITE.E4M3.F32.PACK_AB_MERGE_C R6, R6, R23, RZ ;  /* 0x000000170606723e */ /* 0x000fe200048070ff */
[----:B------:R-:W-:-:S02]  /*c1ac0*/  ULDC UR5, c[0x0][0x248] ;  /* 0x0000920000057ab9 */ /* 0x000fc40000000800 */
[----:B------:R-:W4:Y:S04]  /*c1ad0*/  LDL.LU R22, [R1+0xf14] ;  /* 0x000f140001167983 */ /* 0x000f280000300800 */
[----:B------:R1:W-:Y:S04]  /*c1ae0*/  STL [R1+0x94], R18 ;  /* 0x0000941201007387 */ /* 0x0003e80000100800 */
[----:B------:R-:W4:Y:S04]  /*c1af0*/  LDL.LU R24, [R1+0xf18] ;  /* 0x000f180001187983 */ /* 0x000f280000300800 */
[----:B------:R-:W4:Y:S01]  /*c1b00*/  LDL.LU R19, [R1+0xf1c] ;  /* 0x000f1c0001137983 */ /* 0x000f220000300800 */
[----:B-1----:R-:W-:-:S03]  /*c1b10*/  SHF.R.S32.HI R18, RZ, 0x1f, R17 ;  /* 0x0000001fff127819 */ /* 0x002fc60000011411 */
[----:B------:R1:W-:Y:S01]  /*c1b20*/  STL [R1+0x7c], R8 ;  /* 0x00007c0801007387 */ /* 0x0003e20000100800 */
[----:B------:R-:W-:Y:S02]  /*c1b30*/  F2FP.SATFINITE.E4M3.F32.PACK_AB_MERGE_C R7, R26, R7, RZ ;  /* 0x000000071a07723e */ /* 0x000fe400048070ff */
[----:B-1----:R-:W-:Y:S01]  /*c1b40*/  IADD3 R8, P1, R17, R0, RZ ;  /* 0x0000000011087210 */ /* 0x002fe20007f3e0ff */
[----:B------:R1:W-:Y:S02]  /*c1b50*/  STL [R1+0x80], R6 ;  /* 0x0000800601007387 */ /* 0x0003e40000100800 */
[----:B-1----:R-:W-:Y:S02]  /*c1b60*/  F2FP.SATFINITE.E4M3.F32.PACK_AB_MERGE_C R6, R20, R25, RZ ;  /* 0x000000191406723e */ /* 0x002fe400048070ff */
[----:B---3--:R-:W-:Y:S01]  /*c1b70*/  F2FP.SATFINITE.E4M3.F32.PACK_AB_MERGE_C R28, R28, R5, RZ ;  /* 0x000000051c1c723e */ /* 0x008fe200048070ff */
[----:B--2---:R-:W-:-:S05]  /*c1b80*/  IMAD.X R9, R18, 0x1, R2, P1 ;  /* 0x0000000112097824 */ /* 0x004fca00008e0602 */
[----:B------:R1:W-:Y:S04]  /*c1b90*/  STL.64 [R1+0x13b8], R8 ;  /* 0x0013b80801007387 */ /* 0x0003e80000100a00 */
[----:B-1----:R-:W2:Y:S04]  /*c1ba0*/  LDL.LU.64 R8, [R1+0x5e00] ;  /* 0x005e000001087983 */ /* 0x002ea80000300a00 */
[----:B------:R-:W3:Y:S04]  /*c1bb0*/  LDL.LU R26, [R1+0xef0] ;  /* 0x000ef000011a7983 */ /* 0x000ee80000300800 */
[----:B------:R-:W-:Y:S04]  /*c1bc0*/  STL [R1+0x1ccc], R7 ;  /* 0x001ccc0701007387 */ /* 0x000fe80000100800 */
[----:B------:R-:W3:Y:S04]  /*c1bd0*/  LDL.LU R20, [R1+0xef4] ;  /* 0x000ef40001147983 */ /* 0x000ee80000300800 */
[----:B------:R1:W-:Y:S02]  /*c1be0*/  STL [R1+0x1cd8], R6 ;  /* 0x001cd80601007387 */ /* 0x0003e40000100800 */
[----:B-1----:R-:W-:-:S02]  /*c1bf0*/  IADD3 R6, P1, R17, R3, RZ ;  /* 0x0000000311067210 */ /* 0x002fc40007f3e0ff */
[----:B------:R1:W-:Y:S03]  /*c1c00*/  STL.64 [R1+0x5dd8], R2 ;  /* 0x005dd80201007387 */ /* 0x0003e60000100a00 */
[----:B------:R-:W-:Y:S01]  /*c1c10*/  IMAD.X R7, R18, 0x1, R4, P1 ;  /* 0x0000000112077824 */ /* 0x000fe200008e0604 */
[----:B-1----:R-:W3:Y:S04]  /*c1c20*/  LDL.LU R2, [R1+0xf08] ;  /* 0x000f080001027983 */ /* 0x002ee80000300800 */
[----:B------:R-:W3:Y:S04]  /*c1c30*/  LDL.LU R3, [R1+0xf0c] ;  /* 0x000f0c0001037983 */ /* 0x000ee80000300800 */
[----:B------:R1:W-:Y:S04]  /*c1c40*/  STL.64 [R1+0x13b0], R6 ;  /* 0x0013b00601007387 */ /* 0x0003e80000100a00 */
[----:B-1----:R-:W4:Y:S04]  /*c1c50*/  LDL.LU.64 R6, [R1+0x5df8] ;  /* 0x005df80001067983 */ /* 0x002f280000300a00 */
[----:B------:R-:W3:Y:S04]  /*c1c60*/  LDL.LU R23, [R1+0xef8] ;  /* 0x000ef80001177983 */ /* 0x000ee80000300800 */
[----:B------:R-:W3:Y:S04]  /*c1c70*/  LDL.LU R25, [R1+0xefc] ;  /* 0x000efc0001197983 */ /* 0x000ee80000300800 */
[----:B------:R-:W2:Y:S01]  /*c1c80*/  LDL.LU R5, [R1+0x5df4] ;  /* 0x005df40001057983 */ /* 0x000ea20000300800 */
[----:B------:R-:W-:-:S03]  /*c1c90*/  F2FP.SATFINITE.E4M3.F32.PACK_AB_MERGE_C R11, R11, R10, RZ ;  /* 0x0000000a0b0b723e */ /* 0x000fc600048070ff */
[----:B------:R1:W-:Y:S04]  /*c1ca0*/  STL [R1+0x1bec], R28 ;  /* 0x001bec1c01007387 */ /* 0x0003e80000100800 */
[----:B-1----:R-:W3:Y:S04]  /*c1cb0*/  LDL.LU R28, [R1+0x5df0] ;  /* 0x005df000011c7983 */ /* 0x002ee80000300800 */
[----:B------:R4:W-:Y:S01]  /*c1cc0*/  STL [R1+0x1c5c], R11 ;  /* 0x001c5c0b01007387 */ /* 0x0009e20000100800 */
[----:B--2---:R-:W-:-:S03]  /*c1cd0*/  IADD3 R10, P1, R17, R5, RZ ;  /* 0x00000005110a7210 */ /* 0x004fc60007f3e0ff */
[----:B------:R-:W-:Y:S02]  /*c1ce0*/  STL.64 [R1+0x5dd0], R4 ;  /* 0x005dd00401007387 */ /* 0x000fe40000100a00 */
[----:B----4-:R-:W-:-:S05]  /*c1cf0*/  IMAD.X R11, R18, 0x1, R6, P1 ;  /* 0x00000001120b7824 */ /* 0x010fca00008e0606 */
        /* <DEDUP_REMOVED lines=8> */
[----:B-1----:R-:W-:-:S05]  /*c1d80*/  IADD3 R4, P1, R17, R7, RZ ;  /* 0x0000000711047210 */ /* 0x002fca0007f3e0ff */
[----:B------:R-:W-:Y:S01]  /*c1d90*/  IMAD.X R5, R18, 0x1, R8, P1 ;  /* 0x0000000112057824 */ /* 0x000fe200008e0608 */
[----:B------:R-:W-:-:S04]  /*c1da0*/  F2FP.SATFINITE.E4M3.F32.PACK_AB_MERGE_C R12, R19, R24, RZ ;  /* 0x00000018130c723e */ /* 0x000fc800048070ff */
[----:B------:R1:W-:Y:S02]  /*c1db0*/  STL.64 [R1+0x13a0], R4 ;  /* 0x0013a00401007387 */ /* 0x0003e40000100a00 */
[----:B-1----:R-:W-:Y:S02]  /*c1dc0*/  F2FP.SATFINITE.E4M3.F32.PACK_AB_MERGE_C R5, R22, R21, RZ ;  /* 0x000000151605723e */ /* 0x002fe400048070ff */
[----:B------:R-:W4:Y:S04]  /*c1dd0*/  LDL.LU R4, [R1+0xee8] ;  /* 0x000ee80001047983 */ /* 0x000f280000300800 */
[----:B------:R1:W-:Y:S04]  /*c1de0*/  STL [R1+0x19e8], R5 ;  /* 0x0019e80501007387 */ /* 0x0003e80000100800 */
[----:B-1----:R-:W4:Y:S04]  /*c1df0*/  LDL.LU R5, [R1+0xeec] ;  /* 0x000eec0001057983 */ /* 0x002f280000300800 */
[----:B------:R1:W-:Y:S04]  /*c1e00*/  STL [R1+0x1a18], R12 ;  /* 0x001a180c01007387 */ /* 0x0003e80000100800 */
[----:B------:R-:W4:Y:S04]  /*c1e10*/  LDL.LU R21, [R1+0xed0] ;  /* 0x000ed00001157983 */ /* 0x000f280000300800 */
[----:B------:R-:W4:Y:S01]  /*c1e20*/  LDL.LU R22, [R1+0xed4] ;  /* 0x000ed40001167983 */ /* 0x000f220000300800 */
[----:B-1----:R-:W-:-:S03]  /*c1e30*/  IADD3 R12, P1, R17, R9, RZ ;  /* 0x00000009110c7210 */ /* 0x002fc60007f3e0ff */
[----:B------:R1:W-:Y:S04]  /*c1e40*/  STL.64 [R1+0x5dc0], R8 ;  /* 0x005dc00801007387 */ /* 0x0003e80000100a00 */
[----:B-1----:R-:W3:Y:S04]  /*c1e50*/  LDL.LU R8, [R1+0xf00] ;  /* 0x000f000001087983 */ /* 0x002ee80000300800 */
[----:B------:R-:W3:Y:S01]  /*c1e60*/  LDL.LU R9, [R1+0xf04] ;  /* 0x000f040001097983 */ /* 0x000ee20000300800 */
[----:B--2---:R-:W-:-:S05]  /*c1e70*/  IMAD.X R13, R18, 0x1, R10, P1 ;  /* 0x00000001120d7824 */ /* 0x004fca00008e060a */
[----:B------:R1:W-:Y:S04]  /*c1e80*/  STL.64 [R1+0x1398], R12 ;  /* 0x0013980c01007387 */ /* 0x0003e80000100a00 */
[----:B-1----:R-:W2:Y:S04]  /*c1e90*/  LDL.LU.64 R12, [R1+0x5de0] ;  /* 0x005de000010c7983 */ /* 0x002ea80000300a00 */
[----:B------:R-:W4:Y:S04]  /*c1ea0*/  LDL.LU R24, [R1+0xed8] ;  /* 0x000ed80001187983 */ /* 0x000f280000300800 */
[----:B------:R-:W4:Y:S01]  /*c1eb0*/  LDL.LU R19, [R1+0xedc] ;  /* 0x000edc0001137983 */ /* 0x000f220000300800 */
[----:B---3--:R-:W-:-:S02]  /*c1ec0*/  F2FP.SATFINITE.E4M3.F32.PACK_AB_MERGE_C R9, R9, R8, RZ ;  /* 0x000000080909723e */ /* 0x008fc400048070ff */
[----:B------:R-:W-:Y:S02]  /*c1ed0*/  F2FP.SATFINITE.E4M3.F32.PACK_AB_MERGE_C R8, R3, R2, RZ ;  /* 0x000000020308723e */ /* 0x000fe400048070ff */
[----:B------:R-:W-:Y:S01]  /*c1ee0*/  IADD3 R2, P1, R17, R11, RZ ;  /* 0x0000000b11027210 */ /* 0x000fe20007f3e0ff */
[----:B------:R-:W-:Y:S04]  /*c1ef0*/  STL [R1+0x18e8], R9 ;  /* 0x0018e80901007387 */ /* 0x000fe80000100800 */
[----:B------:R-:W-:Y:S04]  /*c1f00*/  STL.64 [R1+0x5db8], R10 ;  /* 0x005db80a01007387 */ /* 0x000fe80000100a00 */
[----:B------:R1:W-:Y:S02]  /*c1f10*/  STL [R1+0x18ec], R8 ;  /* 0x0018ec0801007387 */ /* 0x0003e40000100800 */
[----:B-1----:R-:W-:Y:S01]  /*c1f20*/  F2FP.SATFINITE.E4M3.F32.PACK_AB_MERGE_C R8, R25, R23, RZ ;  /* 0x000000171908723e */ /* 0x002fe200048070ff */
[----:B--2---:R-:W-:-:S05]  /*c1f30*/  IMAD.X R3, R18, 0x1, R12, P1 ;  /* 0x0000000112037824 */ /* 0x004fca00008e060c */
[----:B------:R1:W-:Y:S02]  /*c1f40*/  STL.64 [R1+0x1390], R2 ;  /* 0x0013900201007387 */ /* 0x0003e40000100a00 */
[----:B-1----:R-:W-:Y:S02]  /*c1f50*/  F2FP.SATFINITE.E4M3.F32.PACK_AB_MERGE_C R2, R20, R26, RZ ;  /* 0x0000001a1402723e */ /* 0x002fe400048070ff */
[----:B------:R-:W2:Y:S04]  /*c1f60*/  LDL.LU R26, [R1+0xec0] ;  /* 0x000ec000011a7983 */ /* 0x000ea80000300800 */
[----:B------:R-:W2:Y:S04]  /*c1f70*/  LDL.LU R20, [R1+0xec4] ;  /* 0x000ec40001147983 */ /* 0x000ea80000300800 */
[----:B------:R1:W-:Y:S04]  /*c1f80*/  STL [R1+0x188c], R2 ;  /* 0x00188c0201007387 */ /* 0x0003e80000100800 */
[----:B------:R3:W-:Y:S01]  /*c1f90*/  STL.64 [R1+0x5dc8], R12 ;  /* 0x005dc80c01007387 */ /* 0x0007e20000100a00 */
[----:B-1----:R-:W-:-:S03]  /*c1fa0*/  IADD3 R2, P1, R17, R13, RZ ;  /* 0x0000000d11027210 */ /* 0x002fc60007f3e0ff */
[----:B------:R1:W-:Y:S02]  /*c1fb0*/  STL [R1+0x1888], R8 ;  /* 0x0018880801007387 */ /* 0x0003e40000100800 */
[----:B------:R-:W-:Y:S02]  /*c1fc0*/  IMAD.X R3, R18, 0x1, R15, P1 ;  /* 0x0000000112037824 */ /* 0x000fe400008e060f */
[----:B---3--:R-:W3:Y:S04]  /*c1fd0*/  LDL.LU R12, [R1+0xec8] ;  /* 0x000ec800010c7983 */ /* 0x008ee80000300800 */
[----:B------:R-:W3:Y:S04]  /*c1fe0*/  LDL.LU R13, [R1+0xecc] ;  /* 0x000ecc00010d7983 */ /* 0x000ee80000300800 */
[----:B------:R-:W3:Y:S04]  /*c1ff0*/  LDL.LU R10, [R1+0xeb0] ;  /* 0x000eb000010a7983 */ /* 0x000ee80000300800 */
[----:B-1----:R-:W3:Y:S04]  /*c2000*/  LDL.LU R8, [R1+0xeb4] ;  /* 0x000eb40001087983 */ /* 0x002ee80000300800 */
[----:B------:R-:W3:Y:S04]  /*c2010*/  LDL.LU R9, [R1+0xeb8] ;  /* 0x000eb80001097983 */ /* 0x000ee80000300800 */
[----:B------:R4:W-:Y:S04]  /*c2020*/  STL.64 [R1+0x1388], R2 ;  /* 0x0013880201007387 */ /* 0x0009e80000100a00 */
[----:B------:R-:W3:Y:S04]  /*c2030*/  LDL.LU R25, [R1+0xebc] ;  /* 0x000ebc0001197983 */ /* 0x000ee80000300800 */
[----:B------:R-:W3:Y:S01]  /*c2040*/  LDL.LU R11, [R1+0xea0] ;  /* 0x000ea000010b7983 */ /* 0x000ee20000300800 */
[----:B----4-:R-:W-:-:S03]  /*c2050*/  F2FP.SATFINITE.E4M3.F32.PACK_AB_MERGE_C R2, R29, R27, RZ ;  /* 0x0000001b1d02723e */ /* 0x010fc600048070ff */
[----:B------:R-:W4:Y:S04]  /*c2060*/  LDL.LU R23, [R1+0xea4] ;  /* 0x000ea40001177983 */ /* 0x000f280000300800 */
[----:B------:R1:W-:Y:S04]  /*c2070*/  STL [R1+0x94c], R2 ;  /* 0x00094c0201007387 */ /* 0x0003e80000100800 */
[----:B------:R-:W4:Y:S04]  /*c2080*/  LDL.LU R27, [R1+0xea8] ;  /* 0x000ea800011b7983 */ /* 0x000f280000300800 */
[----:B------:R-:W4:Y:S01]  /*c2090*/  LDL.LU R29, [R1+0xeac] ;  /* 0x000eac00011d7983 */ /* 0x000f220000300800 */
[----:B-1----:R-:W-:-:S05]  /*c20a0*/  IADD3 R2, P1, R17, R14, RZ ;  /* 0x0000000e11027210 */ /* 0x002fca0007f3e0ff */
[----:B------:R-:W-:Y:S01]  /*c20b0*/  IMAD.X R3, R18, 0x1, R16, P1 ;  /* 0x0000000112037824 */ /* 0x000fe200008e0610 */
[----:B------:R-:W-:Y:S04]  /*c20c0*/  STL.64 [R1+0x5db0], R14 ;  /* 0x005db00e01007387 */ /* 0x000fe80000100a00 */
[----:B------:R1:W-:Y:S04]  /*c20d0*/  STL.64 [R1+0x1380], R2 ;  /* 0x0013800201007387 */ /* 0x0003e80000100a00 */
[----:B-1----:R-:W2:Y:S01]  /*c20e0*/  LDL.LU.64 R2, [R1+0x5dd8] ;  /* 0x005dd80001027983 */ /* 0x002ea20000300a00 */
[----:B------:R-:W-:-:S02]  /*c20f0*/  F2FP.SATFINITE.E4M3.F32.PACK_AB_MERGE_C R5, R5, R4, RZ ;  /* 0x000000040505723e */ /* 0x000fc400048070ff */
[----:B------:R-:W-:-:S03]  /*c2100*/  F2FP.SATFINITE.E4M3.F32.PACK_AB_MERGE_C R4, R22, R21, RZ ;  /* 0x000000151604723e */ /* 0x000fc600048070ff */
[----:B------:R-:W-:Y:S01]  /*c2110*/  STL [R1+0x948], R5 ;  /* 0x0009480501007387 */ /* 0x000fe20000100800 */
[----:B------:R-:W-:Y:S01]  /*c2120*/  VIADD R17, R17, UR5 ;  /* 0x0000000511117c36 */ /* 0x000fe20008000000 */
[----:B------:R-:W-:Y:S02]  /*c2130*/  ULDC UR5, c[0x0][0x248] ;  /* 0x0000920000057ab9 */ /* 0x000fe40000000800 */
[----:B------:R1:W-:Y:S04]  /*c2140*/  STL [R1+0x780], R4 ;  /* 0x0007800401007387 */ /* 0x0003e80000100800 */
[----:B------:R-:W4:Y:S01]  /*c2150*/  LDL.LU R14, [R1+0xe90] ;  /* 0x000e9000010e7983 */ /* 0x000f220000300800 */
[----:B------:R-:W-:-:S03]  /*c2160*/  SHF.R.S32.HI R18, RZ, 0x1f, R17 ;  /* 0x0000001fff127819 */ /* 0x000fc60000011411 */
[----:B------:R-:W4:Y:S01]  /*c2170*/  LDL.LU R15, [R1+0xe94] ;  /* 0x000e9400010f7983 */ /* 0x000f220000300800 */
[----:B-1----:R-:W-:-:S05]  /*c2180*/  F2FP.SATFINITE.E4M3.F32.PACK_AB_MERGE_C R4, R19, R24, RZ ;  /* 0x000000181304723e */ /* 0x002fca00048070ff */
[----:B------:R1:W-:Y:S04]  /*c2190*/  STL [R1+0x794], R4 ;  /* 0x0007940401007387 */ /* 0x0003e80000100800 */
[----:B------:R-:W4:Y:S04]  /*c21a0*/  LDL.LU R24, [R1+0xe98] ;  /* 0x000e980001187983 */ /* 0x000f280000300800 */
[----:B------:R-:W4:Y:S01]  /*c21b0*/  LDL.LU R19, [R1+0xe9c] ;  /* 0x000e9c0001137983 */ /* 0x000f220000300800 */
[----:B-1----:R-:W-:-:S05]  /*c21c0*/  IADD3 R4, P1, R17, R0, RZ ;  /* 0x0000000011047210 */ /* 0x002fca0007f3e0ff */
[----:B--2---:R-:W-:-:S05]  /*c21d0*/  IMAD.X R5, R18, 0x1, R2, P1 ;  /* 0x0000000112057824 */ /* 0x004fca00008e0602 */
[----:B------:R1:W-:Y:S04]  /*c21e0*/  STL.64 [R1+0x1378], R4 ;  /* 0x0013780401007387 */ /* 0x0003e80000100a00 */
[----:B-1----:R-:W2:Y:S01]  /*c21f0*/  LDL.LU.64 R4, [R1+0x5dd0] ;  /* 0x005dd00001047983 */ /* 0x002ea20000300a00 */
[----:B------:R-:W-:Y:S02]  /*c2200*/  F2FP.SATFINITE.E4M3.F32.PACK_AB_MERGE_C R20, R20, R26, RZ ;  /* 0x0000001a1414723e */ /* 0x000fe400048070ff */
[----:B---3--:R-:W-:Y:S01]  /*c2210*/  F2FP.SATFINITE.E4M3.F32.PACK_AB_MERGE_C R13, R13, R12, RZ ;  /* 0x0000000c0d0d723e */ /* 0x008fe200048070ff */
[----:B------:R-:W3:Y:S01]  /*c2220*/  LDL.LU R21, [R1+0xe80] ;  /* 0x000e800001157983 */ /* 0x000ee20000300800 */
[----:B------:R-:W-:-:S03]  /*c2230*/  IADD3 R12, P1, R17, R3, RZ ;  /* 0x00000003110c7210 */ /* 0x000fc60007f3e0ff */
[----:B------:R-:W3:Y:S04]  /*c2240*/  LDL.LU R22, [R1+0xe84] ;  /* 0x000e840001167983 */ /* 0x000ee80000300800 */
[----:B------:R1:W-:Y:S04]  /*c2250*/  STL [R1+0x4e8], R20 ;  /* 0x0004e81401007387 */ /* 0x0003e80000100800 */
[----:B------:R-:W3:Y:S04]  /*c2260*/  LDL.LU R26, [R1+0xe88] ;  /* 0x000e8800011a7983 */ /* 0x000ee80000300800 */
[----:B-1----:R-:W3:Y:S04]  /*c2270*/  LDL.LU R20, [R1+0xe8c] ;  /* 0x000e8c0001147983 */ /* 0x002ee80000300800 */
[----:B------:R-:W-:Y:S04]  /*c2280*/  STL [R1+0x4f8], R13 ;  /* 0x0004f80d01007387 */ /* 0x000fe80000100800 */
[----:B------:R1:W-:Y:S02]  /*c2290*/  STL.64 [R1+0x5da8], R2 ;  /* 0x005da80201007387 */ /* 0x0003e40000100a00 */
[----:B-1----:R-:W-:-:S02]  /*c22a0*/  F2FP.SATFINITE.E4M3.F32.PACK_AB_MERGE_C R3, R8, R10, RZ ;  /* 0x0000000a0803723e */ /* 0x002fc400048070ff */
[----:B------:R-:W-:Y:S01]  /*c22b0*/  F2FP.SATFINITE.E4M3.F32.PACK_AB_MERGE_C R8, R25, R9, RZ ;  /* 0x000000091908723e */ /* 0x000fe200048070ff */
[----:B--2---:R-:W-:-:S05]  /*c22c0*/  IMAD.X R13, R18, 0x1, R4, P1 ;  /* 0x00000001120d7824 */ /* 0x004fca00008e0604 */
[----:B------:R1:W-:Y:S04]  /*c22d0*/  STL.64 [R1+0x1370], R12 ;  /* 0x0013700c01007387 */ /* 0x0003e80000100a00 */
[----:B-1----:R-:W2:Y:S04]  /*c22e0*/  LDL.LU.64 R12, [R1+0x5dc8] ;  /* 0x005dc800010c7983 */ /* 0x002ea80000300a00 */
[----:B------:R-:W2:Y:S04]  /*c22f0*/  LDL.LU R2, [R1+0xe74] ;  /* 0x000e740001027983 */ /* 0x000ea80000300800 */
[----:B------:R1:W-:Y:S04]  /*c2300*/  STL [R1+0x3a4], R3 ;  /* 0x0003a40301007387 */ /* 0x0003e80000100800 */
[----:B-1----:R-:W2:Y:S04]  /*c2310*/  LDL.LU R3, [R1+0xe78] ;  /* 0x000e780001037983 */ /* 0x002ea80000300800 */
[----:B------:R1:W-:Y:S04]  /*c2320*/  STL [R1+0x3ac], R8 ;  /* 0x0003ac0801007387 */ /* 0x0003e80000100800 */
[----:B------:R-:W2:Y:S01]  /*c2330*/  LDL.LU R25, [R1+0xe7c] ;  /* 0x000e7c0001197983 */ /* 0x000ea20000300800 */
[----:B-1----:R-:W-:-:S05]  /*c2340*/  IADD3 R8, P1, R17, R5, RZ ;  /* 0x0000000511087210 */ /* 0x002fca0007f3e0ff */
[----:B------:R-:W-:-:S05]  /*c2350*/  IMAD.X R9, R18, 0x1, R6, P1 ;  /* 0x0000000112097824 */ /* 0x000fca00008e0606 */
[----:B------:R1:W-:Y:S04]  /*c2360*/  STL.64 [R1+0x1368], R8 ;  /* 0x0013680801007387 */ /* 0x0003e80000100a00 */
[----:B-1----:R-:W3:Y:S01]  /*c2370*/  LDL.LU.64 R8, [R1+0x5dc0] ;  /* 0x005dc00001087983 */ /* 0x002ee20000300a00 */
[----:B----4-:R-:W-:Y:S02]  /*c2380*/  F2FP.SATFINITE.E4M3.F32.PACK_AB_MERGE_C R11, R23, R11, RZ ;  /* 0x0000000b170b723e */ /* 0x010fe400048070ff */
[----:B------:R-:W-:Y:S01]  /*c2390*/  F2FP.SATFINITE.E4M3.F32.PACK_AB_MERGE_C R10, R29, R27, RZ ;  /* 0x0000001b1d0a723e */ /* 0x000fe200048070ff */
[----:B------:R-:W4:Y:S04]  /*c23a0*/  LDL.LU R23, [R1+0xe6c] ;  /* 0x000e6c0001177983 */ /* 0x000f280000300800 */
[----:B------:R-:W-:Y:S04]  /*c23b0*/  STL [R1+0x380], R11 ;  /* 0x0003800b01007387 */ /* 0x000fe80000100800 */
[----:B------:R-:W4:Y:S04]  /*c23c0*/  LDL.LU R27, [R1+0xe50] ;  /* 0x000e5000011b7983 */ /* 0x000f280000300800 */
[----:B------:R1:W-:Y:S04]  /*c23d0*/  STL [R1+0x384], R10 ;  /* 0x0003840a01007387 */ /* 0x0003e80000100800 */
[----:B------:R-:W4:Y:S01]  /*c23e0*/  LDL.LU R29, [R1+0xe54] ;  /* 0x000e5400011d7983 */ /* 0x000f220000300800 */
[----:B-1----:R-:W-:-:S03]  /*c23f0*/  IADD3 R10, P1, R17, R7, RZ ;  /* 0x00000007110a7210 */ /* 0x002fc60007f3e0ff */
[----:B------:R1:W-:Y:S04]  /*c2400*/  STL.64 [R1+0x5da0], R6 ;  /* 0x005da00601007387 */ /* 0x0003e80000100a00 */
[----:B-1----:R-:W4:Y:S04]  /*c2410*/  LDL.LU R6, [R1+0xe64] ;  /* 0x000e640001067983 */ /* 0x002f280000300800 */
[----:B------:R-:W4:Y:S01]  /*c2420*/  LDL.LU R7, [R1+0xe68] ;  /* 0x000e680001077983 */ /* 0x000f220000300800 */
[----:B---3--:R-:W-:-:S05]  /*c2430*/  IMAD.X R11, R18, 0x1, R8, P1 ;  /* 0x00000001120b7824 */ /* 0x008fca00008e0608 */
[----:B------:R1:W-:Y:S04]  /*c2440*/  STL.64 [R1+0x1360], R10 ;  /* 0x0013600a01007387 */ /* 0x0003e80000100a00 */
[----:B-1----:R-:W3:Y:S01]  /*c2450*/  LDL.LU.64 R10, [R1+0x5db8] ;  /* 0x005db800010a7983 */ /* 0x002ee20000300a00 */
        /* <DEDUP_REMOVED lines=8> */
[----:B-1----:R-:W4:Y:S01]  /*c24e0*/  LDL.LU R9, [R1+0xe70] ;  /* 0x000e700001097983 */ /* 0x002f220000300800 */
[----:B------:R-:W-:Y:S01]  /*c24f0*/  F2FP.SATFINITE.E4M3.F32.PACK_AB_MERGE_C R8, R20, R26, RZ ;  /* 0x0000001a1408723e */ /* 0x000fe200048070ff */
[----:B---3--:R-:W-:-:S05]  /*c2500*/  IMAD.X R15, R18, 0x1, R10, P1 ;  /* 0x00000001120f7824 */ /* 0x008fca00008e060a */
[----:B------:R1:W-:Y:S02]  /*c2510*/  STL.64 [R1+0x1358], R14 ;  /* 0x0013580e01007387 */ /* 0x0003e40000100a00 */
[----:B-1----:R-:W-:Y:S02]  /*c2520*/  F2FP.SATFINITE.E4M3.F32.PACK_AB_MERGE_C R14, R22, R21, RZ ;  /* 0x00000015160e723e */ /* 0x002fe400048070ff */
[----:B------:R-:W3:Y:S04]  /*c2530*/  LDL.LU R21, [R1+0xe40] ;  /* 0x000e400001157983 */ /* 0x000ee80000300800 */
[----:B------:R1:W-:Y:S04]  /*c2540*/  STL [R1+0x2cc], R14 ;  /* 0x0002cc0e01007387 */ /* 0x0003e80000100800 */
[----:B------:R-:W3:Y:S01]  /*c2550*/  LDL.LU R22, [R1+0xe44] ;  /* 0x000e440001167983 */ /* 0x000ee20000300800 */
[----:B-1----:R-:W-:-:S03]  /*c2560*/  IADD3 R14, P1, R17, R11, RZ ;  /* 0x0000000b110e7210 */ /* 0x002fc60007f3e0ff */
[----:B------:R-:W-:Y:S02]  /*c2570*/  STL [R1+0x2d4], R8 ;  /* 0x0002d40801007387 */ /* 0x000fe40000100800 */
[----:B--2---:R-:W-:Y:S02]  /*c2580*/  IMAD.X R15, R18, 0x1, R12, P1 ;  /* 0x00000001120f7824 */ /* 0x004fe400008e060c */
[----:B------:R-:W2:Y:S04]  /*c2590*/  LDL.LU R26, [R1+0xe48] ;  /* 0x000e4800011a7983 */ /* 0x000ea80000300800 */
[----:B------:R-:W2:Y:S04]  /*c25a0*/  LDL.LU R20, [R1+0xe4c] ;  /* 0x000e4c0001147983 */ /* 0x000ea80000300800 */
[----:B------:R1:W-:Y:S04]  /*c25b0*/  STL.64 [R1+0x5d90], R10 ;  /* 0x005d900a01007387 */ /* 0x0003e80000100a00 */
[----:B-1----:R-:W3:Y:S04]  /*c25c0*/  LDL.LU R11, [R1+0xe60] ;  /* 0x000e6000010b7983 */ /* 0x002ee80000300800 */
[----:B------:R1:W-:Y:S04]  /*c25d0*/  STL.64 [R1+0x1350], R14 ;  /* 0x0013500e01007387 */ /* 0x0003e80000100a00 */
[----:B-1----:R-:W2:Y:S01]  /*c25e0*/  LDL.LU.64 R14, [R1+0x5db0] ;  /* 0x005db000010e7983 */ /* 0x002ea20000300a00 */
[----:B----4-:R-:W-:-:S02]  /*c25f0*/  F2FP.SATFINITE.E4M3.F32.PACK_AB_MERGE_C R8, R2, R9, RZ ;  /* 0x000000090208723e */ /* 0x010fc400048070ff */
[----:B------:R-:W-:Y:S01]  /*c2600*/  F2FP.SATFINITE.E4M3.F32.PACK_AB_MERGE_C R2, R25, R3, RZ ;  /* 0x000000031902723e */ /* 0x000fe200048070ff */
[----:B------:R-:W4:Y:S04]  /*c2610*/  LDL.LU R10, [R1+0xe30] ;  /* 0x000e3000010a7983 */ /* 0x000f280000300800 */
[----:B------:R1:W-:Y:S04]  /*c2620*/  STL [R1+0x2a8], R8 ;  /* 0x0002a80801007387 */ /* 0x0003e80000100800 */
[----:B-1----:R-:W4:Y:S04]  /*c2630*/  LDL.LU R8, [R1+0xe34] ;  /* 0x000e340001087983 */ /* 0x002f280000300800 */
[----:B------:R1:W-:Y:S04]  /*c2640*/  STL [R1+0x2b0], R2 ;  /* 0x0002b00201007387 */ /* 0x0003e80000100800 */
[----:B------:R-:W4:Y:S04]  /*c2650*/  LDL.LU R9, [R1+0xe38] ;  /* 0x000e380001097983 */ /* 0x000f280000300800 */
[----:B------:R-:W4:Y:S01]  /*c2660*/  LDL.LU R25, [R1+0xe3c] ;  /* 0x000e3c0001197983 */ /* 0x000f220000300800 */
[----:B-1----:R-:W-:-:S03]  /*c2670*/  IADD3 R2, P1, R17, R13, RZ ;  /* 0x0000000d11027210 */ /* 0x002fc60007f3e0ff */
[----:B------:R-:W-:Y:S02]  /*c2680*/  STL.64 [R1+0x5d88], R12 ;  /* 0x005d880c01007387 */ /* 0x000fe40000100a00 */
[----:B--2---:R-:W-:-:S05]  /*c2690*/  IMAD.X R3, R18, 0x1, R15, P1 ;  /* 0x0000000112037824 */ /* 0x004fca00008e060f */
[----:B------:R1:W-:Y:S04]  /*c26a0*/  STL.64 [R1+0x1348], R2 ;  /* 0x0013480201007387 */ /* 0x0003e80000100a00 */
[----:B-1----:R-:W2:Y:S01]  /*c26b0*/  LDL.LU.64 R2, [R1+0x5da8] ;  /* 0x005da80001027983 */ /* 0x002ea20000300a00 */
[----:B------:R-:W-:Y:S02]  /*c26c0*/  IADD3 R12, P1, R17, R14, RZ ;  /* 0x0000000e110c7210 */ /* 0x000fe40007f3e0ff */
[----:B---3--:R-:W-:Y:S02]  /*c26d0*/  F2FP.SATFINITE.E4M3.F32.PACK_AB_MERGE_C R6, R6, R11, RZ ;  /* 0x0000000b0606723e */ /* 0x008fe400048070ff */
[----:B------:R-:W-:Y:S01]  /*c26e0*/  F2FP.SATFINITE.E4M3.F32.PACK_AB_MERGE_C R7, R23, R7, RZ ;  /* 0x000000071707723e */ /* 0x000fe200048070ff */
[----:B------:R-:W-:-:S02]  /*c26f0*/  IMAD.X R13, R18, 0x1, R16, P1 ;  /* 0x00000001120d7824 */ /* 0x000fc400008e0610 */
[----:B------:R1:W-:Y:S04]  /*c2700*/  STL [R1+0x280], R6 ;  /* 0x0002800601007387 */ /* 0x0003e80000100800 */
[----:B------:R-:W3:Y:S04]  /*c2710*/  LDL.LU R11, [R1+0xe20] ;  /* 0x000e2000010b7983 */ /* 0x000ee80000300800 */
[----:B------:R-:W-:Y:S01]  /*c2720*/  STL.64 [R1+0x1340], R12 ;  /* 0x0013400c01007387 */ /* 0x000fe20000100a00 */
[----:B-1----:R-:W-:-:S03]  /*c2730*/  F2FP.SATFINITE.E4M3.F32.PACK_AB_MERGE_C R6, R29, R27, RZ ;  /* 0x0000001b1d06723e */ /* 0x002fc600048070ff */
[----:B------:R-:W-:Y:S01]  /*c2740*/  STL [R1+0x284], R7 ;  /* 0x0002840701007387 */ /* 0x000fe20000100800 */
[----:B------:R-:W-:Y:S01]  /*c2750*/  VIADD R17, R17, UR5 ;  /* 0x0000000511117c36 */ /* 0x000fe20008000000 */
[----:B------:R-:W-:Y:S02]  /*c2760*/  ULDC UR5, c[0x0][0x248] ;  /* 0x0000920000057ab9 */ /* 0x000fe40000000800 */
[----:B------:R-:W3:Y:S04]  /*c2770*/  LDL.LU R29, [R1+0xe24] ;  /* 0x000e2400011d7983 */ /* 0x000ee80000300800 */
[----:B------:R1:W-:Y:S04]  /*c2780*/  STL [R1+0x258], R6 ;  /* 0x0002580601007387 */ /* 0x0003e80000100800 */
[----:B------:R-:W3:Y:S04]  /*c2790*/  LDL.LU R23, [R1+0xe28] ;  /* 0x000e280001177983 */ /* 0x000ee80000300800 */
[----:B------:R-:W3:Y:S01]  /*c27a0*/  LDL.LU R27, [R1+0xe2c] ;  /* 0x000e2c00011b7983 */ /* 0x000ee20000300800 */
[----:B-1----:R-:W-:-:S03]  /*c27b0*/  F2FP.SATFINITE.E4M3.F32.PACK_AB_MERGE_C R6, R19, R24, RZ ;  /* 0x000000181306723e */ /* 0x002fc600048070ff */
[----:B------:R-:W3:Y:S01]  /*c27c0*/  LDL.LU R12, [R1+0xe10] ;  /* 0x000e1000010c7983 */ /* 0x000ee20000300800 */
[----:B------:R-:W-:-:S03]  /*c27d0*/  SHF.R.S32.HI R18, RZ, 0x1f, R17 ;  /* 0x0000001fff127819 */ /* 0x000fc60000011411 */
[----:B------:R-:W3:Y:S04]  /*c27e0*/  LDL.LU R13, [R1+0xe14] ;  /* 0x000e1400010d7983 */ /* 0x000ee80000300800 */
[----:B------:R1:W-:Y:S04]  /*c27f0*/  STL [R1+0x260], R6 ;  /* 0x0002600601007387 */ /* 0x0003e80000100800 */
[----:B------:R-:W3:Y:S04]  /*c2800*/  LDL.LU R24, [R1+0xe18] ;  /* 0x000e180001187983 */ /* 0x000ee80000300800 */
[----:B------:R-:W3:Y:S01]  /*c2810*/  LDL.LU R19, [R1+0xe1c] ;  /* 0x000e1c0001137983 */ /* 0x000ee20000300800 */
[----:B-1----:R-:W-:-:S05]  /*c2820*/  IADD3 R6, P1, R17, R0, RZ ;  /* 0x0000000011067210 */ /* 0x002fca0007f3e0ff */
        /* <DEDUP_REMOVED lines=10> */
[----:B-1----:R-:W-:-:S05]  /*c28d0*/  IADD3 R6, P1, R17, R3, RZ ;  /* 0x0000000311067210 */ /* 0x002fca0007f3e0ff */
[----:B------:R-:W-:Y:S01]  /*c28e0*/  IMAD.X R7, R18, 0x1, R4, P1 ;  /* 0x0000000112077824 */ /* 0x000fe200008e0604 */
[----:B------:R-:W-:Y:S04]  /*c28f0*/  STL.64 [R1+0x5d80], R2 ;  /* 0x005d800201007387 */ /* 0x000fe80000100a00 */
[----:B------:R1:W-:Y:S04]  /*c2900*/  STL.64 [R1+0x1330], R6 ;  /* 0x0013300601007387 */ /* 0x0003e80000100a00 */
[----:B-1----:R-:W3:Y:S01]  /*c2910*/  LDL.LU.64 R6, [R1+0x5da0] ;  /* 0x005da00001067983 */ /* 0x002ee20000300a00 */
[----:B----4-:R-:W-:-:S02]  /*c2920*/  F2FP.SATFINITE.E4M3.F32.PACK_AB_MERGE_C R3, R8, R10, RZ ;  /* 0x0000000a0803723e */ /* 0x010fc400048070ff */
[----:B------:R-:W-:Y:S01]  /*c2930*/  F2FP.SATFINITE.E4M3.F32.PACK_AB_MERGE_C R8, R25, R9, RZ ;  /* 0x000000091908723e */ /* 0x000fe200048070ff */
[----:B------:R-:W4:Y:S04]  /*c2940*/  LDL.LU R2, [R1+0xdf4] ;  /* 0x000df40001027983 */ /* 0x000f280000300800 */
[----:B------:R1:W-:Y:S04]  /*c2950*/  STL [R1+0x224], R3 ;  /* 0x0002240301007387 */ /* 0x0003e80000100800 */
[----:B-1----:R-:W4:Y:S04]  /*c2960*/  LDL.LU R3, [R1+0xdf8] ;  /* 0x000df80001037983 */ /* 0x002f280000300800 */
[----:B------:R1:W-:Y:S04]  /*c2970*/  STL [R1+0x228], R8 ;  /* 0x0002280801007387 */ /* 0x0003e80000100800 */
[----:B------:R-:W4:Y:S01]  /*c2980*/  LDL.LU R25, [R1+0xdfc] ;  /* 0x000dfc0001197983 */ /* 0x000f220000300800 */
[----:B-1----:R-:W-:-:S03]  /*c2990*/  IADD3 R8, P1, R17, R5, RZ ;  /* 0x0000000511087210 */ /* 0x002fc60007f3e0ff */
[----:B------:R1:W-:Y:S04]  /*c29a0*/  STL [R1+0x5d70], R5 ;  /* 0x005d700501007387 */ /* 0x0003e80000100800 */
[----:B-1----:R-:W4:Y:S01]  /*c29b0*/  LDL.LU R5, [R1+0xdf0] ;  /* 0x000df00001057983 */ /* 0x002f220000300800 */
[----:B---3--:R-:W-:-:S05]  /*c29c0*/  IMAD.X R9, R18, 0x1, R6, P1 ;  /* 0x0000000112097824 */ /* 0x008fca00008e0606 */
[----:B------:R1:W-:Y:S04]  /*c29d0*/  STL.64 [R1+0x1328], R8 ;  /* 0x0013280801007387 */ /* 0x0003e80000100a00 */
[----:B-1----:R-:W3:Y:S01]  /*c29e0*/  LDL.LU.64 R8, [R1+0x5d98] ;  /* 0x005d980001087983 */ /* 0x002ee20000300a00 */
[----:B------:R-:W-:Y:S02]  /*c29f0*/  F2FP.SATFINITE.E4M3.F32.PACK_AB_MERGE_C R11, R29, R11, RZ ;  /* 0x0000000b1d0b723e */ /* 0x000fe400048070ff */
[----:B------:R-:W-:Y:S01]  /*c2a00*/  F2FP.SATFINITE.E4M3.F32.PACK_AB_MERGE_C R10, R27, R23, RZ ;  /* 0x000000171b0a723e */ /* 0x000fe200048070ff */
[----:B------:R-:W4:Y:S04]  /*c2a10*/  LDL.LU R29, [R1+0xde4] ;  /* 0x000de400011d7983 */ /* 0x000f280000300800 */
[----:B------:R-:W-:Y:S04]  /*c2a20*/  STL [R1+0x200], R11 ;  /* 0x0002000b01007387 */ /* 0x000fe80000100800 */
[----:B------:R-:W4:Y:S04]  /*c2a30*/  LDL.LU R23, [R1+0xdd0] ;  /* 0x000dd00001177983 */ /* 0x000f280000300800 */
[----:B------:R-:W4:Y:S04]  /*c2a40*/  LDL.LU R27, [R1+0xdd4] ;  /* 0x000dd400011b7983 */ /* 0x000f280000300800 */
[----:B------:R1:W-:Y:S02]  /*c2a50*/  STL [R1+0x204], R10 ;  /* 0x0002040a01007387 */ /* 0x0003e40000100800 */
[----:B-1----:R-:W-:-:S02]  /*c2a60*/  IADD3 R10, P1, R17, R7, RZ ;  /* 0x00000007110a7210 */ /* 0x002fc40007f3e0ff */
        /* <DEDUP_REMOVED lines=15> */
[----:B---3--:R-:W-:-:S05]  /*c2b60*/  IMAD.X R13, R18, 0x1, R10, P1 ;  /* 0x00000001120d7824 */ /* 0x008fca00008e060a */
[----:B------:R1:W-:Y:S04]  /*c2b70*/  STL.64 [R1+0x1310], R12 ;  /* 0x0013100c01007387 */ /* 0x0003e80000100a00 */
[----:B-1----:R-:W3:Y:S01]  /*c2b80*/  LDL.LU.64 R12, [R1+0x5d88] ;  /* 0x005d8800010c7983 */ /* 0x002ee20000300a00 */
[----:B--2---:R-:W-:Y:S02]  /*c2b90*/  F2FP.SATFINITE.E4M3.F32.PACK_AB_MERGE_C R8, R20, R26, RZ ;  /* 0x0000001a1408723e */ /* 0x004fe400048070ff */
[----:B------:R-:W-:Y:S02]  /*c2ba0*/  F2FP.SATFINITE.E4M3.F32.PACK_AB_MERGE_C R22, R22, R21, RZ ;  /* 0x000000151616723e */ /* 0x000fe400048070ff */
[----:B------:R-:W-:-:S03]  /*c2bb0*/  IADD3 R20, P1, R17, R11, RZ ;  /* 0x0000000b11147210 */ /* 0x000fc60007f3e0ff */
[----:B------:R-:W-:Y:S04]  /*c2bc0*/  STL [R1+0x1a8], R22 ;  /* 0x0001a81601007387 */ /* 0x000fe80000100800 */
[----:B------:R4:W-:Y:S02]  /*c2bd0*/  STL [R1+0x19c], R8 ;  /* 0x00019c0801007387 */ /* 0x0009e40000100800 */
[----:B----4-:R-:W-:Y:S02]  /*c2be0*/  F2FP.SATFINITE.E4M3.F32.PACK_AB_MERGE_C R8, R2, R5, RZ ;  /* 0x000000050208723e */ /* 0x010fe400048070ff */
[----:B------:R-:W-:Y:S01]  /*c2bf0*/  F2FP.SATFINITE.E4M3.F32.PACK_AB_MERGE_C R5, R25, R3, RZ ;  /* 0x000000031905723e */ /* 0x000fe200048070ff */
[----:B---3--:R-:W-:Y:S01]  /*c2c00*/  IMAD.X R21, R18, 0x1, R12, P1 ;  /* 0x0000000112157824 */ /* 0x008fe200008e060c */
[----:B------:R-:W-:-:S04]  /*c2c10*/  IADD3 R2, P1, R17, R13, RZ ;  /* 0x0000000d11027210 */ /* 0x000fc80007f3e0ff */
[----:B------:R1:W-:Y:S01]  /*c2c20*/  STL.64 [R1+0x1320], R20 ;  /* 0x0013201401007387 */ /* 0x0003e20000100a00 */
[----:B------:R-:W-:-:S03]  /*c2c30*/  IMAD.X R3, R18, 0x1, R15, P1 ;  /* 0x0000000112037824 */ /* 0x000fc600008e060f */
[----:B-1----:R-:W2:Y:S04]  /*c2c40*/  LDL.LU R21, [R1+0xdc0] ;  /* 0x000dc00001157983 */ /* 0x002ea80000300800 */
[----:B------:R-:W2:Y:S04]  /*c2c50*/  LDL.LU R22, [R1+0xdc4] ;  /* 0x000dc40001167983 */ /* 0x000ea80000300800 */
[----:B------:R-:W3:Y:S04]  /*c2c60*/  LDL.LU R26, [R1+0xdc8] ;  /* 0x000dc800011a7983 */ /* 0x000ee80000300800 */
[----:B------:R-:W3:Y:S04]  /*c2c70*/  LDL.LU R20, [R1+0xdcc] ;  /* 0x000dcc0001147983 */ /* 0x000ee80000300800 */
[----:B------:R-:W-:Y:S04]  /*c2c80*/  STL [R1+0x154], R8 ;  /* 0x0001540801007387 */ /* 0x000fe80000100800 */
[----:B------:R-:W-:Y:S04]  /*c2c90*/  STL.64 [R1+0x5d60], R12 ;  /* 0x005d600c01007387 */ /* 0x000fe80000100a00 */
[----:B------:R-:W-:Y:S04]  /*c2ca0*/  STL [R1+0x16c], R5 ;  /* 0x00016c0501007387 */ /* 0x000fe80000100800 */
[----:B------:R1:W-:Y:S04]  /*c2cb0*/  STL.64 [R1+0x1308], R2 ;  /* 0x0013080201007387 */ /* 0x0003e80000100a00 */
[----:B-1----:R-:W4:Y:S04]  /*c2cc0*/  LDL.LU.64 R2, [R1+0x5d80] ;  /* 0x005d800001027983 */ /* 0x002f280000300a00 */
[----:B------:R-:W4:Y:S04]  /*c2cd0*/  LDL.LU R5, [R1+0xdb0] ;  /* 0x000db00001057983 */ /* 0x000f280000300800 */
[----:B------:R-:W4:Y:S01]  /*c2ce0*/  LDL.LU R25, [R1+0xdb4] ;  /* 0x000db40001197983 */ /* 0x000f220000300800 */
[----:B------:R-:W-:-:S02]  /*c2cf0*/  IADD3 R8, P1, R17, R14, RZ ;  /* 0x0000000e11087210 */ /* 0x000fc40007f3e0ff */
[----:B------:R-:W-:-:S03]  /*c2d00*/  F2FP.SATFINITE.E4M3.F32.PACK_AB_MERGE_C R29, R29, R9, RZ ;  /* 0x000000091d1d723e */ /* 0x000fc600048070ff */
[----:B------:R-:W-:Y:S01]  /*c2d10*/  IMAD.X R9, R18, 0x1, R16, P1 ;  /* 0x0000000112097824 */ /* 0x000fe200008e0610 */
[----:B------:R-:W-:Y:S01]  /*c2d20*/  F2FP.SATFINITE.E4M3.F32.PACK_AB_MERGE_C R7, R7, R6, RZ ;  /* 0x000000060707723e */ /* 0x000fe200048070ff */
[----:B------:R-:W-:Y:S01]  /*c2d30*/  STL.64 [R1+0x5a18], R28 ;  /* 0x005a181c01007387 */ /* 0x000fe20000100a00 */
[----:B------:R-:W-:-:S03]  /*c2d40*/  F2FP.SATFINITE.E4M3.F32.PACK_AB_MERGE_C R6, R27, R23, RZ ;  /* 0x000000171b06723e */ /* 0x000fc600048070ff */
[----:B------:R1:W-:Y:S01]  /*c2d50*/  STL.64 [R1+0x1300], R8 ;  /* 0x0013000801007387 */ /* 0x0003e20000100a00 */
[----:B------:R-:W-:Y:S01]  /*c2d60*/  VIADD R17, R17, UR5 ;  /* 0x0000000511117c36 */ /* 0x000fe20008000000 */
[----:B------:R-:W-:Y:S02]  /*c2d70*/  ULDC UR5, c[0x0][0x248] ;  /* 0x0000920000057ab9 */ /* 0x000fe40000000800 */
[----:B-1----:R-:W4:Y:S04]  /*c2d80*/  LDL.LU R8, [R1+0xdb8] ;  /* 0x000db80001087983 */ /* 0x002f280000300800 */
[----:B------:R-:W4:Y:S04]  /*c2d90*/  LDL.LU R9, [R1+0xdbc] ;  /* 0x000dbc0001097983 */ /* 0x000f280000300800 */
[----:B------:R-:W4:Y:S04]  /*c2da0*/  LDL.LU R28, [R1+0xda0] ;  /* 0x000da000011c7983 */ /* 0x000f280000300800 */
[----:B------:R-:W-:Y:S04]  /*c2db0*/  STL [R1+0x100], R7 ;  /* 0x0001000701007387 */ /* 0x000fe80000100800 */
[----:B------:R-:W4:Y:S04]  /*c2dc0*/  LDL.LU R29, [R1+0xda4] ;  /* 0x000da400011d7983 */ /* 0x000f280000300800 */
[----:B------:R1:W-:Y:S04]  /*c2dd0*/  STL [R1+0xc8], R6 ;  /* 0x0000c80601007387 */ /* 0x0003e80000100800 */
[----:B------:R-:W4:Y:S04]  /*c2de0*/  LDL.LU R12, [R1+0xda8] ;  /* 0x000da800010c7983 */ /* 0x000f280000300800 */
[----:B------:R-:W4:Y:S01]  /*c2df0*/  LDL.LU R13, [R1+0xdac] ;  /* 0x000dac00010d7983 */ /* 0x000f220000300800 */
[----:B-1----:R-:W-:-:S03]  /*c2e00*/  F2FP.SATFINITE.E4M3.F32.PACK_AB_MERGE_C R6, R19, R24, RZ ;  /* 0x000000181306723e */ /* 0x002fc600048070ff */
[----:B------:R-:W4:Y:S01]  /*c2e10*/  LDL.LU R23, [R1+0xd90] ;  /* 0x000d900001177983 */ /* 0x000f220000300800 */
[----:B------:R-:W-:-:S03]  /*c2e20*/  SHF.R.S32.HI R18, RZ, 0x1f, R17 ;  /* 0x0000001fff127819 */ /* 0x000fc60000011411 */
[----:B------:R-:W4:Y:S04]  /*c2e30*/  LDL.LU R27, [R1+0xd94] ;  /* 0x000d9400011b7983 */ /* 0x000f280000300800 */
[----:B------:R1:W-:Y:S04]  /*c2e40*/  STL [R1+0xc4], R6 ;  /* 0x0000c40601007387 */ /* 0x0003e80000100800 */
[----:B------:R-:W4:Y:S04]  /*c2e50*/  LDL.LU R24, [R1+0xd98] ;  /* 0x000d980001187983 */ /* 0x000f280000300800 */
[----:B------:R-:W4:Y:S01]  /*c2e60*/  LDL.LU R19, [R1+0xd9c] ;  /* 0x000d9c0001137983 */ /* 0x000f220000300800 */
[----:B-1----:R-:W-:-:S02]  /*c2e70*/  IADD3 R6, P1, R17, R0, RZ ;  /* 0x0000000011067210 */ /* 0x002fc40007f3e0ff */
[----:B--2---:R-:W-:Y:S02]  /*c2e80*/  F2FP.SATFINITE.E4M3.F32.PACK_AB_MERGE_C R21, R22, R21, RZ ;  /* 0x000000151615723e */ /* 0x004fe400048070ff */
[----:B---3--:R-:W-:Y:S01]  /*c2e90*/  F2FP.SATFINITE.E4M3.F32.PACK_AB_MERGE_C R22, R20, R26, RZ ;  /* 0x0000001a1416723e */ /* 0x008fe200048070ff */
[----:B----4-:R-:W-:Y:S01]  /*c2ea0*/  IMAD.X R7, R18, 0x1, R2, P1 ;  /* 0x0000000112077824 */ /* 0x010fe200008e0602 */
[----:B------:R-:W-:-:S04]  /*c2eb0*/  IADD3 R20, P1, R17, R3, RZ ;  /* 0x0000000311147210 */ /* 0x000fc80007f3e0ff */
[----:B------:R1:W-:Y:S04]  /*c2ec0*/  STL.64 [R1+0x12f0], R6 ;  /* 0x0012f00601007387 */ /* 0x0003e80000100a00 */
[----:B-1----:R-:W2:Y:S04]  /*c2ed0*/  LDL.LU.64 R6, [R1+0x5d78] ;  /* 0x005d780001067983 */ /* 0x002ea80000300a00 */
[----:B------:R1:W-:Y:S04]  /*c2ee0*/  STL [R1+0xb0], R21 ;  /* 0x0000b01501007387 */ /* 0x0003e80000100800 */
[----:B------:R-:W-:Y:S01]  /*c2ef0*/  STL.64 [R1+0x5d58], R2 ;  /* 0x005d580201007387 */ /* 0x000fe20000100a00 */
[----:B-1----:R-:W-:-:S03]  /*c2f00*/  IMAD.X R21, R18, 0x1, R4, P1 ;  /* 0x0000000112157824 */ /* 0x002fc600008e0604 */
[----:B------:R1:W-:Y:S01]  /*c2f10*/  STL [R1+0xb4], R22 ;  /* 0x0000b41601007387 */ /* 0x0003e20000100800 */
[----:B------:R-:W-:-:S03]  /*c2f20*/  F2FP.SATFINITE.E4M3.F32.PACK_AB_MERGE_C R25, R25, R5, RZ ;  /* 0x000000051919723e */ /* 0x000fc600048070ff */
[----:B-1----:R-:W3:Y:S04]  /*c2f30*/  LDL.LU R22, [R1+0xd80] ;  /* 0x000d800001167983 */ /* 0x002ee80000300800 */
[----:B------:R1:W-:Y:S04]  /*c2f40*/  STL.64 [R1+0x12d0], R20 ;  /* 0x0012d01401007387 */ /* 0x0003e80000100a00 */
[----:B-1----:R-:W3:Y:S04]  /*c2f50*/  LDL.LU R20, [R1+0xd84] ;  /* 0x000d840001147983 */ /* 0x002ee80000300800 */
[----:B------:R-:W4:Y:S04]  /*c2f60*/  LDL.LU R21, [R1+0xd8c] ;  /* 0x000d8c0001157983 */ /* 0x000f280000300800 */
[----:B------:R-:W3:Y:S04]  /*c2f70*/  LDL.LU R2, [R1+0xd74] ;  /* 0x000d740001027983 */ /* 0x000ee80000300800 */
        /* <DEDUP_REMOVED lines=8> */
[----:B------:R2:W-:Y:S02]  /*c3000*/  STL.64 [R1+0x5d50], R4 ;  /* 0x005d500401007387 */ /* 0x0005e40000100a00 */
[----:B-1----:R-:W-:Y:S02]  /*c3010*/  IMAD.X R9, R18, 0x1, R6, P1 ;  /* 0x0000000112097824 */ /* 0x002fe400008e0606 */
[----:B--2---:R-:W4:Y:S04]  /*c3020*/  LDL.LU R4, [R1+0xd88] ;  /* 0x000d880001047983 */ /* 0x004f280000300800 */
[----:B------:R1:W-:Y:S04]  /*c3030*/  STL.64 [R1+0x12e8], R8 ;  /* 0x0012e80801007387 */ /* 0x0003e80000100a00 */
[----:B-1----:R-:W2:Y:S01]  /*c3040*/  LDL.LU.64 R8, [R1+0x5d68] ;  /* 0x005d680001087983 */ /* 0x002ea20000300a00 */
[----:B------:R-:W-:-:S02]  /*c3050*/  F2FP.SATFINITE.E4M3.F32.PACK_AB_MERGE_C R5, R13, R12, RZ ;  /* 0x0000000c0d05723e */ /* 0x000fc400048070ff */
[----:B------:R-:W-:Y:S02]  /*c3060*/  IADD3 R12, P1, R17, R7, RZ ;  /* 0x00000007110c7210 */ /* 0x000fe40007f3e0ff */
[----:B------:R-:W-:Y:S02]  /*c3070*/  F2FP.SATFINITE.E4M3.F32.PACK_AB_MERGE_C R29, R29, R28, RZ ;  /* 0x0000001c1d1d723e */ /* 0x000fe400048070ff */
[----:B------:R-:W3:Y:S04]  /*c3080*/  LDL.LU R28, [R1+0xd60] ;  /* 0x000d6000011c7983 */ /* 0x000ee80000300800 */
[----:B------:R1:W-:Y:S04]  /*c3090*/  STL [R1+0x74], R29 ;  /* 0x0000741d01007387 */ /* 0x0003e80000100800 */
[----:B-1----:R-:W3:Y:S04]  /*c30a0*/  LDL.LU R29, [R1+0xd64] ;  /* 0x000d6400011d7983 */ /* 0x002ee80000300800 */
[----:B------:R-:W-:Y:S04]  /*c30b0*/  STL [R1+0x70], R5 ;  /* 0x0000700501007387 */ /* 0x000fe80000100800 */
[----:B------:R-:W-:Y:S01]  /*c30c0*/  STL.64 [R1+0x5d48], R6 ;  /* 0x005d480601007387 */ /* 0x000fe20000100a00 */
[----:B--2---:R-:W-:-:S05]  /*c30d0*/  IMAD.X R13, R18, 0x1, R8, P1 ;  /* 0x00000001120d7824 */ /* 0x004fca00008e0608 */
[----:B------:R1:W-:Y:S04]  /*c30e0*/  STL.64 [R1+0x12f8], R12 ;  /* 0x0012f80c01007387 */ /* 0x0003e80000100a00 */
[----:B-1----:R-:W2:Y:S01]  /*c30f0*/  LDL.LU.64 R12, [R1+0x5d60] ;  /* 0x005d6000010c7983 */ /* 0x002ea20000300a00 */
[----:B------:R-:W-:Y:S02]  /*c3100*/  F2FP.SATFINITE.E4M3.F32.PACK_AB_MERGE_C R5, R27, R23, RZ ;  /* 0x000000171b05723e */ /* 0x000fe400048070ff */
[----:B------:R-:W-:Y:S01]  /*c3110*/  F2FP.SATFINITE.E4M3.F32.PACK_AB_MERGE_C R23, R19, R24, RZ ;  /* 0x000000181317723e */ /* 0x000fe200048070ff */
[----:B------:R-:W2:Y:S01]  /*c3120*/  LDL.LU R27, [R1+0xd68] ;  /* 0x000d6800011b7983 */ /* 0x000ea20000300800 */
[----:B------:R-:W-:-:S03]  /*c3130*/  IADD3 R6, P1, R17, R9, RZ ;  /* 0x0000000911067210 */ /* 0x000fc60007f3e0ff */
[----:B------:R1:W-:Y:S02]  /*c3140*/  STL [R1+0x60], R5 ;  /* 0x0000600501007387 */ /* 0x0003e40000100800 */
[----:B------:R-:W-:Y:S02]  /*c3150*/  IMAD.X R7, R18, 0x1, R10, P1 ;  /* 0x0000000112077824 */ /* 0x000fe400008e060a */
[----:B------:R-:W2:Y:S04]  /*c3160*/  LDL.LU R24, [R1+0xd6c] ;  /* 0x000d6c0001187983 */ /* 0x000ea80000300800 */
[----:B------:R-:W-:Y:S04]  /*c3170*/  STL [R1+0x5cd0], R23 ;  /* 0x005cd01701007387 */ /* 0x000fe80000100800 */
[----:B------:R-:W-:Y:S04]  /*c3180*/  STL [R1+0x5d38], R9 ;  /* 0x005d380901007387 */ /* 0x000fe80000100800 */
[----:B-1----:R-:W2:Y:S04]  /*c3190*/  LDL.LU R5, [R1+0x8d0] ;  /* 0x0008d00001057983 */ /* 0x002ea80000300800 */
[----:B------:R-:W2:Y:S04]  /*c31a0*/  LDL.LU R19, [R1+0x8d4] ;  /* 0x0008d40001137983 */ /* 0x000ea80000300800 */
[----:B------:R-:W-:Y:S04]  /*c31b0*/  STL [R1+0x5d3c], R10 ;  /* 0x005d3c0a01007387 */ /* 0x000fe80000100800 */
[----:B------:R3:W-:Y:S01]  /*c31c0*/  STL.64 [R1+0x12e0], R6 ;  /* 0x0012e00601007387 */ /* 0x0007e20000100a00 */
[----:B----4-:R-:W-:-:S02]  /*c31d0*/  F2FP.SATFINITE.E4M3.F32.PACK_AB_MERGE_C R21, R21, R4, RZ ;  /* 0x000000041515723e */ /* 0x010fc400048070ff */
[----:B---3--:R-:W-:Y:S02]  /*c31e0*/  F2FP.SATFINITE.E4M3.F32.PACK_AB_MERGE_C R6, R20, R22, RZ ;  /* 0x000000161406723e */ /* 0x008fe400048070ff */
[----:B------:R-:W3:Y:S04]  /*c31f0*/  LDL.LU R22, [R1+0x8d8] ;  /* 0x0008d80001167983 */ /* 0x000ee80000300800 */
[----:B------:R-:W3:Y:S04]  /*c3200*/  LDL.LU R20, [R1+0x8dc] ;  /* 0x0008dc0001147983 */ /* 0x000ee80000300800 */
[----:B------:R1:W-:Y:S01]  /*c3210*/  STL [R1+0x50], R6 ;  /* 0x0000500601007387 */ /* 0x0003e20000100800 */
[----:B------:R-:W-:-:S02]  /*c3220*/  F2FP.SATFINITE.E4M3.F32.PACK_AB_MERGE_C R4, R2, R25, RZ ;  /* 0x000000190204723e */ /* 0x000fc400048070ff */
[----:B-1----:R-:W-:Y:S01]  /*c3230*/  IADD3 R6, P1, R17, R11, RZ ;  /* 0x0000000b11067210 */ /* 0x002fe20007f3e0ff */
[----:B------:R1:W-:Y:S01]  /*c3240*/  STL [R1+0x5b08], R21 ;  /* 0x005b081501007387 */ /* 0x0003e20000100800 */
[----:B------:R-:W-:-:S03]  /*c3250*/  F2FP.SATFINITE.E4M3.F32.PACK_AB_MERGE_C R2, R26, R3, RZ ;  /* 0x000000031a02723e */ /* 0x000fc600048070ff */
[----:B-1----:R-:W4:Y:S01]  /*c3260*/  LDL.LU R21, [R1+0xd50] ;  /* 0x000d500001157983 */ /* 0x002f220000300800 */
[----:B--2---:R-:W-:-:S05]  /*c3270*/  IMAD.X R7, R18, 0x1, R12, P1 ;  /* 0x0000000112077824 */ /* 0x004fca00008e060c */
[----:B------:R1:W-:Y:S04]  /*c3280*/  STL.64 [R1+0x12c0], R6 ;  /* 0x0012c00601007387 */ /* 0x0003e80000100a00 */
[----:B------:R-:W-:Y:S04]  /*c3290*/  STL [R1+0x40], R4 ;  /* 0x0000400401007387 */ /* 0x000fe80000100800 */
[----:B-1----:R-:W4:Y:S04]  /*c32a0*/  LDL.LU R6, [R1+0xd54] ;  /* 0x000d540001067983 */ /* 0x002f280000300800 */
[----:B------:R1:W-:Y:S04]  /*c32b0*/  STL [R1+0x44], R2 ;  /* 0x0000440201007387 */ /* 0x0003e80000100800 */
[----:B------:R-:W2:Y:S04]  /*c32c0*/  LDL.LU R7, [R1+0xd58] ;  /* 0x000d580001077983 */ /* 0x000ea80000300800 */
[----:B------:R-:W2:Y:S01]  /*c32d0*/  LDL.LU R26, [R1+0xd5c] ;  /* 0x000d5c00011a7983 */ /* 0x000ea20000300800 */
[----:B-1----:R-:W-:-:S05]  /*c32e0*/  IADD3 R2, P1, R17, R13, RZ ;  /* 0x0000000d11027210 */ /* 0x002fca0007f3e0ff */
[----:B------:R-:W-:Y:S01]  /*c32f0*/  IMAD.X R3, R18, 0x1, R15, P1 ;  /* 0x0000000112037824 */ /* 0x000fe200008e060f */
[----:B------:R-:W-:Y:S04]  /*c3300*/  STL.64 [R1+0x5d30], R12 ;  /* 0x005d300c01007387 */ /* 0x000fe80000100a00 */
[----:B------:R1:W-:Y:S04]  /*c3310*/  STL.64 [R1+0x12d8], R2 ;  /* 0x0012d80201007387 */ /* 0x0003e80000100a00 */
[----:B-1----:R-:W4:Y:S01]  /*c3320*/  LDL.LU.64 R2, [R1+0x5d58] ;  /* 0x005d580001027983 */ /* 0x002f220000300a00 */
[----:B------:R-:W-:-:S02]  /*c3330*/  F2FP.SATFINITE.E4M3.F32.PACK_AB_MERGE_C R4, R29, R28, RZ ;  /* 0x0000001c1d04723e */ /* 0x000fc400048070ff */
[----:B------:R-:W-:Y:S01]  /*c3340*/  IADD3 R12, P1, R17, R14, RZ ;  /* 0x0000000e110c7210 */ /* 0x000fe20007f3e0ff */
[----:B------:R-:W2:Y:S04]  /*c3350*/  LDL.LU R23, [R1+0xd48] ;  /* 0x000d480001177983 */ /* 0x000ea80000300800 */
[----:B------:R-:W2:Y:S01]  /*c3360*/  LDL.LU R25, [R1+0xd4c] ;  /* 0x000d4c0001197983 */ /* 0x000ea20000300800 */
[----:B------:R-:W-:-:S03]  /*c3370*/  IMAD.X R13, R18, 0x1, R16, P1 ;  /* 0x00000001120d7824 */ /* 0x000fc600008e0610 */
[----:B------:R1:W-:Y:S04]  /*c3380*/  STL [R1+0x34], R4 ;  /* 0x0000340401007387 */ /* 0x0003e80000100800 */
[----:B------:R0:W-:Y:S01]  /*c3390*/  STL.64 [R1+0x5d40], R14 ;  /* 0x005d400e01007387 */ /* 0x0001e20000100a00 */
[----:B------:R-:W-:Y:S02]  /*c33a0*/  F2FP.SATFINITE.E4M3.F32.PACK_AB_MERGE_C R19, R19, R5, RZ ;  /* 0x000000051313723e */ /* 0x000fe400048070ff */
[----:B-1----:R-:W-:Y:S01]  /*c33b0*/  F2FP.SATFINITE.E4M3.F32.PACK_AB_MERGE_C R4, R24, R27, RZ ;  /* 0x0000001b1804723e */ /* 0x002fe200048070ff */
[----:B0-----:R-:W2:Y:S04]  /*c33c0*/  LDL.LU R14, [R1+0xd40] ;  /* 0x000d4000010e7983 */ /* 0x001ea80000300800 */
[----:B------:R-:W2:Y:S04]  /*c33d0*/  LDL.LU R15, [R1+0xd44] ;  /* 0x000d4400010f7983 */ /* 0x000ea80000300800 */
[----:B------:R-:W2:Y:S04]  /*c33e0*/  LDL.LU R28, [R1+0xd30] ;  /* 0x000d3000011c7983 */ /* 0x000ea80000300800 */
[----:B------:R-:W2:Y:S01]  /*c33f0*/  LDL.LU R29, [R1+0xd34] ;  /* 0x000d3400011d7983 */ /* 0x000ea20000300800 */
[----:B------:R-:W-:Y:S01]  /*c3400*/  VIADD R17, R17, UR5 ;  /* 0x0000000511117c36 */ /* 0x000fe20008000000 */
[----:B------:R-:W-:-:S02]  /*c3410*/  ULDC UR5, c[0x0][0x248] ;  /* 0x0000920000057ab9 */ /* 0x000fc40000000800 */
[----:B------:R-:W-:Y:S04]  /*c3420*/  STL.64 [R1+0x12c8], R12 ;  /* 0x0012c80c01007387 */ /* 0x000fe80000100a00 */
[----:B------:R3:W-:Y:S04]  /*c3430*/  STL [R1+0x30], R4 ;  /* 0x0000300401007387 */ /* 0x0007e80000100800 */
[----:B------:R-:W2:Y:S04]  /*c3440*/  LDL.LU R27, [R1+0xd38] ;  /* 0x000d3800011b7983 */ /* 0x000ea80000300800 */
[----:B------:R-:W2:Y:S01]  /*c3450*/  LDL.LU R24, [R1+0xd3c] ;  /* 0x000d3c0001187983 */ /* 0x000ea20000300800 */
[----:B---3--:R-:W-:-:S03]  /*c3460*/  F2FP.SATFINITE.E4M3.F32.PACK_AB_MERGE_C R4, R20, R22, RZ ;  /* 0x000000161404723e */ /* 0x008fc600048070ff */
[----:B------:R-:W-:Y:S01]  /*c3470*/  STL [R1+0x5b78], R19 ;  /* 0x005b781301007387 */ /* 0x000fe20000100800 */
[----:B------:R-:W-:-:S03]  /*c3480*/  SHF.R.S32.HI R18, RZ, 0x1f, R17 ;  /* 0x0000001fff127819 */ /* 0x000fc60000011411 */
[----:B------:R-:W3:Y:S04]  /*c3490*/  LDL.LU R10, [R1+0xd20] ;  /* 0x000d2000010a7983 */ /* 0x000ee80000300800 */
[----:B------:R-:W3:Y:S04]  /*c34a0*/  LDL.LU R9, [R1+0xd24] ;  /* 0x000d240001097983 */ /* 0x000ee80000300800 */
[----:B------:R0:W-:Y:S04]  /*c34b0*/  STL [R1+0x24], R4 ;  /* 0x0000240401007387 */ /* 0x0001e80000100800 */
[----:B------:R-:W3:Y:S04]  /*c34c0*/  LDL.LU R12, [R1+0xd28] ;  /* 0x000d2800010c7983 */ /* 0x000ee80000300800 */
[----:B------:R-:W3:Y:S01]  /*c34d0*/  LDL.LU R13, [R1+0xd2c] ;  /* 0x000d2c00010d7983 */ /* 0x000ee20000300800 */
[----:B0-----:R-:W-:-:S05]  /*c34e0*/  IADD3 R4, P1, R17, R0, RZ ;  /* 0x0000000011047210 */ /* 0x001fca0007f3e0ff */
[----:B----4-:R-:W-:-:S05]  /*c34f0*/  IMAD.X R5, R18, 0x1, R2, P1 ;  /* 0x0000000112057824 */ /* 0x010fca00008e0602 */
[----:B------:R0:W-:Y:S04]  /*c3500*/  STL.64 [R1+0x12b8], R4 ;  /* 0x0012b80401007387 */ /* 0x0001e80000100a00 */
[----:B0-----:R-:W4:Y:S01]  /*c3510*/  LDL.LU.64 R4, [R1+0x5d50] ;  /* 0x005d500001047983 */ /* 0x001f220000300a00 */
[----:B------:R-:W-:-:S03]  /*c3520*/  F2FP.SATFINITE.E4M3.F32.PACK_AB_MERGE_C R6, R6, R21, RZ ;  /* 0x000000150606723e */ /* 0x000fc600048070ff */
[----:B------:R-:W3:Y:S04]  /*c3530*/  LDL.LU R19, [R1+0xd14] ;  /* 0x000d140001137983 */ /* 0x000ee80000300800 */
[----:B------:R-:W3:Y:S04]  /*c3540*/  LDL.LU R22, [R1+0xd18] ;  /* 0x000d180001167983 */ /* 0x000ee80000300800 */
[----:B------:R-:W3:Y:S04]  /*c3550*/  LDL.LU R20, [R1+0xd1c] ;  /* 0x000d1c0001147983 */ /* 0x000ee80000300800 */
[----:B------:R0:W-:Y:S01]  /*c3560*/  STL [R1+0x1c68], R6 ;  /* 0x001c680601007387 */ /* 0x0001e20000100800 */
[----:B--2---:R-:W-:-:S02]  /*c3570*/  F2FP.SATFINITE.E4M3.F32.PACK_AB_MERGE_C R21, R26, R7, RZ ;  /* 0x000000071a15723e */ /* 0x004fc400048070ff */
[----:B0-----:R-:W-:-:S03]  /*c3580*/  IADD3 R6, P1, R17, R3, RZ ;  /* 0x0000000311067210 */ /* 0x001fc60007f3e0ff */
[----:B------:R-:W-:Y:S02]  /*c3590*/  STL [R1+0x1c8c], R21 ;  /* 0x001c8c1501007387 */ /* 0x000fe40000100800 */
[----:B----4-:R-:W-:-:S05]  /*c35a0*/  IMAD.X R7, R18, 0x1, R4, P1 ;  /* 0x0000000112077824 */ /* 0x010fca00008e0604 */
[----:B------:R0:W-:Y:S04]  /*c35b0*/  STL.64 [R1+0x12b0], R6 ;  /* 0x0012b00601007387 */ /* 0x0001e80000100a00 */
[----:B0-----:R-:W2:Y:S01]  /*c35c0*/  LDL.LU.64 R6, [R1+0x5d48] ;  /* 0x005d480001067983 */ /* 0x001ea20000300a00 */
[----:B------:R-:W-:Y:S02]  /*c35d0*/  F2FP.SATFINITE.E4M3.F32.PACK_AB_MERGE_C R15, R15, R14, RZ ;  /* 0x0000000e0f0f723e */ /* 0x000fe400048070ff */
[----:B------:R-:W-:Y:S01]  /*c35e0*/  IADD3 R14, P1, R17, R5, RZ ;  /* 0x00000005110e7210 */ /* 0x000fe20007f3e0ff */
[----:B------:R-:W4:Y:S01]  /*c35f0*/  LDL.LU R21, [R1+0xd00] ;  /* 0x000d000001157983 */ /* 0x000f220000300800 */
[----:B------:R-:W-:-:S03]  /*c3600*/  F2FP.SATFINITE.E4M3.F32.PACK_AB_MERGE_C R23, R25, R23, RZ ;  /* 0x000000171917723e */ /* 0x000fc600048070ff */
[----:B------:R-:W4:Y:S04]  /*c3610*/  LDL.LU R26, [R1+0xd04] ;  /* 0x000d0400011a7983 */ /* 0x000f280000300800 */
[----:B------:R-:W-:Y:S04]  /*c3620*/  STL [R1+0x1b6c], R15 ;  /* 0x001b6c0f01007387 */ /* 0x000fe80000100800 */
[----:B------:R0:W-:Y:S01]  /*c3630*/  STL [R1+0x5d18], R5 ;  /* 0x005d180501007387 */ /* 0x0001e20000100800 */
[----:B------:R-:W-:-:S03]  /*c3640*/  F2FP.SATFINITE.E4M3.F32.PACK_AB_MERGE_C R29, R29, R28, RZ ;  /* 0x0000001c1d1d723e */ /* 0x000fc600048070ff */
[----:B------:R-:W-:Y:S04]  /*c3650*/  STL [R1+0x1ba8], R23 ;  /* 0x001ba81701007387 */ /* 0x000fe80000100800 */
[----:B0-----:R-:W4:Y:S01]  /*c3660*/  LDL.LU R5, [R1+0xd0c] ;  /* 0x000d0c0001057983 */ /* 0x001f220000300800 */
[----:B------:R-:W-:Y:S02]  /*c3670*/  F2FP.SATFINITE.E4M3.F32.PACK_AB_MERGE_C R24, R24, R27, RZ ;  /* 0x0000001b1818723e */ /* 0x000fe400048070ff */
[----:B---3--:R-:W-:Y:S01]  /*c3680*/  F2FP.SATFINITE.E4M3.F32.PACK_AB_MERGE_C R9, R9, R10, RZ ;  /* 0x0000000a0909723e */ /* 0x008fe200048070ff */
[----:B--2---:R-:W-:Y:S01]  /*c3690*/  IMAD.X R15, R18, 0x1, R6, P1 ;  /* 0x00000001120f7824 */ /* 0x004fe200008e0606 */
[----:B------:R-:W-:-:S04]  /*c36a0*/  IADD3 R28, P1, R17, R7, RZ ;  /* 0x00000007111c7210 */ /* 0x000fc80007f3e0ff */
[----:B------:R0:W-:Y:S04]  /*c36b0*/  STL.64 [R1+0x12a0], R14 ;  /* 0x0012a00e01007387 */ /* 0x0001e80000100a00 */
[----:B0-----:R-:W2:Y:S04]  /*c36c0*/  LDL.LU.64 R14, [R1+0x5d40] ;  /* 0x005d4000010e7983 */ /* 0x001ea80000300a00 */
[----:B------:R-:W3:Y:S04]  /*c36d0*/  LDL.LU R23, [R1+0xcf0] ;  /* 0x000cf00001177983 */ /* 0x000ee80000300800 */
[----:B------:R-:W3:Y:S04]  /*c36e0*/  LDL.LU R25, [R1+0xcf4] ;  /* 0x000cf40001197983 */ /* 0x000ee80000300800 */
[----:B------:R0:W-:Y:S04]  /*c36f0*/  STL [R1+0x5d1c], R6 ;  /* 0x005d1c0601007387 */ /* 0x0001e80000100800 */
[----:B0-----:R-:W2:Y:S04]  /*c3700*/  LDL.LU R6, [R1+0xd08] ;  /* 0x000d080001067983 */ /* 0x001ea80000300800 */
[----:B------:R0:W-:Y:S04]  /*c3710*/  STL [R1+0x1a1c], R29 ;  /* 0x001a1c1d01007387 */ /* 0x0001e80000100800 */
[----:B------:R-:W-:Y:S01]  /*c3720*/  STL [R1+0x1a28], R24 ;  /* 0x001a281801007387 */ /* 0x000fe20000100800 */
[----:B0-----:R-:W-:-:S05]  /*c3730*/  IMAD.X R29, R18, 0x1, R8, P1 ;  /* 0x00000001121d7824 */ /* 0x001fca00008e0608 */
[----:B------:R0:W-:Y:S04]  /*c3740*/  STL.64 [R1+0x12a8], R28 ;  /* 0x0012a81c01007387 */ /* 0x0001e80000100a00 */
[----:B0-----:R-:W3:Y:S04]  /*c3750*/  LDL.LU R28, [R1+0xcf8] ;  /* 0x000cf800011c7983 */ /* 0x001ee80000300800 */
[----:B------:R-:W3:Y:S04]  /*c3760*/  LDL.LU R29, [R1+0xcfc] ;  /* 0x000cfc00011d7983 */ /* 0x000ee80000300800 */
[----:B------:R-:W3:Y:S04]  /*c3770*/  LDL.LU R27, [R1+0xce0] ;  /* 0x000ce000011b7983 */ /* 0x000ee80000300800 */
[----:B------:R-:W3:Y:S04]  /*c3780*/  LDL.LU R24, [R1+0xce4] ;  /* 0x000ce40001187983 */ /* 0x000ee80000300800 */
[----:B------:R-:W4:Y:S04]  /*c3790*/  LDL.LU R10, [R1+0x5d3c] ;  /* 0x005d3c00010a7983 */ /* 0x000f280000300800 */
[----:B------:R0:W-:Y:S04]  /*c37a0*/  STL [R1+0x190c], R9 ;  /* 0x00190c0901007387 */ /* 0x0001e80000100800 */
[----:B0-----:R-:W2:Y:S01]  /*c37b0*/  LDL.LU R9, [R1+0x5d38] ;  /* 0x005d380001097983 */ /* 0x001ea20000300800 */
[----:B------:R-:W-:-:S05]  /*c37c0*/  F2FP.SATFINITE.E4M3.F32.PACK_AB_MERGE_C R13, R13, R12, RZ ;  /* 0x0000000c0d0d723e */ /* 0x000fca00048070ff */
[----:B------:R4:W-:Y:S01]  /*c37d0*/  STL [R1+0x19c8], R13 ;  /* 0x0019c80d01007387 */ /* 0x0009e20000100800 */
[----:B--2---:R-:W-:-:S03]  /*c37e0*/  IADD3 R12, P1, R17, R9, RZ ;  /* 0x00000009110c7210 */ /* 0x004fc60007f3e0ff */
[----:B------:R0:W-:Y:S02]  /*c37f0*/  STL.64 [R1+0x5d10], R8 ;  /* 0x005d100801007387 */ /* 0x0001e40000100a00 */
[----:B----4-:R-:W-:Y:S02]  /*c3800*/  IMAD.X R13, R18, 0x1, R10, P1 ;  /* 0x00000001120d7824 */ /* 0x010fe400008e060a */
[----:B0-----:R-:W2:Y:S04]  /*c3810*/  LDL.LU R9, [R1+0xd10] ;  /* 0x000d100001097983 */ /* 0x001ea80000300800 */
[----:B------:R0:W-:Y:S04]  /*c3820*/  STL.64 [R1+0x1298], R12 ;  /* 0x0012980c01007387 */ /* 0x0001e80000100a00 */
[----:B0-----:R-:W4:Y:S01]  /*c3830*/  LDL.LU.64 R12, [R1+0x5d30] ;  /* 0x005d3000010c7983 */ /* 0x001f220000300a00 */
[----:B------:R-:W-:-:S03]  /*c3840*/  F2FP.SATFINITE.E4M3.F32.PACK_AB_MERGE_C R8, R20, R22, RZ ;  /* 0x000000161408723e */ /* 0x000fc600048070ff */
[----:B------:R-:W3:Y:S01]  /*c3850*/  LDL.LU R22, [R1+0xce8] ;  /* 0x000ce80001167983 */ /* 0x000ee20000300800 */
[----:B--2---:R-:W-:-:S05]  /*c3860*/  F2FP.SATFINITE.E4M3.F32.PACK_AB_MERGE_C R9, R19, R9, RZ ;  /* 0x000000091309723e */ /* 0x004fca00048070ff */
[----:B------:R-:W-:Y:S04]  /*c3870*/  STL [R1+0x1898], R9 ;  /* 0x0018980901007387 */ /* 0x000fe80000100800 */
[----:B------:R-:W2:Y:S04]  /*c3880*/  LDL.LU R20, [R1+0xcec] ;  /* 0x000cec0001147983 */ /* 0x000ea80000300800 */
[----:B------:R0:W-:Y:S02]  /*c3890*/  STL [R1+0x18a8], R8 ;  /* 0x0018a80801007387 */ /* 0x0001e40000100800 */
[----:B0-----:R-:W-:-:S02]  /*c38a0*/  IADD3 R8, P1, R17, R11, RZ ;  /* 0x0000000b11087210 */ /* 0x001fc40007f3e0ff */
[----:B------:R0:W-:Y:S03]  /*c38b0*/  STL.64 [R1+0x5d20], R10 ;  /* 0x005d200a01007387 */ /* 0x0001e60000100a00 */
[----:B----4-:R-:W-:-:S05]  /*c38c0*/  IMAD.X R9, R18, 0x1, R12, P1 ;  /* 0x0000000112097824 */ /* 0x010fca00008e060c */
[----:B------:R1:W-:Y:S04]  /*c38d0*/  STL.64 [R1+0x1290], R8 ;  /* 0x0012900801007387 */ /* 0x0003e80000100a00 */
[----:B0-----:R-:W4:Y:S01]  /*c38e0*/  LDL.LU R11, [R1+0xcd0] ;  /* 0x000cd000010b7983 */ /* 0x001f220000300800 */
[----:B-1----:R-:W-:Y:S02]  /*c38f0*/  F2FP.SATFINITE.E4M3.F32.PACK_AB_MERGE_C R8, R26, R21, RZ ;  /* 0x000000151a08723e */ /* 0x002fe400048070ff */
[----:B------:R-:W-:Y:S01]  /*c3900*/  F2FP.SATFINITE.E4M3.F32.PACK_AB_MERGE_C R5, R5, R6, RZ ;  /* 0x000000060505723e */ /* 0x000fe200048070ff */
[----:B----4-:R-:W-:Y:S04]  /*c3910*/  STL [R1+0x5d28], R11 ;  /* 0x005d280b01007387 */ /* 0x010fe80000100800 */
[----:B------:R0:W-:Y:S04]  /*c3920*/  STL [R1+0x1878], R8 ;  /* 0x0018780801007387 */ /* 0x0001e80000100800 */
[----:B------:R-:W4:Y:S04]  /*c3930*/  LDL.LU R19, [R1+0xcd4] ;  /* 0x000cd40001137983 */ /* 0x000f280000300800 */
[----:B------:R-:W4:Y:S01]  /*c3940*/  LDL.LU R21, [R1+0xcd8] ;  /* 0x000cd80001157983 */ /* 0x000f220000300800 */
[----:B0-----:R-:W-:-:S03]  /*c3950*/  IADD3 R8, P1, R17, R13, RZ ;  /* 0x0000000d11087210 */ /* 0x001fc60007f3e0ff */
[----:B------:R-:W4:Y:S02]  /*c3960*/  LDL.LU R26, [R1+0xcdc] ;  /* 0x000cdc00011a7983 */ /* 0x000f240000300800 */
[----:B------:R-:W-:Y:S02]  /*c3970*/  IMAD.X R9, R18, 0x1, R15, P1 ;  /* 0x0000000112097824 */ /* 0x000fe400008e060f */
[----:B------:R-:W-:Y:S01]  /*c3980*/  STL.64 [R1+0x5d08], R12 ;  /* 0x005d080c01007387 */ /* 0x000fe20000100a00 */
[----:B------:R-:W-:-:S03]  /*c3990*/  IADD3 R10, P1, R17, R14, RZ ;  /* 0x0000000e110a7210 */ /* 0x000fc60007f3e0ff */
[----:B------:R0:W-:Y:S04]  /*c39a0*/  STL [R1+0x187c], R5 ;  /* 0x00187c0501007387 */ /* 0x0001e80000100800 */
[----:B------:R3:W-:Y:S01]  /*c39b0*/  STL.64 [R1+0x1288], R8 ;  /* 0x0012880801007387 */ /* 0x0007e20000100a00 */
[----:B------:R-:W-:-:S03]  /*c39c0*/  IMAD.X R11, R18, 0x1, R16, P1 ;  /* 0x00000001120b7824 */ /* 0x000fc600008e0610 */
[----:B------:R-:W4:Y:S04]  /*c39d0*/  LDL.LU R6, [R1+0xcc0] ;  /* 0x000cc00001067983 */ /* 0x000f280000300800 */
[----:B0-----:R-:W4:Y:S01]  /*c39e0*/  LDL.LU R5, [R1+0xcc4] ;  /* 0x000cc40001057983 */ /* 0x001f220000300800 */
[----:B---3--:R-:W-:-:S05]  /*c39f0*/  F2FP.SATFINITE.E4M3.F32.PACK_AB_MERGE_C R8, R25, R23, RZ ;  /* 0x000000171908723e */ /* 0x008fca00048070ff */
[----:B------:R0:W-:Y:S01]  /*c3a00*/  STL [R1+0x790], R8 ;  /* 0x0007900801007387 */ /* 0x0001e20000100800 */
[----:B------:R-:W-:Y:S01]  /*c3a10*/  VIADD R17, R17, UR5 ;  /* 0x0000000511117c36 */ /* 0x000fe20008000000 */
[----:B--2---:R-:W-:Y:S01]  /*c3a20*/  F2FP.SATFINITE.E4M3.F32.PACK_AB_MERGE_C R20, R20, R22, RZ ;  /* 0x000000161414723e */ /* 0x004fe200048070ff */
[----:B------:R-:W-:Y:S01]  /*c3a30*/  ULDC UR5, c[0x0][0x248] ;  /* 0x0000920000057ab9 */ /* 0x000fe20000000800 */
[----:B0-----:R-:W2:Y:S04]  /*c3a40*/  LDL.LU R8, [R1+0xcc8] ;  /* 0x000cc80001087983 */ /* 0x001ea80000300800 */
[----:B------:R-:W2:Y:S04]  /*c3a50*/  LDL.LU R9, [R1+0xccc] ;  /* 0x000ccc0001097983 */ /* 0x000ea80000300800 */
[----:B------:R0:W-:Y:S04]  /*c3a60*/  STL.64 [R1+0x1280], R10 ;  /* 0x0012800a01007387 */ /* 0x0001e80000100a00 */
[----:B------:R-:W3:Y:S01]  /*c3a70*/  LDL.LU R25, [R1+0xcb0] ;  /* 0x000cb00001197983 */ /* 0x000ee20000300800 */
[----:B0-----:R-:W-:-:S02]  /*c3a80*/  F2FP.SATFINITE.E4M3.F32.PACK_AB_MERGE_C R11, R29, R28, RZ ;  /* 0x0000001c1d0b723e */ /* 0x001fc400048070ff */
[----:B------:R-:W-:-:S03]  /*c3a90*/  F2FP.SATFINITE.E4M3.F32.PACK_AB_MERGE_C R10, R24, R27, RZ ;  /* 0x0000001b180a723e */ /* 0x000fc600048070ff */
[----:B------:R-:W-:Y:S01]  /*c3aa0*/  STL [R1+0x7a0], R11 ;  /* 0x0007a00b01007387 */ /* 0x000fe20000100800 */
[----:B------:R-:W-:-:S03]  /*c3ab0*/  SHF.R.S32.HI R18, RZ, 0x1f, R17 ;  /* 0x0000001fff127819 */ /* 0x000fc60000011411 */
[----:B------:R-:W3:Y:S04]  /*c3ac0*/  LDL.LU R24, [R1+0xcb4] ;  /* 0x000cb40001187983 */ /* 0x000ee80000300800 */
[----:B------:R0:W-:Y:S04]  /*c3ad0*/  STL [R1+0x36c], R10 ;  /* 0x00036c0a01007387 */ /* 0x0001e80000100800 */
[----:B------:R-:W3:Y:S04]  /*c3ae0*/  LDL.LU R12, [R1+0xcb8] ;  /* 0x000cb800010c7983 */ /* 0x000ee80000300800 */
[----:B------:R-:W3:Y:S01]  /*c3af0*/  LDL.LU R13, [R1+0xcbc] ;  /* 0x000cbc00010d7983 */ /* 0x000ee20000300800 */
[----:B0-----:R-:W-:-:S03]  /*c3b00*/  IADD3 R10, P1, R17, R0, RZ ;  /* 0x00000000110a7210 */ /* 0x001fc60007f3e0ff */
[----:B------:R-:W3:Y:S02]  /*c3b10*/  LDL.LU R23, [R1+0xca0] ;  /* 0x000ca00001177983 */ /* 0x000ee40000300800 */
[----:B------:R-:W-:Y:S02]  /*c3b20*/  IMAD.X R11, R18, 0x1, R2, P1 ;  /* 0x00000001120b7824 */ /* 0x000fe400008e0602 */
[----:B------:R-:W3:Y:S04]  /*c3b30*/  LDL.LU R28, [R1+0xca4] ;  /* 0x000ca400011c7983 */ /* 0x000ee80000300800 */
[----:B------:R-:W3:Y:S04]  /*c3b40*/  LDL.LU R29, [R1+0xca8] ;  /* 0x000ca800011d7983 */ /* 0x000ee80000300800 */
[----:B------:R-:W3:Y:S04]  /*c3b50*/  LDL.LU R27, [R1+0xcac] ;  /* 0x000cac00011b7983 */ /* 0x000ee80000300800 */
[----:B------:R-:W-:Y:S04]  /*c3b60*/  STL [R1+0x368], R20 ;  /* 0x0003681401007387 */ /* 0x000fe80000100800 */
[----:B------:R0:W-:Y:S04]  /*c3b70*/  STL.64 [R1+0x1278], R10 ;  /* 0x0012780a01007387 */ /* 0x0001e80000100a00 */
[----:B0-----:R-:W2:Y:S04]  /*c3b80*/  LDL.LU R11, [R1+0x5d28] ;  /* 0x005d2800010b7983 */ /* 0x001ea80000300800 */
[----:B------:R-:W3:Y:S04]  /*c3b90*/  LDL.LU R22, [R1+0xc98] ;  /* 0x000c980001167983 */ /* 0x000ee80000300800 */
[----:B------:R-:W3:Y:S01]  /*c3ba0*/  LDL.LU R20, [R1+0xc9c] ;  /* 0x000c9c0001147983 */ /* 0x000ee20000300800 */
[----:B----4-:R-:W-:-:S02]  /*c3bb0*/  F2FP.SATFINITE.E4M3.F32.PACK_AB_MERGE_C R10, R26, R21, RZ ;  /* 0x000000151a0a723e */ /* 0x010fc400048070ff */
[----:B------:R-:W-:Y:S02]  /*c3bc0*/  F2FP.SATFINITE.E4M3.F32.PACK_AB_MERGE_C R5, R5, R6, RZ ;  /* 0x000000060505723e */ /* 0x000fe400048070ff */
[----:B--2---:R-:W-:Y:S02]  /*c3bd0*/  F2FP.SATFINITE.E4M3.F32.PACK_AB_MERGE_C R11, R19, R11, RZ ;  /* 0x0000000b130b723e */ /* 0x004fe400048070ff */
[----:B------:R-:W2:Y:S04]  /*c3be0*/  LDL.LU R19, [R1+0xc84] ;  /* 0x000c840001137983 */ /* 0x000ea80000300800 */
[----:B------:R-:W-:Y:S04]  /*c3bf0*/  STL [R1+0x348], R11 ;  /* 0x0003480b01007387 */ /* 0x000fe80000100800 */
[----:B------:R-:W4:Y:S04]  /*c3c00*/  LDL.LU R21, [R1+0xc88] ;  /* 0x000c880001157983 */ /* 0x000f280000300800 */
[----:B------:R0:W-:Y:S04]  /*c3c10*/  STL [R1+0x34c], R10 ;  /* 0x00034c0a01007387 */ /* 0x0001e80000100800 */
[----:B------:R-:W4:Y:S01]  /*c3c20*/  LDL.LU R26, [R1+0xc8c] ;  /* 0x000c8c00011a7983 */ /* 0x000f220000300800 */
[----:B0-----:R-:W-:-:S03]  /*c3c30*/  IADD3 R10, P1, R17, R3, RZ ;  /* 0x00000003110a7210 */ /* 0x001fc60007f3e0ff */
[----:B------:R0:W-:Y:S02]  /*c3c40*/  STL [R1+0x5cf8], R3 ;  /* 0x005cf80301007387 */ /* 0x0001e40000100800 */
[----:B------:R-:W-:Y:S02]  /*c3c50*/  IMAD.X R11, R18, 0x1, R4, P1 ;  /* 0x00000001120b7824 */ /* 0x000fe400008e0604 */
[----:B0-----:R-:W2:Y:S04]  /*c3c60*/  LDL.LU R3, [R1+0xc80] ;  /* 0x000c800001037983 */ /* 0x001ea80000300800 */
[----:B------:R0:W-:Y:S04]  /*c3c70*/  STL.64 [R1+0x1270], R10 ;  /* 0x0012700a01007387 */ /* 0x0001e80000100a00 */
[----:B0-----:R-:W4:Y:S04]  /*c3c80*/  LDL.LU.64 R10, [R1+0x5d20] ;  /* 0x005d2000010a7983 */ /* 0x001f280000300a00 */
[----:B------:R-:W3:Y:S04]  /*c3c90*/  LDL.LU R6, [R1+0x5d1c] ;  /* 0x005d1c0001067983 */ /* 0x000ee80000300800 */
[----:B------:R0:W-:Y:S04]  /*c3ca0*/  STL [R1+0x2ac], R5 ;  /* 0x0002ac0501007387 */ /* 0x0001e80000100800 */
[----:B0-----:R-:W2:Y:S01]  /*c3cb0*/  LDL.LU R5, [R1+0x5d18] ;  /* 0x005d180001057983 */ /* 0x001ea20000300800 */
[----:B------:R-:W-:-:S05]  /*c3cc0*/  F2FP.SATFINITE.E4M3.F32.PACK_AB_MERGE_C R9, R9, R8, RZ ;  /* 0x000000080909723e */ /* 0x000fca00048070ff */
[----:B------:R3:W-:Y:S01]  /*c3cd0*/  STL [R1+0x344], R9 ;  /* 0x0003440901007387 */ /* 0x0007e20000100800 */
[----:B--2---:R-:W-:-:S03]  /*c3ce0*/  IADD3 R8, P1, R17, R5, RZ ;  /* 0x0000000511087210 */ /* 0x004fc60007f3e0ff */
[----:B------:R0:W-:Y:S02]  /*c3cf0*/  STL.64 [R1+0x5d00], R4 ;  /* 0x005d000401007387 */ /* 0x0001e40000100a00 */
[----:B---3--:R-:W-:Y:S02]  /*c3d00*/  IMAD.X R9, R18, 0x1, R6, P1 ;  /* 0x0000000112097824 */ /* 0x008fe400008e0606 */
[----:B0-----:R-:W2:Y:S04]  /*c3d10*/  LDL.LU R4, [R1+0xc90] ;  /* 0x000c900001047983 */ /* 0x001ea80000300800 */
[----:B------:R-:W2:Y:S04]  /*c3d20*/  LDL.LU R5, [R1+0xc94] ;  /* 0x000c940001057983 */ /* 0x000ea80000300800 */
[----:B------:R0:W-:Y:S04]  /*c3d30*/  STL.64 [R1+0x1268], R8 ;  /* 0x0012680801007387 */ /* 0x0001e80000100a00 */
[----:B0-----:R-:W3:Y:S01]  /*c3d40*/  LDL.LU.64 R8, [R1+0x5d10] ;  /* 0x005d100001087983 */ /* 0x001ee20000300a00 */
[----:B------:R-:W-:-:S02]  /*c3d50*/  F2FP.SATFINITE.E4M3.F32.PACK_AB_MERGE_C R24, R24, R25, RZ ;  /* 0x000000191818723e */ /* 0x000fc400048070ff */
[----:B------:R-:W-:Y:S01]  /*c3d60*/  F2FP.SATFINITE.E4M3.F32.PACK_AB_MERGE_C R13, R13, R12, RZ ;  /* 0x0000000c0d0d723e */ /* 0x000fe200048070ff */
[----:B------:R-:W4:Y:S01]  /*c3d70*/  LDL.LU R25, [R1+0xc70] ;  /* 0x000c700001197983 */ /* 0x000f220000300800 */
[----:B------:R-:W-:-:S03]  /*c3d80*/  IADD3 R12, P1, R17, R7, RZ ;  /* 0x00000007110c7210 */ /* 0x000fc60007f3e0ff */
[----:B------:R0:W-:Y:S04]  /*c3d90*/  STL [R1+0x288], R24 ;  /* 0x0002881801007387 */ /* 0x0001e80000100800 */
[----:B0-----:R-:W4:Y:S04]  /*c3da0*/  LDL.LU R24, [R1+0xc74] ;  /* 0x000c740001187983 */ /* 0x001f280000300800 */
[----:B------:R3:W-:Y:S04]  /*c3db0*/  STL [R1+0x2a0], R13 ;  /* 0x0002a00d01007387 */ /* 0x0007e80000100800 */
[----:B------:R-:W-:Y:S01]  /*c3dc0*/  STL.64 [R1+0x5cf0], R6 ;  /* 0x005cf00601007387 */ /* 0x000fe20000100a00 */
[----:B---3--:R-:W-:-:S05]  /*c3dd0*/  IMAD.X R13, R18, 0x1, R8, P1 ;  /* 0x00000001120d7824 */ /* 0x008fca00008e0608 */
[----:B------:R0:W-:Y:S04]  /*c3de0*/  STL.64 [R1+0x1260], R12 ;  /* 0x0012600c01007387 */ /* 0x0001e80000100a00 */
[----:B0-----:R-:W3:Y:S01]  /*c3df0*/  LDL.LU.64 R12, [R1+0x5d08] ;  /* 0x005d0800010c7983 */ /* 0x001ee20000300a00 */
[----:B------:R-:W-:Y:S02]  /*c3e00*/  F2FP.SATFINITE.E4M3.F32.PACK_AB_MERGE_C R7, R28, R23, RZ ;  /* 0x000000171c07723e */ /* 0x000fe400048070ff */
[----:B------:R-:W-:Y:S01]  /*c3e10*/  F2FP.SATFINITE.E4M3.F32.PACK_AB_MERGE_C R6, R27, R29, RZ ;  /* 0x0000001d1b06723e */ /* 0x000fe200048070ff */
[----:B------:R-:W3:Y:S04]  /*c3e20*/  LDL.LU R23, [R1+0xc78] ;  /* 0x000c780001177983 */ /* 0x000ee80000300800 */
[----:B------:R-:W-:Y:S04]  /*c3e30*/  STL [R1+0x25c], R7 ;  /* 0x00025c0701007387 */ /* 0x000fe80000100800 */
[----:B------:R-:W3:Y:S04]  /*c3e40*/  LDL.LU R28, [R1+0xc7c] ;  /* 0x000c7c00011c7983 */ /* 0x000ee80000300800 */
[----:B------:R0:W-:Y:S01]  /*c3e50*/  STL [R1+0x274], R6 ;  /* 0x0002740601007387 */ /* 0x0001e20000100800 */
[----:B--2---:R-:W-:-:S02]  /*c3e60*/  F2FP.SATFINITE.E4M3.F32.PACK_AB_MERGE_C R5, R5, R4, RZ ;  /* 0x000000040505723e */ /* 0x004fc400048070ff */
[----:B0-----:R-:W-:Y:S01]  /*c3e70*/  IADD3 R6, P1, R17, R9, RZ ;  /* 0x0000000911067210 */ /* 0x001fe20007f3e0ff */
[----:B------:R-:W2:Y:S01]  /*c3e80*/  LDL.LU R29, [R1+0xc60] ;  /* 0x000c6000011d7983 */ /* 0x000ea20000300800 */
[----:B------:R-:W-:-:S03]  /*c3e90*/  F2FP.SATFINITE.E4M3.F32.PACK_AB_MERGE_C R4, R20, R22, RZ ;  /* 0x000000161404723e */ /* 0x000fc600048070ff */
[----:B----4-:R-:W-:Y:S01]  /*c3ea0*/  IMAD.X R7, R18, 0x1, R10, P1 ;  /* 0x0000000112077824 */ /* 0x010fe200008e060a */
[----:B------:R-:W2:Y:S04]  /*c3eb0*/  LDL.LU R27, [R1+0xc64] ;  /* 0x000c6400011b7983 */ /* 0x000ea80000300800 */
[----:B------:R-:W4:Y:S04]  /*c3ec0*/  LDL.LU R22, [R1+0xc68] ;  /* 0x000c680001167983 */ /* 0x000f280000300800 */
[----:B------:R-:W-:Y:S04]  /*c3ed0*/  STL.64 [R1+0x1258], R6 ;  /* 0x0012580601007387 */ /* 0x000fe80000100a00 */
[----:B------:R-:W-:Y:S04]  /*c3ee0*/  STL [R1+0x240], R5 ;  /* 0x0002400501007387 */ /* 0x000fe80000100800 */
[----:B------:R-:W4:Y:S04]  /*c3ef0*/  LDL.LU R20, [R1+0xc6c] ;  /* 0x000c6c0001147983 */ /* 0x000f280000300800 */
[----:B------:R0:W-:Y:S02]  /*c3f00*/  STL [R1+0x24c], R4 ;  /* 0x00024c0401007387 */ /* 0x0001e40000100800 */
[----:B0-----:R-:W-:-:S02]  /*c3f10*/  IADD3 R4, P1, R17, R11, RZ ;  /* 0x0000000b11047210 */ /* 0x001fc40007f3e0ff */
[----:B------:R-:W-:Y:S03]  /*c3f20*/  STL.64 [R1+0x5ce0], R10 ;  /* 0x005ce00a01007387 */ /* 0x000fe60000100a00 */
        /* <DEDUP_REMOVED lines=14> */
[----:B------:R-:W-:Y:S04]  /*c4010*/  STL.64 [R1+0x5cd8], R12 ;  /* 0x005cd80c01007387 */ /* 0x000fe80000100a00 */
[----:B------:R0:W-:Y:S04]  /*c4020*/  STL.64 [R1+0x1240], R4 ;  /* 0x0012400401007387 */ /* 0x0001e80000100a00 */
[----:B------:R-:W3:Y:S04]  /*c4030*/  LDL.LU R11, [R1+0xc30] ;  /* 0x000c3000010b7983 */ /* 0x000ee80000300800 */
[----:B------:R-:W3:Y:S01]  /*c4040*/  LDL.LU R19, [R1+0xc34] ;  /* 0x000c340001137983 */ /* 0x000ee20000300800 */
[----:B0-----:R-:W-:-:S05]  /*c4050*/  F2FP.SATFINITE.E4M3.F32.PACK_AB_MERGE_C R4, R24, R25, RZ ;  /* 0x000000191804723e */ /* 0x001fca00048070ff */
[----:B------:R0:W-:Y:S04]  /*c4060*/  STL [R1+0x208], R4 ;  /* 0x0002080401007387 */ /* 0x0001e80000100800 */
[----:B------:R-:W3:Y:S04]  /*c4070*/  LDL.LU R25, [R1+0xc38] ;  /* 0x000c380001197983 */ /* 0x000ee80000300800 */
[----:B------:R-:W3:Y:S01]  /*c4080*/  LDL.LU R24, [R1+0xc3c] ;  /* 0x000c3c0001187983 */ /* 0x000ee20000300800 */
[----:B0-----:R-:W-:-:S03]  /*c4090*/  IADD3 R4, P1, R17, R14, RZ ;  /* 0x0000000e11047210 */ /* 0x001fc60007f3e0ff */
[----:B------:R0:W-:Y:S04]  /*c40a0*/  STL.64 [R1+0x5ce8], R14 ;  /* 0x005ce80e01007387 */ /* 0x0001e80000100a00 */
[----:B0-----:R-:W3:Y:S01]  /*c40b0*/  LDL.LU R14, [R1+0xc54] ;  /* 0x000c5400010e7983 */ /* 0x001ee20000300800 */
[----:B------:R-:W-:-:S03]  /*c40c0*/  IMAD.X R5, R18, 0x1, R16, P1 ;  /* 0x0000000112057824 */ /* 0x000fc600008e0610 */
[----:B------:R-:W3:Y:S04]  /*c40d0*/  LDL.LU R15, [R1+0xc40] ;  /* 0x000c4000010f7983 */ /* 0x000ee80000300800 */
[----:B------:R0:W-:Y:S04]  /*c40e0*/  STL.64 [R1+0x1248], R4 ;  /* 0x0012480401007387 */ /* 0x0001e80000100a00 */
[----:B------:R-:W3:Y:S01]  /*c40f0*/  LDL.LU R12, [R1+0xc20] ;  /* 0x000c2000010c7983 */ /* 0x000ee20000300800 */
[----:B0-----:R-:W-:Y:S02]  /*c4100*/  F2FP.SATFINITE.E4M3.F32.PACK_AB_MERGE_C R5, R28, R23, RZ ;  /* 0x000000171c05723e */ /* 0x001fe400048070ff */
[----:B--2---:R-:W-:-:S03]  /*c4110*/  F2FP.SATFINITE.E4M3.F32.PACK_AB_MERGE_C R4, R27, R29, RZ ;  /* 0x0000001d1b04723e */ /* 0x004fc600048070ff */
[----:B------:R-:W-:Y:S01]  /*c4120*/  STL [R1+0x210], R5 ;  /* 0x0002100501007387 */ /* 0x000fe20000100800 */
[----:B------:R-:W-:Y:S01]  /*c4130*/  VIADD R17, R17, UR5 ;  /* 0x0000000511117c36 */ /* 0x000fe20008000000 */
[----:B------:R-:W-:Y:S02]  /*c4140*/  ULDC UR5, c[0x0][0x248] ;  /* 0x0000920000057ab9 */ /* 0x000fe40000000800 */
[----:B------:R-:W2:Y:S04]  /*c4150*/  LDL.LU R13, [R1+0xc24] ;  /* 0x000c2400010d7983 */ /* 0x000ea80000300800 */
[----:B------:R4:W-:Y:S04]  /*c4160*/  STL [R1+0x1d8], R4 ;  /* 0x0001d80401007387 */ /* 0x0009e80000100800 */
[----:B------:R-:W2:Y:S04]  /*c4170*/  LDL.LU R23, [R1+0xc28] ;  /* 0x000c280001177983 */ /* 0x000ea80000300800 */
[----:B------:R-:W2:Y:S01]  /*c4180*/  LDL.LU R28, [R1+0xc2c] ;  /* 0x000c2c00011c7983 */ /* 0x000ea20000300800 */
        /* <DEDUP_REMOVED lines=10> */
[----:B0-----:R-:W2:Y:S01]  /*c4230*/  LDL.LU.64 R4, [R1+0x5d00] ;  /* 0x005d000001047983 */ /* 0x001ea20000300a00 */
        /* <DEDUP_REMOVED lines=17> */
[----:B0-----:R-:W-:Y:S02]  /*c4350*/  F2FP.SATFINITE.E4M3.F32.PACK_AB_MERGE_C R10, R19, R11, RZ ;  /* 0x0000000b130a723e */ /* 0x001fe400048070ff */
[----:B-1----:R-:W-:Y:S01]  /*c4360*/  F2FP.SATFINITE.E4M3.F32.PACK_AB_MERGE_C R5, R24, R25, RZ ;  /* 0x000000191805723e */ /* 0x002fe200048070ff */
[----:B--2---:R-:W-:-:S05]  /*c4370*/  IMAD.X R15, R18, 0x1, R6, P1 ;  /* 0x00000001120f7824 */ /* 0x004fca00008e0606 */
[----:B------:R0:W-:Y:S04]  /*c4380*/  STL.64 [R1+0x1220], R14 ;  /* 0x0012200e01007387 */ /* 0x0001e80000100a00 */
[----:B0-----:R-:W2:Y:S04]  /*c4390*/  LDL.LU.64 R14, [R1+0x5ce8] ;  /* 0x005ce800010e7983 */ /* 0x001ea80000300a00 */
[----:B------:R-:W2:Y:S04]  /*c43a0*/  LDL.LU R4, [R1+0xbf8] ;  /* 0x000bf80001047983 */ /* 0x000ea80000300800 */
[----:B------:R0:W-:Y:S04]  /*c43b0*/  STL [R1+0xf8], R10 ;  /* 0x0000f80a01007387 */ /* 0x0001e80000100800 */
[----:B------:R-:W2:Y:S01]  /*c43c0*/  LDL.LU R19, [R1+0xbfc] ;  /* 0x000bfc0001137983 */ /* 0x000ea20000300800 */
[----:B0-----:R-:W-:-:S03]  /*c43d0*/  IADD3 R10, P1, R17, R7, RZ ;  /* 0x00000007110a7210 */ /* 0x001fc60007f3e0ff */
[----:B------:R-:W-:Y:S02]  /*c43e0*/  STL [R1+0x124], R5 ;  /* 0x0001240501007387 */ /* 0x000fe40000100800 */
[----:B------:R-:W-:Y:S02]  /*c43f0*/  IMAD.X R11, R18, 0x1, R8, P1 ;  /* 0x00000001120b7824 */ /* 0x000fe400008e0608 */
[----:B------:R-:W2:Y:S04]  /*c4400*/  LDL.LU R25, [R1+0xbe0] ;  /* 0x000be00001197983 */ /* 0x000ea80000300800 */
[----:B------:R-:W2:Y:S04]  /*c4410*/  LDL.LU R24, [R1+0xbe4] ;  /* 0x000be40001187983 */ /* 0x000ea80000300800 */
[----:B------:R0:W-:Y:S04]  /*c4420*/  STL.64 [R1+0x1228], R10 ;  /* 0x0012280a01007387 */ /* 0x0001e80000100a00 */
[----:B0-----:R-:W3:Y:S01]  /*c4430*/  LDL.LU.64 R10, [R1+0x5ce0] ;  /* 0x005ce000010a7983 */ /* 0x001ee20000300a00 */
[----:B------:R-:W-:-:S02]  /*c4440*/  F2FP.SATFINITE.E4M3.F32.PACK_AB_MERGE_C R13, R13, R12, RZ ;  /* 0x0000000c0d0d723e */ /* 0x000fc400048070ff */
[----:B------:R-:W-:Y:S02]  /*c4450*/  IADD3 R12, P1, R17, R9, RZ ;  /* 0x00000009110c7210 */ /* 0x000fe40007f3e0ff */
[----:B------:R-:W-:Y:S01]  /*c4460*/  F2FP.SATFINITE.E4M3.F32.PACK_AB_MERGE_C R5, R28, R23, RZ ;  /* 0x000000171c05723e */ /* 0x000fe200048070ff */
[----:B------:R-:W-:Y:S04]  /*c4470*/  STL [R1+0xcc], R13 ;  /* 0x0000cc0d01007387 */ /* 0x000fe80000100800 */
[----:B------:R0:W-:Y:S01]  /*c4480*/  STL.64 [R1+0x5cc0], R8 ;  /* 0x005cc00801007387 */ /* 0x0001e20000100a00 */
[----:B----4-:R-:W-:-:S03]  /*c4490*/  F2FP.SATFINITE.E4M3.F32.PACK_AB_MERGE_C R23, R27, R29, RZ ;  /* 0x0000001d1b17723e */ /* 0x010fc600048070ff */
[----:B------:R-:W-:Y:S01]  /*c44a0*/  STL [R1+0xd4], R5 ;  /* 0x0000d40501007387 */ /* 0x000fe20000100800 */
[----:B------:R-:W-:-:S03]  /*c44b0*/  F2FP.SATFINITE.E4M3.F32.PACK_AB_MERGE_C R20, R20, R22, RZ ;  /* 0x000000161414723e */ /* 0x000fc600048070ff */
[----:B0-----:R-:W4:Y:S04]  /*c44c0*/  LDL.LU R8, [R1+0xc00] ;  /* 0x000c000001087983 */ /* 0x001f280000300800 */
[----:B------:R-:W4:Y:S01]  /*c44d0*/  LDL.LU R9, [R1+0xc04] ;  /* 0x000c040001097983 */ /* 0x000f220000300800 */
[----:B---3--:R-:W-:-:S05]  /*c44e0*/  IMAD.X R13, R18, 0x1, R10, P1 ;  /* 0x00000001120d7824 */ /* 0x008fca00008e060a */
[----:B------:R0:W-:Y:S01]  /*c44f0*/  STL.64 [R1+0x1218], R12 ;  /* 0x0012180c01007387 */ /* 0x0001e20000100a00 */
[----:B------:R-:W-:-:S03]  /*c4500*/  IADD3 R22, P1, R17, R11, RZ ;  /* 0x0000000b11167210 */ /* 0x000fc60007f3e0ff */
[----:B0-----:R-:W3:Y:S04]  /*c4510*/  LDL.LU.64 R12, [R1+0x5cd8] ;  /* 0x005cd800010c7983 */ /* 0x001ee80000300a00 */
[----:B------:R-:W2:Y:S04]  /*c4520*/  LDL.LU R5, [R1+0xbe8] ;  /* 0x000be80001057983 */ /* 0x000ea80000300800 */
[----:B------:R-:W-:Y:S04]  /*c4530*/  STL [R1+0x9c], R23 ;  /* 0x00009c1701007387 */ /* 0x000fe80000100800 */
[----:B------:R-:W2:Y:S04]  /*c4540*/  LDL.LU R28, [R1+0xbec] ;  /* 0x000bec00011c7983 */ /* 0x000ea80000300800 */
[----:B------:R-:W-:Y:S04]  /*c4550*/  STL [R1+0x98], R20 ;  /* 0x0000981401007387 */ /* 0x000fe80000100800 */
[----:B------:R-:W2:Y:S04]  /*c4560*/  LDL.LU R29, [R1+0xbd0] ;  /* 0x000bd000011d7983 */ /* 0x000ea80000300800 */
[----:B------:R-:W2:Y:S04]  /*c4570*/  LDL.LU R27, [R1+0xbd4] ;  /* 0x000bd400011b7983 */ /* 0x000ea80000300800 */
[----:B------:R0:W-:Y:S04]  /*c4580*/  STL.64 [R1+0x5cb8], R10 ;  /* 0x005cb80a01007387 */ /* 0x0001e80000100a00 */
[----:B0-----:R-:W2:Y:S04]  /*c4590*/  LDL.LU R10, [R1+0xbf0] ;  /* 0x000bf000010a7983 */ /* 0x001ea80000300800 */
[----:B------:R-:W2:Y:S01]  /*c45a0*/  LDL.LU R11, [R1+0xbf4] ;  /* 0x000bf400010b7983 */ /* 0x000ea20000300800 */
[----:B----4-:R-:W-:-:S02]  /*c45b0*/  F2FP.SATFINITE.E4M3.F32.PACK_AB_MERGE_C R9, R9, R8, RZ ;  /* 0x000000080909723e */ /* 0x010fc400048070ff */
[----:B------:R-:W-:Y:S01]  /*c45c0*/  F2FP.SATFINITE.E4M3.F32.PACK_AB_MERGE_C R21, R26, R21, RZ ;  /* 0x000000151a15723e */ /* 0x000fe200048070ff */
[----:B---3--:R-:W-:Y:S01]  /*c45d0*/  IMAD.X R23, R18, 0x1, R12, P1 ;  /* 0x0000000112177824 */ /* 0x008fe200008e060c */
[----:B------:R-:W-:-:S04]  /*c45e0*/  IADD3 R8, P1, R17, R13, RZ ;  /* 0x0000000d11087210 */ /* 0x000fc80007f3e0ff */
[----:B------:R0:W-:Y:S04]  /*c45f0*/  STL.64 [R1+0x1210], R22 ;  /* 0x0012101601007387 */ /* 0x0001e80000100a00 */
[----:B0-----:R-:W3:Y:S04]  /*c4600*/  LDL.LU R23, [R1+0x5cd0] ;  /* 0x005cd00001177983 */ /* 0x001ee80000300800 */
[----:B------:R-:W4:Y:S04]  /*c4610*/  LDL.LU R22, [R1+0xbd8] ;  /* 0x000bd80001167983 */ /* 0x000f280000300800 */
[----:B------:R-:W4:Y:S04]  /*c4620*/  LDL.LU R20, [R1+0xbdc] ;  /* 0x000bdc0001147983 */ /* 0x000f280000300800 */
[----:B------:R2:W-:Y:S04]  /*c4630*/  STL [R1+0x78], R9 ;  /* 0x0000780901007387 */ /* 0x0005e80000100800 */
[----:B------:R0:W-:Y:S01]  /*c4640*/  STL.64 [R1+0x5cb0], R12 ;  /* 0x005cb00c01007387 */ /* 0x0001e20000100a00 */
[----:B--2---:R-:W-:-:S03]  /*c4650*/  IMAD.X R9, R18, 0x1, R15, P1 ;  /* 0x0000000112097824 */ /* 0x004fc600008e060f */
[----:B------:R-:W-:Y:S01]  /*c4660*/  STL [R1+0x84], R21 ;  /* 0x0000841501007387 */ /* 0x000fe20000100800 */
[----:B0-----:R-:W-:Y:S02]  /*c4670*/  F2FP.SATFINITE.E4M3.F32.PACK_AB_MERGE_C R12, R11, R10, RZ ;  /* 0x0000000a0b0c723e */ /* 0x001fe400048070ff */
[C---:B------:R-:W-:Y:S01]  /*c4680*/  IADD3 R10, P1, R17.reuse, R14, RZ ;  /* 0x0000000e110a7210 */ /* 0x040fe20007f3e0ff */
[----:B------:R0:W-:Y:S04]  /*c4690*/  STL.64 [R1+0x1200], R8 ;  /* 0x0012000801007387 */ /* 0x0001e80000100a00 */
[----:B------:R-:W-:Y:S01]  /*c46a0*/  IMAD.X R11, R18, 0x1, R16, P1 ;  /* 0x00000001120b7824 */ /* 0x000fe200008e0610 */
[----:B0-----:R-:W2:Y:S04]  /*c46b0*/  LDL.LU R8, [R1+0xbc0] ;  /* 0x000bc00001087983 */ /* 0x001ea80000300800 */
[----:B------:R-:W2:Y:S04]  /*c46c0*/  LDL.LU R9, [R1+0xbc4] ;  /* 0x000bc40001097983 */ /* 0x000ea80000300800 */
[----:B------:R-:W3:Y:S04]  /*c46d0*/  LDL.LU R21, [R1+0xbc8] ;  /* 0x000bc80001157983 */ /* 0x000ee80000300800 */
[----:B------:R-:W3:Y:S04]  /*c46e0*/  LDL.LU R26, [R1+0xbcc] ;  /* 0x000bcc00011a7983 */ /* 0x000ee80000300800 */
[----:B------:R0:W-:Y:S04]  /*c46f0*/  STL [R1+0x68], R12 ;  /* 0x0000680c01007387 */ /* 0x0001e80000100800 */
[----:B------:R1:W-:Y:S01]  /*c4700*/  STL.64 [R1+0x1208], R10 ;  /* 0x0012080a01007387 */ /* 0x0003e20000100a00 */
[----:B------:R-:W-:Y:S01]  /*c4710*/  VIADD R17, R17, UR5 ;  /* 0x0000000511117c36 */ /* 0x000fe20008000000 */
[----:B------:R-:W-:Y:S01]  /*c4720*/  F2FP.SATFINITE.E4M3.F32.PACK_AB_MERGE_C R28, R28, R5, RZ ;  /* 0x000000051c1c723e */ /* 0x000fe200048070ff */
[----:B------:R-:W-:Y:S01]  /*c4730*/  ULDC UR5, c[0x0][0x248] ;  /* 0x0000920000057ab9 */ /* 0x000fe20000000800 */
[----:B0-----:R-:W2:Y:S01]  /*c4740*/  LDL.LU R12, [R1+0xbb4] ;  /* 0x000bb400010c7983 */ /* 0x001ea20000300800 */
[----:B-1----:R-:W-:-:S02]  /*c4750*/  F2FP.SATFINITE.E4M3.F32.PACK_AB_MERGE_C R10, R19, R4, RZ ;  /* 0x00000004130a723e */ /* 0x002fc400048070ff */
[----:B------:R-:W-:-:S03]  /*c4760*/  F2FP.SATFINITE.E4M3.F32.PACK_AB_MERGE_C R4, R24, R25, RZ ;  /* 0x000000191804723e */ /* 0x000fc600048070ff */
[----:B------:R0:W-:Y:S01]  /*c4770*/  STL [R1+0x6c], R10 ;  /* 0x00006c0a01007387 */ /* 0x0001e20000100800 */
[----:B------:R-:W-:-:S03]  /*c4780*/  SHF.R.S32.HI R18, RZ, 0x1f, R17 ;  /* 0x0000001fff127819 */ /* 0x000fc60000011411 */
[----:B0-----:R-:W2:Y:S04]  /*c4790*/  LDL.LU R10, [R1+0xbb8] ;  /* 0x000bb800010a7983 */ /* 0x001ea80000300800 */
        /* <DEDUP_REMOVED lines=10> */
[----:B------:R-:W-:-:S05]  /*c4840*/  F2FP.SATFINITE.E4M3.F32.PACK_AB_MERGE_C R27, R27, R29, RZ ;  /* 0x0000001d1b1b723e */ /* 0x000fca00048070ff */
[----:B------:R0:W-:Y:S04]  /*c4850*/  STL [R1+0x5a88], R27 ;  /* 0x005a881b01007387 */ /* 0x0001e80000100800 */
[----:B0-----:R-:W2:Y:S01]  /*c4860*/  LDL.LU R27, [R1+0xbb0] ;  /* 0x000bb000011b7983 */ /* 0x001ea20000300800 */
[----:B----4-:R-:W-:-:S03]  /*c4870*/  F2FP.SATFINITE.E4M3.F32.PACK_AB_MERGE_C R29, R20, R22, RZ ;  /* 0x00000016141d723e */ /* 0x010fc600048070ff */
[----:B------:R-:W4:Y:S04]  /*c4880*/  LDL.LU R22, [R1+0xb98] ;  /* 0x000b980001167983 */ /* 0x000f280000300800 */
[----:B------:R-:W4:Y:S04]  /*c4890*/  LDL.LU R20, [R1+0xb9c] ;  /* 0x000b9c0001147983 */ /* 0x000f280000300800 */
[----:B------:R0:W-:Y:S02]  /*c48a0*/  STL.64 [R1+0x5a50], R28 ;  /* 0x005a501c01007387 */ /* 0x0001e40000100a00 */
[----:B0-----:R-:W-:-:S02]  /*c48b0*/  IADD3 R28, P1, R17, R3, RZ ;  /* 0x00000003111c7210 */ /* 0x001fc40007f3e0ff */
[----:B------:R-:W-:Y:S01]  /*c48c0*/  STL [R1+0x5ca8], R3 ;  /* 0x005ca80301007387 */ /* 0x000fe20000100800 */
[----:B---3--:R-:W-:Y:S02]  /*c48d0*/  F2FP.SATFINITE.E4M3.F32.PACK_AB_MERGE_C R26, R26, R21, RZ ;  /* 0x000000151a1a723e */ /* 0x008fe400048070ff */
[----:B--2---:R-:W-:-:S05]  /*c48e0*/  IMAD.X R29, R18, 0x1, R4, P1 ;  /* 0x00000001121d7824 */ /* 0x004fca00008e0604 */
[----:B------:R0:W-:Y:S02]  /*c48f0*/  STL.64 [R1+0x11f0], R28 ;  /* 0x0011f01c01007387 */ /* 0x0001e40000100a00 */
[----:B0-----:R-:W-:Y:S02]  /*c4900*/  F2FP.SATFINITE.E4M3.F32.PACK_AB_MERGE_C R28, R9, R8, RZ ;  /* 0x00000008091c723e */ /* 0x001fe400048070ff */
[----:B------:R-:W-:-:S03]  /*c4910*/  IADD3 R8, P1, R17, R5, RZ ;  /* 0x0000000511087210 */ /* 0x000fc60007f3e0ff */
[----:B------:R0:W-:Y:S02]  /*c4920*/  STL [R1+0x5a8c], R28 ;  /* 0x005a8c1c01007387 */ /* 0x0001e40000100800 */
[----:B------:R-:W-:Y:S02]  /*c4930*/  IMAD.X R9, R18, 0x1, R6, P1 ;  /* 0x0000000112097824 */ /* 0x000fe400008e0606 */
[----:B0-----:R-:W2:Y:S04]  /*c4940*/  LDL.LU R28, [R1+0xb80] ;  /* 0x000b8000011c7983 */ /* 0x001ea80000300800 */
[----:B------:R-:W2:Y:S04]  /*c4950*/  LDL.LU R3, [R1+0xb84] ;  /* 0x000b840001037983 */ /* 0x000ea80000300800 */
[----:B------:R-:W3:Y:S04]  /*c4960*/  LDL.LU R29, [R1+0xb88] ;  /* 0x000b8800011d7983 */ /* 0x000ee80000300800 */
[----:B------:R-:W3:Y:S04]  /*c4970*/  LDL.LU R21, [R1+0xb8c] ;  /* 0x000b8c0001157983 */ /* 0x000ee80000300800 */
[----:B------:R-:W-:Y:S04]  /*c4980*/  STL [R1+0x5a90], R26 ;  /* 0x005a901a01007387 */ /* 0x000fe80000100800 */
[----:B------:R0:W-:Y:S04]  /*c4990*/  STL.64 [R1+0x11e8], R8 ;  /* 0x0011e80801007387 */ /* 0x0001e80000100a00 */
[----:B0-----:R-:W4:Y:S01]  /*c49a0*/  LDL.LU.64 R8, [R1+0x5cc0] ;  /* 0x005cc00001087983 */ /* 0x001f220000300a00 */
[----:B------:R-:W-:-:S02]  /*c49b0*/  F2FP.SATFINITE.E4M3.F32.PACK_AB_MERGE_C R12, R12, R27, RZ ;  /* 0x0000001b0c0c723e */ /* 0x000fc400048070ff */
[----:B------:R-:W-:Y:S02]  /*c49c0*/  F2FP.SATFINITE.E4M3.F32.PACK_AB_MERGE_C R27, R11, R10, RZ ;  /* 0x0000000a0b1b723e */ /* 0x000fe400048070ff */
[----:B------:R-:W-:-:S03]  /*c49d0*/  IADD3 R10, P1, R17, R7, RZ ;  /* 0x00000007110a7210 */ /* 0x000fc60007f3e0ff */
[----:B------:R0:W-:Y:S04]  /*c49e0*/  STL [R1+0x5ae4], R27 ;  /* 0x005ae41b01007387 */ /* 0x0001e80000100800 */
[----:B------:R-:W-:Y:S04]  /*c49f0*/  STL [R1+0x28], R12 ;  /* 0x0000280c01007387 */ /* 0x000fe80000100800 */
[----:B0-----:R-:W2:Y:S01]  /*c4a00*/  LDL.LU R27, [R1+0xb74] ;  /* 0x000b7400011b7983 */ /* 0x001ea20000300800 */
[----:B------:R-:W-:Y:S02]  /*c4a10*/  F2FP.SATFINITE.E4M3.F32.PACK_AB_MERGE_C R24, R24, R13, RZ ;  /* 0x0000000d1818723e */ /* 0x000fe400048070ff */
[----:B------:R-:W-:Y:S01]  /*c4a20*/  F2FP.SATFINITE.E4M3.F32.PACK_AB_MERGE_C R25, R25, R19, RZ ;  /* 0x000000131919723e */ /* 0x000fe200048070ff */
[----:B----4-:R-:W-:-:S05]  /*c4a30*/  IMAD.X R11, R18, 0x1, R8, P1 ;  /* 0x00000001120b7824 */ /* 0x010fca00008e0608 */
[----:B------:R0:W-:Y:S04]  /*c4a40*/  STL.64 [R1+0x11e0], R10 ;  /* 0x0011e00a01007387 */ /* 0x0001e80000100a00 */
[----:B0-----:R-:W4:Y:S04]  /*c4a50*/  LDL.LU.64 R10, [R1+0x5cb8] ;  /* 0x005cb800010a7983 */ /* 0x001f280000300a00 */
[----:B------:R-:W2:Y:S04]  /*c4a60*/  LDL.LU R26, [R1+0xb78] ;  /* 0x000b7800011a7983 */ /* 0x000ea80000300800 */
[----:B------:R-:W2:Y:S04]  /*c4a70*/  LDL.LU R19, [R1+0xb7c] ;  /* 0x000b7c0001137983 */ /* 0x000ea80000300800 */
[----:B------:R0:W-:Y:S04]  /*c4a80*/  STL.64 [R1+0x5ac8], R24 ;  /* 0x005ac81801007387 */ /* 0x0001e80000100a00 */
[----:B0-----:R-:W3:Y:S04]  /*c4a90*/  LDL.LU R24, [R1+0xb90] ;  /* 0x000b900001187983 */ /* 0x001ee80000300800 */
[----:B------:R-:W3:Y:S01]  /*c4aa0*/  LDL.LU R25, [R1+0xb94] ;  /* 0x000b940001197983 */ /* 0x000ee20000300800 */
[----:B------:R-:W-:-:S03]  /*c4ab0*/  IADD3 R12, P1, R17, R9, RZ ;  /* 0x00000009110c7210 */ /* 0x000fc60007f3e0ff */
[----:B------:R-:W-:Y:S02]  /*c4ac0*/  STL [R1+0x5c90], R9 ;  /* 0x005c900901007387 */ /* 0x000fe40000100800 */
[----:B----4-:R-:W-:-:S05]  /*c4ad0*/  IMAD.X R13, R18, 0x1, R10, P1 ;  /* 0x00000001120d7824 */ /* 0x010fca00008e060a */
[----:B------:R0:W-:Y:S04]  /*c4ae0*/  STL.64 [R1+0x11d8], R12 ;  /* 0x0011d80c01007387 */ /* 0x0001e80000100a00 */
[----:B0-----:R-:W4:Y:S04]  /*c4af0*/  LDL.LU.64 R12, [R1+0x5cb0] ;  /* 0x005cb000010c7983 */ /* 0x001f280000300a00 */
[----:B------:R-:W-:Y:S01]  /*c4b00*/  STL [R1+0x5c94], R10 ;  /* 0x005c940a01007387 */ /* 0x000fe20000100800 */
[----:B---3--:R-:W-:-:S05]  /*c4b10*/  F2FP.SATFINITE.E4M3.F32.PACK_AB_MERGE_C R24, R25, R24, RZ ;  /* 0x000000181918723e */ /* 0x008fca00048070ff */
[----:B------:R0:W-:Y:S04]  /*c4b20*/  STL [R1+0x5b38], R24 ;  /* 0x005b381801007387 */ /* 0x0001e80000100800 */
[----:B0-----:R-:W3:Y:S01]  /*c4b30*/  LDL.LU R24, [R1+0xb70] ;  /* 0x000b700001187983 */ /* 0x001ee20000300800 */
[----:B------:R-:W-:-:S03]  /*c4b40*/  F2FP.SATFINITE.E4M3.F32.PACK_AB_MERGE_C R22, R20, R22, RZ ;  /* 0x000000161416723e */ /* 0x000fc600048070ff */
[----:B------:R-:W3:Y:S04]  /*c4b50*/  LDL.LU R10, [R1+0x8c0] ;  /* 0x0008c000010a7983 */ /* 0x000ee80000300800 */
[----:B------:R-:W3:Y:S04]  /*c4b60*/  LDL.LU R20, [R1+0x8c4] ;  /* 0x0008c40001147983 */ /* 0x000ee80000300800 */
[----:B------:R-:W3:Y:S04]  /*c4b70*/  LDL.LU R9, [R1+0x8c8] ;  /* 0x0008c80001097983 */ /* 0x000ee80000300800 */
[----:B------:R-:W3:Y:S04]  /*c4b80*/  LDL.LU R25, [R1+0x8cc] ;  /* 0x0008cc0001197983 */ /* 0x000ee80000300800 */
[----:B------:R0:W-:Y:S02]  /*c4b90*/  STL.64 [R1+0x5ae8], R22 ;  /* 0x005ae81601007387 */ /* 0x0001e40000100a00 */
[----:B0-----:R-:W-:-:S02]  /*c4ba0*/  IADD3 R22, P1, R17, R11, RZ ;  /* 0x0000000b11167210 */ /* 0x001fc40007f3e0ff */
[----:B------:R-:W-:-:S03]  /*c4bb0*/  F2FP.SATFINITE.E4M3.F32.PACK_AB_MERGE_C R21, R21, R29, RZ ;  /* 0x0000001d1515723e */ /* 0x000fc600048070ff */
[----:B----4-:R-:W-:-:S05]  /*c4bc0*/  IMAD.X R23, R18, 0x1, R12, P1 ;  /* 0x0000000112177824 */ /* 0x010fca00008e060c */
[----:B------:R2:W-:Y:S04]  /*c4bd0*/  STL.64 [R1+0x11d0], R22 ;  /* 0x0011d01601007387 */ /* 0x0005e80000100a00 */
[----:B------:R-:W-:Y:S01]  /*c4be0*/  STL [R1+0x5b48], R21 ;  /* 0x005b481501007387 */ /* 0x000fe20000100800 */
[----:B--2---:R-:W-:Y:S02]  /*c4bf0*/  F2FP.SATFINITE.E4M3.F32.PACK_AB_MERGE_C R22, R3, R28, RZ ;  /* 0x0000001c0316723e */ /* 0x004fe400048070ff */
[----:B------:R-:W-:Y:S01]  /*c4c00*/  IADD3 R28, P1, R17, R13, RZ ;  /* 0x0000000d111c7210 */ /* 0x000fe20007f3e0ff */
[----:B------:R0:W-:Y:S04]  /*c4c10*/  STL.64 [R1+0x5c98], R12 ;  /* 0x005c980c01007387 */ /* 0x0001e80000100a00 */
[----:B------:R-:W-:Y:S01]  /*c4c20*/  IMAD.X R29, R18, 0x1, R15, P1 ;  /* 0x00000001121d7824 */ /* 0x000fe200008e060f */
[----:B------:R-:W2:Y:S01]  /*c4c30*/  LDL.LU R3, [R1+0xb60] ;  /* 0x000b600001037983 */ /* 0x000ea20000300800 */
[----:B---3--:R-:W-:-:S03]  /*c4c40*/  F2FP.SATFINITE.E4M3.F32.PACK_AB_MERGE_C R23, R27, R24, RZ ;  /* 0x000000181b17723e */ /* 0x008fc600048070ff */
[----:B------:R1:W-:Y:S01]  /*c4c50*/  STL.64 [R1+0x11c0], R28 ;  /* 0x0011c01c01007387 */ /* 0x0003e20000100a00 */
[----:B0-----:R-:W-:-:S05]  /*c4c60*/  IADD3 R12, P1, R17, R14, RZ ;  /* 0x0000000e110c7210 */ /* 0x001fca0007f3e0ff */
[----:B------:R-:W-:Y:S01]  /*c4c70*/  IMAD.X R13, R18, 0x1, R16, P1 ;  /* 0x00000001120d7824 */ /* 0x000fe200008e0610 */
[----:B-1----:R-:W3:Y:S04]  /*c4c80*/  LDL.LU R28, [R1+0xb68] ;  /* 0x000b6800011c7983 */ /* 0x002ee80000300800 */
[----:B------:R-:W3:Y:S04]  /*c4c90*/  LDL.LU R29, [R1+0xb6c] ;  /* 0x000b6c00011d7983 */ /* 0x000ee80000300800 */
[----:B------:R0:W-:Y:S04]  /*c4ca0*/  STL.64 [R1+0x5b30], R22 ;  /* 0x005b301601007387 */ /* 0x0001e80000100a00 */
[----:B------:R-:W-:Y:S04]  /*c4cb0*/  STL.64 [R1+0x5c88], R14 ;  /* 0x005c880e01007387 */ /* 0x000fe80000100a00 */
[----:B0-----:R-:W4:Y:S04]  /*c4cc0*/  LDL.LU R22, [R1+0xb58] ;  /* 0x000b580001167983 */ /* 0x001f280000300800 */
[----:B------:R-:W4:Y:S04]  /*c4cd0*/  LDL.LU R23, [R1+0xb5c] ;  /* 0x000b5c0001177983 */ /* 0x000f280000300800 */
[----:B------:R0:W-:Y:S04]  /*c4ce0*/  STL.64 [R1+0x11c8], R12 ;  /* 0x0011c80c01007387 */ /* 0x0001e80000100a00 */
[----:B0-----:R-:W2:Y:S04]  /*c4cf0*/  LDL.LU R12, [R1+0xb40] ;  /* 0x000b4000010c7983 */ /* 0x001ea80000300800 */
[----:B------:R-:W2:Y:S01]  /*c4d00*/  LDL.LU R13, [R1+0xb44] ;  /* 0x000b4400010d7983 */ /* 0x000ea20000300800 */
[----:B------:R-:W-:-:S02]  /*c4d10*/  F2FP.SATFINITE.E4M3.F32.PACK_AB_MERGE_C R26, R19, R26, RZ ;  /* 0x0000001a131a723e */ /* 0x000fc400048070ff */
[----:B------:R-:W-:Y:S02]  /*c4d20*/  F2FP.SATFINITE.E4M3.F32.PACK_AB_MERGE_C R20, R20, R10, RZ ;  /* 0x0000000a1414723e */ /* 0x000fe400048070ff */
[----:B------:R-:W-:Y:S01]  /*c4d30*/  F2FP.SATFINITE.E4M3.F32.PACK_AB_MERGE_C R21, R25, R9, RZ ;  /* 0x000000091915723e */ /* 0x000fe200048070ff */
[----:B------:R-:W-:Y:S01]  /*c4d40*/  VIADD R17, R17, UR5 ;  /* 0x0000000511117c36 */ /* 0x000fe20008000000 */
[----:B------:R-:W-:Y:S01]  /*c4d50*/  ULDC UR5, c[0x0][0x248] ;  /* 0x0000920000057ab9 */ /* 0x000fe20000000800 */
[----:B--2---:R0:W-:Y:S04]  /*c4d60*/  STL.64 [R1+0x5ca0], R12 ;  /* 0x005ca00c01007387 */ /* 0x0041e80000100a00 */
[----:B0-----:R-:W2:Y:S04]  /*c4d70*/  LDL.LU R12, [R1+0xb50] ;  /* 0x000b5000010c7983 */ /* 0x001ea80000300800 */
[----:B------:R-:W2:Y:S04]  /*c4d80*/  LDL.LU R13, [R1+0xb54] ;  /* 0x000b5400010d7983 */ /* 0x000ea80000300800 */
[----:B------:R-:W4:Y:S04]  /*c4d90*/  LDL.LU R27, [R1+0xb48] ;  /* 0x000b4800011b7983 */ /* 0x000f280000300800 */
[----:B------:R-:W4:Y:S04]  /*c4da0*/  LDL.LU R19, [R1+0xb4c] ;  /* 0x000b4c0001137983 */ /* 0x000f280000300800 */
[----:B------:R-:W-:Y:S04]  /*c4db0*/  STL [R1+0x5b88], R26 ;  /* 0x005b881a01007387 */ /* 0x000fe80000100800 */
[----:B------:R-:W4:Y:S04]  /*c4dc0*/  LDL.LU R10, [R1+0xb30] ;  /* 0x000b3000010a7983 */ /* 0x000f280000300800 */
[----:B------:R-:W4:Y:S04]  /*c4dd0*/  LDL.LU R9, [R1+0xb34] ;  /* 0x000b340001097983 */ /* 0x000f280000300800 */
[----:B------:R-:W4:Y:S04]  /*c4de0*/  LDL.LU R14, [R1+0xb38] ;  /* 0x000b3800010e7983 */ /* 0x000f280000300800 */
[----:B------:R-:W4:Y:S04]  /*c4df0*/  LDL.LU R15, [R1+0xb3c] ;  /* 0x000b3c00010f7983 */ /* 0x000f280000300800 */
[----:B------:R0:W-:Y:S04]  /*c4e00*/  STL.64 [R1+0x5b58], R20 ;  /* 0x005b581401007387 */ /* 0x0001e80000100a00 */
[----:B0-----:R-:W3:Y:S01]  /*c4e10*/  LDL.LU R20, [R1+0xb64] ;  /* 0x000b640001147983 */ /* 0x001ee20000300800 */
[----:B------:R-:W-:-:S02]  /*c4e20*/  SHF.R.S32.HI R18, RZ, 0x1f, R17 ;  /* 0x0000001fff127819 */ /* 0x000fc40000011411 */
[----:B------:R-:W-:Y:S01]  /*c4e30*/  IADD3 R24, P1, R17, R0, RZ ;  /* 0x0000000011187210 */ /* 0x000fe20007f3e0ff */
[----:B------:R-:W4:Y:S04]  /*c4e40*/  LDL.LU R21, [R1+0xb20] ;  /* 0x000b200001157983 */ /* 0x000f280000300800 */
[----:B------:R-:W-:Y:S01]  /*c4e50*/  IMAD.X R25, R18, 0x1, R2, P1 ;  /* 0x0000000112197824 */ /* 0x000fe200008e0602 */
[----:B------:R-:W4:Y:S04]  /*c4e60*/  LDL.LU R26, [R1+0xb24] ;  /* 0x000b2400011a7983 */ /* 0x000f280000300800 */
[----:B------:R0:W-:Y:S04]  /*c4e70*/  STL.64 [R1+0x11b8], R24 ;  /* 0x0011b81801007387 */ /* 0x0001e80000100a00 */
[----:B0-----:R-:W4:Y:S04]  /*c4e80*/  LDL.LU R24, [R1+0xb28] ;  /* 0x000b280001187983 */ /* 0x001f280000300800 */
[----:B------:R-:W4:Y:S01]  /*c4e90*/  LDL.LU R25, [R1+0xb2c] ;  /* 0x000b2c0001197983 */ /* 0x000f220000300800 */
[----:B---3--:R-:W-:-:S03]  /*c4ea0*/  F2FP.SATFINITE.E4M3.F32.PACK_AB_MERGE_C R20, R20, R3, RZ ;  /* 0x000000031414723e */ /* 0x008fc600048070ff */
[----:B------:R-:W3:Y:S04]  /*c4eb0*/  LDL.LU R3, [R1+0x5ca8] ;  /* 0x005ca80001037983 */ /* 0x000ee80000300800 */
[----:B------:R0:W-:Y:S02]  /*c4ec0*/  STL [R1+0x1f68], R20 ;  /* 0x001f681401007387 */ /* 0x0001e40000100800 */
[----:B0-----:R-:W-:Y:S02]  /*c4ed0*/  F2FP.SATFINITE.E4M3.F32.PACK_AB_MERGE_C R20, R29, R28, RZ ;  /* 0x0000001c1d14723e */ /* 0x001fe400048070ff */
[----:B--2---:R-:W-:-:S03]  /*c4ee0*/  F2FP.SATFINITE.E4M3.F32.PACK_AB_MERGE_C R13, R13, R12, RZ ;  /* 0x0000000c0d0d723e */ /* 0x004fc600048070ff */
[----:B------:R-:W-:Y:S01]  /*c4ef0*/  STL [R1+0x1f5c], R20 ;  /* 0x001f5c1401007387 */ /* 0x000fe20000100800 */
[----:B----4-:R-:W-:Y:S02]  /*c4f00*/  F2FP.SATFINITE.E4M3.F32.PACK_AB_MERGE_C R12, R23, R22, RZ ;  /* 0x00000016170c723e */ /* 0x010fe400048070ff */
[----:B---3--:R-:W-:-:S05]  /*c4f10*/  IADD3 R28, P1, R17, R3, RZ ;  /* 0x00000003111c7210 */ /* 0x008fca0007f3e0ff */
[----:B------:R-:W-:-:S05]  /*c4f20*/  IMAD.X R29, R18, 0x1, R4, P1 ;  /* 0x00000001121d7824 */ /* 0x000fca00008e0604 */
[----:B------:R0:W-:Y:S04]  /*c4f30*/  STL.64 [R1+0x11b0], R28 ;  /* 0x0011b01c01007387 */ /* 0x0001e80000100a00 */
[----:B0-----:R-:W2:Y:S04]  /*c4f40*/  LDL.LU R28, [R1+0xb10] ;  /* 0x000b1000011c7983 */ /* 0x001ea80000300800 */
[----:B------:R-:W2:Y:S04]  /*c4f50*/  LDL.LU R29, [R1+0xb14] ;  /* 0x000b1400011d7983 */ /* 0x000ea80000300800 */
[----:B------:R-:W3:Y:S04]  /*c4f60*/  LDL.LU R22, [R1+0xb00] ;  /* 0x000b000001167983 */ /* 0x000ee80000300800 */
[----:B------:R-:W-:Y:S04]  /*c4f70*/  STL [R1+0x1fa8], R13 ;  /* 0x001fa80d01007387 */ /* 0x000fe80000100800 */
[----:B------:R-:W3:Y:S04]  /*c4f80*/  LDL.LU R23, [R1+0xb04] ;  /* 0x000b040001177983 */ /* 0x000ee80000300800 */
[----:B------:R0:W-:Y:S02]  /*c4f90*/  STL [R1+0x1f9c], R12 ;  /* 0x001f9c0c01007387 */ /* 0x0001e40000100800 */
[----:B0-----:R-:W-:-:S02]  /*c4fa0*/  IADD3 R12, P1, R17, R5, RZ ;  /* 0x00000005110c7210 */ /* 0x001fc40007f3e0ff */
[----:B------:R0:W-:Y:S03]  /*c4fb0*/  STL.64 [R1+0x5c80], R4 ;  /* 0x005c800401007387 */ /* 0x0001e60000100a00 */
[----:B------:R-:W-:Y:S01]  /*c4fc0*/  IMAD.X R13, R18, 0x1, R6, P1 ;  /* 0x00000001120d7824 */ /* 0x000fe200008e0606 */
[----:B0-----:R-:W4:Y:S04]  /*c4fd0*/  LDL.LU R4, [R1+0xb1c] ;  /* 0x000b1c0001047983 */ /* 0x001f280000300800 */
[----:B------:R0:W-:Y:S04]  /*c4fe0*/  STL.64 [R1+0x11a0], R12 ;  /* 0x0011a00c01007387 */ /* 0x0001e80000100a00 */
[----:B0-----:R-:W2:Y:S04]  /*c4ff0*/  LDL.LU.64 R12, [R1+0x5ca0] ;  /* 0x005ca000010c7983 */ /* 0x001ea80000300a00 */
[----:B------:R-:W3:Y:S01]  /*c5000*/  LDL.LU R5, [R1+0xb08] ;  /* 0x000b080001057983 */ /* 0x000ee20000300800 */
[----:B------:R-:W-:-:S02]  /*c5010*/  F2FP.SATFINITE.E4M3.F32.PACK_AB_MERGE_C R9, R9, R10, RZ ;  /* 0x0000000a0909723e */ /* 0x000fc400048070ff */
[----:B--2---:R-:W-:Y:S02]  /*c5020*/  F2FP.SATFINITE.E4M3.F32.PACK_AB_MERGE_C R13, R13, R12, RZ ;  /* 0x0000000c0d0d723e */ /* 0x004fe400048070ff */
[----:B------:R-:W-:-:S03]  /*c5030*/  F2FP.SATFINITE.E4M3.F32.PACK_AB_MERGE_C R12, R19, R27, RZ ;  /* 0x0000001b130c723e */ /* 0x000fc600048070ff */
[----:B------:R-:W-:Y:S04]  /*c5040*/  STL [R1+0x2088], R13 ;  /* 0x0020880d01007387 */ /* 0x000fe80000100800 */
[----:B------:R-:W3:Y:S04]  /*c5050*/  LDL.LU R20, [R1+0xb0c] ;  /* 0x000b0c0001147983 */ /* 0x000ee80000300800 */
[----:B------:R0:W-:Y:S04]  /*c5060*/  STL [R1+0x207c], R12 ;  /* 0x00207c0c01007387 */ /* 0x0001e80000100800 */
[----:B------:R-:W2:Y:S04]  /*c5070*/  LDL.LU R27, [R1+0xaf0] ;  /* 0x000af000011b7983 */ /* 0x000ea80000300800 */
[----:B------:R-:W2:Y:S01]  /*c5080*/  LDL.LU R19, [R1+0xaf4] ;  /* 0x000af40001137983 */ /* 0x000ea20000300800 */
[----:B0-----:R-:W-:-:S03]  /*c5090*/  IADD3 R12, P1, R17, R7, RZ ;  /* 0x00000007110c7210 */ /* 0x001fc60007f3e0ff */
[----:B------:R0:W-:Y:S02]  /*c50a0*/  STL [R1+0x5c70], R7 ;  /* 0x005c700701007387 */ /* 0x0001e40000100800 */
[----:B------:R-:W-:Y:S02]  /*c50b0*/  IMAD.X R13, R18, 0x1, R8, P1 ;  /* 0x00000001120d7824 */ /* 0x000fe400008e0608 */
[----:B0-----:R-:W4:Y:S04]  /*c50c0*/  LDL.LU R7, [R1+0xb18] ;  /* 0x000b180001077983 */ /* 0x001f280000300800 */
[----:B------:R0:W-:Y:S04]  /*c50d0*/  STL.64 [R1+0x11a8], R12 ;  /* 0x0011a80c01007387 */ /* 0x0001e80000100a00 */
[----:B0-----:R-:W3:Y:S04]  /*c50e0*/  LDL.LU.64 R12, [R1+0x5c98] ;  /* 0x005c9800010c7983 */ /* 0x001ee80000300a00 */
[----:B------:R-:W2:Y:S04]  /*c50f0*/  LDL.LU R10, [R1+0x5c94] ;  /* 0x005c9400010a7983 */ /* 0x000ea80000300800 */
[----:B------:R0:W-:Y:S04]  /*c5100*/  STL [R1+0x20bc], R9 ;  /* 0x0020bc0901007387 */ /* 0x0001e80000100800 */
[----:B0-----:R-:W4:Y:S01]  /*c5110*/  LDL.LU R9, [R1+0x5c90] ;  /* 0x005c900001097983 */ /* 0x001f220000300800 */
[----:B------:R-:W-:-:S05]  /*c5120*/  F2FP.SATFINITE.E4M3.F32.PACK_AB_MERGE_C R15, R15, R14, RZ ;  /* 0x0000000e0f0f723e */ /* 0x000fca00048070ff */
[----:B------:R2:W-:Y:S01]  /*c5130*/  STL [R1+0x20b8], R15 ;  /* 0x0020b80f01007387 */ /* 0x0005e20000100800 */
[----:B----4-:R-:W-:-:S03]  /*c5140*/  IADD3 R14, P1, R17, R9, RZ ;  /* 0x00000009110e7210 */ /* 0x010fc60007f3e0ff */
[----:B------:R-:W-:Y:S02]  /*c5150*/  STL.64 [R1+0x5c78], R8 ;  /* 0x005c780801007387 */ /* 0x000fe40000100a00 */
[----:B--2---:R-:W-:-:S05]  /*c5160*/  IMAD.X R15, R18, 0x1, R10, P1 ;  /* 0x00000001120f7824 */ /* 0x004fca00008e060a */
[----:B------:R0:W-:Y:S04]  /*c5170*/  STL.64 [R1+0x1198], R14 ;  /* 0x0011980e01007387 */ /* 0x0001e80000100a00 */
[----:B0-----:R-:W2:Y:S01]  /*c5180*/  LDL.LU.64 R14, [R1+0x5c88] ;  /* 0x005c8800010e7983 */ /* 0x001ea20000300a00 */
[----:B------:R-:W-:-:S03]  /*c5190*/  F2FP.SATFINITE.E4M3.F32.PACK_AB_MERGE_C R9, R26, R21, RZ ;  /* 0x000000151a09723e */ /* 0x000fc600048070ff */
[----:B------:R-:W4:Y:S04]  /*c51a0*/  LDL.LU R21, [R1+0xaf8] ;  /* 0x000af80001157983 */ /* 0x000f280000300800 */
[----:B------:R-:W-:Y:S04]  /*c51b0*/  STL [R1+0x210c], R9 ;  /* 0x00210c0901007387 */ /* 0x000fe80000100800 */
[----:B------:R-:W4:Y:S01]  /*c51c0*/  LDL.LU R26, [R1+0xafc] ;  /* 0x000afc00011a7983 */ /* 0x000f220000300800 */
[----:B------:R-:W-:-:S05]  /*c51d0*/  F2FP.SATFINITE.E4M3.F32.PACK_AB_MERGE_C R8, R25, R24, RZ ;  /* 0x000000181908723e */ /* 0x000fca00048070ff */
[----:B------:R0:W-:Y:S02]  /*c51e0*/  STL [R1+0x2108], R8 ;  /* 0x0021080801007387 */ /* 0x0001e40000100800 */
[----:B0-----:R-:W-:Y:S02]  /*c51f0*/  IADD3 R8, P1, R17, R11, RZ ;  /* 0x0000000b11087210 */ /* 0x001fe40007f3e0ff */
[----:B------:R-:W-:Y:S03]  /*c5200*/  STL.64 [R1+0x5c68], R10 ;  /* 0x005c680a01007387 */ /* 0x000fe60000100a00 */
[----:B---3--:R-:W-:-:S05]  /*c5210*/  IMAD.X R9, R18, 0x1, R12, P1 ;  /* 0x0000000112097824 */ /* 0x008fca00008e060c */
[----:B------:R0:W-:Y:S04]  /*c5220*/  STL.64 [R1+0x1190], R8 ;  /* 0x0011900801007387 */ /* 0x0001e80000100a00 */
[----:B------:R-:W3:Y:S04]  /*c5230*/  LDL.LU R24, [R1+0xae0] ;  /* 0x000ae00001187983 */ /* 0x000ee80000300800 */
[----:B------:R-:W3:Y:S01]  /*c5240*/  LDL.LU R25, [R1+0xae4] ;  /* 0x000ae40001197983 */ /* 0x000ee20000300800 */
[----:B0-----:R-:W-:Y:S02]  /*c5250*/  F2FP.SATFINITE.E4M3.F32.PACK_AB_MERGE_C R8, R29, R28, RZ ;  /* 0x0000001c1d08723e */ /* 0x001fe400048070ff */
[----:B------:R-:W-:-:S03]  /*c5260*/  F2FP.SATFINITE.E4M3.F32.PACK_AB_MERGE_C R4, R4, R7, RZ ;  /* 0x000000070404723e */ /* 0x000fc600048070ff */
[----:B------:R0:W-:Y:S04]  /*c5270*/  STL [R1+0x2148], R8 ;  /* 0x0021480801007387 */ /* 0x0001e80000100800 */
[----:B------:R-:W4:Y:S04]  /*c5280*/  LDL.LU R28, [R1+0xae8] ;  /* 0x000ae800011c7983 */ /* 0x000f280000300800 */
[----:B------:R-:W4:Y:S01]  /*c5290*/  LDL.LU R29, [R1+0xaec] ;  /* 0x000aec00011d7983 */ /* 0x000f220000300800 */
[----:B0-----:R-:W-:-:S03]  /*c52a0*/  IADD3 R8, P1, R17, R13, RZ ;  /* 0x0000000d11087210 */ /* 0x001fc60007f3e0ff */
[----:B------:R0:W-:Y:S01]  /*c52b0*/  STL [R1+0x213c], R4 ;  /* 0x00213c0401007387 */ /* 0x0001e20000100800 */
[----:B------:R-:W-:Y:S02]  /*c52c0*/  F2FP.SATFINITE.E4M3.F32.PACK_AB_MERGE_C R5, R20, R5, RZ ;  /* 0x000000051405723e */ /* 0x000fe400048070ff */
[----:B0-----:R-:W-:Y:S01]  /*c52d0*/  F2FP.SATFINITE.E4M3.F32.PACK_AB_MERGE_C R4, R23, R22, RZ ;  /* 0x000000161704723e */ /* 0x001fe200048070ff */
[----:B--2---:R-:W-:Y:S01]  /*c52e0*/  IMAD.X R9, R18, 0x1, R15, P1 ;  /* 0x0000000112097824 */ /* 0x004fe200008e060f */
[----:B------:R-:W-:-:S04]  /*c52f0*/  IADD3 R10, P1, R17, R14, RZ ;  /* 0x0000000e110a7210 */ /* 0x000fc80007f3e0ff */
[----:B------:R0:W-:Y:S01]  /*c5300*/  STL.64 [R1+0x1180], R8 ;  /* 0x0011800801007387 */ /* 0x0001e20000100a00 */
[----:B------:R-:W-:-:S03]  /*c5310*/  IMAD.X R11, R18, 0x1, R16, P1 ;  /* 0x00000001120b7824 */ /* 0x000fc600008e0610 */
[----:B0-----:R-:W2:Y:S04]  /*c5320*/  LDL.LU R8, [R1+0xad0] ;  /* 0x000ad00001087983 */ /* 0x001ea80000300800 */
[----:B------:R-:W2:Y:S04]  /*c5330*/  LDL.LU R9, [R1+0xad4] ;  /* 0x000ad40001097983 */ /* 0x000ea80000300800 */
[----:B------:R0:W-:Y:S04]  /*c5340*/  STL [R1+0x4e98], R4 ;  /* 0x004e980401007387 */ /* 0x0001e80000100800 */
[----:B------:R-:W2:Y:S04]  /*c5350*/  LDL.LU R22, [R1+0xad8] ;  /* 0x000ad80001167983 */ /* 0x000ea80000300800 */
[----:B------:R-:W2:Y:S01]  /*c5360*/  LDL.LU R23, [R1+0xadc] ;  /* 0x000adc0001177983 */ /* 0x000ea20000300800 */
[----:B0-----:R-:W-:-:S03]  /*c5370*/  F2FP.SATFINITE.E4M3.F32.PACK_AB_MERGE_C R4, R19, R27, RZ ;  /* 0x0000001b1304723e */ /* 0x001fc600048070ff */
[----:B------:R-:W-:Y:S04]  /*c5380*/  STL.64 [R1+0x5c60], R14 ;  /* 0x005c600e01007387 */ /* 0x000fe80000100a00 */
[----:B------:R-:W2:Y:S04]  /*c5390*/  LDL.LU R7, [R1+0xac0] ;  /* 0x000ac00001077983 */ /* 0x000ea80000300800 */
[----:B------:R0:W-:Y:S04]  /*c53a0*/  STL.64 [R1+0x1188], R10 ;  /* 0x0011880a01007387 */ /* 0x0001e80000100a00 */
[----:B------:R-:W-:Y:S01]  /*c53b0*/  STL [R1+0x4e94], R5 ;  /* 0x004e940501007387 */ /* 0x000fe20000100800 */
[----:B------:R-:W-:Y:S01]  /*c53c0*/  VIADD R17, R17, UR5 ;  /* 0x0000000511117c36 */ /* 0x000fe20008000000 */
[----:B---3--:R-:W-:Y:S01]  /*c53d0*/  F2FP.SATFINITE.E4M3.F32.PACK_AB_MERGE_C R25, R25, R24, RZ ;  /* 0x000000181919723e */ /* 0x008fe200048070ff */
[----:B------:R-:W-:Y:S01]  /*c53e0*/  ULDC UR5, c[0x0][0x248] ;  /* 0x0000920000057ab9 */ /* 0x000fe20000000800 */
[----:B0-----:R-:W3:Y:S04]  /*c53f0*/  LDL.LU R10, [R1+0xac8] ;  /* 0x000ac800010a7983 */ /* 0x001ee80000300800 */
[----:B------:R4:W-:Y:S04]  /*c5400*/  STL [R1+0x4eb8], R4 ;  /* 0x004eb80401007387 */ /* 0x0009e80000100800 */
[----:B------:R-:W3:Y:S04]  /*c5410*/  LDL.LU R11, [R1+0xacc] ;  /* 0x000acc00010b7983 */ /* 0x000ee80000300800 */
[----:B------:R-:W3:Y:S01]  /*c5420*/  LDL.LU R14, [R1+0xab0] ;  /* 0x000ab000010e7983 */ /* 0x000ee20000300800 */
[----:B----4-:R-:W-:-:S03]  /*c5430*/  F2FP.SATFINITE.E4M3.F32.PACK_AB_MERGE_C R4, R26, R21, RZ ;  /* 0x000000151a04723e */ /* 0x010fc600048070ff */
[----:B------:R-:W4:Y:S04]  /*c5440*/  LDL.LU R15, [R1+0xab4] ;  /* 0x000ab400010f7983 */ /* 0x000f280000300800 */
[----:B------:R-:W4:Y:S04]  /*c5450*/  LDL.LU R27, [R1+0xab8] ;  /* 0x000ab800011b7983 */ /* 0x000f280000300800 */
[----:B------:R-:W4:Y:S01]  /*c5460*/  LDL.LU R19, [R1+0xabc] ;  /* 0x000abc0001137983 */ /* 0x000f220000300800 */
[----:B------:R-:W-:-:S03]  /*c5470*/  SHF.R.S32.HI R18, RZ, 0x1f, R17 ;  /* 0x0000001fff127819 */ /* 0x000fc60000011411 */
[----:B------:R-:W4:Y:S04]  /*c5480*/  LDL.LU R20, [R1+0xaa4] ;  /* 0x000aa40001147983 */ /* 0x000f280000300800 */
[----:B------:R-:W4:Y:S04]  /*c5490*/  LDL.LU R21, [R1+0xaa8] ;  /* 0x000aa80001157983 */ /* 0x000f280000300800 */
[----:B------:R0:W-:Y:S04]  /*c54a0*/  STL [R1+0x4eb4], R4 ;  /* 0x004eb40401007387 */ /* 0x0001e80000100800 */
[----:B------:R-:W4:Y:S01]  /*c54b0*/  LDL.LU R26, [R1+0xaac] ;  /* 0x000aac00011a7983 */ /* 0x000f220000300800 */
[----:B0-----:R-:W-:-:S05]  /*c54c0*/  IADD3 R4, P1, R17, R0, RZ ;  /* 0x0000000011047210 */ /* 0x001fca0007f3e0ff */
[----:B------:R-:W-:-:S05]  /*c54d0*/  IMAD.X R5, R18, 0x1, R2, P1 ;  /* 0x0000000112057824 */ /* 0x000fca00008e0602 */
[----:B------:R0:W-:Y:S04]  /*c54e0*/  STL.64 [R1+0x1178], R4 ;  /* 0x0011780401007387 */ /* 0x0001e80000100a00 */
[----:B0-----:R-:W3:Y:S01]  /*c54f0*/  LDL.LU.64 R4, [R1+0x5c80] ;  /* 0x005c800001047983 */ /* 0x001ee20000300a00 */
[----:B------:R-:W-:-:S03]  /*c5500*/  F2FP.SATFINITE.E4M3.F32.PACK_AB_MERGE_C R28, R29, R28, RZ ;  /* 0x0000001c1d1c723e */ /* 0x000fc600048070ff */
[----:B------:R-:W4:Y:S04]  /*c5510*/  LDL.LU R24, [R1+0xa90] ;  /* 0x000a900001187983 */ /* 0x000f280000300800 */
[----:B------:R0:W-:Y:S04]  /*c5520*/  STL [R1+0x4ecc], R25 ;  /* 0x004ecc1901007387 */ /* 0x0001e80000100800 */
[----:B0-----:R-:W4:Y:S04]  /*c5530*/  LDL.LU R25, [R1+0xa94] ;  /* 0x000a940001197983 */ /* 0x001f280000300800 */
[----:B------:R0:W-:Y:S02]  /*c5540*/  STL [R1+0x4ec8], R28 ;  /* 0x004ec81c01007387 */ /* 0x0001e40000100800 */
[----:B0-----:R-:W-:-:S02]  /*c5550*/  IADD3 R28, P1, R17, R3, RZ ;  /* 0x00000003111c7210 */ /* 0x001fc40007f3e0ff */
[----:B--2---:R-:W-:Y:S02]  /*c5560*/  F2FP.SATFINITE.E4M3.F32.PACK_AB_MERGE_C R9, R9, R8, RZ ;  /* 0x000000080909723e */ /* 0x004fe400048070ff */
[----:B------:R-:W-:Y:S01]  /*c5570*/  F2FP.SATFINITE.E4M3.F32.PACK_AB_MERGE_C R8, R23, R22, RZ ;  /* 0x000000161708723e */ /* 0x000fe200048070ff */
[----:B---3--:R-:W-:-:S05]  /*c5580*/  IMAD.X R29, R18, 0x1, R4, P1 ;  /* 0x00000001121d7824 */ /* 0x008fca00008e0604 */
        /* <DEDUP_REMOVED lines=8> */
[----:B------:R0:W-:Y:S03]  /*c5610*/  STL [R1+0x5c50], R5 ;  /* 0x005c500501007387 */ /* 0x0001e60000100800 */
[----:B------:R-:W-:Y:S01]  /*c5620*/  IMAD.X R9, R18, 0x1, R6, P1 ;  /* 0x0000000112097824 */ /* 0x000fe200008e0606 */
[----:B0-----:R-:W2:Y:S04]  /*c5630*/  LDL.LU R5, [R1+0xaa0] ;  /* 0x000aa00001057983 */ /* 0x001ea80000300800 */
[----:B------:R0:W-:Y:S04]  /*c5640*/  STL.64 [R1+0x1168], R8 ;  /* 0x0011680801007387 */ /* 0x0001e80000100a00 */
[----:B0-----:R-:W4:Y:S04]  /*c5650*/  LDL.LU.64 R8, [R1+0x5c78] ;  /* 0x005c780001087983 */ /* 0x001f280000300a00 */
[----:B------:R0:W-:Y:S04]  /*c5660*/  STL [R1+0x5c54], R6 ;  /* 0x005c540601007387 */ /* 0x0001e80000100800 */
[----:B0-----:R-:W3:Y:S02]  /*c5670*/  LDL.LU R6, [R1+0xac4] ;  /* 0x000ac40001067983 */ /* 0x001ee40000300800 */
[----:B---3--:R-:W-:-:S02]  /*c5680*/  F2FP.SATFINITE.E4M3.F32.PACK_AB_MERGE_C R6, R6, R7, RZ ;  /* 0x000000070606723e */ /* 0x008fc400048070ff */
[----:B------:R-:W3:Y:S04]  /*c5690*/  LDL.LU R7, [R1+0x5c70] ;  /* 0x005c700001077983 */ /* 0x000ee80000300800 */
[----:B------:R0:W-:Y:S02]  /*c56a0*/  STL [R1+0x4f10], R6 ;  /* 0x004f100601007387 */ /* 0x0001e40000100800 */
[----:B0-----:R-:W-:-:S05]  /*c56b0*/  F2FP.SATFINITE.E4M3.F32.PACK_AB_MERGE_C R6, R11, R10, RZ ;  /* 0x0000000a0b06723e */ /* 0x001fca00048070ff */
[----:B------:R-:W-:Y:S01]  /*c56c0*/  STL [R1+0x4f0c], R6 ;  /* 0x004f0c0601007387 */ /* 0x000fe20000100800 */
[----:B---3--:R-:W-:-:S05]  /*c56d0*/  IADD3 R10, P1, R17, R7, RZ ;  /* 0x00000007110a7210 */ /* 0x008fca0007f3e0ff */
[----:B----4-:R-:W-:-:S05]  /*c56e0*/  IMAD.X R11, R18, 0x1, R8, P1 ;  /* 0x00000001120b7824 */ /* 0x010fca00008e0608 */
[----:B------:R0:W-:Y:S04]  /*c56f0*/  STL.64 [R1+0x1160], R10 ;  /* 0x0011600a01007387 */ /* 0x0001e80000100a00 */
[----:B0-----:R-:W3:Y:S01]  /*c5700*/  LDL.LU.64 R10, [R1+0x5c68] ;  /* 0x005c6800010a7983 */ /* 0x001ee20000300a00 */
[----:B------:R-:W-:Y:S02]  /*c5710*/  F2FP.SATFINITE.E4M3.F32.PACK_AB_MERGE_C R14, R15, R14, RZ ;  /* 0x0000000e0f0e723e */ /* 0x000fe400048070ff */
[----:B------:R-:W-:Y:S02]  /*c5720*/  F2FP.SATFINITE.E4M3.F32.PACK_AB_MERGE_C R6, R19, R27, RZ ;  /* 0x0000001b1306723e */ /* 0x000fe400048070ff */
[----:B------:R-:W4:Y:S04]  /*c5730*/  LDL.LU R27, [R1+0xa88] ;  /* 0x000a8800011b7983 */ /* 0x000f280000300800 */
[----:B------:R0:W-:Y:S04]  /*c5740*/  STL [R1+0x4f34], R14 ;  /* 0x004f340e01007387 */ /* 0x0001e80000100800 */
[----:B------:R-:W4:Y:S01]  /*c5750*/  LDL.LU R19, [R1+0xa8c] ;  /* 0x000a8c0001137983 */ /* 0x000f220000300800 */
[----:B0-----:R-:W-:-:S03]  /*c5760*/  IADD3 R14, P1, R17, R9, RZ ;  /* 0x00000009110e7210 */ /* 0x001fc60007f3e0ff */
[----:B------:R-:W-:Y:S04]  /*c5770*/  STL [R1+0x4f2c], R6 ;  /* 0x004f2c0601007387 */ /* 0x000fe80000100800 */
[----:B------:R-:W-:Y:S01]  /*c5780*/  STL.64 [R1+0x5c48], R8 ;  /* 0x005c480801007387 */ /* 0x000fe20000100a00 */
[----:B---3--:R-:W-:-:S05]  /*c5790*/  IMAD.X R15, R18, 0x1, R10, P1 ;  /* 0x00000001120f7824 */ /* 0x008fca00008e060a */
[----:B------:R0:W-:Y:S04]  /*c57a0*/  STL.64 [R1+0x1158], R14 ;  /* 0x0011580e01007387 */ /* 0x0001e80000100a00 */
[----:B0-----:R-:W3:Y:S01]  /*c57b0*/  LDL.LU.64 R14, [R1+0x5c60] ;  /* 0x005c6000010e7983 */ /* 0x001ee20000300a00 */
[----:B--2---:R-:W-:Y:S02]  /*c57c0*/  F2FP.SATFINITE.E4M3.F32.PACK_AB_MERGE_C R6, R20, R5, RZ ;  /* 0x000000051406723e */ /* 0x004fe400048070ff */
[----:B------:R-:W-:Y:S01]  /*c57d0*/  F2FP.SATFINITE.E4M3.F32.PACK_AB_MERGE_C R5, R26, R21, RZ ;  /* 0x000000151a05723e */ /* 0x000fe200048070ff */
[----:B------:R-:W2:Y:S01]  /*c57e0*/  LDL.LU R20, [R1+0xa7c] ;  /* 0x000a7c0001147983 */ /* 0x000ea20000300800 */
[----:B------:R-:W-:-:S03]  /*c57f0*/  IADD3 R8, P1, R17, R11, RZ ;  /* 0x0000000b11087210 */ /* 0x000fc60007f3e0ff */
[----:B------:R-:W-:Y:S02]  /*c5800*/  STL [R1+0x4f60], R6 ;  /* 0x004f600601007387 */ /* 0x000fe40000100800 */
[----:B------:R-:W-:Y:S02]  /*c5810*/  IMAD.X R9, R18, 0x1, R12, P1 ;  /* 0x0000000112097824 */ /* 0x000fe400008e060c */
[----:B------:R0:W-:Y:S04]  /*c5820*/  STL [R1+0x4f58], R5 ;  /* 0x004f580501007387 */ /* 0x0001e80000100800 */
[----:B------:R1:W-:Y:S01]  /*c5830*/  STL.64 [R1+0x5c58], R10 ;  /* 0x005c580a01007387 */ /* 0x0003e20000100a00 */
[----:B0-----:R-:W-:-:S03]  /*c5840*/  F2FP.SATFINITE.E4M3.F32.PACK_AB_MERGE_C R5, R25, R24, RZ ;  /* 0x000000181905723e */ /* 0x001fc600048070ff */
[----:B-1----:R-:W2:Y:S04]  /*c5850*/  LDL.LU R10, [R1+0xa74] ;  /* 0x000a7400010a7983 */ /* 0x002ea80000300800 */
[----:B------:R-:W2:Y:S04]  /*c5860*/  LDL.LU R11, [R1+0xa78] ;  /* 0x000a7800010b7983 */ /* 0x000ea80000300800 */
[----:B------:R-:W2:Y:S04]  /*c5870*/  LDL.LU R24, [R1+0xa60] ;  /* 0x000a600001187983 */ /* 0x000ea80000300800 */
[----:B------:R-:W2:Y:S04]  /*c5880*/  LDL.LU R25, [R1+0xa64] ;  /* 0x000a640001197983 */ /* 0x000ea80000300800 */
[----:B------:R0:W-:Y:S04]  /*c5890*/  STL.64 [R1+0x1150], R8 ;  /* 0x0011500801007387 */ /* 0x0001e80000100a00 */
[----:B------:R1:W-:Y:S01]  /*c58a0*/  STL [R1+0x4f8c], R5 ;  /* 0x004f8c0501007387 */ /* 0x0003e20000100800 */
[----:B0-----:R-:W-:-:S02]  /*c58b0*/  IADD3 R8, P1, R17, R13, RZ ;  /* 0x0000000d11087210 */ /* 0x001fc40007f3e0ff */
[----:B-1----:R-:W-:Y:S02]  /*c58c0*/  F2FP.SATFINITE.E4M3.F32.PACK_AB_MERGE_C R5, R29, R28, RZ ;  /* 0x0000001c1d05723e */ /* 0x002fe400048070ff */
[----:B------:R-:W2:Y:S04]  /*c58d0*/  LDL.LU R28, [R1+0xa68] ;  /* 0x000a6800011c7983 */ /* 0x000ea80000300800 */
[----:B------:R-:W2:Y:S04]  /*c58e0*/  LDL.LU R29, [R1+0xa6c] ;  /* 0x000a6c00011d7983 */ /* 0x000ea80000300800 */
[----:B------:R0:W-:Y:S04]  /*c58f0*/  STL [R1+0x4f88], R5 ;  /* 0x004f880501007387 */ /* 0x0001e80000100800 */
[----:B------:R-:W-:Y:S01]  /*c5900*/  STL.64 [R1+0x5c40], R12 ;  /* 0x005c400c01007387 */ /* 0x000fe20000100a00 */
[----:B---3--:R-:W-:-:S05]  /*c5910*/  IMAD.X R9, R18, 0x1, R15, P1 ;  /* 0x0000000112097824 */ /* 0x008fca00008e060f */
[----:B------:R1:W-:Y:S04]  /*c5920*/  STL.64 [R1+0x1148], R8 ;  /* 0x0011480801007387 */ /* 0x0003e80000100a00 */
[----:B------:R-:W3:Y:S04]  /*c5930*/  LDL.LU R6, [R1+0xa50] ;  /* 0x000a500001067983 */ /* 0x000ee80000300800 */
[----:B0-----:R-:W3:Y:S01]  /*c5940*/  LDL.LU R5, [R1+0xa54] ;  /* 0x000a540001057983 */ /* 0x001ee20000300800 */
[----:B-1----:R-:W-:Y:S02]  /*c5950*/  F2FP.SATFINITE.E4M3.F32.PACK_AB_MERGE_C R8, R23, R22, RZ ;  /* 0x000000161708723e */ /* 0x002fe400048070ff */
[----:B------:R-:W-:-:S03]  /*c5960*/  IADD3 R22, P1, R17, R14, RZ ;  /* 0x0000000e11167210 */ /* 0x000fc60007f3e0ff */
[----:B------:R0:W-:Y:S02]  /*c5970*/  STL [R1+0x4fac], R8 ;  /* 0x004fac0801007387 */ /* 0x0001e40000100800 */
[----:B------:R-:W-:Y:S02]  /*c5980*/  IMAD.X R23, R18, 0x1, R16, P1 ;  /* 0x0000000112177824 */ /* 0x000fe400008e0610 */
[----:B0-----:R-:W2:Y:S04]  /*c5990*/  LDL.LU R8, [R1+0xa58] ;  /* 0x000a580001087983 */ /* 0x001ea80000300800 */
[----:B------:R-:W2:Y:S04]  /*c59a0*/  LDL.LU R9, [R1+0xa5c] ;  /* 0x000a5c0001097983 */ /* 0x000ea80000300800 */
[----:B------:R-:W2:Y:S04]  /*c59b0*/  LDL.LU R12, [R1+0xa40] ;  /* 0x000a4000010c7983 */ /* 0x000ea80000300800 */
[----:B------:R-:W2:Y:S04]  /*c59c0*/  LDL.LU R13, [R1+0xa44] ;  /* 0x000a4400010d7983 */ /* 0x000ea80000300800 */
[----:B------:R-:W2:Y:S04]  /*c59d0*/  LDL.LU R21, [R1+0xa48] ;  /* 0x000a480001157983 */ /* 0x000ea80000300800 */
[----:B------:R-:W2:Y:S04]  /*c59e0*/  LDL.LU R26, [R1+0xa4c] ;  /* 0x000a4c00011a7983 */ /* 0x000ea80000300800 */
[----:B------:R-:W2:Y:S01]  /*c59f0*/  LDL.LU R18, [R1+0xa70] ;  /* 0x000a700001127983 */ /* 0x000ea20000300800 */
[----:B----4-:R-:W-:-:S03]  /*c5a00*/  F2FP.SATFINITE.E4M3.F32.PACK_AB_MERGE_C R19, R19, R27, RZ ;  /* 0x0000001b1313723e */ /* 0x010fc600048070ff */
[----:B------:R0:W-:Y:S01]  /*c5a10*/  STL.64 [R1+0x1140], R22 ;  /* 0x0011401601007387 */ /* 0x0001e20000100a00 */
[----:B------:R-:W-:Y:S01]  /*c5a20*/  VIADD R17, R17, UR5 ;  /* 0x0000000511117c36 */ /* 0x000fe20008000000 */
[----:B------:R-:W-:Y:S02]  /*c5a30*/  ULDC UR5, c[0x0][0x248] ;  /* 0x0000920000057ab9 */ /* 0x000fe40000000800 */
[----:B0-----:R-:W4:Y:S04]  /*c5a40*/  LDL.LU R22, [R1+0xa30] ;  /* 0x000a300001167983 */ /* 0x001f280000300800 */
[----:B------:R-:W4:Y:S04]  /*c5a50*/  LDL.LU R23, [R1+0xa34] ;  /* 0x000a340001177983 */ /* 0x000f280000300800 */
[----:B------:R0:W-:Y:S04]  /*c5a60*/  STL [R1+0x4fa8], R19 ;  /* 0x004fa81301007387 */ /* 0x0001e80000100800 */
[----:B------:R-:W4:Y:S04]  /*c5a70*/  LDL.LU R27, [R1+0xa38] ;  /* 0x000a3800011b7983 */ /* 0x000f280000300800 */
[----:B0-----:R-:W4:Y:S01]  /*c5a80*/  LDL.LU R19, [R1+0xa3c] ;  /* 0x000a3c0001137983 */ /* 0x001f220000300800 */
[----:B---3--:R-:W-:-:S02]  /*c5a90*/  F2FP.SATFINITE.E4M3.F32.PACK_AB_MERGE_C R5, R5, R6, RZ ;  /* 0x000000060505723e */ /* 0x008fc400048070ff */
[----:B--2---:R-:W-:-:S05]  /*c5aa0*/  F2FP.SATFINITE.E4M3.F32.PACK_AB_MERGE_C R10, R10, R18, RZ ;  /* 0x000000120a0a723e */ /* 0x004fca00048070ff */
[----:B------:R0:W-:Y:S01]  /*c5ab0*/  STL [R1+0x4fcc], R10 ;  /* 0x004fcc0a01007387 */ /* 0x0001e20000100800 */
[----:B------:R-:W-:Y:S02]  /*c5ac0*/  SHF.R.S32.HI R18, RZ, 0x1f, R17 ;  /* 0x0000001fff127819 */ /* 0x000fe40000011411 */
[----:B0-----:R-:W-:Y:S02]  /*c5ad0*/  F2FP.SATFINITE.E4M3.F32.PACK_AB_MERGE_C R10, R20, R11, RZ ;  /* 0x0000000b140a723e */ /* 0x001fe400048070ff */
[----:B------:R-:W2:Y:S04]  /*c5ae0*/  LDL.LU R20, [R1+0xa2c] ;  /* 0x000a2c0001147983 */ /* 0x000ea80000300800 */
[----:B------:R0:W-:Y:S02]  /*c5af0*/  STL [R1+0x4fc4], R10 ;  /* 0x004fc40a01007387 */ /* 0x0001e40000100800 */
[----:B0-----:R-:W-:-:S05]  /*c5b00*/  IADD3 R10, P1, R17, R0, RZ ;  /* 0x00000000110a7210 */ /* 0x001fca0007f3e0ff */
[----:B------:R-:W-:-:S05]  /*c5b10*/  IMAD.X R11, R18, 0x1, R2, P1 ;  /* 0x00000001120b7824 */ /* 0x000fca00008e0602 */
[----:B------:R0:W-:Y:S02]  /*c5b20*/  STL.64 [R1+0x1130], R10 ;  /* 0x0011300a01007387 */ /* 0x0001e40000100a00 */
[----:B0-----:R-:W-:Y:S02]  /*c5b30*/  F2FP.SATFINITE.E4M3.F32.PACK_AB_MERGE_C R10, R25, R24, RZ ;  /* 0x00000018190a723e */ /* 0x001fe400048070ff */
[----:B------:R-:W3:Y:S04]  /*c5b40*/  LDL.LU R24, [R1+0xa10] ;  /* 0x000a100001187983 */ /* 0x000ee80000300800 */
[----:B------:R-:W3:Y:S04]  /*c5b50*/  LDL.LU R25, [R1+0xa14] ;  /* 0x000a140001197983 */ /* 0x000ee80000300800 */
[----:B------:R0:W-:Y:S02]  /*c5b60*/  STL [R1+0x1d5c], R10 ;  /* 0x001d5c0a01007387 */ /* 0x0001e40000100800 */
[----:B0-----:R-:W-:-:S02]  /*c5b70*/  F2FP.SATFINITE.E4M3.F32.PACK_AB_MERGE_C R10, R29, R28, RZ ;  /* 0x0000001c1d0a723e */ /* 0x001fc400048070ff */
[----:B------:R-:W3:Y:S04]  /*c5b80*/  LDL.LU R28, [R1+0xa18] ;  /* 0x000a1800011c7983 */ /* 0x000ee80000300800 */
[----:B------:R-:W3:Y:S04]  /*c5b90*/  LDL.LU R29, [R1+0xa1c] ;  /* 0x000a1c00011d7983 */ /* 0x000ee80000300800 */
[----:B------:R0:W-:Y:S02]  /*c5ba0*/  STL [R1+0x1d58], R10 ;  /* 0x001d580a01007387 */ /* 0x0001e40000100800 */
[----:B0-----:R-:W-:-:S02]  /*c5bb0*/  IADD3 R10, P1, R17, R3, RZ ;  /* 0x00000003110a7210 */ /* 0x001fc40007f3e0ff */
[----:B------:R0:W-:Y:S03]  /*c5bc0*/  STL.64 [R1+0x5c38], R2 ;  /* 0x005c380201007387 */ /* 0x0001e60000100a00 */
[----:B------:R-:W-:Y:S01]  /*c5bd0*/  IMAD.X R11, R18, 0x1, R4, P1 ;  /* 0x00000001120b7824 */ /* 0x000fe200008e0604 */
[----:B0-----:R-:W3:Y:S04]  /*c5be0*/  LDL.LU R2, [R1+0xa24] ;  /* 0x000a240001027983 */ /* 0x001ee80000300800 */
[----:B------:R-:W2:Y:S04]  /*c5bf0*/  LDL.LU R3, [R1+0xa28] ;  /* 0x000a280001037983 */ /* 0x000ea80000300800 */
[----:B------:R0:W-:Y:S04]  /*c5c00*/  STL.64 [R1+0x1128], R10 ;  /* 0x0011280a01007387 */ /* 0x0001e80000100a00 */
[----:B0-----:R-:W3:Y:S04]  /*c5c10*/  LDL.LU.64 R10, [R1+0x5c58] ;  /* 0x005c5800010a7983 */ /* 0x001ee80000300a00 */
[----:B------:R-:W4:Y:S04]  /*c5c20*/  LDL.LU R6, [R1+0x5c54] ;  /* 0x005c540001067983 */ /* 0x000f280000300800 */
[----:B------:R0:W-:Y:S04]  /*c5c30*/  STL [R1+0x1cec], R5 ;  /* 0x001cec0501007387 */ /* 0x0001e80000100800 */
[----:B0-----:R-:W2:Y:S01]  /*c5c40*/  LDL.LU R5, [R1+0x5c50] ;  /* 0x005c500001057983 */ /* 0x001ea20000300800 */
[----:B------:R-:W-:-:S05]  /*c5c50*/  F2FP.SATFINITE.E4M3.F32.PACK_AB_MERGE_C R9, R9, R8, RZ ;  /* 0x000000080909723e */ /* 0x000fca00048070ff */
[----:B------:R4:W-:Y:S01]  /*c5c60*/  STL [R1+0x1ce8], R9 ;  /* 0x001ce80901007387 */ /* 0x0009e20000100800 */
[----:B--2---:R-:W-:-:S05]  /*c5c70*/  IADD3 R8, P1, R17, R5, RZ ;  /* 0x0000000511087210 */ /* 0x004fca0007f3e0ff */
[----:B----4-:R-:W-:-:S05]  /*c5c80*/  IMAD.X R9, R18, 0x1, R6, P1 ;  /* 0x0000000112097824 */ /* 0x010fca00008e0606 */
        /* <DEDUP_REMOVED lines=10> */
[----:B------:R0:W-:Y:S02]  /*c5d30*/  STL.64 [R1+0x1120], R12 ;  /* 0x0011200c01007387 */ /* 0x0001e40000100a00 */
[----:B0-----:R-:W-:Y:S02]  /*c5d40*/  F2FP.SATFINITE.E4M3.F32.PACK_AB_MERGE_C R13, R23, R22, RZ ;  /* 0x00000016170d723e */ /* 0x001fe400048070ff */
[----:B------:R-:W-:Y:S01]  /*c5d50*/  F2FP.SATFINITE.E4M3.F32.PACK_AB_MERGE_C R12, R19, R27, RZ ;  /* 0x0000001b130c723e */ /* 0x000fe200048070ff */
[----:B------:R-:W2:Y:S04]  /*c5d60*/  LDL.LU R22, [R1+0x9f0] ;  /* 0x0009f00001167983 */ /* 0x000ea80000300800 */
[----:B------:R-:W-:Y:S04]  /*c5d70*/  STL [R1+0x1c7c], R13 ;  /* 0x001c7c0d01007387 */ /* 0x000fe80000100800 */
[----:B------:R-:W2:Y:S04]  /*c5d80*/  LDL.LU R23, [R1+0x9f4] ;  /* 0x0009f40001177983 */ /* 0x000ea80000300800 */
[----:B------:R0:W-:Y:S04]  /*c5d90*/  STL [R1+0x1c88], R12 ;  /* 0x001c880c01007387 */ /* 0x0001e80000100800 */
[----:B------:R1:W-:Y:S01]  /*c5da0*/  STL.64 [R1+0x5c28], R8 ;  /* 0x005c280801007387 */ /* 0x0003e20000100a00 */
[----:B0-----:R-:W-:-:S05]  /*c5db0*/  IADD3 R12, P1, R17, R9, RZ ;  /* 0x00000009110c7210 */ /* 0x001fca0007f3e0ff */
[----:B---3--:R-:W-:Y:S01]  /*c5dc0*/  IMAD.X R13, R18, 0x1, R10, P1 ;  /* 0x00000001120d7824 */ /* 0x008fe200008e060a */
[----:B-1----:R-:W3:Y:S04]  /*c5dd0*/  LDL.LU R9, [R1+0xa20] ;  /* 0x000a200001097983 */ /* 0x002ee80000300800 */
[----:B------:R0:W-:Y:S04]  /*c5de0*/  STL.64 [R1+0x1118], R12 ;  /* 0x0011180c01007387 */ /* 0x0001e80000100a00 */
[----:B0-----:R-:W4:Y:S01]  /*c5df0*/  LDL.LU.64 R12, [R1+0x5c40] ;  /* 0x005c4000010c7983 */ /* 0x001f220000300a00 */
[----:B------:R-:W-:-:S03]  /*c5e00*/  F2FP.SATFINITE.E4M3.F32.PACK_AB_MERGE_C R8, R20, R3, RZ ;  /* 0x000000031408723e */ /* 0x000fc600048070ff */
[----:B------:R-:W2:Y:S04]  /*c5e10*/  LDL.LU R27, [R1+0x9f8] ;  /* 0x0009f800011b7983 */ /* 0x000ea80000300800 */
[----:B------:R-:W2:Y:S01]  /*c5e20*/  LDL.LU R19, [R1+0x9fc] ;  /* 0x0009fc0001137983 */ /* 0x000ea20000300800 */
[----:B---3--:R-:W-:Y:S02]  /*c5e30*/  F2FP.SATFINITE.E4M3.F32.PACK_AB_MERGE_C R9, R2, R9, RZ ;  /* 0x000000090209723e */ /* 0x008fe400048070ff */
[----:B------:R-:W-:-:S03]  /*c5e40*/  IADD3 R2, P1, R17, R11, RZ ;  /* 0x0000000b11027210 */ /* 0x000fc60007f3e0ff */
[----:B------:R-:W-:Y:S04]  /*c5e50*/  STL [R1+0x1c0c], R9 ;  /* 0x001c0c0901007387 */ /* 0x000fe80000100800 */
[----:B------:R-:W-:Y:S01]  /*c5e60*/  STL.64 [R1+0x5c20], R10 ;  /* 0x005c200a01007387 */ /* 0x000fe20000100a00 */
[----:B----4-:R-:W-:-:S03]  /*c5e70*/  IMAD.X R3, R18, 0x1, R12, P1 ;  /* 0x0000000112037824 */ /* 0x010fc600008e060c */
[----:B------:R-:W-:Y:S04]  /*c5e80*/  STL [R1+0x1c1c], R8 ;  /* 0x001c1c0801007387 */ /* 0x000fe80000100800 */
[----:B------:R0:W-:Y:S02]  /*c5e90*/  STL.64 [R1+0x1100], R2 ;  /* 0x0011000201007387 */ /* 0x0001e40000100a00 */
[----:B0-----:R-:W-:Y:S02]  /*c5ea0*/  F2FP.SATFINITE.E4M3.F32.PACK_AB_MERGE_C R2, R25, R24, RZ ;  /* 0x000000181902723e */ /* 0x001fe400048070ff */
[----:B------:R-:W3:Y:S04]  /*c5eb0*/  LDL.LU R24, [R1+0x9e0] ;  /* 0x0009e00001187983 */ /* 0x000ee80000300800 */
[----:B------:R-:W3:Y:S04]  /*c5ec0*/  LDL.LU R25, [R1+0x9e4] ;  /* 0x0009e40001197983 */ /* 0x000ee80000300800 */
[----:B------:R0:W-:Y:S04]  /*c5ed0*/  STL [R1+0x1bd8], R2 ;  /* 0x001bd80201007387 */ /* 0x0001e80000100800 */
[----:B------:R-:W4:Y:S04]  /*c5ee0*/  LDL.LU R10, [R1+0x9ec] ;  /* 0x0009ec00010a7983 */ /* 0x000f280000300800 */
[----:B------:R-:W4:Y:S01]  /*c5ef0*/  LDL.LU R8, [R1+0x9d0] ;  /* 0x0009d00001087983 */ /* 0x000f220000300800 */
[----:B0-----:R-:W-:-:S05]  /*c5f00*/  F2FP.SATFINITE.E4M3.F32.PACK_AB_MERGE_C R2, R29, R28, RZ ;  /* 0x0000001c1d02723e */ /* 0x001fca00048070ff */
[----:B------:R0:W-:Y:S04]  /*c5f10*/  STL [R1+0x1bdc], R2 ;  /* 0x001bdc0201007387 */ /* 0x0001e80000100800 */
[----:B------:R-:W4:Y:S04]  /*c5f20*/  LDL.LU R9, [R1+0x9d4] ;  /* 0x0009d40001097983 */ /* 0x000f280000300800 */
[----:B------:R-:W4:Y:S01]  /*c5f30*/  LDL.LU R28, [R1+0x9d8] ;  /* 0x0009d800011c7983 */ /* 0x000f220000300800 */
[----:B0-----:R-:W-:-:S03]  /*c5f40*/  IADD3 R2, P1, R17, R13, RZ ;  /* 0x0000000d11027210 */ /* 0x001fc60007f3e0ff */
[----:B------:R-:W4:Y:S04]  /*c5f50*/  LDL.LU R29, [R1+0x9dc] ;  /* 0x0009dc00011d7983 */ /* 0x000f280000300800 */
[----:B------:R0:W-:Y:S01]  /*c5f60*/  STL.64 [R1+0x5c18], R12 ;  /* 0x005c180c01007387 */ /* 0x0001e20000100a00 */
[----:B------:R-:W-:-:S03]  /*c5f70*/  IMAD.X R3, R18, 0x1, R15, P1 ;  /* 0x0000000112037824 */ /* 0x000fc600008e060f */
[----:B0-----:R-:W3:Y:S04]  /*c5f80*/  LDL.LU R12, [R1+0xa08] ;  /* 0x000a0800010c7983 */ /* 0x001ee80000300800 */
[----:B------:R-:W3:Y:S04]  /*c5f90*/  LDL.LU R13, [R1+0xa0c] ;  /* 0x000a0c00010d7983 */ /* 0x000ee80000300800 */
[----:B------:R0:W-:Y:S01]  /*c5fa0*/  STL.64 [R1+0x1110], R2 ;  /* 0x0011100201007387 */ /* 0x0001e20000100a00 */
[----:B------:R-:W-:-:S03]  /*c5fb0*/  F2FP.SATFINITE.E4M3.F32.PACK_AB_MERGE_C R11, R26, R21, RZ ;  /* 0x000000151a0b723e */ /* 0x000fc600048070ff */
[----:B0-----:R-:W4:Y:S04]  /*c5fc0*/  LDL.LU.64 R2, [R1+0x5c38] ;  /* 0x005c380001027983 */ /* 0x001f280000300a00 */
[----:B------:R0:W-:Y:S04]  /*c5fd0*/  STL.64 [R1+0x5c30], R14 ;  /* 0x005c300e01007387 */ /* 0x0001e80000100a00 */
[----:B------:R1:W-:Y:S04]  /*c5fe0*/  STL [R1+0x1b98], R11 ;  /* 0x001b980b01007387 */ /* 0x0003e80000100800 */
[----:B0-----:R-:W4:Y:S01]  /*c5ff0*/  LDL.LU R15, [R1+0x9e8] ;  /* 0x0009e800010f7983 */ /* 0x001f220000300800 */
[C---:B------:R-:W-:Y:S01]  /*c6000*/  IADD3 R20, P1, R17.reuse, R14, RZ ;  /* 0x0000000e11147210 */ /* 0x040fe20007f3e0ff */
[----:B------:R-:W-:-:S02]  /*c6010*/  VIADD R17, R17, UR5 ;  /* 0x0000000511117c36 */ /* 0x000fc40008000000 */
[----:B-1----:R-:W4:Y:S01]  /*c6020*/  LDL.LU R11, [R1+0x9c0] ;  /* 0x0009c000010b7983 */ /* 0x002f220000300800 */
[----:B--2---:R-:W-:Y:S01]  /*c6030*/  F2FP.SATFINITE.E4M3.F32.PACK_AB_MERGE_C R14, R19, R27, RZ ;  /* 0x0000001b130e723e */ /* 0x004fe200048070ff */
[----:B------:R-:W-:Y:S01]  /*c6040*/  IMAD.X R21, R18, 0x1, R16, P1 ;  /* 0x0000000112157824 */ /* 0x000fe200008e0610 */
[----:B------:R-:W-:Y:S01]  /*c6050*/  SHF.R.S32.HI R18, RZ, 0x1f, R17 ;  /* 0x0000001fff127819 */ /* 0x000fe20000011411 */
[----:B------:R-:W-:-:S03]  /*c6060*/  ULDC UR5, c[0x0][0x248] ;  /* 0x0000920000057ab9 */ /* 0x000fc60000000800 */
[----:B------:R0:W-:Y:S04]  /*c6070*/  STL.64 [R1+0x1108], R20 ;  /* 0x0011081401007387 */ /* 0x0001e80000100a00 */
[----:B0-----:R-:W2:Y:S04]  /*c6080*/  LDL.LU R20, [R1+0x9c4] ;  /* 0x0009c40001147983 */ /* 0x001ea80000300800 */
[----:B------:R-:W2:Y:S04]  /*c6090*/  LDL.LU R21, [R1+0x9c8] ;  /* 0x0009c80001157983 */ /* 0x000ea80000300800 */
[----:B------:R-:W2:Y:S01]  /*c60a0*/  LDL.LU R26, [R1+0x9cc] ;  /* 0x0009cc00011a7983 */ /* 0x000ea20000300800 */
[----:B---3--:R-:W-:-:S02]  /*c60b0*/  F2FP.SATFINITE.E4M3.F32.PACK_AB_MERGE_C R13, R13, R12, RZ ;  /* 0x0000000c0d0d723e */ /* 0x008fc400048070ff */
[----:B------:R-:W-:Y:S02]  /*c60c0*/  F2FP.SATFINITE.E4M3.F32.PACK_AB_MERGE_C R12, R23, R22, RZ ;  /* 0x00000016170c723e */ /* 0x000fe400048070ff */
[----:B------:R-:W-:Y:S01]  /*c60d0*/  IADD3 R22, P1, R17, R0, RZ ;  /* 0x0000000011167210 */ /* 0x000fe20007f3e0ff */
[----:B------:R-:W-:Y:S04]  /*c60e0*/  STL [R1+0x1b8c], R13 ;  /* 0x001b8c0d01007387 */ /* 0x000fe80000100800 */
[----:B------:R0:W-:Y:S01]  /*c60f0*/  STL [R1+0x1b78], R12 ;  /* 0x001b780c01007387 */ /* 0x0001e20000100800 */
[----:B----4-:R-:W-:-:S03]  /*c6100*/  IMAD.X R23, R18, 0x1, R2, P1 ;  /* 0x0000000112177824 */ /* 0x010fc600008e0602 */
[----:B0-----:R-:W3:Y:S04]  /*c6110*/  LDL.LU R12, [R1+0x9b0] ;  /* 0x0009b000010c7983 */ /* 0x001ee80000300800 */
[----:B------:R-:W3:Y:S04]  /*c6120*/  LDL.LU R13, [R1+0x9b4] ;  /* 0x0009b400010d7983 */ /* 0x000ee80000300800 */
[----:B------:R0:W-:Y:S04]  /*c6130*/  STL [R1+0x1b68], R14 ;  /* 0x001b680e01007387 */ /* 0x0001e80000100800 */
[----:B------:R-:W4:Y:S04]  /*c6140*/  LDL.LU R27, [R1+0x9b8] ;  /* 0x0009b800011b7983 */ /* 0x000f280000300800 */
[----:B------:R-:W4:Y:S01]  /*c6150*/  LDL.LU R19, [R1+0x9bc] ;  /* 0x0009bc0001137983 */ /* 0x000f220000300800 */
[----:B0-----:R-:W-:-:S03]  /*c6160*/  F2FP.SATFINITE.E4M3.F32.PACK_AB_MERGE_C R14, R25, R24, RZ ;  /* 0x00000018190e723e */ /* 0x001fc600048070ff */
[----:B------:R0:W-:Y:S01]  /*c6170*/  STL.64 [R1+0x10f0], R22 ;  /* 0x0010f01601007387 */ /* 0x0001e20000100a00 */
[----:B------:R-:W-:-:S03]  /*c6180*/  F2FP.SATFINITE.E4M3.F32.PACK_AB_MERGE_C R10, R10, R15, RZ ;  /* 0x0000000f0a0a723e */ /* 0x000fc600048070ff */
[----:B0-----:R-:W4:Y:S04]  /*c6190*/  LDL.LU R22, [R1+0x9a0] ;  /* 0x0009a00001167983 */ /* 0x001f280000300800 */
[----:B------:R-:W4:Y:S04]  /*c61a0*/  LDL.LU R23, [R1+0x9a4] ;  /* 0x0009a40001177983 */ /* 0x000f280000300800 */
[----:B------:R0:W-:Y:S04]  /*c61b0*/  STL [R1+0x5050], R14 ;  /* 0x0050500e01007387 */ /* 0x0001e80000100800 */
[----:B------:R-:W4:Y:S04]  /*c61c0*/  LDL.LU R24, [R1+0x9a8] ;  /* 0x0009a80001187983 */ /* 0x000f280000300800 */
[----:B------:R-:W4:Y:S01]  /*c61d0*/  LDL.LU R25, [R1+0x9ac] ;  /* 0x0009ac0001197983 */ /* 0x000f220000300800 */
[----:B0-----:R-:W-:-:S03]  /*c61e0*/  IADD3 R14, P1, R17, R3, RZ ;  /* 0x00000003110e7210 */ /* 0x001fc60007f3e0ff */
[----:B------:R0:W-:Y:S02]  /*c61f0*/  STL.64 [R1+0x5c10], R2 ;  /* 0x005c100201007387 */ /* 0x0001e40000100a00 */
[----:B------:R-:W-:Y:S02]  /*c6200*/  IMAD.X R15, R18, 0x1, R4, P1 ;  /* 0x00000001120f7824 */ /* 0x000fe400008e0604 */
[----:B------:R-:W-:Y:S04]  /*c6210*/  STL [R1+0x504c], R10 ;  /* 0x00504c0a01007387 */ /* 0x000fe80000100800 */
        /* <DEDUP_REMOVED lines=13> */
[----:B0-----:R-:W3:Y:S01]  /*c62f0*/  LDL.LU.64 R8, [R1+0x5c28] ;  /* 0x005c280001087983 */ /* 0x001ee20000300a00 */
[----:B--2---:R-:W-:Y:S02]  /*c6300*/  F2FP.SATFINITE.E4M3.F32.PACK_AB_MERGE_C R11, R20, R11, RZ ;  /* 0x0000000b140b723e */ /* 0x004fe400048070ff */
[----:B------:R-:W-:Y:S01]  /*c6310*/  F2FP.SATFINITE.E4M3.F32.PACK_AB_MERGE_C R10, R26, R21, RZ ;  /* 0x000000151a0a723e */ /* 0x000fe200048070ff */
[----:B------:R-:W2:Y:S04]  /*c6320*/  LDL.LU R20, [R1+0x98c] ;  /* 0x00098c0001147983 */ /* 0x000ea80000300800 */
[----:B------:R-:W-:Y:S04]  /*c6330*/  STL [R1+0x5090], R11 ;  /* 0x0050900b01007387 */ /* 0x000fe80000100800 */
[----:B------:R-:W2:Y:S04]  /*c6340*/  LDL.LU R21, [R1+0x8b0] ;  /* 0x0008b00001157983 */ /* 0x000ea80000300800 */
[----:B------:R0:W-:Y:S04]  /*c6350*/  STL [R1+0x508c], R10 ;  /* 0x00508c0a01007387 */ /* 0x0001e80000100800 */
[----:B------:R-:W2:Y:S01]  /*c6360*/  LDL.LU R26, [R1+0x8b4] ;  /* 0x0008b400011a7983 */ /* 0x000ea20000300800 */
[----:B0-----:R-:W-:-:S03]  /*c6370*/  IADD3 R10, P1, R17, R7, RZ ;  /* 0x00000007110a7210 */ /* 0x001fc60007f3e0ff */
[----:B------:R0:W-:Y:S04]  /*c6380*/  STL.64 [R1+0x5c08], R6 ;  /* 0x005c080601007387 */ /* 0x0001e80000100a00 */
[----:B0-----:R-:W2:Y:S04]  /*c6390*/  LDL.LU R6, [R1+0x984] ;  /* 0x0009840001067983 */ /* 0x001ea80000300800 */
[----:B------:R-:W2:Y:S01]  /*c63a0*/  LDL.LU R7, [R1+0x988] ;  /* 0x0009880001077983 */ /* 0x000ea20000300800 */
[----:B---3--:R-:W-:-:S05]  /*c63b0*/  IMAD.X R11, R18, 0x1, R8, P1 ;  /* 0x00000001120b7824 */ /* 0x008fca00008e0608 */
[----:B------:R0:W-:Y:S04]  /*c63c0*/  STL.64 [R1+0x10f8], R10 ;  /* 0x0010f80a01007387 */ /* 0x0001e80000100a00 */
[----:B0-----:R-:W3:Y:S01]  /*c63d0*/  LDL.LU.64 R10, [R1+0x5c20] ;  /* 0x005c2000010a7983 */ /* 0x001ee20000300a00 */
[----:B------:R-:W-:Y:S02]  /*c63e0*/  F2FP.SATFINITE.E4M3.F32.PACK_AB_MERGE_C R13, R13, R12, RZ ;  /* 0x0000000c0d0d723e */ /* 0x000fe400048070ff */
[----:B----4-:R-:W-:Y:S02]  /*c63f0*/  F2FP.SATFINITE.E4M3.F32.PACK_AB_MERGE_C R12, R19, R27, RZ ;  /* 0x0000001b130c723e */ /* 0x010fe400048070ff */
[----:B------:R-:W4:Y:S04]  /*c6400*/  LDL.LU R27, [R1+0x8b8] ;  /* 0x0008b800011b7983 */ /* 0x000f280000300800 */
[----:B------:R-:W-:Y:S04]  /*c6410*/  STL [R1+0x50b0], R13 ;  /* 0x0050b00d01007387 */ /* 0x000fe80000100800 */
[----:B------:R-:W4:Y:S04]  /*c6420*/  LDL.LU R19, [R1+0x8bc] ;  /* 0x0008bc0001137983 */ /* 0x000f280000300800 */
[----:B------:R0:W-:Y:S02]  /*c6430*/  STL [R1+0x50ac], R12 ;  /* 0x0050ac0c01007387 */ /* 0x0001e40000100800 */
[----:B0-----:R-:W-:-:S02]  /*c6440*/  IADD3 R12, P1, R17, R9, RZ ;  /* 0x00000009110c7210 */ /* 0x001fc40007f3e0ff */
[----:B------:R-:W-:Y:S03]  /*c6450*/  STL.64 [R1+0x5c00], R8 ;  /* 0x005c000801007387 */ /* 0x000fe60000100a00 */
[----:B---3--:R-:W-:-:S05]  /*c6460*/  IMAD.X R13, R18, 0x1, R10, P1 ;  /* 0x00000001120d7824 */ /* 0x008fca00008e060a */
[----:B------:R0:W-:Y:S04]  /*c6470*/  STL.64 [R1+0x10e0], R12 ;  /* 0x0010e00c01007387 */ /* 0x0001e80000100a00 */
[----:B0-----:R-:W3:Y:S01]  /*c6480*/  LDL.LU.64 R12, [R1+0x5c18] ;  /* 0x005c1800010c7983 */ /* 0x001ee20000300a00 */
[----:B------:R-:W-:Y:S02]  /*c6490*/  F2FP.SATFINITE.E4M3.F32.PACK_AB_MERGE_C R9, R23, R22, RZ ;  /* 0x000000161709723e */ /* 0x000fe400048070ff */
        /* <DEDUP_REMOVED lines=8> */
[----:B------:R0:W-:Y:S01]  /*c6520*/  STL.64 [R1+0x5bf8], R10 ;  /* 0x005bf80a01007387 */ /* 0x0001e20000100a00 */
[----:B------:R-:W-:Y:S02]  /*c6530*/  F2FP.SATFINITE.E4M3.F32.PACK_AB_MERGE_C R3, R3, R2, RZ ;  /* 0x000000020303723e */ /* 0x000fe400048070ff */
[----:B------:R-:W-:Y:S01]  /*c6540*/  F2FP.SATFINITE.E4M3.F32.PACK_AB_MERGE_C R2, R29, R28, RZ ;  /* 0x0000001c1d02723e */ /* 0x000fe200048070ff */
[----:B0-----:R-:W2:Y:S01]  /*c6550*/  LDL.LU R11, [R1+0x980] ;  /* 0x00098000010b7983 */ /* 0x001ea20000300800 */
[----:B---3--:R-:W-:-:S05]  /*c6560*/  IMAD.X R9, R18, 0x1, R12, P1 ;  /* 0x0000000112097824 */ /* 0x008fca00008e060c */
[----:B------:R0:W-:Y:S04]  /*c6570*/  STL.64 [R1+0x10c0], R8 ;  /* 0x0010c00801007387 */ /* 0x0001e80000100a00 */
[----:B0-----:R-:W3:Y:S04]  /*c6580*/  LDL.LU R8, [R1+0x890] ;  /* 0x0008900001087983 */ /* 0x001ee80000300800 */
        /* <DEDUP_REMOVED lines=8> */
[----:B0-----:R-:W3:Y:S01]  /*c6610*/  LDL.LU.64 R2, [R1+0x5c10] ;  /* 0x005c100001027983 */ /* 0x001ee20000300a00 */
[----:B------:R-:W-:Y:S02]  /*c6620*/  IADD3 R10, P1, R17, R14, RZ ;  /* 0x0000000e110a7210 */ /* 0x000fe40007f3e0ff */
[----:B--2---:R-:W-:Y:S02]  /*c6630*/  F2FP.SATFINITE.E4M3.F32.PACK_AB_MERGE_C R6, R6, R11, RZ ;  /* 0x0000000b0606723e */ /* 0x004fe400048070ff */
[----:B------:R-:W-:Y:S01]  /*c6640*/  F2FP.SATFINITE.E4M3.F32.PACK_AB_MERGE_C R7, R20, R7, RZ ;  /* 0x000000071407723e */ /* 0x000fe200048070ff */
[----:B------:R-:W-:-:S02]  /*c6650*/  IMAD.X R11, R18, 0x1, R16, P1 ;  /* 0x00000001120b7824 */ /* 0x000fc400008e0610 */
[----:B------:R0:W-:Y:S04]  /*c6660*/  STL [R1+0x50f4], R6 ;  /* 0x0050f40601007387 */ /* 0x0001e80000100800 */
[----:B------:R-:W2:Y:S04]  /*c6670*/  LDL.LU R20, [R1+0x884] ;  /* 0x0008840001147983 */ /* 0x000ea80000300800 */
[----:B------:R1:W-:Y:S01]  /*c6680*/  STL.64 [R1+0x10c8], R10 ;  /* 0x0010c80a01007387 */ /* 0x0003e20000100a00 */
[----:B0-----:R-:W-:-:S03]  /*c6690*/  F2FP.SATFINITE.E4M3.F32.PACK_AB_MERGE_C R6, R26, R21, RZ ;  /* 0x000000151a06723e */ /* 0x001fc600048070ff */
[----:B------:R-:W-:Y:S01]  /*c66a0*/  STL [R1+0x50f0], R7 ;  /* 0x0050f00701007387 */ /* 0x000fe20000100800 */
[----:B------:R-:W-:Y:S01]  /*c66b0*/  VIADD R17, R17, UR5 ;  /* 0x0000000511117c36 */ /* 0x000fe20008000000 */
[----:B------:R-:W-:Y:S02]  /*c66c0*/  ULDC UR5, c[0x0][0x248] ;  /* 0x0000920000057ab9 */ /* 0x000fe40000000800 */
[----:B-1----:R-:W2:Y:S04]  /*c66d0*/  LDL.LU R10, [R1+0x888] ;  /* 0x00088800010a7983 */ /* 0x002ea80000300800 */
[----:B------:R4:W-:Y:S04]  /*c66e0*/  STL [R1+0x5110], R6 ;  /* 0x0051100601007387 */ /* 0x0009e80000100800 */
[----:B------:R-:W2:Y:S01]  /*c66f0*/  LDL.LU R11, [R1+0x88c] ;  /* 0x00088c00010b7983 */ /* 0x000ea20000300800 */
[----:B------:R-:W-:-:S03]  /*c6700*/  SHF.R.S32.HI R18, RZ, 0x1f, R17 ;  /* 0x0000001fff127819 */ /* 0x000fc60000011411 */
[----:B------:R-:W2:Y:S01]  /*c6710*/  LDL.LU R21, [R1+0x870] ;  /* 0x0008700001157983 */ /* 0x000ea20000300800 */
[----:B----4-:R-:W-:-:S03]  /*c6720*/  F2FP.SATFINITE.E4M3.F32.PACK_AB_MERGE_C R6, R19, R27, RZ ;  /* 0x0000001b1306723e */ /* 0x010fc600048070ff */
[----:B------:R-:W4:Y:S04]  /*c6730*/  LDL.LU R26, [R1+0x874] ;  /* 0x00087400011a7983 */ /* 0x000f280000300800 */
        /* <DEDUP_REMOVED lines=18> */
[----:B------:R0:W-:Y:S04]  /*c6860*/  STL.64 [R1+0x10b0], R6 ;  /* 0x0010b00601007387 */ /* 0x0001e80000100a00 */
[----:B0-----:R-:W4:Y:S01]  /*c6870*/  LDL.LU.64 R6, [R1+0x5c08] ;  /* 0x005c080001067983 */ /* 0x001f220000300a00 */
[----:B------:R-:W-:-:S02]  /*c6880*/  F2FP.SATFINITE.E4M3.F32.PACK_AB_MERGE_C R8, R9, R8, RZ ;  /* 0x000000080908723e */ /* 0x000fc400048070ff */
[----:B------:R-:W-:Y:S02]  /*c6890*/  F2FP.SATFINITE.E4M3.F32.PACK_AB_MERGE_C R2, R29, R28, RZ ;  /* 0x0000001c1d02723e */ /* 0x000fe400048070ff */
[----:B------:R-:W3:Y:S04]  /*c68a0*/  LDL.LU R28, [R1+0x868] ;  /* 0x00086800011c7983 */ /* 0x000ee80000300800 */
[----:B------:R0:W-:Y:S04]  /*c68b0*/  STL [R1+0x1ecc], R8 ;  /* 0x001ecc0801007387 */ /* 0x0001e80000100800 */
[----:B------:R-:W3:Y:S01]  /*c68c0*/  LDL.LU R29, [R1+0x86c] ;  /* 0x00086c00011d7983 */ /* 0x000ee20000300800 */
[----:B0-----:R-:W-:-:S03]  /*c68d0*/  IADD3 R8, P1, R17, R5, RZ ;  /* 0x0000000511087210 */ /* 0x001fc60007f3e0ff */
[----:B------:R-:W-:Y:S04]  /*c68e0*/  STL [R1+0x1ec8], R2 ;  /* 0x001ec80201007387 */ /* 0x000fe80000100800 */
[----:B------:R-:W-:Y:S01]  /*c68f0*/  STL [R1+0x5be8], R5 ;  /* 0x005be80501007387 */ /* 0x000fe20000100800 */
[----:B----4-:R-:W-:-:S05]  /*c6900*/  IMAD.X R9, R18, 0x1, R6, P1 ;  /* 0x0000000112097824 */ /* 0x010fca00008e0606 */
[----:B------:R0:W-:Y:S04]  /*c6910*/  STL.64 [R1+0x10a0], R8 ;  /* 0x0010a00801007387 */ /* 0x0001e80000100a00 */
[----:B0-----:R-:W4:Y:S04]  /*c6920*/  LDL.LU.64 R8, [R1+0x5c00] ;  /* 0x005c000001087983 */ /* 0x001f280000300a00 */
[----:B------:R-:W3:Y:S04]  /*c6930*/  LDL.LU R5, [R1+0x850] ;  /* 0x0008500001057983 */ /* 0x000ee80000300800 */
[----:B------:R-:W3:Y:S04]  /*c6940*/  LDL.LU R2, [R1+0x854] ;  /* 0x0008540001027983 */ /* 0x000ee80000300800 */
[----:B------:R2:W-:Y:S02]  /*c6950*/  STL [R1+0x5bec], R6 ;  /* 0x005bec0601007387 */ /* 0x0005e40000100800 */
[----:B--2---:R-:W-:-:S02]  /*c6960*/  F2FP.SATFINITE.E4M3.F32.PACK_AB_MERGE_C R6, R20, R3, RZ ;  /* 0x000000031406723e */ /* 0x004fc400048070ff */
[----:B------:R-:W2:Y:S04]  /*c6970*/  LDL.LU R3, [R1+0x858] ;  /* 0x0008580001037983 */ /* 0x000ea80000300800 */
[----:B------:R-:W2:Y:S04]  /*c6980*/  LDL.LU R20, [R1+0x85c] ;  /* 0x00085c0001147983 */ /* 0x000ea80000300800 */
[----:B------:R0:W-:Y:S02]  /*c6990*/  STL [R1+0x1f08], R6 ;  /* 0x001f080601007387 */ /* 0x0001e40000100800 */
[----:B0-----:R-:W-:-:S02]  /*c69a0*/  F2FP.SATFINITE.E4M3.F32.PACK_AB_MERGE_C R6, R11, R10, RZ ;  /* 0x0000000a0b06723e */ /* 0x001fc400048070ff */
[----:B------:R-:W-:Y:S01]  /*c69b0*/  IADD3 R10, P1, R17, R7, RZ ;  /* 0x00000007110a7210 */ /* 0x000fe20007f3e0ff */
[----:B------:R-:W-:Y:S04]  /*c69c0*/  STL [R1+0x5bd8], R7 ;  /* 0x005bd80701007387 */ /* 0x000fe80000100800 */
[----:B------:R-:W-:Y:S01]  /*c69d0*/  STL [R1+0x1efc], R6 ;  /* 0x001efc0601007387 */ /* 0x000fe20000100800 */
[----:B----4-:R-:W-:-:S05]  /*c69e0*/  IMAD.X R11, R18, 0x1, R8, P1 ;  /* 0x00000001120b7824 */ /* 0x010fca00008e0608 */
[----:B------:R0:W-:Y:S04]  /*c69f0*/  STL.64 [R1+0x10a8], R10 ;  /* 0x0010a80a01007387 */ /* 0x0001e80000100a00 */
[----:B0-----:R-:W4:Y:S01]  /*c6a00*/  LDL.LU.64 R10, [R1+0x5bf8] ;  /* 0x005bf800010a7983 */ /* 0x001f220000300a00 */
[----:B------:R-:W-:Y:S02]  /*c6a10*/  F2FP.SATFINITE.E4M3.F32.PACK_AB_MERGE_C R7, R26, R21, RZ ;  /* 0x000000151a07723e */ /* 0x000fe400048070ff */
[----:B------:R-:W-:Y:S01]  /*c6a20*/  F2FP.SATFINITE.E4M3.F32.PACK_AB_MERGE_C R6, R19, R27, RZ ;  /* 0x0000001b1306723e */ /* 0x000fe200048070ff */
[----:B------:R-:W-:Y:S04]  /*c6a30*/  STL [R1+0x5bdc], R8 ;  /* 0x005bdc0801007387 */ /* 0x000fe80000100800 */
[----:B------:R-:W2:Y:S04]  /*c6a40*/  LDL.LU R21, [R1+0x840] ;  /* 0x0008400001157983 */ /* 0x000ea80000300800 */
[----:B------:R-:W-:Y:S04]  /*c6a50*/  STL [R1+0x1f3c], R7 ;  /* 0x001f3c0701007387 */ /* 0x000fe80000100800 */
[----:B------:R-:W2:Y:S04]  /*c6a60*/  LDL.LU R26, [R1+0x844] ;  /* 0x00084400011a7983 */ /* 0x000ea80000300800 */
[----:B------:R0:W-:Y:S04]  /*c6a70*/  STL [R1+0x1f38], R6 ;  /* 0x001f380601007387 */ /* 0x0001e80000100800 */
[----:B------:R-:W2:Y:S04]  /*c6a80*/  LDL.LU R27, [R1+0x848] ;  /* 0x00084800011b7983 */ /* 0x000ea80000300800 */
[----:B------:R-:W2:Y:S01]  /*c6a90*/  LDL.LU R19, [R1+0x84c] ;  /* 0x00084c0001137983 */ /* 0x000ea20000300800 */
[----:B0-----:R-:W-:-:S03]  /*c6aa0*/  IADD3 R6, P1, R17, R9, RZ ;  /* 0x0000000911067210 */ /* 0x001fc60007f3e0ff */
[----:B------:R0:W-:Y:S01]  /*c6ab0*/  STL [R1+0x5bc8], R9 ;  /* 0x005bc80901007387 */ /* 0x0001e20000100800 */
[----:B---3--:R-:W-:Y:S02]  /*c6ac0*/  F2FP.SATFINITE.E4M3.F32.PACK_AB_MERGE_C R8, R25, R24, RZ ;  /* 0x000000181908723e */ /* 0x008fe400048070ff */
[----:B0-----:R-:W-:Y:S02]  /*c6ad0*/  F2FP.SATFINITE.E4M3.F32.PACK_AB_MERGE_C R9, R23, R22, RZ ;  /* 0x000000161709723e */ /* 0x001fe400048070ff */
[----:B------:R-:W-:Y:S01]  /*c6ae0*/  F2FP.SATFINITE.E4M3.F32.PACK_AB_MERGE_C R2, R2, R5, RZ ;  /* 0x000000050202723e */ /* 0x000fe200048070ff */
[----:B----4-:R-:W-:-:S05]  /*c6af0*/  IMAD.X R7, R18, 0x1, R10, P1 ;  /* 0x0000000112077824 */ /* 0x010fca00008e060a */
[----:B------:R0:W-:Y:S04]  /*c6b00*/  STL.64 [R1+0x1098], R6 ;  /* 0x0010980601007387 */ /* 0x0001e80000100a00 */
[----:B------:R-:W-:Y:S01]  /*c6b10*/  STL [R1+0x1f7c], R9 ;  /* 0x001f7c0901007387 */ /* 0x000fe20000100800 */
[----:B0-----:R-:W-:-:S03]  /*c6b20*/  IADD3 R6, P1, R17, R11, RZ ;  /* 0x0000000b11067210 */ /* 0x001fc60007f3e0ff */
[----:B------:R-:W-:Y:S02]  /*c6b30*/  STL.64 [R1+0x5bd0], R10 ;  /* 0x005bd00a01007387 */ /* 0x000fe40000100a00 */
[----:B------:R-:W-:Y:S02]  /*c6b40*/  IMAD.X R7, R18, 0x1, R12, P1 ;  /* 0x0000000112077824 */ /* 0x000fe400008e060c */
[----:B------:R-:W-:Y:S04]  /*c6b50*/  STL [R1+0x50fc], R8 ;  /* 0x0050fc0801007387 */ /* 0x000fe80000100800 */
[----:B------:R-:W3:Y:S04]  /*c6b60*/  LDL.LU R22, [R1+0x830] ;  /* 0x0008300001167983 */ /* 0x000ee80000300800 */
[----:B------:R-:W3:Y:S04]  /*c6b70*/  LDL.LU R23, [R1+0x834] ;  /* 0x0008340001177983 */ /* 0x000ee80000300800 */
        /* <DEDUP_REMOVED lines=12> */
[----:B--2---:R-:W-:-:S03]  /*c6c40*/  F2FP.SATFINITE.E4M3.F32.PACK_AB_MERGE_C R2, R20, R3, RZ ;  /* 0x000000031402723e */ /* 0x004fc600048070ff */
[----:B0-----:R-:W2:Y:S04]  /*c6c50*/  LDL.LU R6, [R1+0x828] ;  /* 0x0008280001067983 */ /* 0x001ea80000300800 */
[----:B------:R-:W2:Y:S04]  /*c6c60*/  LDL.LU R5, [R1+0x82c] ;  /* 0x00082c0001057983 */ /* 0x000ea80000300800 */
        /* <DEDUP_REMOVED lines=10> */
[----:B0-----:R-:W4:Y:S01]  /*c6d10*/  LDL.LU.64 R2, [R1+0x5bf0] ;  /* 0x005bf00001027983 */ /* 0x001f220000300a00 */
[----:B------:R-:W-:Y:S01]  /*c6d20*/  F2FP.SATFINITE.E4M3.F32.PACK_AB_MERGE_C R20, R26, R21, RZ ;  /* 0x000000151a14723e */ /* 0x000fe200048070ff */
[----:B------:R-:W-:Y:S01]  /*c6d30*/  VIADD R17, R17, UR5 ;  /* 0x0000000511117c36 */ /* 0x000fe20008000000 */
[----:B------:R-:W-:Y:S01]  /*c6d40*/  F2FP.SATFINITE.E4M3.F32.PACK_AB_MERGE_C R18, R19, R27, RZ ;  /* 0x0000001b1312723e */ /* 0x000fe200048070ff */
[----:B------:R-:W4:Y:S01]  /*c6d50*/  LDL.LU R9, [R1+0x808] ;  /* 0x0008080001097983 */ /* 0x000f220000300800 */
[----:B------:R-:W-:-:S03]  /*c6d60*/  ULDC UR5, c[0x0][0x248] ;  /* 0x0000920000057ab9 */ /* 0x000fc60000000800 */
[----:B------:R0:W-:Y:S04]  /*c6d70*/  STL [R1+0x2098], R20 ;  /* 0x0020981401007387 */ /* 0x0001e80000100800 */
[----:B0-----:R-:W4:Y:S04]  /*c6d80*/  LDL.LU R20, [R1+0x7f4] ;  /* 0x0007f40001147983 */ /* 0x001f280000300800 */
[----:B------:R0:W-:Y:S04]  /*c6d90*/  STL [R1+0x208c], R18 ;  /* 0x00208c1201007387 */ /* 0x0001e80000100800 */
[----:B------:R-:W4:Y:S04]  /*c6da0*/  LDL.LU R21, [R1+0x7f8] ;  /* 0x0007f80001157983 */ /* 0x000f280000300800 */
[----:B------:R-:W4:Y:S01]  /*c6db0*/  LDL.LU R26, [R1+0x7fc] ;  /* 0x0007fc00011a7983 */ /* 0x000f220000300800 */
[----:B0-----:R-:W-:-:S03]  /*c6dc0*/  SHF.R.S32.HI R18, RZ, 0x1f, R17 ;  /* 0x0000001fff127819 */ /* 0x001fc60000011411 */
[----:B------:R-:W4:Y:S04]  /*c6dd0*/  LDL.LU R27, [R1+0x7e0] ;  /* 0x0007e000011b7983 */ /* 0x000f280000300800 */
[----:B------:R-:W4:Y:S01]  /*c6de0*/  LDL.LU R19, [R1+0x7e4] ;  /* 0x0007e40001137983 */ /* 0x000f220000300800 */
[----:B---3--:R-:W-:Y:S02]  /*c6df0*/  F2FP.SATFINITE.E4M3.F32.PACK_AB_MERGE_C R23, R23, R22, RZ ;  /* 0x000000161717723e */ /* 0x008fe400048070ff */
[----:B------:R-:W-:-:S03]  /*c6e00*/  IADD3 R22, P1, R17, R0, RZ ;  /* 0x0000000011167210 */ /* 0x000fc60007f3e0ff */
[----:B------:R4:W-:Y:S01]  /*c6e10*/  STL [R1+0x20ec], R23 ;  /* 0x0020ec1701007387 */ /* 0x0009e20000100800 */
[----:B--2---:R-:W-:Y:S01]  /*c6e20*/  F2FP.SATFINITE.E4M3.F32.PACK_AB_MERGE_C R5, R5, R6, RZ ;  /* 0x000000060505723e */ /* 0x004fe200048070ff */
[----:B----4-:R-:W-:-:S05]  /*c6e30*/  IMAD.X R23, R18, 0x1, R2, P1 ;  /* 0x0000000112177824 */ /* 0x010fca00008e0602 */
[----:B------:R0:W-:Y:S02]  /*c6e40*/  STL.64 [R1+0x1078], R22 ;  /* 0x0010781601007387 */ /* 0x0001e40000100a00 */
[----:B0-----:R-:W-:Y:S02]  /*c6e50*/  F2FP.SATFINITE.E4M3.F32.PACK_AB_MERGE_C R23, R25, R24, RZ ;  /* 0x000000181917723e */ /* 0x001fe400048070ff */
[----:B------:R-:W2:Y:S01]  /*c6e60*/  LDL.LU R22, [R1+0x7e8] ;  /* 0x0007e80001167983 */ /* 0x000ea20000300800 */
[----:B------:R-:W-:Y:S02]  /*c6e70*/  F2FP.SATFINITE.E4M3.F32.PACK_AB_MERGE_C R24, R29, R28, RZ ;  /* 0x0000001c1d18723e */ /* 0x000fe400048070ff */
[----:B------:R-:W-:Y:S01]  /*c6e80*/  IADD3 R28, P1, R17, R3, RZ ;  /* 0x00000003111c7210 */ /* 0x000fe20007f3e0ff */
[----:B------:R0:W-:Y:S04]  /*c6e90*/  STL [R1+0x20e8], R23 ;  /* 0x0020e81701007387 */ /* 0x0001e80000100800 */
[----:B------:R-:W-:Y:S01]  /*c6ea0*/  IMAD.X R29, R18, 0x1, R4, P1 ;  /* 0x00000001121d7824 */ /* 0x000fe200008e0604 */
[----:B0-----:R-:W2:Y:S04]  /*c6eb0*/  LDL.LU R23, [R1+0x7ec] ;  /* 0x0007ec0001177983 */ /* 0x001ea80000300800 */
[----:B------:R0:W-:Y:S04]  /*c6ec0*/  STL [R1+0x211c], R24 ;  /* 0x00211c1801007387 */ /* 0x0001e80000100800 */
[----:B0-----:R-:W3:Y:S04]  /*c6ed0*/  LDL.LU R24, [R1+0x7d0] ;  /* 0x0007d00001187983 */ /* 0x001ee80000300800 */
[----:B------:R-:W3:Y:S04]  /*c6ee0*/  LDL.LU R25, [R1+0x7d4] ;  /* 0x0007d40001197983 */ /* 0x000ee80000300800 */
[----:B------:R0:W-:Y:S04]  /*c6ef0*/  STL.64 [R1+0x1070], R28 ;  /* 0x0010701c01007387 */ /* 0x0001e80000100a00 */
[----:B0-----:R-:W4:Y:S04]  /*c6f00*/  LDL.LU R28, [R1+0x7d8] ;  /* 0x0007d800011c7983 */ /* 0x001f280000300800 */
[----:B------:R-:W4:Y:S04]  /*c6f10*/  LDL.LU R29, [R1+0x7dc] ;  /* 0x0007dc00011d7983 */ /* 0x000f280000300800 */
[----:B------:R-:W2:Y:S04]  /*c6f20*/  LDL.LU R6, [R1+0x5bec] ;  /* 0x005bec0001067983 */ /* 0x000ea80000300800 */
[----:B------:R0:W-:Y:S04]  /*c6f30*/  STL [R1+0x2118], R5 ;  /* 0x0021180501007387 */ /* 0x0001e80000100800 */
[----:B0-----:R-:W3:Y:S01]  /*c6f40*/  LDL.LU R5, [R1+0x5be8] ;  /* 0x005be80001057983 */ /* 0x001ee20000300800 */
[----:B------:R-:W-:-:S05]  /*c6f50*/  F2FP.SATFINITE.E4M3.F32.PACK_AB_MERGE_C R13, R13, R12, RZ ;  /* 0x0000000c0d0d723e */ /* 0x000fca00048070ff */
[----:B------:R2:W-:Y:S01]  /*c6f60*/  STL [R1+0x2158], R13 ;  /* 0x0021580d01007387 */ /* 0x0005e20000100800 */
[----:B------:R-:W-:Y:S02]  /*c6f70*/  F2FP.SATFINITE.E4M3.F32.PACK_AB_MERGE_C R7, R7, R8, RZ ;  /* 0x000000080707723e */ /* 0x000fe400048070ff */
[----:B---3--:R-:W-:-:S05]  /*c6f80*/  IADD3 R12, P1, R17, R5, RZ ;  /* 0x00000005110c7210 */ /* 0x008fca0007f3e0ff */
[----:B--2---:R-:W-:-:S05]  /*c6f90*/  IMAD.X R13, R18, 0x1, R6, P1 ;  /* 0x00000001120d7824 */ /* 0x004fca00008e0606 */
[----:B------:R0:W-:Y:S04]  /*c6fa0*/  STL.64 [R1+0x1068], R12 ;  /* 0x0010680c01007387 */ /* 0x0001e80000100a00 */
[----:B0-----:R-:W2:Y:S04]  /*c6fb0*/  LDL.LU.64 R12, [R1+0x5be0] ;  /* 0x005be000010c7983 */ /* 0x001ea80000300a00 */
[----:B------:R-:W3:Y:S04]  /*c6fc0*/  LDL.LU R8, [R1+0x5bdc] ;  /* 0x005bdc0001087983 */ /* 0x000ee80000300800 */
[----:B------:R0:W-:Y:S04]  /*c6fd0*/  STL [R1+0x214c], R7 ;  /* 0x00214c0701007387 */ /* 0x0001e80000100800 */
[----:B0-----:R-:W4:Y:S01]  /*c6fe0*/  LDL.LU R7, [R1+0x5bd8] ;  /* 0x005bd80001077983 */ /* 0x001f220000300800 */
[----:B------:R-:W-:-:S05]  /*c6ff0*/  F2FP.SATFINITE.E4M3.F32.PACK_AB_MERGE_C R11, R11, R10, RZ ;  /* 0x0000000a0b0b723e */ /* 0x000fca00048070ff */
[----:B------:R-:W-:Y:S04]  /*c7000*/  STL [R1+0x4ea4], R11 ;  /* 0x004ea40b01007387 */ /* 0x000fe80000100800 */
[----:B----4-:R0:W-:Y:S04]  /*c7010*/  STL.64 [R1+0x5bc0], R6 ;  /* 0x005bc00601007387 */ /* 0x0101e80000100a00 */
[----:B0-----:R-:W4:Y:S01]  /*c7020*/  LDL.LU R6, [R1+0x80c] ;  /* 0x00080c0001067983 */ /* 0x001f220000300800 */
[----:B------:R-:W-:-:S03]  /*c7030*/  IADD3 R10, P1, R17, R7, RZ ;  /* 0x00000007110a7210 */ /* 0x000fc60007f3e0ff */
[----:B------:R-:W2:Y:S02]  /*c7040*/  LDL.LU R7, [R1+0x7f0] ;  /* 0x0007f00001077983 */ /* 0x000ea40000300800 */
[----:B---3--:R-:W-:-:S05]  /*c7050*/  IMAD.X R11, R18, 0x1, R8, P1 ;  /* 0x00000001120b7824 */ /* 0x008fca00008e0608 */
[----:B------:R0:W-:Y:S04]  /*c7060*/  STL.64 [R1+0x1060], R10 ;  /* 0x0010600a01007387 */ /* 0x0001e80000100a00 */
[----:B0-----:R-:W3:Y:S01]  /*c7070*/  LDL.LU.64 R10, [R1+0x5bd0] ;  /* 0x005bd000010a7983 */ /* 0x001ee20000300a00 */
[----:B----4-:R-:W-:-:S03]  /*c7080*/  F2FP.SATFINITE.E4M3.F32.PACK_AB_MERGE_C R6, R6, R9, RZ ;  /* 0x000000090606723e */ /* 0x010fc600048070ff */
[----:B------:R-:W4:Y:S04]  /*c7090*/  LDL.LU R9, [R1+0x5bc8] ;  /* 0x005bc80001097983 */ /* 0x000f280000300800 */
[----:B------:R-:W-:Y:S01]  /*c70a0*/  STL [R1+0x4ea0], R6 ;  /* 0x004ea00601007387 */ /* 0x000fe20000100800 */
[----:B--2---:R-:W-:-:S05]  /*c70b0*/  F2FP.SATFINITE.E4M3.F32.PACK_AB_MERGE_C R20, R20, R7, RZ ;  /* 0x000000071414723e */ /* 0x004fca00048070ff */
[----:B------:R0:W-:Y:S02]  /*c70c0*/  STL [R1+0x4ec4], R20 ;  /* 0x004ec41401007387 */ /* 0x0001e40000100800 */
[----:B0-----:R-:W-:Y:S02]  /*c70d0*/  F2FP.SATFINITE.E4M3.F32.PACK_AB_MERGE_C R20, R26, R21, RZ ;  /* 0x000000151a14723e */ /* 0x001fe400048070ff */
[----:B------:R-:W-:Y:S02]  /*c70e0*/  F2FP.SATFINITE.E4M3.F32.PACK_AB_MERGE_C R26, R23, R22, RZ ;  /* 0x00000016171a723e */ /* 0x000fe400048070ff */
[----:B----4-:R-:W-:-:S05]  /*c70f0*/  IADD3 R6, P1, R17, R9, RZ ;  /* 0x0000000911067210 */ /* 0x010fca0007f3e0ff */
[----:B---3--:R-:W-:-:S05]  /*c7100*/  IMAD.X R7, R18, 0x1, R10, P1 ;  /* 0x0000000112077824 */ /* 0x008fca00008e060a */
[----:B------:R0:W-:Y:S04]  /*c7110*/  STL.64 [R1+0x1058], R6 ;  /* 0x0010580601007387 */ /* 0x0001e80000100a00 */
[----:B0-----:R-:W2:Y:S01]  /*c7120*/  LDL.LU R6, [R1+0x4d4] ;  /* 0x0004d40001067983 */ /* 0x001ea20000300800 */
[----:B------:R-:W-:-:S03]  /*c7130*/  F2FP.SATFINITE.E4M3.F32.PACK_AB_MERGE_C R7, R19, R27, RZ ;  /* 0x0000001b1307723e */ /* 0x000fc600048070ff */
[----:B------:R-:W3:Y:S04]  /*c7140*/  LDL.LU R27, [R1+0x4d8] ;  /* 0x0004d800011b7983 */ /* 0x000ee80000300800 */
[----:B------:R0:W-:Y:S04]  /*c7150*/  STL [R1+0x4ec0], R20 ;  /* 0x004ec01401007387 */ /* 0x0001e80000100800 */
[----:B------:R-:W3:Y:S01]  /*c7160*/  LDL.LU R19, [R1+0x4dc] ;  /* 0x0004dc0001137983 */ /* 0x000ee20000300800 */
[----:B0-----:R-:W-:-:S03]  /*c7170*/  IADD3 R20, P1, R17, R11, RZ ;  /* 0x0000000b11147210 */ /* 0x001fc60007f3e0ff */
[----:B------:R-:W-:Y:S02]  /*c7180*/  STL [R1+0x4ed4], R7 ;  /* 0x004ed40701007387 */ /* 0x000fe40000100800 */
[----:B------:R-:W-:Y:S02]  /*c7190*/  IMAD.X R21, R18, 0x1, R12, P1 ;  /* 0x0000000112157824 */ /* 0x000fe400008e060c */
[----:B------:R0:W-:Y:S01]  /*c71a0*/  STL [R1+0x5bb0], R11 ;  /* 0x005bb00b01007387 */ /* 0x0001e20000100800 */
[----:B------:R-:W-:-:S03]  /*c71b0*/  IADD3 R22, P1, R17, R13, RZ ;  /* 0x0000000d11167210 */ /* 0x000fc60007f3e0ff */
[----:B0-----:R-:W2:Y:S04]  /*c71c0*/  LDL.LU R11, [R1+0x4d0] ;  /* 0x0004d000010b7983 */ /* 0x001ea80000300800 */
[----:B------:R-:W4:Y:S04]  /*c71d0*/  LDL.LU R7, [R1+0x490] ;  /* 0x0004900001077983 */ /* 0x000f280000300800 */
[----:B------:R0:W-:Y:S01]  /*c71e0*/  STL.64 [R1+0x1050], R20 ;  /* 0x0010501401007387 */ /* 0x0001e20000100a00 */
[----:B------:R-:W-:Y:S01]  /*c71f0*/  IMAD.X R23, R18, 0x1, R15, P1 ;  /* 0x0000000112177824 */ /* 0x000fe200008e060f */
[----:B0-----:R-:W-:-:S02]  /*c7200*/  F2FP.SATFINITE.E4M3.F32.PACK_AB_MERGE_C R21, R25, R24, RZ ;  /* 0x000000181915723e */ /* 0x001fc400048070ff */
[----:B------:R-:W4:Y:S04]  /*c7210*/  LDL.LU R20, [R1+0x494] ;  /* 0x0004940001147983 */ /* 0x000f280000300800 */
[----:B------:R0:W-:Y:S04]  /*c7220*/  STL [R1+0x5bb4], R12 ;  /* 0x005bb40c01007387 */ /* 0x0001e80000100800 */
[----:B0-----:R-:W3:Y:S04]  /*c7230*/  LDL.LU R12, [R1+0x7cc] ;  /* 0x0007cc00010c7983 */ /* 0x001ee80000300800 */
[----:B------:R-:W-:Y:S04]  /*c7240*/  STL [R1+0x4ed0], R26 ;  /* 0x004ed01a01007387 */ /* 0x000fe80000100800 */
[----:B------:R0:W-:Y:S01]  /*c7250*/  STL [R1+0x4f04], R21 ;  /* 0x004f041501007387 */ /* 0x0001e20000100800 */
[----:B------:R-:W-:-:S02]  /*c7260*/  IADD3 R24, P1, R17, R14, RZ ;  /* 0x0000000e11187210 */ /* 0x000fc40007f3e0ff */
[----:B0-----:R-:W-:Y:S02]  /*c7270*/  F2FP.SATFINITE.E4M3.F32.PACK_AB_MERGE_C R21, R29, R28, RZ ;  /* 0x0000001c1d15723e */ /* 0x001fe400048070ff */
[----:B------:R-:W3:Y:S04]  /*c7280*/  LDL.LU R28, [R1+0x498] ;  /* 0x00049800011c7983 */ /* 0x000ee80000300800 */
[----:B------:R-:W3:Y:S04]  /*c7290*/  LDL.LU R29, [R1+0x49c] ;  /* 0x00049c00011d7983 */ /* 0x000ee80000300800 */
[----:B------:R-:W-:Y:S04]  /*c72a0*/  STL.64 [R1+0x1040], R22 ;  /* 0x0010401601007387 */ /* 0x000fe80000100a00 */
[----:B------:R0:W-:Y:S01]  /*c72b0*/  STL [R1+0x4efc], R21 ;  /* 0x004efc1501007387 */ /* 0x0001e20000100800 */
[----:B------:R-:W-:-:S03]  /*c72c0*/  IMAD.X R25, R18, 0x1, R16, P1 ;  /* 0x0000000112197824 */ /* 0x000fc600008e0610 */
[----:B0-----:R-:W3:Y:S04]  /*c72d0*/  LDL.LU R21, [R1+0x470] ;  /* 0x0004700001157983 */ /* 0x001ee80000300800 */
[----:B------:R-:W3:Y:S04]  /*c72e0*/  LDL.LU R26, [R1+0x474] ;  /* 0x00047400011a7983 */ /* 0x000ee80000300800 */
[----:B------:R-:W3:Y:S04]  /*c72f0*/  LDL.LU R22, [R1+0x478] ;  /* 0x0004780001167983 */ /* 0x000ee80000300800 */
[----:B------:R-:W3:Y:S04]  /*c7300*/  LDL.LU R23, [R1+0x47c] ;  /* 0x00047c0001177983 */ /* 0x000ee80000300800 */
[----:B------:R0:W-:Y:S04]  /*c7310*/  STL.64 [R1+0x5bb8], R14 ;  /* 0x005bb80e01007387 */ /* 0x0001e80000100a00 */
[----:B0-----:R-:W3:Y:S04]  /*c7320*/  LDL.LU R14, [R1+0x7c4] ;  /* 0x0007c400010e7983 */ /* 0x001ee80000300800 */
[----:B------:R-:W3:Y:S04]  /*c7330*/  LDL.LU R15, [R1+0x7c8] ;  /* 0x0007c800010f7983 */ /* 0x000ee80000300800 */
[----:B------:R-:W3:Y:S01]  /*c7340*/  LDL.LU R18, [R1+0x7c0] ;  /* 0x0007c00001127983 */ /* 0x000ee20000300800 */
[----:B------:R-:W-:Y:S01]  /*c7350*/  VIADD R17, R17, UR5 ;  /* 0x0000000511117c36 */ /* 0x000fe20008000000 */
[----:B------:R-:W-:-:S02]  /*c7360*/  ULDC UR5, c[0x0][0x248] ;  /* 0x0000920000057ab9 */ /* 0x000fc40000000800 */
[----:B------:R0:W-:Y:S04]  /*c7370*/  STL.64 [R1+0x1048], R24 ;  /* 0x0010481801007387 */ /* 0x0001e80000100a00 */
[----:B0-----:R-:W3:Y:S04]  /*c7380*/  LDL.LU R24, [R1+0x1b0] ;  /* 0x0001b00001187983 */ /* 0x001ee80000300800 */
[----:B------:R-:W3:Y:S01]  /*c7390*/  LDL.LU R25, [R1+0x1b4] ;  /* 0x0001b40001197983 */ /* 0x000ee20000300800 */
[----:B--2---:R-:W-:Y:S02]  /*c73a0*/  F2FP.SATFINITE.E4M3.F32.PACK_AB_MERGE_C R6, R6, R11, RZ ;  /* 0x0000000b0606723e */ /* 0x004fe400048070ff */
[----:B----4-:R-:W-:-:S02]  /*c73b0*/  F2FP.SATFINITE.E4M3.F32.PACK_AB_MERGE_C R11, R20, R7, RZ ;  /* 0x00000007140b723e */ /* 0x010fc400048070ff */
[----:B---3--:R-:W-:Y:S02]  /*c73c0*/  F2FP.SATFINITE.E4M3.F32.PACK_AB_MERGE_C R14, R14, R18, RZ ;  /* 0x000000120e0e723e */ /* 0x008fe400048070ff */
[----:B------:R-:W-:-:S03]  /*c73d0*/  SHF.R.S32.HI R18, RZ, 0x1f, R17 ;  /* 0x0000001fff127819 */ /* 0x000fc60000011411 */
[----:B------:R0:W-:Y:S01]  /*c73e0*/  STL [R1+0x4f1c], R14 ;  /* 0x004f1c0e01007387 */ /* 0x0001e20000100800 */
[----:B------:R-:W-:Y:S02]  /*c73f0*/  F2FP.SATFINITE.E4M3.F32.PACK_AB_MERGE_C R12, R12, R15, RZ ;  /* 0x0000000f0c0c723e */ /* 0x000fe400048070ff */
[----:B0-----:R-:W-:-:S03]  /*c7400*/  IADD3 R14, P1, R17, R0, RZ ;  /* 0x00000000110e7210 */ /* 0x001fc60007f3e0ff */
[----:B------:R-:W-:Y:S02]  /*c7410*/  STL [R1+0x4f18], R12 ;  /* 0x004f180c01007387 */ /* 0x000fe40000100800 */
[----:B------:R-:W-:Y:S02]  /*c7420*/  IMAD.X R15, R18, 0x1, R2, P1 ;  /* 0x00000001120f7824 */ /* 0x000fe400008e0602 */
[----:B------:R0:W-:Y:S04]  /*c7430*/  STL [R1+0x4f40], R6 ;  /* 0x004f400601007387 */ /* 0x0001e80000100800 */
[----:B------:R1:W-:Y:S01]  /*c7440*/  STL.64 [R1+0x1038], R14 ;  /* 0x0010380e01007387 */ /* 0x0003e20000100a00 */
[----:B0-----:R-:W-:-:S03]  /*c7450*/  F2FP.SATFINITE.E4M3.F32.PACK_AB_MERGE_C R6, R19, R27, RZ ;  /* 0x0000001b1306723e */ /* 0x001fc600048070ff */
[----:B-1----:R-:W2:Y:S04]  /*c7460*/  LDL.LU R14, [R1+0x450] ;  /* 0x00045000010e7983 */ /* 0x002ea80000300800 */
[----:B------:R-:W2:Y:S04]  /*c7470*/  LDL.LU R15, [R1+0x454] ;  /* 0x00045400010f7983 */ /* 0x000ea80000300800 */
[----:B------:R0:W-:Y:S04]  /*c7480*/  STL [R1+0x4f3c], R6 ;  /* 0x004f3c0601007387 */ /* 0x0001e80000100800 */
[----:B------:R-:W3:Y:S04]  /*c7490*/  LDL.LU R27, [R1+0x458] ;  /* 0x00045800011b7983 */ /* 0x000ee80000300800 */
[----:B------:R-:W3:Y:S01]  /*c74a0*/  LDL.LU R19, [R1+0x45c] ;  /* 0x00045c0001137983 */ /* 0x000ee20000300800 */
[----:B0-----:R-:W-:-:S03]  /*c74b0*/  IADD3 R6, P1, R17, R3, RZ ;  /* 0x0000000311067210 */ /* 0x001fc60007f3e0ff */
[----:B------:R-:W-:Y:S02]  /*c74c0*/  STL.64 [R1+0x5ba8], R2 ;  /* 0x005ba80201007387 */ /* 0x000fe40000100a00 */
[----:B------:R-:W-:Y:S02]  /*c74d0*/  IMAD.X R7, R18, 0x1, R4, P1 ;  /* 0x0000000112077824 */ /* 0x000fe400008e0604 */
[----:B------:R-:W-:Y:S04]  /*c74e0*/  STL [R1+0x7dc], R11 ;  /* 0x0007dc0b01007387 */ /* 0x000fe80000100800 */
[----:B------:R0:W-:Y:S04]  /*c74f0*/  STL.64 [R1+0x1030], R6 ;  /* 0x0010300601007387 */ /* 0x0001e80000100a00 */
[----:B0-----:R-:W4:Y:S04]  /*c7500*/  LDL.LU.64 R6, [R1+0x5bc0] ;  /* 0x005bc00001067983 */ /* 0x001f280000300a00 */
[----:B------:R-:W3:Y:S04]  /*c7510*/  LDL.LU R12, [R1+0x430] ;  /* 0x00043000010c7983 */ /* 0x000ee80000300800 */
[----:B------:R-:W3:Y:S01]  /*c7520*/  LDL.LU R11, [R1+0x434] ;  /* 0x00043400010b7983 */ /* 0x000ee20000300800 */
[----:B------:R-:W-:-:S03]  /*c7530*/  F2FP.SATFINITE.E4M3.F32.PACK_AB_MERGE_C R20, R29, R28, RZ ;  /* 0x0000001c1d14723e */ /* 0x000fc600048070ff */
[----:B------:R-:W3:Y:S04]  /*c7540*/  LDL.LU R2, [R1+0x438] ;  /* 0x0004380001027983 */ /* 0x000ee80000300800 */
[----:B------:R-:W3:Y:S04]  /*c7550*/  LDL.LU R3, [R1+0x43c] ;  /* 0x00043c0001037983 */ /* 0x000ee80000300800 */
[----:B------:R-:W3:Y:S04]  /*c7560*/  LDL.LU R28, [R1+0x418] ;  /* 0x00041800011c7983 */ /* 0x000ee80000300800 */
[----:B------:R-:W3:Y:S04]  /*c7570*/  LDL.LU R29, [R1+0x41c] ;  /* 0x00041c00011d7983 */ /* 0x000ee80000300800 */
[----:B------:R0:W-:Y:S01]  /*c7580*/  STL [R1+0x4f4c], R20 ;  /* 0x004f4c1401007387 */ /* 0x0001e20000100800 */
[----:B------:R-:W-:-:S02]  /*c7590*/  F2FP.SATFINITE.E4M3.F32.PACK_AB_MERGE_C R26, R26, R21, RZ ;  /* 0x000000151a1a723e */ /* 0x000fc400048070ff */
[----:B0-----:R-:W-:-:S03]  /*c75a0*/  IADD3 R20, P1, R17, R5, RZ ;  /* 0x0000000511147210 */ /* 0x001fc60007f3e0ff */
[----:B------:R-:W-:Y:S01]  /*c75b0*/  STL [R1+0x7d8], R26 ;  /* 0x0007d81a01007387 */ /* 0x000fe20000100800 */
[----:B------:R-:W-:Y:S02]  /*c75c0*/  F2FP.SATFINITE.E4M3.F32.PACK_AB_MERGE_C R24, R25, R24, RZ ;  /* 0x000000181918723e */ /* 0x000fe400048070ff */
[----:B--2---:R-:W-:Y:S01]  /*c75d0*/  F2FP.SATFINITE.E4M3.F32.PACK_AB_MERGE_C R15, R15, R14, RZ ;  /* 0x0000000e0f0f723e */ /* 0x004fe200048070ff */
[----:B----4-:R-:W-:-:S05]  /*c75e0*/  IMAD.X R21, R18, 0x1, R6, P1 ;  /* 0x0000000112157824 */ /* 0x010fca00008e0606 */
[----:B------:R0:W-:Y:S02]  /*c75f0*/  STL.64 [R1+0x1020], R20 ;  /* 0x0010201401007387 */ /* 0x0001e40000100a00 */
[----:B0-----:R-:W-:Y:S02]  /*c7600*/  F2FP.SATFINITE.E4M3.F32.PACK_AB_MERGE_C R20, R23, R22, RZ ;  /* 0x000000161714723e */ /* 0x001fe400048070ff */
[----:B------:R-:W2:Y:S04]  /*c7610*/  LDL.LU R22, [R1+0x3f0] ;  /* 0x0003f00001167983 */ /* 0x000ea80000300800 */
[----:B------:R-:W2:Y:S04]  /*c7620*/  LDL.LU R23, [R1+0x3f4] ;  /* 0x0003f40001177983 */ /* 0x000ea80000300800 */
[----:B------:R0:W-:Y:S04]  /*c7630*/  STL [R1+0x4f70], R20 ;  /* 0x004f701401007387 */ /* 0x0001e80000100800 */
[----:B0-----:R-:W4:Y:S04]  /*c7640*/  LDL.LU R20, [R1+0x3fc] ;  /* 0x0003fc0001147983 */ /* 0x001f280000300800 */
[----:B------:R-:W4:Y:S04]  /*c7650*/  LDL.LU R21, [R1+0x3d0] ;  /* 0x0003d00001157983 */ /* 0x000f280000300800 */
[----:B------:R0:W-:Y:S04]  /*c7660*/  STL [R1+0x50c4], R24 ;  /* 0x0050c41801007387 */ /* 0x0001e80000100800 */
[----:B------:R-:W4:Y:S01]  /*c7670*/  LDL.LU R26, [R1+0x3d4] ;  /* 0x0003d400011a7983 */ /* 0x000f220000300800 */
[----:B0-----:R-:W-:-:S03]  /*c7680*/  IADD3 R24, P1, R17, R7, RZ ;  /* 0x0000000711187210 */ /* 0x001fc60007f3e0ff */
[----:B------:R0:W-:Y:S02]  /*c7690*/  STL [R1+0x5b98], R7 ;  /* 0x005b980701007387 */ /* 0x0001e40000100800 */
[----:B------:R-:W-:Y:S01]  /*c76a0*/  IMAD.X R25, R18, 0x1, R8, P1 ;  /* 0x0000000112197824 */ /* 0x000fe200008e0608 */
[----:B---3--:R-:W-:Y:S01]  /*c76b0*/  F2FP.SATFINITE.E4M3.F32.PACK_AB_MERGE_C R14, R19, R27, RZ ;  /* 0x0000001b130e723e */ /* 0x008fe200048070ff */
[----:B0-----:R-:W4:Y:S04]  /*c76c0*/  LDL.LU R7, [R1+0x3f8] ;  /* 0x0003f80001077983 */ /* 0x001f280000300800 */
[----:B------:R0:W-:Y:S04]  /*c76d0*/  STL.64 [R1+0x1028], R24 ;  /* 0x0010281801007387 */ /* 0x0001e80000100a00 */
[----:B0-----:R-:W3:Y:S04]  /*c76e0*/  LDL.LU R24, [R1+0x3d8] ;  /* 0x0003d80001187983 */ /* 0x001ee80000300800 */
[----:B------:R-:W3:Y:S04]  /*c76f0*/  LDL.LU R25, [R1+0x3dc] ;  /* 0x0003dc0001197983 */ /* 0x000ee80000300800 */
[----:B------:R0:W-:Y:S04]  /*c7700*/  STL [R1+0x5b9c], R8 ;  /* 0x005b9c0801007387 */ /* 0x0001e80000100800 */
[----:B0-----:R-:W2:Y:S04]  /*c7710*/  LDL.LU R8, [R1+0x414] ;  /* 0x0004140001087983 */ /* 0x001ea80000300800 */
[----:B------:R-:W3:Y:S04]  /*c7720*/  LDL.LU R27, [R1+0x3b0] ;  /* 0x0003b000011b7983 */ /* 0x000ee80000300800 */
[----:B------:R-:W-:Y:S04]  /*c7730*/  STL [R1+0x7d4], R15 ;  /* 0x0007d40f01007387 */ /* 0x000fe80000100800 */
[----:B------:R-:W3:Y:S04]  /*c7740*/  LDL.LU R19, [R1+0x3b4] ;  /* 0x0003b40001137983 */ /* 0x000ee80000300800 */
[----:B------:R0:W-:Y:S01]  /*c7750*/  STL [R1+0x4f7c], R14 ;  /* 0x004f7c0e01007387 */ /* 0x0001e20000100800 */
[----:B------:R-:W-:-:S02]  /*c7760*/  F2FP.SATFINITE.E4M3.F32.PACK_AB_MERGE_C R11, R11, R12, RZ ;  /* 0x0000000c0b0b723e */ /* 0x000fc400048070ff */
[----:B0-----:R-:W-:Y:S01]  /*c7770*/  IADD3 R14, P1, R17, R9, RZ ;  /* 0x00000009110e7210 */ /* 0x001fe20007f3e0ff */
[----:B------:R0:W-:Y:S04]  /*c7780*/  STL [R1+0x5b8c], R9 ;  /* 0x005b8c0901007387 */ /* 0x0001e80000100800 */
[----:B------:R-:W-:Y:S01]  /*c7790*/  IMAD.X R15, R18, 0x1, R10, P1 ;  /* 0x00000001120f7824 */ /* 0x000fe200008e060a */
        /* <DEDUP_REMOVED lines=9> */
[----:B------:R-:W-:Y:S02]  /*c7830*/  STL.64 [R1+0x5b90], R10 ;  /* 0x005b900a01007387 */ /* 0x000fe40000100a00 */
[----:B---3--:R-:W-:-:S05]  /*c7840*/  IMAD.X R3, R18, 0x1, R12, P1 ;  /* 0x0000000112037824 */ /* 0x008fca00008e060c */
        /* <DEDUP_REMOVED lines=9> */
[----:B------:R-:W-:Y:S03]  /*c78e0*/  STL.64 [R1+0x5b80], R12 ;  /* 0x005b800c01007387 */ /* 0x000fe60000100a00 */
[----:B----4-:R-:W-:Y:S01]  /*c78f0*/  IMAD.X R9, R18, 0x1, R15, P1 ;  /* 0x0000000112097824 */ /* 0x010fe200008e060f */
[----:B------:R-:W-:-:S04]  /*c7900*/  F2FP.SATFINITE.E4M3.F32.PACK_AB_MERGE_C R10, R23, R22, RZ ;  /* 0x00000016170a723e */ /* 0x000fc800048070ff */
[----:B------:R0:W-:Y:S04]  /*c7910*/  STL.64 [R1+0x1000], R8 ;  /* 0x0010000801007387 */ /* 0x0001e80000100a00 */
[----:B------:R-:W-:Y:S01]  /*c7920*/  STL.64 [R1+0x5b70], R14 ;  /* 0x005b700e01007387 */ /* 0x000fe20000100a00 */
[----:B0-----:R-:W-:-:S03]  /*c7930*/  IADD3 R8, P1, R17, R14, RZ ;  /* 0x0000000e11087210 */ /* 0x001fc60007f3e0ff */
[----:B------:R-:W-:Y:S02]  /*c7940*/  STL [R1+0x7c8], R10 ;  /* 0x0007c80a01007387 */ /* 0x000fe40000100800 */
[----:B------:R-:W-:Y:S02]  /*c7950*/  IMAD.X R9, R18, 0x1, R16, P1 ;  /* 0x0000000112097824 */ /* 0x000fe400008e0610 */
[----:B------:R-:W4:Y:S01]  /*c7960*/  LDL.LU R22, [R1+0x390] ;  /* 0x0003900001167983 */ /* 0x000f220000300800 */
[----:B------:R-:W-:Y:S01]  /*c7970*/  VIADD R17, R17, UR5 ;  /* 0x0000000511117c36 */ /* 0x000fe20008000000 */
[----:B------:R-:W-:Y:S02]  /*c7980*/  ULDC UR5, c[0x0][0x248] ;  /* 0x0000920000057ab9 */ /* 0x000fe40000000800 */
[----:B------:R-:W4:Y:S04]  /*c7990*/  LDL.LU R23, [R1+0x394] ;  /* 0x0003940001177983 */ /* 0x000f280000300800 */
[----:B------:R0:W-:Y:S01]  /*c79a0*/  STL.64 [R1+0x1008], R8 ;  /* 0x0010080801007387 */ /* 0x0001e20000100a00 */
[----:B------:R-:W-:-:S02]  /*c79b0*/  SHF.R.S32.HI R18, RZ, 0x1f, R17 ;  /* 0x0000001fff127819 */ /* 0x000fc40000011411 */
[----:B0-----:R-:W-:Y:S02]  /*c79c0*/  F2FP.SATFINITE.E4M3.F32.PACK_AB_MERGE_C R8, R20, R7, RZ ;  /* 0x000000071408723e */ /* 0x001fe400048070ff */
[----:B------:R-:W-:-:S03]  /*c79d0*/  F2FP.SATFINITE.E4M3.F32.PACK_AB_MERGE_C R7, R26, R21, RZ ;  /* 0x000000151a07723e */ /* 0x000fc600048070ff */
[----:B------:R0:W-:Y:S04]  /*c79e0*/  STL [R1+0x4fb0], R8 ;  /* 0x004fb00801007387 */ /* 0x0001e80000100800 */
[----:B------:R1:W-:Y:S01]  /*c79f0*/  STL [R1+0x7c4], R7 ;  /* 0x0007c40701007387 */ /* 0x0003e20000100800 */
[----:B0-----:R-:W-:Y:S02]  /*c7a00*/  IADD3 R8, P1, R17, R0, RZ ;  /* 0x0000000011087210 */ /* 0x001fe40007f3e0ff */
[----:B-1----:R-:W-:-:S05]  /*c7a10*/  F2FP.SATFINITE.E4M3.F32.PACK_AB_MERGE_C R7, R25, R24, RZ ;  /* 0x000000181907723e */ /* 0x002fca00048070ff */
[----:B------:R-:W-:Y:S04]  /*c7a20*/  STL [R1+0x4fbc], R7 ;  /* 0x004fbc0701007387 */ /* 0x000fe80000100800 */
[----:B------:R-:W4:Y:S04]  /*c7a30*/  LDL.LU R24, [R1+0x398] ;  /* 0x0003980001187983 */ /* 0x000f280000300800 */
[----:B------:R-:W4:Y:S01]  /*c7a40*/  LDL.LU R25, [R1+0x39c] ;  /* 0x00039c0001197983 */ /* 0x000f220000300800 */
[----:B--2---:R-:W-:-:S05]  /*c7a50*/  IMAD.X R9, R18, 0x1, R2, P1 ;  /* 0x0000000112097824 */ /* 0x004fca00008e0602 */
[----:B------:R0:W-:Y:S02]  /*c7a60*/  STL.64 [R1+0xff8], R8 ;  /* 0x000ff80801007387 */ /* 0x0001e40000100a00 */
[----:B0-----:R-:W-:Y:S02]  /*c7a70*/  F2FP.SATFINITE.E4M3.F32.PACK_AB_MERGE_C R9, R19, R27, RZ ;  /* 0x0000001b1309723e */ /* 0x001fe400048070ff */
[----:B------:R-:W2:Y:S04]  /*c7a80*/  LDL.LU R8, [R1+0x1b8] ;  /* 0x0001b80001087983 */ /* 0x000ea80000300800 */
[----:B------:R-:W2:Y:S04]  /*c7a90*/  LDL.LU R7, [R1+0x1bc] ;  /* 0x0001bc0001077983 */ /* 0x000ea80000300800 */
[----:B------:R0:W-:Y:S04]  /*c7aa0*/  STL [R1+0x7c0], R9 ;  /* 0x0007c00901007387 */ /* 0x0001e80000100800 */
[----:B------:R-:W3:Y:S04]  /*c7ab0*/  LDL.LU R10, [R1+0x370] ;  /* 0x00037000010a7983 */ /* 0x000ee80000300800 */
[----:B------:R-:W3:Y:S04]  /*c7ac0*/  LDL.LU R11, [R1+0x374] ;  /* 0x00037400010b7983 */ /* 0x000ee80000300800 */
[----:B---3--:R1:W-:Y:S04]  /*c7ad0*/  STL.64 [R1+0x5ba0], R10 ;  /* 0x005ba00a01007387 */ /* 0x0083e80000100a00 */
[----:B0-----:R-:W3:Y:S04]  /*c7ae0*/  LDL.LU R9, [R1+0x378] ;  /* 0x0003780001097983 */ /* 0x001ee80000300800 */
[----:B------:R-:W3:Y:S04]  /*c7af0*/  LDL.LU R26, [R1+0x37c] ;  /* 0x00037c00011a7983 */ /* 0x000ee80000300800 */
[----:B------:R-:W3:Y:S01]  /*c7b00*/  LDL.LU R12, [R1+0x350] ;  /* 0x00035000010c7983 */ /* 0x000ee20000300800 */
[----:B-1----:R-:W-:-:S03]  /*c7b10*/  F2FP.SATFINITE.E4M3.F32.PACK_AB_MERGE_C R10, R29, R28, RZ ;  /* 0x0000001c1d0a723e */ /* 0x002fc600048070ff */
[----:B------:R-:W3:Y:S04]  /*c7b20*/  LDL.LU R13, [R1+0x354] ;  /* 0x00035400010d7983 */ /* 0x000ee80000300800 */
[----:B------:R-:W3:Y:S04]  /*c7b30*/  LDL.LU R19, [R1+0x358] ;  /* 0x0003580001137983 */ /* 0x000ee80000300800 */
[----:B------:R-:W3:Y:S04]  /*c7b40*/  LDL.LU R14, [R1+0x330] ;  /* 0x00033000010e7983 */ /* 0x000ee80000300800 */
[----:B------:R-:W3:Y:S04]  /*c7b50*/  LDL.LU R15, [R1+0x334] ;  /* 0x00033400010f7983 */ /* 0x000ee80000300800 */
[----:B------:R-:W3:Y:S04]  /*c7b60*/  LDL.LU R27, [R1+0x33c] ;  /* 0x00033c00011b7983 */ /* 0x000ee80000300800 */
[----:B------:R-:W3:Y:S04]  /*c7b70*/  LDL.LU R28, [R1+0x310] ;  /* 0x00031000011c7983 */ /* 0x000ee80000300800 */
[----:B------:R0:W-:Y:S04]  /*c7b80*/  STL [R1+0x4fc8], R10 ;  /* 0x004fc80a01007387 */ /* 0x0001e80000100800 */
[----:B------:R-:W3:Y:S01]  /*c7b90*/  LDL.LU R29, [R1+0x314] ;  /* 0x00031400011d7983 */ /* 0x000ee20000300800 */
[----:B0-----:R-:W-:-:S03]  /*c7ba0*/  IADD3 R10, P1, R17, R3, RZ ;  /* 0x00000003110a7210 */ /* 0x001fc60007f3e0ff */
[----:B------:R0:W-:Y:S02]  /*c7bb0*/  STL.64 [R1+0x5b60], R2 ;  /* 0x005b600201007387 */ /* 0x0001e40000100a00 */
[----:B------:R-:W-:-:S05]  /*c7bc0*/  IMAD.X R11, R18, 0x1, R4, P1 ;  /* 0x00000001120b7824 */ /* 0x000fca00008e0604 */
[----:B------:R4:W-:Y:S04]  /*c7bd0*/  STL.64 [R1+0xff0], R10 ;  /* 0x000ff00a01007387 */ /* 0x0009e80000100a00 */
[----:B0-----:R-:W3:Y:S04]  /*c7be0*/  LDL.LU R2, [R1+0x318] ;  /* 0x0003180001027983 */ /* 0x001ee80000300800 */
[----:B------:R-:W3:Y:S01]  /*c7bf0*/  LDL.LU R3, [R1+0x31c] ;  /* 0x00031c0001037983 */ /* 0x000ee20000300800 */
[----:B----4-:R-:W-:-:S05]  /*c7c00*/  F2FP.SATFINITE.E4M3.F32.PACK_AB_MERGE_C R10, R23, R22, RZ ;  /* 0x00000016170a723e */ /* 0x010fca00048070ff */
[----:B------:R0:W-:Y:S02]  /*c7c10*/  STL [R1+0x4fe4], R10 ;  /* 0x004fe40a01007387 */ /* 0x0001e40000100800 */
[----:B0-----:R-:W-:Y:S02]  /*c7c20*/  F2FP.SATFINITE.E4M3.F32.PACK_AB_MERGE_C R10, R25, R24, RZ ;  /* 0x00000018190a723e */ /* 0x001fe400048070ff */
[----:B--2---:R-:W-:Y:S01]  /*c7c30*/  F2FP.SATFINITE.E4M3.F32.PACK_AB_MERGE_C R7, R7, R8, RZ ;  /* 0x000000080707723e */ /* 0x004fe200048070ff */
[----:B---3--:R0:W-:Y:S04]  /*c7c40*/  STL.64 [R1+0x5b68], R2 ;  /* 0x005b680201007387 */ /* 0x0081e80000100a00 */
        /* <DEDUP_REMOVED lines=8> */
[----:B------:R0:W-:Y:S02]  /*c7cd0*/  STL [R1+0x4fe0], R10 ;  /* 0x004fe00a01007387 */ /* 0x0001e40000100800 */
[----:B0-----:R-:W-:-:S05]  /*c7ce0*/  IADD3 R10, P1, R17, R5, RZ ;  /* 0x00000005110a7210 */ /* 0x001fca0007f3e0ff */
[----:B------:R-:W-:-:S05]  /*c7cf0*/  IMAD.X R11, R18, 0x1, R6, P1 ;  /* 0x00000001120b7824 */ /* 0x000fca00008e0606 */
[----:B------:R0:W-:Y:S04]  /*c7d00*/  STL.64 [R1+0xfe8], R10 ;  /* 0x000fe80a01007387 */ /* 0x0001e80000100a00 */
[----:B0-----:R-:W2:Y:S04]  /*c7d10*/  LDL.LU.64 R10, [R1+0x5ba0] ;  /* 0x005ba000010a7983 */ /* 0x001ea80000300a00 */
[----:B------:R-:W3:Y:S04]  /*c7d20*/  LDL.LU R8, [R1+0x5b9c] ;  /* 0x005b9c0001087983 */ /* 0x000ee80000300800 */
[----:B------:R0:W-:Y:S04]  /*c7d30*/  STL [R1+0x50a8], R7 ;  /* 0x0050a80701007387 */ /* 0x0001e80000100800 */
[----:B0-----:R-:W4:Y:S01]  /*c7d40*/  LDL.LU R7, [R1+0x5b98] ;  /* 0x005b980001077983 */ /* 0x001f220000300800 */
[----:B------:R-:W-:-:S02]  /*c7d50*/  F2FP.SATFINITE.E4M3.F32.PACK_AB_MERGE_C R26, R26, R9, RZ ;  /* 0x000000091a1a723e */ /* 0x000fc400048070ff */
[----:B--2---:R-:W-:-:S05]  /*c7d60*/  F2FP.SATFINITE.E4M3.F32.PACK_AB_MERGE_C R11, R11, R10, RZ ;  /* 0x0000000a0b0b723e */ /* 0x004fca00048070ff */
[----:B------:R3:W-:Y:S01]  /*c7d70*/  STL [R1+0x5010], R11 ;  /* 0x0050100b01007387 */ /* 0x0007e20000100800 */
[----:B----4-:R-:W-:-:S05]  /*c7d80*/  IADD3 R10, P1, R17, R7, RZ ;  /* 0x00000007110a7210 */ /* 0x010fca0007f3e0ff */
[----:B---3--:R-:W-:-:S05]  /*c7d90*/  IMAD.X R11, R18, 0x1, R8, P1 ;  /* 0x00000001120b7824 */ /* 0x008fca00008e0608 */
[----:B------:R0:W-:Y:S04]  /*c7da0*/  STL.64 [R1+0xfe0], R10 ;  /* 0x000fe00a01007387 */ /* 0x0001e80000100a00 */
[----:B0-----:R-:W2:Y:S04]  /*c7db0*/  LDL.LU.64 R10, [R1+0x5b90] ;  /* 0x005b9000010a7983 */ /* 0x001ea80000300a00 */
[----:B------:R-:W3:Y:S01]  /*c7dc0*/  LDL.LU R9, [R1+0x5b8c] ;  /* 0x005b8c0001097983 */ /* 0x000ee20000300800 */
[----:B------:R-:W-:-:S03]  /*c7dd0*/  F2FP.SATFINITE.E4M3.F32.PACK_AB_MERGE_C R13, R13, R12, RZ ;  /* 0x0000000c0d0d723e */ /* 0x000fc600048070ff */
[----:B------:R0:W-:Y:S04]  /*c7de0*/  STL [R1+0x500c], R26 ;  /* 0x00500c1a01007387 */ /* 0x0001e80000100800 */
[----:B0-----:R-:W4:Y:S04]  /*c7df0*/  LDL.LU R26, [R1+0x5b88] ;  /* 0x005b8800011a7983 */ /* 0x001f280000300800 */
[----:B------:R2:W-:Y:S01]  /*c7e00*/  STL [R1+0x5024], R13 ;  /* 0x0050240d01007387 */ /* 0x0005e20000100800 */
[----:B---3--:R-:W-:-:S05]  /*c7e10*/  IADD3 R12, P1, R17, R9, RZ ;  /* 0x00000009110c7210 */ /* 0x008fca0007f3e0ff */
[----:B--2---:R-:W-:-:S05]  /*c7e20*/  IMAD.X R13, R18, 0x1, R10, P1 ;  /* 0x00000001120d7824 */ /* 0x004fca00008e060a */
[----:B------:R0:W-:Y:S04]  /*c7e30*/  STL.64 [R1+0xfd8], R12 ;  /* 0x000fd80c01007387 */ /* 0x0001e80000100a00 */
[----:B0-----:R-:W2:Y:S01]  /*c7e40*/  LDL.LU.64 R12, [R1+0x5b80] ;  /* 0x005b8000010c7983 */ /* 0x001ea20000300a00 */
[----:B------:R-:W-:-:S03]  /*c7e50*/  F2FP.SATFINITE.E4M3.F32.PACK_AB_MERGE_C R2, R2, R19, RZ ;  /* 0x000000130202723e */ /* 0x000fc600048070ff */
[----:B------:R-:W3:Y:S04]  /*c7e60*/  LDL.LU R19, [R1+0x5b78] ;  /* 0x005b780001137983 */ /* 0x000ee80000300800 */
[----:B------:R0:W-:Y:S02]  /*c7e70*/  STL [R1+0x5020], R2 ;  /* 0x0050200201007387 */ /* 0x0001e40000100800 */
[----:B0-----:R-:W-:Y:S02]  /*c7e80*/  F2FP.SATFINITE.E4M3.F32.PACK_AB_MERGE_C R2, R15, R14, RZ ;  /* 0x0000000e0f02723e */ /* 0x001fe400048070ff */
[----:B------:R-:W-:Y:S01]  /*c7e90*/  IADD3 R14, P1, R17, R11, RZ ;  /* 0x0000000b110e7210 */ /* 0x000fe20007f3e0ff */
[----:B------:R0:W-:Y:S04]  /*c7ea0*/  STL.64 [R1+0x5b50], R10 ;  /* 0x005b500a01007387 */ /* 0x0001e80000100a00 */
[----:B------:R-:W-:Y:S04]  /*c7eb0*/  STL [R1+0x503c], R2 ;  /* 0x00503c0201007387 */ /* 0x000fe80000100800 */
[----:B0-----:R-:W4:Y:S04]  /*c7ec0*/  LDL.LU R10, [R1+0x1e0] ;  /* 0x0001e000010a7983 */ /* 0x001f280000300800 */
[----:B------:R-:W4:Y:S01]  /*c7ed0*/  LDL.LU R11, [R1+0x1e4] ;  /* 0x0001e400010b7983 */ /* 0x000f220000300800 */
        /* <DEDUP_REMOVED lines=9> */
[----:B------:R-:W3:Y:S01]  /*c7f70*/  LDL.LU R29, [R1+0xe4] ;  /* 0x0000e400011d7983 */ /* 0x000ee20000300800 */
[----:B0-----:R-:W-:-:S05]  /*c7f80*/  IADD3 R2, P1, R17, R13, RZ ;  /* 0x0000000d11027210 */ /* 0x001fca0007f3e0ff */
[----:B--2---:R-:W-:-:S05]  /*c7f90*/  IMAD.X R3, R18, 0x1, R15, P1 ;  /* 0x0000000112037824 */ /* 0x004fca00008e060f */
[----:B------:R0:W-:Y:S04]  /*c7fa0*/  STL.64 [R1+0xfc0], R2 ;  /* 0x000fc00201007387 */ /* 0x0001e80000100a00 */
[----:B0-----:R-:W2:Y:S01]  /*c7fb0*/  LDL.LU.64 R2, [R1+0x5b68] ;  /* 0x005b680001027983 */ /* 0x001ea20000300a00 */
[----:B----4-:R-:W-:Y:S02]  /*c7fc0*/  F2FP.SATFINITE.E4M3.F32.PACK_AB_MERGE_C R10, R11, R10, RZ ;  /* 0x0000000a0b0a723e */ /* 0x010fe400048070ff */
[----:B------:R-:W-:Y:S02]  /*c7fd0*/  F2FP.SATFINITE.E4M3.F32.PACK_AB_MERGE_C R11, R21, R20, RZ ;  /* 0x00000014150b723e */ /* 0x000fe400048070ff */
[----:B--2---:R-:W-:Y:S02]  /*c7fe0*/  F2FP.SATFINITE.E4M3.F32.PACK_AB_MERGE_C R3, R3, R2, RZ ;  /* 0x000000020303723e */ /* 0x004fe400048070ff */
[----:B------:R-:W-:-:S03]  /*c7ff0*/  IADD3 R2, P1, R17, R14, RZ ;  /* 0x0000000e11027210 */ /* 0x000fc60007f3e0ff */
[----:B------:R0:W-:Y:S02]  /*c8000*/  STL [R1+0x5054], R3 ;  /* 0x0050540301007387 */ /* 0x0001e40000100800 */
[----:B0-----:R-:W-:-:S05]  /*c8010*/  IMAD.X R3, R18, 0x1, R16, P1 ;  /* 0x0000000112037824 */ /* 0x001fca00008e0610 */
[----:B------:R0:W-:Y:S04]  /*c8020*/  STL.64 [R1+0xfc8], R2 ;  /* 0x000fc80201007387 */ /* 0x0001e80000100a00 */
[----:B0-----:R-:W2:Y:S01]  /*c8030*/  LDL.LU.64 R2, [R1+0x5b60] ;  /* 0x005b600001027983 */ /* 0x001ea20000300a00 */
[----:B------:R-:W-:-:S03]  /*c8040*/  F2FP.SATFINITE.E4M3.F32.PACK_AB_MERGE_C R18, R23, R22, RZ ;  /* 0x000000161712723e */ /* 0x000fc600048070ff */
[----:B------:R3:W-:Y:S01]  /*c8050*/  STL [R1+0x507c], R10 ;  /* 0x00507c0a01007387 */ /* 0x0007e20000100800 */
[----:B------:R-:W-:-:S03]  /*c8060*/  LOP3.LUT R22, R25, 0xffff, RZ, 0xc0, !PT ;  /* 0x0000ffff19167812 */ /* 0x000fc600078ec0ff */
[----:B------:R0:W-:Y:S01]  /*c8070*/  STL [R1+0x5078], R11 ;  /* 0x0050780b01007387 */ /* 0x0001e20000100800 */
[----:B---3--:R-:W-:-:S03]  /*c8080*/  LOP3.LUT R10, R19, 0xffff, RZ, 0xc0, !PT ;  /* 0x0000ffff130a7812 */ /* 0x008fc600078ec0ff */
[----:B------:R1:W-:Y:S01]  /*c8090*/  STL [R1+0x50b8], R18 ;  /* 0x0050b81201007387 */ /* 0x0003e20000100800 */
[----:B0-----:R-:W-:Y:S01]  /*c80a0*/  LOP3.LUT R11, R24, 0xffff, RZ, 0xc0, !PT ;  /* 0x0000ffff180b7812 */ /* 0x001fe200078ec0ff */
[----:B------:R-:W-:Y:S02]  /*c80b0*/  VIADD R17, R17, UR5 ;  /* 0x0000000511117c36 */ /* 0x000fe40008000000 */
[----:B------:R-:W3:Y:S01]  /*c80c0*/  LDL.LU R24, [R1+0x128] ;  /* 0x0001280001187983 */ /* 0x000ee20000300800 */
[----:B------:R-:W-:Y:S01]  /*c80d0*/  ULDC UR5, c[0x0][0x248] ;  /* 0x0000920000057ab9 */ /* 0x000fe20000000800 */
[----:B------:R-:W-:Y:S02]  /*c80e0*/  PRMT R19, R11, 0x3340, R22 ;  /* 0x000033400b137816 */ /* 0x000fe40000000016 */
[----:B-1----:R-:W-:-:S04]  /*c80f0*/  PRMT R18, R10, 0x3340, R0 ;  /* 0x000033400a127816 */ /* 0x002fc80000000000 */
[----:B------:R-:W-:Y:S02]  /*c8100*/  PRMT R19, R19, 0x5410, R18 ;  /* 0x0000541013137816 */ /* 0x000fe40000000012 */
[----:B------:R-:W-:Y:S02]  /*c8110*/  SHF.R.S32.HI R18, RZ, 0x1f, R17 ;  /* 0x0000001fff127819 */ /* 0x000fe40000011411 */
[----:B------:R-:W-:Y:S01]  /*c8120*/  IADD3 R20, P1, R17, R0, RZ ;  /* 0x0000000011147210 */ /* 0x000fe20007f3e0ff */
[----:B------:R0:W-:Y:S01]  /*c8130*/  STL [R1+0x5450], R19 ;  /* 0x0054501301007387 */ /* 0x0001e20000100800 */
[----:B------:R-:W-:Y:S02]  /*c8140*/  SHF.R.U32.HI R11, RZ, 0x8, R11 ;  /* 0x00000008ff0b7819 */ /* 0x000fe4000001160b */
[----:B------:R-:W-:Y:S02]  /*c8150*/  SHF.R.U32.HI R10, RZ, 0x8, R10 ;  /* 0x00000008ff0a7819 */ /* 0x000fe4000001160a */
[----:B------:R-:W-:-:S02]  /*c8160*/  LOP3.LUT R11, R11, 0xffff, RZ, 0xc0, !PT ;  /* 0x0000ffff0b0b7812 */ /* 0x000fc400078ec0ff */
[----:B0-----:R-:W-:Y:S02]  /*c8170*/  SHF.R.U32.HI R19, RZ, 0x8, R22 ;  /* 0x00000008ff137819 */ /* 0x001fe40000011616 */
[----:B------:R-:W-:Y:S02]  /*c8180*/  LOP3.LUT R10, R10, 0xffff, RZ, 0xc0, !PT ;  /* 0x0000ffff0a0a7812 */ /* 0x000fe400078ec0ff */
[----:B------:R-:W-:-:S04]  /*c8190*/  LOP3.LUT R19, R19, 0xffff, RZ, 0xc0, !PT ;  /* 0x0000ffff13137812 */ /* 0x000fc800078ec0ff */
[----:B------:R-:W-:Y:S02]  /*c81a0*/  PRMT R19, R11, 0x3340, R19 ;  /* 0x000033400b137816 */ /* 0x000fe40000000013 */
[----:B------:R-:W-:Y:S02]  /*c81b0*/  PRMT R11, R10, 0x3340, R0 ;  /* 0x000033400a0b7816 */ /* 0x000fe40000000000 */
[----:B------:R-:W-:Y:S02]  /*c81c0*/  LOP3.LUT R22, R27, 0xffff, RZ, 0xc0, !PT ;  /* 0x0000ffff1b167812 */ /* 0x000fe400078ec0ff */
[----:B------:R-:W-:Y:S01]  /*c81d0*/  LOP3.LUT R10, R28, 0xffff, RZ, 0xc0, !PT ;  /* 0x0000ffff1c0a7812 */ /* 0x000fe200078ec0ff */
[----:B--2---:R-:W-:-:S05]  /*c81e0*/  IMAD.X R21, R18, 0x1, R2, P1 ;  /* 0x0000000112157824 */ /* 0x004fca00008e0602 */
[----:B------:R0:W-:Y:S01]  /*c81f0*/  STL.64 [R1+0xfb8], R20 ;  /* 0x000fb81401007387 */ /* 0x0001e20000100a00 */
[----:B------:R-:W-:-:S03]  /*c8200*/  IADD3 R28, P1, R17, R3, RZ ;  /* 0x00000003111c7210 */ /* 0x000fc60007f3e0ff */
[----:B0-----:R-:W2:Y:S04]  /*c8210*/  LDL.LU.64 R20, [R1+0x5b58] ;  /* 0x005b580001147983 */ /* 0x001ea80000300a00 */
[----:B------:R-:W4:Y:S04]  /*c8220*/  LDL.LU R25, [R1+0x7c] ;  /* 0x00007c0001197983 */ /* 0x000f280000300800 */
[----:B------:R0:W-:Y:S04]  /*c8230*/  STL [R1+0x430], R19 ;  /* 0x0004301301007387 */ /* 0x0001e80000100800 */
[----:B------:R1:W-:Y:S01]  /*c8240*/  STL [R1+0x1d0], R11 ;  /* 0x0001d00b01007387 */ /* 0x0003e20000100800 */
[----:B0-----:R-:W-:-:S02]  /*c8250*/  PRMT R19, R10, 0x3340, R0 ;  /* 0x000033400a137816 */ /* 0x001fc40000000000 */
[----:B-1----:R-:W-:-:S04]  /*c8260*/  LOP3.LUT R11, R29, 0xffff, RZ, 0xc0, !PT ;  /* 0x0000ffff1d0b7812 */ /* 0x002fc800078ec0ff */
[----:B------:R-:W-:Y:S01]  /*c8270*/  PRMT R23, R22, 0x3340, R11 ;  /* 0x0000334016177816 */ /* 0x000fe2000000000b */
[----:B------:R-:W-:-:S03]  /*c8280*/  IMAD.X R29, R18, 0x1, R4, P1 ;  /* 0x00000001121d7824 */ /* 0x000fc600008e0604 */
[----:B------:R-:W-:Y:S01]  /*c8290*/  PRMT R19, R23, 0x5410, R19 ;  /* 0x0000541017137816 */ /* 0x000fe20000000013 */
[----:B------:R-:W-:Y:S04]  /*c82a0*/  STL.64 [R1+0x5b40], R2 ;  /* 0x005b400201007387 */ /* 0x000fe80000100a00 */
[----:B------:R-:W-:Y:S04]  /*c82b0*/  STL [R1+0x544c], R19 ;  /* 0x00544c1301007387 */ /* 0x000fe80000100800 */
[----:B------:R-:W4:Y:S04]  /*c82c0*/  LDL.LU R27, [R1+0x4d20] ;  /* 0x004d2000011b7983 */ /* 0x000f280000300800 */
[----:B------:R0:W-:Y:S04]  /*c82d0*/  STL.64 [R1+0xfb0], R28 ;  /* 0x000fb01c01007387 */ /* 0x0001e80000100a00 */
[----:B0-----:R-:W4:Y:S04]  /*c82e0*/  LDL.LU R28, [R1+0x180] ;  /* 0x00018000011c7983 */ /* 0x001f280000300800 */
[----:B------:R-:W4:Y:S01]  /*c82f0*/  LDL.LU R29, [R1+0x198] ;  /* 0x00019800011d7983 */ /* 0x000f220000300800 */
[----:B------:R-:W-:-:S02]  /*c8300*/  SHF.R.U32.HI R2, RZ, 0x8, R22 ;  /* 0x00000008ff027819 */ /* 0x000fc40000011616 */
[----:B------:R-:W-:Y:S02]  /*c8310*/  SHF.R.U32.HI R3, RZ, 0x8, R11 ;  /* 0x00000008ff037819 */ /* 0x000fe4000001160b */
[----:B------:R-:W-:Y:S02]  /*c8320*/  SHF.R.U32.HI R19, RZ, 0x8, R10 ;  /* 0x00000008ff137819 */ /* 0x000fe4000001160a */
[----:B------:R-:W-:Y:S02]  /*c8330*/  LOP3.LUT R2, R2, 0xffff, RZ, 0xc0, !PT ;  /* 0x0000ffff02027812 */ /* 0x000fe400078ec0ff */
[----:B------:R-:W-:Y:S02]  /*c8340*/  LOP3.LUT R3, R3, 0xffff, RZ, 0xc0, !PT ;  /* 0x0000ffff03037812 */ /* 0x000fe400078ec0ff */
[----:B------:R-:W-:Y:S02]  /*c8350*/  LOP3.LUT R19, R19, 0xffff, RZ, 0xc0, !PT ;  /* 0x0000ffff13137812 */ /* 0x000fe400078ec0ff */
[----:B------:R-:W-:-:S02]  /*c8360*/  PRMT R3, R2, 0x3340, R3 ;  /* 0x0000334002037816 */ /* 0x000fc40000000003 */
[----:B------:R-:W-:-:S03]  /*c8370*/  PRMT R10, R19, 0x3340, R0 ;  /* 0x00003340130a7816 */ /* 0x000fc60000000000 */
[----:B------:R2:W-:Y:S01]  /*c8380*/  STL [R1+0xa84], R3 ;  /* 0x000a840301007387 */ /* 0x0005e20000100800 */
[----:B---3--:R-:W-:-:S03]  /*c8390*/  LOP3.LUT R2, R24, 0xffff, RZ, 0xc0, !PT ;  /* 0x0000ffff18027812 */ /* 0x008fc600078ec0ff */
[----:B------:R4:W-:Y:S01]  /*c83a0*/  STL [R1+0x1cc], R10 ;  /* 0x0001cc0a01007387 */ /* 0x0009e20000100800 */
[----:B------:R-:W-:-:S05]  /*c83b0*/  IADD3 R22, P1, R17, R5, RZ ;  /* 0x0000000511167210 */ /* 0x000fca0007f3e0ff */
[----:B------:R-:W-:Y:S01]  /*c83c0*/  IMAD.X R23, R18, 0x1, R6, P1 ;  /* 0x0000000112177824 */ /* 0x000fe200008e0606 */
[----:B--2---:R-:W-:Y:S02]  /*c83d0*/  LOP3.LUT R3, R20, 0xffff, RZ, 0xc0, !PT ;  /* 0x0000ffff14037812 */ /* 0x004fe400078ec0ff */
[----:B----4-:R-:W-:Y:S02]  /*c83e0*/  LOP3.LUT R10, R25, 0xffff, RZ, 0xc0, !PT ;  /* 0x0000ffff190a7812 */ /* 0x010fe400078ec0ff */
[----:B------:R-:W-:Y:S02]  /*c83f0*/  PRMT R19, R3, 0x3340, R0 ;  /* 0x0000334003137816 */ /* 0x000fe40000000000 */
[----:B------:R-:W-:Y:S02]  /*c8400*/  PRMT R20, R2, 0x3340, R10 ;  /* 0x0000334002147816 */ /* 0x000fe4000000000a */
[----:B------:R-:W-:Y:S02]  /*c8410*/  SHF.R.U32.HI R2, RZ, 0x8, R2 ;  /* 0x00000008ff027819 */ /* 0x000fe40000011602 */
[----:B------:R-:W-:-:S02]  /*c8420*/  PRMT R11, R20, 0x5410, R19 ;  /* 0x00005410140b7816 */ /* 0x000fc40000000013 */
[----:B------:R-:W-:Y:S02]  /*c8430*/  SHF.R.U32.HI R20, RZ, 0x8, R10 ;  /* 0x00000008ff147819 */ /* 0x000fe4000001160a */
[----:B------:R-:W-:Y:S01]  /*c8440*/  SHF.R.U32.HI R19, RZ, 0x8, R3 ;  /* 0x00000008ff137819 */ /* 0x000fe20000011603 */
[----:B------:R0:W-:Y:S01]  /*c8450*/  STL [R1+0x5448], R11 ;  /* 0x0054480b01007387 */ /* 0x0001e20000100800 */
[----:B------:R-:W-:Y:S02]  /*c8460*/  LOP3.LUT R2, R2, 0xffff, RZ, 0xc0, !PT ;  /* 0x0000ffff02027812 */ /* 0x000fe400078ec0ff */
[----:B------:R-:W-:Y:S01]  /*c8470*/  LOP3.LUT R20, R20, 0xffff, RZ, 0xc0, !PT ;  /* 0x0000ffff14147812 */ /* 0x000fe200078ec0ff */
[----:B------:R1:W-:Y:S01]  /*c8480*/  STL.64 [R1+0xfa0], R22 ;  /* 0x000fa01601007387 */ /* 0x0003e20000100a00 */
[----:B------:R-:W-:-:S04]  /*c8490*/  LOP3.LUT R19, R19, 0xffff, RZ, 0xc0, !PT ;  /* 0x0000ffff13137812 */ /* 0x000fc800078ec0ff */
[----:B------:R-:W-:Y:S02]  /*c84a0*/  PRMT R10, R19, 0x3340, R0 ;  /* 0x00003340130a7816 */ /* 0x000fe40000000000 */
[----:B0-----:R-:W-:Y:S01]  /*c84b0*/  PRMT R11, R2, 0x3340, R20 ;  /* 0x00003340020b7816 */ /* 0x001fe20000000014 */
[----:B-1----:R-:W2:Y:S04]  /*c84c0*/  LDL.LU R22, [R1+0x12c] ;  /* 0x00012c0001167983 */ /* 0x002ea80000300800 */
[----:B------:R-:W3:Y:S01]  /*c84d0*/  LDL.LU R3, [R1+0x80] ;  /* 0x0000800001037983 */ /* 0x000ee20000300800 */
[----:B------:R-:W-:-:S03]  /*c84e0*/  LOP3.LUT R2, R27, 0xffff, RZ, 0xc0, !PT ;  /* 0x0000ffff1b027812 */ /* 0x000fc600078ec0ff */
[----:B------:R-:W4:Y:S04]  /*c84f0*/  LDL.LU R23, [R1+0x4d24] ;  /* 0x004d240001177983 */ /* 0x000f280000300800 */
[----:B------:R-:W4:Y:S04]  /*c8500*/  LDL.LU R24, [R1+0x184] ;  /* 0x0001840001187983 */ /* 0x000f280000300800 */
[----:B------:R-:W4:Y:S01]  /*c8510*/  LDL.LU R25, [R1+0x1a0] ;  /* 0x0001a00001197983 */ /* 0x000f220000300800 */
[----:B------:R-:W-:-:S03]  /*c8520*/  LOP3.LUT R27, R28, 0xffff, RZ, 0xc0, !PT ;  /* 0x0000ffff1c1b7812 */ /* 0x000fc600078ec0ff */
[----:B------:R-:W-:Y:S01]  /*c8530*/  STL [R1+0xa80], R11 ;  /* 0x000a800b01007387 */ /* 0x000fe20000100800 */
[----:B------:R-:W-:-:S03]  /*c8540*/  LOP3.LUT R28, R29, 0xffff, RZ, 0xc0, !PT ;  /* 0x0000ffff1d1c7812 */ /* 0x000fc600078ec0ff */
[----:B------:R0:W-:Y:S01]  /*c8550*/  STL [R1+0x1bc], R10 ;  /* 0x0001bc0a01007387 */ /* 0x0001e20000100800 */
[----:B------:R-:W-:Y:S02]  /*c8560*/  PRMT R19, R27, 0x3340, R0 ;  /* 0x000033401b137816 */ /* 0x000fe40000000000 */
[----:B------:R-:W-:Y:S02]  /*c8570*/  PRMT R20, R2, 0x3340, R28 ;  /* 0x0000334002147816 */ /* 0x000fe4000000001c */
[----:B0-----:R-:W-:Y:S02]  /*c8580*/  IADD3 R10, P1, R17, R7, RZ ;  /* 0x00000007110a7210 */ /* 0x001fe40007f3e0ff */
[----:B------:R-:W-:-:S03]  /*c8590*/  PRMT R19, R20, 0x5410, R19 ;  /* 0x0000541014137816 */ /* 0x000fc60000000013 */
[----:B------:R-:W-:Y:S01]  /*c85a0*/  IMAD.X R11, R18, 0x1, R8, P1 ;  /* 0x00000001120b7824 */ /* 0x000fe200008e0608 */
[----:B------:R-:W-:Y:S04]  /*c85b0*/  STL.64 [R1+0x5b28], R6 ;  /* 0x005b280601007387 */ /* 0x000fe80000100a00 */
[----:B------:R-:W-:Y:S04]  /*c85c0*/  STL [R1+0x5444], R19 ;  /* 0x0054441301007387 */ /* 0x000fe80000100800 */
[----:B------:R0:W-:Y:S04]  /*c85d0*/  STL.64 [R1+0xfa8], R10 ;  /* 0x000fa80a01007387 */ /* 0x0001e80000100a00 */
[----:B0-----:R-:W4:Y:S01]  /*c85e0*/  LDL.LU.64 R10, [R1+0x5b50] ;  /* 0x005b5000010a7983 */ /* 0x001f220000300a00 */
[----:B------:R-:W-:-:S02]  /*c85f0*/  SHF.R.U32.HI R19, RZ, 0x8, R27 ;  /* 0x00000008ff137819 */ /* 0x000fc4000001161b */
[----:B------:R-:W-:Y:S01]  /*c8600*/  SHF.R.U32.HI R20, RZ, 0x8, R28 ;  /* 0x00000008ff147819 */ /* 0x000fe2000001161c */
[----:B------:R-:W4:Y:S04]  /*c8610*/  LDL.LU R27, [R1+0x704] ;  /* 0x00070400011b7983 */ /* 0x000f280000300800 */
[----:B------:R-:W4:Y:S04]  /*c8620*/  LDL.LU R28, [R1+0x178] ;  /* 0x00017800011c7983 */ /* 0x000f280000300800 */
[----:B------:R-:W4:Y:S01]  /*c8630*/  LDL.LU R29, [R1+0x190] ;  /* 0x00019000011d7983 */ /* 0x000f220000300800 */
[----:B------:R-:W-:-:S02]  /*c8640*/  SHF.R.U32.HI R2, RZ, 0x8, R2 ;  /* 0x00000008ff027819 */ /* 0x000fc40000011602 */
[----:B------:R-:W-:Y:S02]  /*c8650*/  LOP3.LUT R20, R20, 0xffff, RZ, 0xc0, !PT ;  /* 0x0000ffff14147812 */ /* 0x000fe400078ec0ff */
[----:B------:R-:W-:Y:S02]  /*c8660*/  LOP3.LUT R2, R2, 0xffff, RZ, 0xc0, !PT ;  /* 0x0000ffff02027812 */ /* 0x000fe400078ec0ff */
[----:B------:R-:W-:Y:S02]  /*c8670*/  LOP3.LUT R19, R19, 0xffff, RZ, 0xc0, !PT ;  /* 0x0000ffff13137812 */ /* 0x000fe400078ec0ff */
[----:B------:R-:W-:Y:S02]  /*c8680*/  PRMT R2, R2, 0x3340, R20 ;  /* 0x0000334002027816 */ /* 0x000fe40000000014 */
[----:B------:R-:W-:-:S03]  /*c8690*/  PRMT R6, R19, 0x3340, R0 ;  /* 0x0000334013067816 */ /* 0x000fc60000000000 */
[----:B------:R0:W-:Y:S04]  /*c86a0*/  STL [R1+0xa74], R2 ;  /* 0x000a740201007387 */ /* 0x0001e80000100800 */
[----:B------:R3:W-:Y:S01]  /*c86b0*/  STL [R1+0x1b8], R6 ;  /* 0x0001b80601007387 */ /* 0x0007e20000100800 */
[----:B0-----:R-:W-:-:S03]  /*c86c0*/  LOP3.LUT R2, R21, 0xffff, RZ, 0xc0, !PT ;  /* 0x0000ffff15027812 */ /* 0x001fc600078ec0ff */
[----:B------:R-:W4:Y:S01]  /*c86d0*/  LDL.LU R21, [R1+0x5b48] ;  /* 0x005b480001157983 */ /* 0x000f220000300800 */
[----:B------:R-:W-:-:S03]  /*c86e0*/  PRMT R19, R2, 0x3340, R0 ;  /* 0x0000334002137816 */ /* 0x000fc60000000000 */
[----:B------:R0:W-:Y:S01]  /*c86f0*/  STL [R1+0x5470], R2 ;  /* 0x0054700201007387 */ /* 0x0001e20000100800 */
[----:B--2---:R-:W-:Y:S02]  /*c8700*/  LOP3.LUT R22, R22, 0xffff, RZ, 0xc0, !PT ;  /* 0x0000ffff16167812 */ /* 0x004fe400078ec0ff */
[----:B---3--:R-:W-:-:S04]  /*c8710*/  LOP3.LUT R6, R3, 0xffff, RZ, 0xc0, !PT ;  /* 0x0000ffff03067812 */ /* 0x008fc800078ec0ff */
[----:B------:R-:W-:Y:S02]  /*c8720*/  PRMT R20, R22, 0x3340, R6 ;  /* 0x0000334016147816 */ /* 0x000fe40000000006 */
[----:B----4-:R-:W-:Y:S02]  /*c8730*/  LOP3.LUT R3, R23, 0xffff, RZ, 0xc0, !PT ;  /* 0x0000ffff17037812 */ /* 0x010fe400078ec0ff */
[----:B------:R-:W-:Y:S02]  /*c8740*/  LOP3.LUT R7, R24, 0xffff, RZ, 0xc0, !PT ;  /* 0x0000ffff18077812 */ /* 0x000fe400078ec0ff */
[----:B0-----:R-:W-:Y:S02]  /*c8750*/  LOP3.LUT R2, R25, 0xffff, RZ, 0xc0, !PT ;  /* 0x0000ffff19027812 */ /* 0x001fe400078ec0ff */
[----:B------:R-:W-:Y:S02]  /*c8760*/  PRMT R23, R20, 0x5410, R19 ;  /* 0x0000541014177816 */ /* 0x000fe40000000013 */
[----:B------:R-:W-:-:S02]  /*c8770*/  PRMT R19, R7, 0x3340, R0 ;  /* 0x0000334007137816 */ /* 0x000fc40000000000 */
[----:B------:R-:W-:Y:S02]  /*c8780*/  PRMT R20, R3, 0x3340, R2 ;  /* 0x0000334003147816 */ /* 0x000fe40000000002 */
[----:B------:R-:W-:Y:S02]  /*c8790*/  IADD3 R24, P1, R17, R9, RZ ;  /* 0x0000000911187210 */ /* 0x000fe40007f3e0ff */
[----:B------:R-:W-:Y:S01]  /*c87a0*/  PRMT R19, R20, 0x5410, R19 ;  /* 0x0000541014137816 */ /* 0x000fe20000000013 */
[----:B------:R-:W-:Y:S01]  /*c87b0*/  STL [R1+0x5440], R23 ;  /* 0x0054401701007387 */ /* 0x000fe20000100800 */
[----:B------:R-:W-:-:S03]  /*c87c0*/  SHF.R.U32.HI R20, RZ, 0x8, R22 ;  /* 0x00000008ff147819 */ /* 0x000fc60000011616 */
[----:B------:R0:W-:Y:S01]  /*c87d0*/  STL [R1+0x5438], R19 ;  /* 0x0054381301007387 */ /* 0x0001e20000100800 */
[----:B------:R-:W-:Y:S02]  /*c87e0*/  SHF.R.U32.HI R22, RZ, 0x8, R3 ;  /* 0x00000008ff167819 */ /* 0x000fe40000011603 */
[----:B0-----:R-:W-:Y:S02]  /*c87f0*/  SHF.R.U32.HI R19, RZ, 0x8, R6 ;  /* 0x00000008ff137819 */ /* 0x001fe40000011606 */
[----:B------:R-:W-:Y:S02]  /*c8800*/  SHF.R.U32.HI R6, RZ, 0x8, R2 ;  /* 0x00000008ff067819 */ /* 0x000fe40000011602 */
[----:B------:R-:W-:Y:S02]  /*c8810*/  LOP3.LUT R3, R19, 0xffff, RZ, 0xc0, !PT ;  /* 0x0000ffff13037812 */ /* 0x000fe400078ec0ff */
[----:B------:R-:W-:Y:S02]  /*c8820*/  LOP3.LUT R2, R20, 0xffff, RZ, 0xc0, !PT ;  /* 0x0000ffff14027812 */ /* 0x000fe400078ec0ff */
[----:B------:R-:W-:-:S02]  /*c8830*/  LOP3.LUT R19, R6, 0xffff, RZ, 0xc0, !PT ;  /* 0x0000ffff06137812 */ /* 0x000fc400078ec0ff */
[----:B------:R-:W-:Y:S01]  /*c8840*/  LOP3.LUT R20, R22, 0xffff, RZ, 0xc0, !PT ;  /* 0x0000ffff16147812 */ /* 0x000fe200078ec0ff */
[----:B------:R-:W-:-:S05]  /*c8850*/  IMAD.X R25, R18, 0x1, R10, P1 ;  /* 0x0000000112197824 */ /* 0x000fca00008e060a */
[----:B------:R0:W-:Y:S04]  /*c8860*/  STL.64 [R1+0xf98], R24 ;  /* 0x000f981801007387 */ /* 0x0001e80000100a00 */
[----:B------:R-:W2:Y:S04]  /*c8870*/  LDL.LU R6, [R1+0x708] ;  /* 0x0007080001067983 */ /* 0x000ea80000300800 */
[----:B------:R-:W3:Y:S01]  /*c8880*/  LDL.LU R22, [R1+0x194] ;  /* 0x0001940001167983 */ /* 0x000ee20000300800 */
[----:B------:R-:W-:Y:S02]  /*c8890*/  PRMT R2, R2, 0x3340, R3 ;  /* 0x0000334002027816 */ /* 0x000fe40000000003 */
[----:B------:R-:W-:-:S03]  /*c88a0*/  PRMT R3, R20, 0x3340, R19 ;  /* 0x0000334014037816 */ /* 0x000fc60000000013 */
[----:B------:R1:W-:Y:S01]  /*c88b0*/  STL [R1+0x534c], R2 ;  /* 0x00534c0201007387 */ /* 0x0003e20000100800 */
[----:B0-----:R-:W-:-:S03]  /*c88c0*/  LOP3.LUT R24, R28, 0xffff, RZ, 0xc0, !PT ;  /* 0x0000ffff1c187812 */ /* 0x001fc600078ec0ff */
[----:B------:R0:W-:Y:S01]  /*c88d0*/  STL [R1+0x414], R3 ;  /* 0x0004140301007387 */ /* 0x0001e20000100800 */
[----:B------:R-:W-:-:S03]  /*c88e0*/  PRMT R19, R24, 0x3340, R0 ;  /* 0x0000334018137816 */ /* 0x000fc60000000000 */
[----:B------:R-:W4:Y:S01]  /*c88f0*/  LDL.LU R25, [R1+0x160] ;  /* 0x0001600001197983 */ /* 0x000f220000300800 */
[----:B-1----:R-:W-:-:S03]  /*c8900*/  LOP3.LUT R2, R27, 0xffff, RZ, 0xc0, !PT ;  /* 0x0000ffff1b027812 */ /* 0x002fc600078ec0ff */
[----:B------:R-:W4:Y:S01]  /*c8910*/  LDL.LU R27, [R1+0x34] ;  /* 0x00003400011b7983 */ /* 0x000f220000300800 */
[----:B0-----:R-:W-:-:S03]  /*c8920*/  LOP3.LUT R3, R29, 0xffff, RZ, 0xc0, !PT ;  /* 0x0000ffff1d037812 */ /* 0x001fc600078ec0ff */
[----:B------:R-:W4:Y:S01]  /*c8930*/  LDL.LU R23, [R1+0xf4] ;  /* 0x0000f40001177983 */ /* 0x000f220000300800 */
[----:B------:R-:W-:-:S04]  /*c8940*/  PRMT R20, R2, 0x3340, R3 ;  /* 0x0000334002147816 */ /* 0x000fc80000000003 */
[----:B------:R-:W-:Y:S02]  /*c8950*/  PRMT R19, R20, 0x5410, R19 ;  /* 0x0000541014137816 */ /* 0x000fe40000000013 */
[----:B------:R-:W-:-:S03]  /*c8960*/  IADD3 R28, P1, R17, R11, RZ ;  /* 0x0000000b111c7210 */ /* 0x000fc60007f3e0ff */
[----:B------:R0:W-:Y:S01]  /*c8970*/  STL [R1+0x5434], R19 ;  /* 0x0054341301007387 */ /* 0x0001e20000100800 */
[----:B------:R-:W-:Y:S02]  /*c8980*/  SHF.R.U32.HI R2, RZ, 0x8, R2 ;  /* 0x00000008ff027819 */ /* 0x000fe40000011602 */
[----:B------:R-:W-:Y:S01]  /*c8990*/  SHF.R.U32.HI R20, RZ, 0x8, R3 ;  /* 0x00000008ff147819 */ /* 0x000fe20000011603 */
[----:B------:R-:W-:Y:S01]  /*c89a0*/  IMAD.X R29, R18, 0x1, R12, P1 ;  /* 0x00000001121d7824 */ /* 0x000fe200008e060c */
[----:B0-----:R-:W-:Y:S02]  /*c89b0*/  SHF.R.U32.HI R19, RZ, 0x8, R7 ;  /* 0x00000008ff137819 */ /* 0x001fe40000011607 */
[----:B------:R-:W-:Y:S02]  /*c89c0*/  LOP3.LUT R2, R2, 0xffff, RZ, 0xc0, !PT ;  /* 0x0000ffff02027812 */ /* 0x000fe400078ec0ff */
[----:B------:R-:W-:Y:S02]  /*c89d0*/  LOP3.LUT R19, R19, 0xffff, RZ, 0xc0, !PT ;  /* 0x0000ffff13137812 */ /* 0x000fe400078ec0ff */
[----:B------:R-:W-:-:S02]  /*c89e0*/  LOP3.LUT R20, R20, 0xffff, RZ, 0xc0, !PT ;  /* 0x0000ffff14147812 */ /* 0x000fc400078ec0ff */
[----:B------:R-:W-:Y:S01]  /*c89f0*/  PRMT R3, R19, 0x3340, R0 ;  /* 0x0000334013037816 */ /* 0x000fe20000000000 */
[----:B------:R0:W-:Y:S01]  /*c8a00*/  STL.64 [R1+0xf90], R28 ;  /* 0x000f901c01007387 */ /* 0x0001e20000100a00 */
[----:B------:R-:W-:-:S03]  /*c8a10*/  PRMT R2, R2, 0x3340, R20 ;  /* 0x0000334002027816 */ /* 0x000fc60000000014 */
[----:B------:R-:W4:Y:S04]  /*c8a20*/  LDL.LU R7, [R1+0x158] ;  /* 0x0001580001077983 */ /* 0x000f280000300800 */
[----:B------:R-:W-:Y:S04]  /*c8a30*/  STL [R1+0x1b0], R3 ;  /* 0x0001b00301007387 */ /* 0x000fe80000100800 */
[----:B0-----:R-:W4:Y:S04]  /*c8a40*/  LDL.LU R28, [R1+0x30] ;  /* 0x00003000011c7983 */ /* 0x001f280000300800 */
[----:B------:R0:W-:Y:S04]  /*c8a50*/  STL [R1+0xa70], R2 ;  /* 0x000a700201007387 */ /* 0x0001e80000100800 */
[----:B------:R-:W4:Y:S01]  /*c8a60*/  LDL.LU R29, [R1+0xf0] ;  /* 0x0000f000011d7983 */ /* 0x000f220000300800 */
[----:B------:R-:W-:-:S02]  /*c8a70*/  SHF.R.U32.HI R19, RZ, 0x8, R24 ;  /* 0x00000008ff137819 */ /* 0x000fc40000011618 */
[----:B0-----:R-:W-:Y:S02]  /*c8a80*/  IADD3 R2, P1, R17, R13, RZ ;  /* 0x0000000d11027210 */ /* 0x001fe40007f3e0ff */
[----:B------:R-:W-:Y:S01]  /*c8a90*/  LOP3.LUT R19, R19, 0xffff, RZ, 0xc0, !PT ;  /* 0x0000ffff13137812 */ /* 0x000fe200078ec0ff */
[----:B------:R0:W-:Y:S02]  /*c8aa0*/  STL.64 [R1+0x5b20], R12 ;  /* 0x005b200c01007387 */ /* 0x0001e40000100a00 */
[----:B------:R-:W-:-:S05]  /*c8ab0*/  IMAD.X R3, R18, 0x1, R15, P1 ;  /* 0x0000000112037824 */ /* 0x000fca00008e060f */
[----:B------:R1:W-:Y:S01]  /*c8ac0*/  STL.64 [R1+0xf88], R2 ;  /* 0x000f880201007387 */ /* 0x0003e20000100a00 */
[----:B0-----:R-:W-:-:S03]  /*c8ad0*/  PRMT R12, R19, 0x3340, R0 ;  /* 0x00003340130c7816 */ /* 0x001fc60000000000 */
[----:B-1----:R-:W4:Y:S04]  /*c8ae0*/  LDL.LU.64 R2, [R1+0x5b40] ;  /* 0x005b400001027983 */ /* 0x002f280000300a00 */
[----:B------:R-:W4:Y:S04]  /*c8af0*/  LDL.LU R24, [R1+0x5b38] ;  /* 0x005b380001187983 */ /* 0x000f280000300800 */
[----:B------:R0:W-:Y:S01]  /*c8b00*/  STL [R1+0x1b4], R12 ;  /* 0x0001b40c01007387 */ /* 0x0001e20000100800 */
[----:B--2---:R-:W-:Y:S02]  /*c8b10*/  LOP3.LUT R20, R6, 0xffff, RZ, 0xc0, !PT ;  /* 0x0000ffff06147812 */ /* 0x004fe400078ec0ff */
[----:B---3--:R-:W-:-:S02]  /*c8b20*/  LOP3.LUT R19, R22, 0xffff, RZ, 0xc0, !PT ;  /* 0x0000ffff16137812 */ /* 0x008fc400078ec0ff */
[----:B------:R-:W-:Y:S02]  /*c8b30*/  SHF.R.U32.HI R6, RZ, 0x8, R20 ;  /* 0x00000008ff067819 */ /* 0x000fe40000011614 */
[--C-:B0-----:R-:W-:Y:S02]  /*c8b40*/  PRMT R12, R20, 0x3340, R19.reuse ;  /* 0x00003340140c7816 */ /* 0x101fe40000000013 */
[----:B------:R-:W-:Y:S02]  /*c8b50*/  SHF.R.U32.HI R19, RZ, 0x8, R19 ;  /* 0x00000008ff137819 */ /* 0x000fe40000011613 */
[----:B------:R-:W-:Y:S02]  /*c8b60*/  LOP3.LUT R20, R6, 0xffff, RZ, 0xc0, !PT ;  /* 0x0000ffff06147812 */ /* 0x000fe400078ec0ff */
[----:B------:R-:W-:-:S04]  /*c8b70*/  LOP3.LUT R19, R19, 0xffff, RZ, 0xc0, !PT ;  /* 0x0000ffff13137812 */ /* 0x000fc800078ec0ff */
[----:B------:R-:W-:Y:S01]  /*c8b80*/  PRMT R6, R20, 0x3340, R19 ;  /* 0x0000334014067816 */ /* 0x000fe20000000013 */
[----:B------:R0:W-:Y:S01]  /*c8b90*/  STL [R1+0x53ec], R12 ;  /* 0x0053ec0c01007387 */ /* 0x0001e20000100800 */
[----:B----4-:R-:W-:-:S03]  /*c8ba0*/  LOP3.LUT R13, R25, 0xffff, RZ, 0xc0, !PT ;  /* 0x0000ffff190d7812 */ /* 0x010fc600078ec0ff */
[----:B------:R1:W-:Y:S01]  /*c8bb0*/  STL [R1+0x5338], R6 ;  /* 0x0053380601007387 */ /* 0x0003e20000100800 */
[----:B------:R-:W-:-:S03]  /*c8bc0*/  IADD3 R22, P1, R17, R14, RZ ;  /* 0x0000000e11167210 */ /* 0x000fc60007f3e0ff */
[----:B------:R-:W2:Y:S01]  /*c8bd0*/  LDL.LU R25, [R1+0x130] ;  /* 0x0001300001197983 */ /* 0x000ea20000300800 */
[----:B0-----:R-:W-:-:S03]  /*c8be0*/  LOP3.LUT R12, R27, 0xffff, RZ, 0xc0, !PT ;  /* 0x0000ffff1b0c7812 */ /* 0x001fc600078ec0ff */
[----:B------:R-:W3:Y:S01]  /*c8bf0*/  LDL.LU R27, [R1+0x90] ;  /* 0x00009000011b7983 */ /* 0x000ee20000300800 */
[----:B-1----:R-:W-:Y:S02]  /*c8c00*/  LOP3.LUT R6, R23, 0xffff, RZ, 0xc0, !PT ;  /* 0x0000ffff17067812 */ /* 0x002fe400078ec0ff */
[----:B------:R-:W-:Y:S02]  /*c8c10*/  PRMT R19, R12, 0x3340, R0 ;  /* 0x000033400c137816 */ /* 0x000fe40000000000 */
[----:B------:R-:W-:Y:S01]  /*c8c20*/  PRMT R20, R13, 0x3340, R6 ;  /* 0x000033400d147816 */ /* 0x000fe20000000006 */
[----:B------:R-:W-:-:S03]  /*c8c30*/  IMAD.X R23, R18, 0x1, R16, P1 ;  /* 0x0000000112177824 */ /* 0x000fc600008e0610 */
[----:B------:R-:W-:Y:S01]  /*c8c40*/  PRMT R19, R20, 0x5410, R19 ;  /* 0x0000541014137816 */ /* 0x000fe20000000013 */
[----:B------:R-:W-:Y:S04]  /*c8c50*/  STL.64 [R1+0x5b18], R14 ;  /* 0x005b180e01007387 */ /* 0x000fe80000100a00 */
[----:B------:R0:W-:Y:S04]  /*c8c60*/  STL [R1+0x5430], R19 ;  /* 0x0054301301007387 */ /* 0x0001e80000100800 */
[----:B------:R1:W-:Y:S01]  /*c8c70*/  STL.64 [R1+0xf80], R22 ;  /* 0x000f801601007387 */ /* 0x0003e20000100a00 */
[----:B------:R-:W-:-:S02]  /*c8c80*/  SHF.R.U32.HI R18, RZ, 0x8, R6 ;  /* 0x00000008ff127819 */ /* 0x000fc40000011606 */
[----:B0-----:R-:W-:Y:S01]  /*c8c90*/  SHF.R.U32.HI R19, RZ, 0x8, R13 ;  /* 0x00000008ff137819 */ /* 0x001fe2000001160d */
[----:B-1----:R-:W4:Y:S03]  /*c8ca0*/  LDL.LU.64 R22, [R1+0x5b30] ;  /* 0x005b300001167983 */ /* 0x002f260000300a00 */
[----:B------:R-:W-:Y:S02]  /*c8cb0*/  LOP3.LUT R19, R19, 0xffff, RZ, 0xc0, !PT ;  /* 0x0000ffff13137812 */ /* 0x000fe400078ec0ff */
[----:B------:R-:W-:Y:S02]  /*c8cc0*/  LOP3.LUT R18, R18, 0xffff, RZ, 0xc0, !PT ;  /* 0x0000ffff12127812 */ /* 0x000fe400078ec0ff */
[----:B------:R-:W-:Y:S02]  /*c8cd0*/  LOP3.LUT R6, R7, 0xffff, RZ, 0xc0, !PT ;  /* 0x0000ffff07067812 */ /* 0x000fe400078ec0ff */
[----:B------:R-:W-:-:S02]  /*c8ce0*/  LOP3.LUT R7, R28, 0xffff, RZ, 0xc0, !PT ;  /* 0x0000ffff1c077812 */ /* 0x000fc400078ec0ff */
[----:B------:R-:W-:Y:S02]  /*c8cf0*/  PRMT R13, R19, 0x3340, R18 ;  /* 0x00003340130d7816 */ /* 0x000fe40000000012 */
[----:B------:R-:W-:Y:S02]  /*c8d00*/  LOP3.LUT R20, R29, 0xffff, RZ, 0xc0, !PT ;  /* 0x0000ffff1d147812 */ /* 0x000fe400078ec0ff */
[----:B------:R-:W-:Y:S02]  /*c8d10*/  PRMT R18, R7, 0x3340, R0 ;  /* 0x0000334007127816 */ /* 0x000fe40000000000 */
[----:B------:R-:W-:Y:S01]  /*c8d20*/  PRMT R19, R6, 0x3340, R20 ;  /* 0x0000334006137816 */ /* 0x000fe20000000014 */
[----:B------:R0:W-:Y:S04]  /*c8d30*/  STL [R1+0x3fc], R13 ;  /* 0x0003fc0d01007387 */ /* 0x0001e80000100800 */
[----:B------:R-:W4:Y:S01]  /*c8d40*/  LDL.LU R28, [R1+0x138] ;  /* 0x00013800011c7983 */ /* 0x000f220000300800 */
[----:B0-----:R-:W-:-:S05]  /*c8d50*/  PRMT R13, R19, 0x5410, R18 ;  /* 0x00005410130d7816 */ /* 0x001fca0000000012 */
[----:B------:R-:W-:Y:S04]  /*c8d60*/  STL [R1+0x542c], R13 ;  /* 0x00542c0d01007387 */ /* 0x000fe80000100800 */
[----:B------:R-:W4:Y:S01]  /*c8d70*/  LDL.LU R29, [R1+0x94] ;  /* 0x00009400011d7983 */ /* 0x000f220000300800 */
[----:B------:R-:W-:Y:S02]  /*c8d80*/  SHF.R.U32.HI R18, RZ, 0x8, R12 ;  /* 0x00000008ff127819 */ /* 0x000fe4000001160c */
[----:B------:R-:W-:Y:S02]  /*c8d90*/  SHF.R.U32.HI R6, RZ, 0x8, R6 ;  /* 0x00000008ff067819 */ /* 0x000fe40000011606 */
[----:B------:R-:W-:Y:S02]  /*c8da0*/  LOP3.LUT R18, R18, 0xffff, RZ, 0xc0, !PT ;  /* 0x0000ffff12127812 */ /* 0x000fe400078ec0ff */
[----:B------:R-:W-:-:S02]  /*c8db0*/  SHF.R.U32.HI R19, RZ, 0x8, R20 ;  /* 0x00000008ff137819 */ /* 0x000fc40000011614 */
[----:B------:R-:W-:Y:S02]  /*c8dc0*/  LOP3.LUT R20, R6, 0xffff, RZ, 0xc0, !PT ;  /* 0x0000ffff06147812 */ /* 0x000fe400078ec0ff */
[----:B------:R-:W-:Y:S02]  /*c8dd0*/  PRMT R6, R18, 0x3340, R0 ;  /* 0x0000334012067816 */ /* 0x000fe40000000000 */
[----:B------:R-:W-:-:S03]  /*c8de0*/  LOP3.LUT R19, R19, 0xffff, RZ, 0xc0, !PT ;  /* 0x0000ffff13137812 */ /* 0x000fc600078ec0ff */
[----:B------:R-:W-:Y:S01]  /*c8df0*/  STL [R1+0x1a4], R6 ;  /* 0x0001a40601007387 */ /* 0x000fe20000100800 */
[----:B------:R-:W-:Y:S01]  /*c8e00*/  PRMT R12, R20, 0x3340, R19 ;  /* 0x00003340140c7816 */ /* 0x000fe20000000013 */
[----:B------:R-:W-:Y:S01]  /*c8e10*/  VIADD R17, R17, UR5 ;  /* 0x0000000511117c36 */ /* 0x000fe20008000000 */
[----:B------:R-:W-:-:S03]  /*c8e20*/  ULDC UR5, c[0x0][0x248] ;  /* 0x0000920000057ab9 */ /* 0x000fc60000000800 */
[----:B------:R0:W-:Y:S02]  /*c8e30*/  STL [R1+0x9dc], R12 ;  /* 0x0009dc0c01007387 */ /* 0x0001e40000100800 */
[----:B0-----:R-:W-:Y:S02]  /*c8e40*/  IADD3 R12, P1, R17, R0, RZ ;  /* 0x00000000110c7210 */ /* 0x001fe40007f3e0ff */
[----:B--2---:R-:W-:Y:S02]  /*c8e50*/  LOP3.LUT R6, R25, 0xffff, RZ, 0xc0, !PT ;  /* 0x0000ffff19067812 */ /* 0x004fe400078ec0ff */
[----:B---3--:R-:W-:-:S04]  /*c8e60*/  LOP3.LUT R20, R27, 0xffff, RZ, 0xc0, !PT ;  /* 0x0000ffff1b147812 */ /* 0x008fc800078ec0ff */
[----:B------:R-:W-:Y:S02]  /*c8e70*/  PRMT R19, R6, 0x3340, R20 ;  /* 0x0000334006137816 */ /* 0x000fe40000000014 */
[----:B------:R-:W-:Y:S02]  /*c8e80*/  SHF.R.U32.HI R6, RZ, 0x8, R6 ;  /* 0x00000008ff067819 */ /* 0x000fe40000011606 */
[----:B------:R-:W-:Y:S02]  /*c8e90*/  SHF.R.U32.HI R20, RZ, 0x8, R20 ;  /* 0x00000008ff147819 */ /* 0x000fe40000011614 */
[----:B------:R-:W-:Y:S02]  /*c8ea0*/  LOP3.LUT R6, R6, 0xffff, RZ, 0xc0, !PT ;  /* 0x0000ffff06067812 */ /* 0x000fe400078ec0ff */
[----:B----4-:R-:W-:-:S04]  /*c8eb0*/  LOP3.LUT R14, R23, 0xffff, RZ, 0xc0, !PT ;  /* 0x0000ffff170e7812 */ /* 0x010fc800078ec0ff */
[----:B------:R-:W-:-:S04]  /*c8ec0*/  PRMT R18, R14, 0x3340, R0 ;  /* 0x000033400e127816 */ /* 0x000fc80000000000 */
[----:B------:R-:W-:Y:S02]  /*c8ed0*/  PRMT R15, R19, 0x5410, R18 ;  /* 0x00005410130f7816 */ /* 0x000fe40000000012 */
[----:B------:R-:W-:Y:S02]  /*c8ee0*/  SHF.R.S32.HI R18, RZ, 0x1f, R17 ;  /* 0x0000001fff127819 */ /* 0x000fe40000011411 */
[----:B------:R-:W-:Y:S01]  /*c8ef0*/  SHF.R.U32.HI R19, RZ, 0x8, R7 ;  /* 0x00000008ff137819 */ /* 0x000fe20000011607 */
[----:B------:R-:W-:Y:S02]  /*c8f00*/  STL [R1+0x5428], R15 ;  /* 0x0054280f01007387 */ /* 0x000fe40000100800 */
[----:B------:R-:W-:Y:S01]  /*c8f10*/  IMAD.X R13, R18, 0x1, R2, P1 ;  /* 0x00000001120d7824 */ /* 0x000fe200008e0602 */
[----:B------:R-:W-:Y:S01]  /*c8f20*/  LOP3.LUT R19, R19, 0xffff, RZ, 0xc0, !PT ;  /* 0x0000ffff13137812 */ /* 0x000fe200078ec0ff */
[----:B------:R-:W2:Y:S04]  /*c8f30*/  LDL.LU R23, [R1+0x4d28] ;  /* 0x004d280001177983 */ /* 0x000ea80000300800 */
[----:B------:R-:W3:Y:S01]  /*c8f40*/  LDL.LU R25, [R1+0x188] ;  /* 0x0001880001197983 */ /* 0x000ee20000300800 */
[----:B------:R-:W-:-:S03]  /*c8f50*/  LOP3.LUT R20, R20, 0xffff, RZ, 0xc0, !PT ;  /* 0x0000ffff14147812 */ /* 0x000fc600078ec0ff */
[----:B------:R-:W4:Y:S04]  /*c8f60*/  LDL.LU R27, [R1+0x67c] ;  /* 0x00067c00011b7983 */ /* 0x000f280000300800 */
[----:B------:R0:W-:Y:S01]  /*c8f70*/  STL.64 [R1+0xf78], R12 ;  /* 0x000f780c01007387 */ /* 0x0001e20000100a00 */
[----:B------:R-:W-:Y:S02]  /*c8f80*/  PRMT R7, R6, 0x3340, R20 ;  /* 0x0000334006077816 */ /* 0x000fe40000000014 */
[----:B------:R-:W-:Y:S02]  /*c8f90*/  LOP3.LUT R6, R26, 0xffff, RZ, 0xc0, !PT ;  /* 0x0000ffff1a067812 */ /* 0x000fe400078ec0ff */
[----:B0-----:R-:W-:Y:S02]  /*c8fa0*/  PRMT R12, R19, 0x3340, R0 ;  /* 0x00003340130c7816 */ /* 0x001fe40000000000 */
[----:B------:R-:W-:-:S03]  /*c8fb0*/  LOP3.LUT R13, R28, 0xffff, RZ, 0xc0, !PT ;  /* 0x0000ffff1c0d7812 */ /* 0x000fc600078ec0ff */
[----:B------:R0:W-:Y:S01]  /*c8fc0*/  STL [R1+0x1a0], R12 ;  /* 0x0001a00c01007387 */ /* 0x0001e20000100800 */
[----:B------:R-:W-:-:S03]  /*c8fd0*/  PRMT R19, R6, 0x3340, R0 ;  /* 0x0000334006137816 */ /* 0x000fc60000000000 */
[----:B------:R-:W-:Y:S01]  /*c8fe0*/  STL [R1+0x9d8], R7 ;  /* 0x0009d80701007387 */ /* 0x000fe20000100800 */
[----:B0-----:R-:W-:-:S03]  /*c8ff0*/  LOP3.LUT R12, R29, 0xffff, RZ, 0xc0, !PT ;  /* 0x0000ffff1d0c7812 */ /* 0x001fc600078ec0ff */
[----:B------:R0:W-:Y:S01]  /*c9000*/  STL [R1+0x546c], R6 ;  /* 0x00546c0601007387 */ /* 0x0001e20000100800 */
[----:B------:R-:W-:-:S03]  /*c9010*/  PRMT R20, R13, 0x3340, R12 ;  /* 0x000033400d147816 */ /* 0x000fc6000000000c */
[----:B------:R-:W4:Y:S04]  /*c9020*/  LDL.LU R26, [R1+0x4d2c] ;  /* 0x004d2c00011a7983 */ /* 0x000f280000300800 */
[----:B------:R-:W4:Y:S01]  /*c9030*/  LDL.LU R28, [R1+0x18c] ;  /* 0x00018c00011c7983 */ /* 0x000f220000300800 */
[----:B0-----:R-:W-:-:S05]  /*c9040*/  PRMT R6, R20, 0x5410, R19 ;  /* 0x0000541014067816 */ /* 0x001fca0000000013 */
[----:B------:R0:W-:Y:S04]  /*c9050*/  STL [R1+0x5424], R6 ;  /* 0x0054240601007387 */ /* 0x0001e80000100800 */
[----:B------:R-:W4:Y:S01]  /*c9060*/  LDL.LU R29, [R1+0x684] ;  /* 0x00068400011d7983 */ /* 0x000f220000300800 */
[----:B0-----:R-:W-:-:S03]  /*c9070*/  IADD3 R6, P1, R17, R3, RZ ;  /* 0x0000000311067210 */ /* 0x001fc60007f3e0ff */
[----:B------:R-:W-:Y:S02]  /*c9080*/  STL.64 [R1+0x5b10], R2 ;  /* 0x005b100201007387 */ /* 0x000fe40000100a00 */
[----:B------:R-:W-:-:S05]  /*c9090*/  IMAD.X R7, R18, 0x1, R4, P1 ;  /* 0x0000000112077824 */ /* 0x000fca00008e0604 */
[----:B------:R0:W-:Y:S04]  /*c90a0*/  STL.64 [R1+0xf70], R6 ;  /* 0x000f700601007387 */ /* 0x0001e80000100a00 */
[----:B0-----:R-:W4:Y:S01]  /*c90b0*/  LDL.LU.64 R6, [R1+0x5b28] ;  /* 0x005b280001067983 */ /* 0x001f220000300a00 */
[----:B------:R-:W-:Y:S02]  /*c90c0*/  SHF.R.U32.HI R19, RZ, 0x8, R14 ;  /* 0x00000008ff137819 */ /* 0x000fe4000001160e */
[----:B------:R-:W-:Y:S02]  /*c90d0*/  SHF.R.U32.HI R2, RZ, 0x8, R13 ;  /* 0x00000008ff027819 */ /* 0x000fe4000001160d */
[----:B------:R-:W-:Y:S02]  /*c90e0*/  SHF.R.U32.HI R20, RZ, 0x8, R12 ;  /* 0x00000008ff147819 */ /* 0x000fe4000001160c */
[----:B------:R-:W-:-:S02]  /*c90f0*/  LOP3.LUT R19, R19, 0xffff, RZ, 0xc0, !PT ;  /* 0x0000ffff13137812 */ /* 0x000fc400078ec0ff */
[----:B------:R-:W-:Y:S02]  /*c9100*/  LOP3.LUT R2, R2, 0xffff, RZ, 0xc0, !PT ;  /* 0x0000ffff02027812 */ /* 0x000fe400078ec0ff */
[----:B------:R-:W-:Y:S02]  /*c9110*/  LOP3.LUT R20, R20, 0xffff, RZ, 0xc0, !PT ;  /* 0x0000ffff14147812 */ /* 0x000fe400078ec0ff */
[----:B------:R-:W-:Y:S02]  /*c9120*/  PRMT R3, R19, 0x3340, R0 ;  /* 0x0000334013037816 */ /* 0x000fe40000000000 */
[----:B------:R-:W-:-:S03]  /*c9130*/  PRMT R12, R2, 0x3340, R20 ;  /* 0x00003340020c7816 */ /* 0x000fc60000000014 */
[----:B------:R-:W-:Y:S04]  /*c9140*/  STL [R1+0x198], R3 ;  /* 0x0001980301007387 */ /* 0x000fe80000100800 */
[----:B------:R0:W-:Y:S02]  /*c9150*/  STL [R1+0x5318], R12 ;  /* 0x0053180c01007387 */ /* 0x0001e40000100800 */
[----:B0-----:R-:W-:Y:S02]  /*c9160*/  IADD3 R12, P1, R17, R5, RZ ;  /* 0x00000005110c7210 */ /* 0x001fe40007f3e0ff */
[----:B--2---:R-:W-:Y:S02]  /*c9170*/  LOP3.LUT R2, R23, 0xffff, RZ, 0xc0, !PT ;  /* 0x0000ffff17027812 */ /* 0x004fe400078ec0ff */
[----:B---3--:R-:W-:-:S02]  /*c9180*/  LOP3.LUT R3, R25, 0xffff, RZ, 0xc0, !PT ;  /* 0x0000ffff19037812 */ /* 0x008fc400078ec0ff */
[----:B----4-:R-:W-:Y:S02]  /*c9190*/  LOP3.LUT R14, R27, 0xffff, RZ, 0xc0, !PT ;  /* 0x0000ffff1b0e7812 */ /* 0x010fe400078ec0ff */
[----:B------:R-:W-:Y:S02]  /*c91a0*/  PRMT R19, R3, 0x3340, R0 ;  /* 0x0000334003137816 */ /* 0x000fe40000000000 */
[----:B------:R-:W-:-:S04]  /*c91b0*/  PRMT R20, R2, 0x3340, R14 ;  /* 0x0000334002147816 */ /* 0x000fc8000000000e */
[----:B------:R-:W-:-:S05]  /*c91c0*/  PRMT R15, R20, 0x5410, R19 ;  /* 0x00005410140f7816 */ /* 0x000fca0000000013 */
[----:B------:R-:W-:Y:S01]  /*c91d0*/  STL [R1+0x5420], R15 ;  /* 0x0054200f01007387 */ /* 0x000fe20000100800 */
[----:B------:R-:W-:-:S05]  /*c91e0*/  IMAD.X R13, R18, 0x1, R6, P1 ;  /* 0x00000001120d7824 */ /* 0x000fca00008e0606 */
[----:B------:R0:W-:Y:S04]  /*c91f0*/  STL.64 [R1+0xf68], R12 ;  /* 0x000f680c01007387 */ /* 0x0001e80000100a00 */
[----:B0-----:R-:W2:Y:S04]  /*c9200*/  LDL.LU R12, [R1+0x70c] ;  /* 0x00070c00010c7983 */ /* 0x001ea80000300800 */
[----:B------:R-:W3:Y:S04]  /*c9210*/  LDL.LU R13, [R1+0x17c] ;  /* 0x00017c00010d7983 */ /* 0x000ee80000300800 */
        /* <DEDUP_REMOVED lines=10> */
[----:B------:R-:W-:-:S03]  /*c92c0*/  LOP3.LUT R2, R26, 0xffff, RZ, 0xc0, !PT ;  /* 0x0000ffff1a027812 */ /* 0x000fc600078ec0ff */
[----:B------:R1:W-:Y:S01]  /*c92d0*/  STL [R1+0x194], R14 ;  /* 0x0001940e01007387 */ /* 0x0003e20000100800 */
[----:B0-----:R-:W-:Y:S02]  /*c92e0*/  LOP3.LUT R3, R28, 0xffff, RZ, 0xc0, !PT ;  /* 0x0000ffff1c037812 */ /* 0x001fe400078ec0ff */
[----:B------:R-:W-:Y:S01]  /*c92f0*/  IADD3 R26, P1, R17, R7, RZ ;  /* 0x00000007111a7210 */ /* 0x000fe20007f3e0ff */
[----:B------:R-:W4:Y:S01]  /*c9300*/  LDL.LU R28, [R1+0x710] ;  /* 0x00071000011c7983 */ /* 0x000f220000300800 */
[----:B-1----:R-:W-:Y:S02]  /*c9310*/  LOP3.LUT R14, R29, 0xffff, RZ, 0xc0, !PT ;  /* 0x0000ffff1d0e7812 */ /* 0x002fe400078ec0ff */
[----:B------:R-:W-:Y:S01]  /*c9320*/  PRMT R19, R3, 0x3340, R0 ;  /* 0x0000334003137816 */ /* 0x000fe20000000000 */
[----:B------:R-:W4:Y:S01]  /*c9330*/  LDL.LU R29, [R1+0x634] ;  /* 0x00063400011d7983 */ /* 0x000f220000300800 */
[----:B------:R-:W-:Y:S02]  /*c9340*/  PRMT R20, R2, 0x3340, R14 ;  /* 0x0000334002147816 */ /* 0x000fe4000000000e */
[----:B------:R-:W-:-:S02]  /*c9350*/  SHF.R.U32.HI R2, RZ, 0x8, R2 ;  /* 0x00000008ff027819 */ /* 0x000fc40000011602 */
[----:B------:R-:W-:Y:S02]  /*c9360*/  PRMT R15, R20, 0x5410, R19 ;  /* 0x00005410140f7816 */ /* 0x000fe40000000013 */
[----:B------:R-:W-:Y:S02]  /*c9370*/  SHF.R.U32.HI R20, RZ, 0x8, R14 ;  /* 0x00000008ff147819 */ /* 0x000fe4000001160e */
[----:B------:R-:W-:Y:S02]  /*c9380*/  SHF.R.U32.HI R19, RZ, 0x8, R3 ;  /* 0x00000008ff137819 */ /* 0x000fe40000011603 */
[----:B------:R-:W-:Y:S02]  /*c9390*/  LOP3.LUT R2, R2, 0xffff, RZ, 0xc0, !PT ;  /* 0x0000ffff02027812 */ /* 0x000fe400078ec0ff */
[----:B------:R-:W-:Y:S01]  /*c93a0*/  LOP3.LUT R20, R20, 0xffff, RZ, 0xc0, !PT ;  /* 0x0000ffff14147812 */ /* 0x000fe200078ec0ff */
[----:B------:R-:W-:Y:S01]  /*c93b0*/  IMAD.X R27, R18, 0x1, R8, P1 ;  /* 0x00000001121b7824 */ /* 0x000fe200008e0608 */
[----:B------:R-:W-:-:S02]  /*c93c0*/  LOP3.LUT R19, R19, 0xffff, RZ, 0xc0, !PT ;  /* 0x0000ffff13137812 */ /* 0x000fc400078ec0ff */
[----:B------:R-:W-:Y:S01]  /*c93d0*/  PRMT R3, R2, 0x3340, R20 ;  /* 0x0000334002037816 */ /* 0x000fe20000000014 */
[----:B------:R-:W-:Y:S01]  /*c93e0*/  STL [R1+0x541c], R15 ;  /* 0x00541c0f01007387 */ /* 0x000fe20000100800 */
[----:B------:R-:W-:-:S03]  /*c93f0*/  PRMT R2, R19, 0x3340, R0 ;  /* 0x0000334013027816 */ /* 0x000fc60000000000 */
[----:B------:R0:W-:Y:S04]  /*c9400*/  STL.64 [R1+0xf60], R26 ;  /* 0x000f601a01007387 */ /* 0x0001e80000100a00 */
[----:B------:R-:W4:Y:S04]  /*c9410*/  LDL.LU R25, [R1+0x164] ;  /* 0x0001640001197983 */ /* 0x000f280000300800 */
[----:B------:R-:W-:Y:S04]  /*c9420*/  STL [R1+0x890], R3 ;  /* 0x0008900301007387 */ /* 0x000fe80000100800 */
[----:B0-----:R-:W4:Y:S04]  /*c9430*/  LDL.LU R27, [R1+0x40] ;  /* 0x00004000011b7983 */ /* 0x001f280000300800 */
[----:B------:R3:W-:Y:S04]  /*c9440*/  STL [R1+0x190], R2 ;  /* 0x0001900201007387 */ /* 0x0007e80000100800 */
[----:B------:R-:W4:Y:S04]  /*c9450*/  LDL.LU R26, [R1+0x10c] ;  /* 0x00010c00011a7983 */ /* 0x000f280000300800 */
[----:B------:R-:W-:Y:S01]  /*c9460*/  STL.64 [R1+0x5b00], R8 ;  /* 0x005b000801007387 */ /* 0x000fe20000100a00 */
[----:B--2---:R-:W-:-:S02]  /*c9470*/  LOP3.LUT R14, R12, 0xffff, RZ, 0xc0, !PT ;  /* 0x0000ffff0c0e7812 */ /* 0x004fc400078ec0ff */
[----:B---3--:R-:W-:Y:S02]  /*c9480*/  LOP3.LUT R2, R13, 0xffff, RZ, 0xc0, !PT ;  /* 0x0000ffff0d027812 */ /* 0x008fe400078ec0ff */
[----:B----4-:R-:W-:Y:S02]  /*c9490*/  LOP3.LUT R3, R23, 0xffff, RZ, 0xc0, !PT ;  /* 0x0000ffff17037812 */ /* 0x010fe400078ec0ff */
[----:B------:R-:W-:Y:S02]  /*c94a0*/  PRMT R19, R2, 0x3340, R0 ;  /* 0x0000334002137816 */ /* 0x000fe40000000000 */
[----:B------:R-:W-:Y:S02]  /*c94b0*/  PRMT R20, R14, 0x3340, R3 ;  /* 0x000033400e147816 */ /* 0x000fe40000000003 */
[----:B------:R-:W-:Y:S02]  /*c94c0*/  IADD3 R12, P1, R17, R9, RZ ;  /* 0x00000009110c7210 */ /* 0x000fe40007f3e0ff */
[----:B------:R-:W-:-:S03]  /*c94d0*/  PRMT R15, R20, 0x5410, R19 ;  /* 0x00005410140f7816 */ /* 0x000fc60000000013 */
[----:B------:R-:W-:Y:S02]  /*c94e0*/  IMAD.X R13, R18, 0x1, R10, P1 ;  /* 0x00000001120d7824 */ /* 0x000fe400008e060a */
[----:B------:R-:W-:Y:S04]  /*c94f0*/  STL [R1+0x5414], R15 ;  /* 0x0054140f01007387 */ /* 0x000fe80000100800 */
[----:B------:R0:W-:Y:S04]  /*c9500*/  STL.64 [R1+0xf58], R12 ;  /* 0x000f580c01007387 */ /* 0x0001e80000100a00 */
[----:B0-----:R-:W2:Y:S01]  /*c9510*/  LDL.LU.64 R12, [R1+0x5b20] ;  /* 0x005b2000010c7983 */ /* 0x001ea20000300a00 */
[----:B------:R-:W-:-:S02]  /*c9520*/  SHF.R.U32.HI R20, RZ, 0x8, R14 ;  /* 0x00000008ff147819 */ /* 0x000fc4000001160e */
[----:B------:R-:W-:Y:S02]  /*c9530*/  SHF.R.U32.HI R19, RZ, 0x8, R3 ;  /* 0x00000008ff137819 */ /* 0x000fe40000011603 */
[----:B------:R-:W-:Y:S02]  /*c9540*/  LOP3.LUT R20, R20, 0xffff, RZ, 0xc0, !PT ;  /* 0x0000ffff14147812 */ /* 0x000fe400078ec0ff */
[----:B------:R-:W-:-:S04]  /*c9550*/  LOP3.LUT R19, R19, 0xffff, RZ, 0xc0, !PT ;  /* 0x0000ffff13137812 */ /* 0x000fc800078ec0ff */
[----:B------:R-:W-:Y:S02]  /*c9560*/  PRMT R3, R20, 0x3340, R19 ;  /* 0x0000334014037816 */ /* 0x000fe40000000013 */
[----:B------:R-:W-:Y:S02]  /*c9570*/  LOP3.LUT R20, R28, 0xffff, RZ, 0xc0, !PT ;  /* 0x0000ffff1c147812 */ /* 0x000fe400078ec0ff */
[----:B------:R-:W-:Y:S01]  /*c9580*/  LOP3.LUT R19, R29, 0xffff, RZ, 0xc0, !PT ;  /* 0x0000ffff1d137812 */ /* 0x000fe200078ec0ff */
[----:B------:R0:W-:Y:S03]  /*c9590*/  STL [R1+0x88c], R3 ;  /* 0x00088c0301007387 */ /* 0x0001e60000100800 */
[----:B------:R-:W-:Y:S01]  /*c95a0*/  PRMT R8, R20, 0x3340, R19 ;  /* 0x0000334014087816 */ /* 0x000fe20000000013 */
[----:B------:R-:W3:Y:S04]  /*c95b0*/  LDL.LU R23, [R1+0x168] ;  /* 0x0001680001177983 */ /* 0x000ee80000300800 */
[----:B------:R-:W4:Y:S01]  /*c95c0*/  LDL.LU R28, [R1+0x44] ;  /* 0x00004400011c7983 */ /* 0x000f220000300800 */
[----:B0-----:R-:W-:-:S02]  /*c95d0*/  SHF.R.U32.HI R3, RZ, 0x8, R2 ;  /* 0x00000008ff037819 */ /* 0x001fc40000011602 */
[----:B------:R-:W-:Y:S01]  /*c95e0*/  SHF.R.U32.HI R2, RZ, 0x8, R20 ;  /* 0x00000008ff027819 */ /* 0x000fe20000011614 */
[----:B------:R-:W4:Y:S01]  /*c95f0*/  LDL.LU R29, [R1+0x110] ;  /* 0x00011000011d7983 */ /* 0x000f220000300800 */
[----:B------:R-:W-:Y:S02]  /*c9600*/  SHF.R.U32.HI R20, RZ, 0x8, R19 ;  /* 0x00000008ff147819 */ /* 0x000fe40000011613 */
[----:B------:R-:W-:Y:S02]  /*c9610*/  LOP3.LUT R19, R3, 0xffff, RZ, 0xc0, !PT ;  /* 0x0000ffff03137812 */ /* 0x000fe400078ec0ff */
[----:B------:R-:W-:Y:S02]  /*c9620*/  LOP3.LUT R2, R2, 0xffff, RZ, 0xc0, !PT ;  /* 0x0000ffff02027812 */ /* 0x000fe400078ec0ff */
[----:B------:R-:W-:Y:S01]  /*c9630*/  LOP3.LUT R20, R20, 0xffff, RZ, 0xc0, !PT ;  /* 0x0000ffff14147812 */ /* 0x000fe200078ec0ff */
[----:B------:R0:W-:Y:S01]  /*c9640*/  STL [R1+0x53c8], R8 ;  /* 0x0053c80801007387 */ /* 0x0001e20000100800 */
[----:B------:R-:W-:-:S05]  /*c9650*/  PRMT R3, R19, 0x3340, R0 ;  /* 0x0000334013037816 */ /* 0x000fca0000000000 */
[----:B------:R1:W-:Y:S01]  /*c9660*/  STL [R1+0x18c], R3 ;  /* 0x00018c0301007387 */ /* 0x0003e20000100800 */
[----:B0-----:R-:W-:Y:S02]  /*c9670*/  PRMT R8, R2, 0x3340, R20 ;  /* 0x0000334002087816 */ /* 0x001fe40000000014 */
[----:B------:R-:W-:-:S03]  /*c9680*/  LOP3.LUT R2, R25, 0xffff, RZ, 0xc0, !PT ;  /* 0x0000ffff19027812 */ /* 0x000fc600078ec0ff */
[----:B------:R0:W-:Y:S01]  /*c9690*/  STL [R1+0x52f0], R8 ;  /* 0x0052f00801007387 */ /* 0x0001e20000100800 */
[----:B-1----:R-:W-:Y:S02]  /*c96a0*/  LOP3.LUT R3, R27, 0xffff, RZ, 0xc0, !PT ;  /* 0x0000ffff1b037812 */ /* 0x002fe400078ec0ff */
[----:B------:R-:W-:Y:S01]  /*c96b0*/  IADD3 R14, P1, R17, R11, RZ ;  /* 0x0000000b110e7210 */ /* 0x000fe20007f3e0ff */
[----:B------:R-:W4:Y:S01]  /*c96c0*/  LDL.LU R25, [R1+0x4d30] ;  /* 0x004d300001197983 */ /* 0x000f220000300800 */
[----:B------:R-:W-:-:S03]  /*c96d0*/  PRMT R19, R3, 0x3340, R0 ;  /* 0x0000334003137816 */ /* 0x000fc60000000000 */
[----:B------:R-:W4:Y:S01]  /*c96e0*/  LDL.LU R27, [R1+0x5f8] ;  /* 0x0005f800011b7983 */ /* 0x000f220000300800 */
[----:B0-----:R-:W-:-:S03]  /*c96f0*/  LOP3.LUT R8, R26, 0xffff, RZ, 0xc0, !PT ;  /* 0x0000ffff1a087812 */ /* 0x001fc600078ec0ff */
[----:B------:R-:W4:Y:S01]  /*c9700*/  LDL.LU R26, [R1+0x698] ;  /* 0x00069800011a7983 */ /* 0x000f220000300800 */
[----:B------:R-:W-:-:S04]  /*c9710*/  PRMT R20, R2, 0x3340, R8 ;  /* 0x0000334002147816 */ /* 0x000fc80000000008 */
[----:B------:R-:W-:-:S05]  /*c9720*/  PRMT R9, R20, 0x5410, R19 ;  /* 0x0000541014097816 */ /* 0x000fca0000000013 */
[----:B------:R-:W-:Y:S01]  /*c9730*/  STL [R1+0x5410], R9 ;  /* 0x0054100901007387 */ /* 0x000fe20000100800 */
[----:B--2---:R-:W-:-:S05]  /*c9740*/  IMAD.X R15, R18, 0x1, R12, P1 ;  /* 0x00000001120f7824 */ /* 0x004fca00008e060c */
[----:B------:R0:W-:Y:S04]  /*c9750*/  STL.64 [R1+0xf50], R14 ;  /* 0x000f500e01007387 */ /* 0x0001e80000100a00 */
[----:B0-----:R-:W2:Y:S01]  /*c9760*/  LDL.LU.64 R14, [R1+0x5b18] ;  /* 0x005b1800010e7983 */ /* 0x001ea20000300a00 */
[----:B------:R-:W-:Y:S02]  /*c9770*/  SHF.R.U32.HI R2, RZ, 0x8, R2 ;  /* 0x00000008ff027819 */ /* 0x000fe40000011602 */
[----:B------:R-:W-:Y:S02]  /*c9780*/  SHF.R.U32.HI R20, RZ, 0x8, R8 ;  /* 0x00000008ff147819 */ /* 0x000fe40000011608 */
[----:B------:R-:W-:Y:S02]  /*c9790*/  SHF.R.U32.HI R19, RZ, 0x8, R3 ;  /* 0x00000008ff137819 */ /* 0x000fe40000011603 */
[----:B------:R-:W-:-:S02]  /*c97a0*/  LOP3.LUT R2, R2, 0xffff, RZ, 0xc0, !PT ;  /* 0x0000ffff02027812 */ /* 0x000fc400078ec0ff */
[----:B------:R-:W-:Y:S02]  /*c97b0*/  LOP3.LUT R20, R20, 0xffff, RZ, 0xc0, !PT ;  /* 0x0000ffff14147812 */ /* 0x000fe400078ec0ff */
[----:B------:R-:W-:Y:S02]  /*c97c0*/  LOP3.LUT R19, R19, 0xffff, RZ, 0xc0, !PT ;  /* 0x0000ffff13137812 */ /* 0x000fe400078ec0ff */
[----:B------:R-:W-:Y:S02]  /*c97d0*/  PRMT R3, R2, 0x3340, R20 ;  /* 0x0000334002037816 */ /* 0x000fe40000000014 */
[----:B------:R-:W-:Y:S02]  /*c97e0*/  PRMT R2, R19, 0x3340, R0 ;  /* 0x0000334013027816 */ /* 0x000fe40000000000 */
[----:B---3--:R-:W-:Y:S01]  /*c97f0*/  LOP3.LUT R9, R23, 0xffff, RZ, 0xc0, !PT ;  /* 0x0000ffff17097812 */ /* 0x008fe200078ec0ff */
[----:B------:R-:W-:Y:S01]  /*c9800*/  STL [R1+0x3f4], R3 ;  /* 0x0003f40301007387 */ /* 0x000fe20000100800 */
[----:B----4-:R-:W-:-:S02]  /*c9810*/  LOP3.LUT R23, R28, 0xffff, RZ, 0xc0, !PT ;  /* 0x0000ffff1c177812 */ /* 0x010fc400078ec0ff */
[----:B------:R-:W-:Y:S01]  /*c9820*/  LOP3.LUT R8, R29, 0xffff, RZ, 0xc0, !PT ;  /* 0x0000ffff1d087812 */ /* 0x000fe200078ec0ff */
[----:B------:R0:W-:Y:S04]  /*c9830*/  STL [R1+0x188], R2 ;  /* 0x0001880201007387 */ /* 0x0001e80000100800 */
[----:B------:R-:W3:Y:S04]  /*c9840*/  LDL.LU R28, [R1+0x13c] ;  /* 0x00013c00011c7983 */ /* 0x000ee80000300800 */
[----:B------:R-:W4:Y:S01]  /*c9850*/  LDL.LU R29, [R1+0xb8] ;  /* 0x0000b800011d7983 */ /* 0x000f220000300800 */
[----:B------:R-:W-:-:S02]  /*c9860*/  PRMT R19, R23, 0x3340, R0 ;  /* 0x0000334017137816 */ /* 0x000fc40000000000 */
[----:B------:R-:W-:Y:S02]  /*c9870*/  PRMT R20, R9, 0x3340, R8 ;  /* 0x0000334009147816 */ /* 0x000fe40000000008 */
[----:B0-----:R-:W-:Y:S02]  /*c9880*/  IADD3 R2, P1, R17, R13, RZ ;  /* 0x0000000d11027210 */ /* 0x001fe40007f3e0ff */
[----:B------:R-:W-:-:S05]  /*c9890*/  PRMT R19, R20, 0x5410, R19 ;  /* 0x0000541014137816 */ /* 0x000fca0000000013 */
[----:B------:R0:W-:Y:S01]  /*c98a0*/  STL [R1+0x540c], R19 ;  /* 0x00540c1301007387 */ /* 0x0001e20000100800 */
[----:B------:R-:W-:-:S04]  /*c98b0*/  SHF.R.U32.HI R20, RZ, 0x8, R9 ;  /* 0x00000008ff147819 */ /* 0x000fc80000011609 */
[----:B------:R-:W-:Y:S02]  /*c98c0*/  LOP3.LUT R20, R20, 0xffff, RZ, 0xc0, !PT ;  /* 0x0000ffff14147812 */ /* 0x000fe400078ec0ff */
[----:B0-----:R-:W-:Y:S01]  /*c98d0*/  SHF.R.U32.HI R19, RZ, 0x8, R8 ;  /* 0x00000008ff137819 */ /* 0x001fe20000011608 */
[----:B--2---:R-:W-:-:S05]  /*c98e0*/  IMAD.X R3, R18, 0x1, R15, P1 ;  /* 0x0000000112037824 */ /* 0x004fca00008e060f */
[----:B------:R0:W-:Y:S04]  /*c98f0*/  STL.64 [R1+0xf48], R2 ;  /* 0x000f480201007387 */ /* 0x0001e80000100a00 */
[----:B0-----:R-:W2:Y:S01]  /*c9900*/  LDL.LU.64 R2, [R1+0x5b10] ;  /* 0x005b100001027983 */ /* 0x001ea20000300a00 */
[----:B------:R-:W-:-:S04]  /*c9910*/  LOP3.LUT R19, R19, 0xffff, RZ, 0xc0, !PT ;  /* 0x0000ffff13137812 */ /* 0x000fc800078ec0ff */
[----:B------:R-:W-:Y:S02]  /*c9920*/  PRMT R9, R20, 0x3340, R19 ;  /* 0x0000334014097816 */ /* 0x000fe40000000013 */
[----:B------:R-:W-:Y:S02]  /*c9930*/  LOP3.LUT R25, R25, 0xffff, RZ, 0xc0, !PT ;  /* 0x0000ffff19197812 */ /* 0x000fe400078ec0ff */
[----:B------:R-:W-:Y:S01]  /*c9940*/  LOP3.LUT R8, R27, 0xffff, RZ, 0xc0, !PT ;  /* 0x0000ffff1b087812 */ /* 0x000fe200078ec0ff */
[----:B------:R0:W-:Y:S03]  /*c9950*/  STL [R1+0x3f0], R9 ;  /* 0x0003f00901007387 */ /* 0x0001e60000100800 */
[----:B------:R-:W-:Y:S02]  /*c9960*/  PRMT R19, R8, 0x3340, R0 ;  /* 0x0000334008137816 */ /* 0x000fe40000000000 */
[----:B0-----:R-:W-:-:S02]  /*c9970*/  LOP3.LUT R9, R26, 0xffff, RZ, 0xc0, !PT ;  /* 0x0000ffff1a097812 */ /* 0x001fc400078ec0ff */
[----:B------:R-:W-:Y:S02]  /*c9980*/  IADD3 R26, P1, R17, R14, RZ ;  /* 0x0000000e111a7210 */ /* 0x000fe40007f3e0ff */
[----:B------:R-:W-:-:S04]  /*c9990*/  PRMT R20, R25, 0x3340, R9 ;  /* 0x0000334019147816 */ /* 0x000fc80000000009 */
[----:B------:R-:W-:Y:S01]  /*c99a0*/  PRMT R19, R20, 0x5410, R19 ;  /* 0x0000541014137816 */ /* 0x000fe20000000013 */
[----:B------:R-:W-:Y:S01]  /*c99b0*/  IMAD.X R27, R18, 0x1, R16, P1 ;  /* 0x00000001121b7824 */ /* 0x000fe200008e0610 */
[----:B------:R-:W-:Y:S01]  /*c99c0*/  SHF.R.U32.HI R18, RZ, 0x8, R23 ;  /* 0x00000008ff127819 */ /* 0x000fe20000011617 */
[----:B------:R-:W-:Y:S01]  /*c99d0*/  STL.64 [R1+0x5af0], R14 ;  /* 0x005af00e01007387 */ /* 0x000fe20000100a00 */
[----:B------:R-:W-:-:S03]  /*c99e0*/  SHF.R.U32.HI R20, RZ, 0x8, R25 ;  /* 0x00000008ff147819 */ /* 0x000fc60000011619 */
[----:B------:R0:W-:Y:S01]  /*c99f0*/  STL [R1+0x5404], R19 ;  /* 0x0054041301007387 */ /* 0x0001e20000100800 */
[----:B------:R-:W-:Y:S02]  /*c9a00*/  LOP3.LUT R18, R18, 0xffff, RZ, 0xc0, !PT ;  /* 0x0000ffff12127812 */ /* 0x000fe400078ec0ff */
[----:B------:R-:W-:Y:S02]  /*c9a10*/  LOP3.LUT R20, R20, 0xffff, RZ, 0xc0, !PT ;  /* 0x0000ffff14147812 */ /* 0x000fe400078ec0ff */
[----:B0-----:R-:W-:Y:S02]  /*c9a20*/  SHF.R.U32.HI R19, RZ, 0x8, R9 ;  /* 0x00000008ff137819 */ /* 0x001fe40000011609 */
[----:B------:R-:W-:Y:S02]  /*c9a30*/  PRMT R15, R18, 0x3340, R0 ;  /* 0x00003340120f7816 */ /* 0x000fe40000000000 */
[----:B------:R-:W-:Y:S01]  /*c9a40*/  LOP3.LUT R19, R19, 0xffff, RZ, 0xc0, !PT ;  /* 0x0000ffff13137812 */ /* 0x000fe200078ec0ff */
[----:B------:R-:W-:Y:S03]  /*c9a50*/  STL.64 [R1+0xf40], R26 ;  /* 0x000f401a01007387 */ /* 0x000fe60000100a00 */
[----:B------:R-:W-:Y:S01]  /*c9a60*/  PRMT R14, R20, 0x3340, R19 ;  /* 0x00003340140e7816 */ /* 0x000fe20000000013 */
[----:B------:R-:W2:Y:S04]  /*c9a70*/  LDL.LU R9, [R1+0x140] ;  /* 0x0001400001097983 */ /* 0x000ea80000300800 */
[----:B------:R3:W-:Y:S01]  /*c9a80*/  STL [R1+0x17c], R15 ;  /* 0x00017c0f01007387 */ /* 0x0007e20000100800 */
[----:B----4-:R-:W-:-:S03]  /*c9a90*/  LOP3.LUT R20, R29, 0xffff, RZ, 0xc0, !PT ;  /* 0x0000ffff1d147812 */ /* 0x010fc600078ec0ff */
[----:B------:R-:W4:Y:S04]  /*c9aa0*/  LDL.LU R23, [R1+0xbc] ;  /* 0x0000bc0001177983 */ /* 0x000f280000300800 */
[----:B------:R-:W4:Y:S01]  /*c9ab0*/  LDL.LU R25, [R1+0x4d34] ;  /* 0x004d340001197983 */ /* 0x000f220000300800 */
[----:B---3--:R-:W-:-:S03]  /*c9ac0*/  LOP3.LUT R15, R28, 0xffff, RZ, 0xc0, !PT ;  /* 0x0000ffff1c0f7812 */ /* 0x008fc600078ec0ff */
[----:B------:R0:W-:Y:S01]  /*c9ad0*/  STL [R1+0x888], R14 ;  /* 0x0008880e01007387 */ /* 0x0001e20000100800 */
[----:B------:R-:W-:-:S03]  /*c9ae0*/  PRMT R19, R15, 0x3340, R20 ;  /* 0x000033400f137816 */ /* 0x000fc60000000014 */
[----:B------:R-:W3:Y:S04]  /*c9af0*/  LDL.LU R27, [R1+0x5fc] ;  /* 0x0005fc00011b7983 */ /* 0x000ee80000300800 */
[----:B------:R-:W3:Y:S01]  /*c9b00*/  LDL.LU R26, [R1+0x69c] ;  /* 0x00069c00011a7983 */ /* 0x000ee20000300800 */
[----:B0-----:R-:W-:-:S04]  /*c9b10*/  LOP3.LUT R14, R22, 0xffff, RZ, 0xc0, !PT ;  /* 0x0000ffff160e7812 */ /* 0x001fc800078ec0ff */
[----:B------:R-:W-:-:S04]  /*c9b20*/  PRMT R18, R14, 0x3340, R0 ;  /* 0x000033400e127816 */ /* 0x000fc80000000000 */
[----:B------:R-:W-:Y:S02]  /*c9b30*/  PRMT R22, R19, 0x5410, R18 ;  /* 0x0000541013167816 */ /* 0x000fe40000000012 */
[----:B------:R-:W-:Y:S02]  /*c9b40*/  SHF.R.U32.HI R19, RZ, 0x8, R15 ;  /* 0x00000008ff137819 */ /* 0x000fe4000001160f */
[----:B------:R-:W-:Y:S01]  /*c9b50*/  SHF.R.U32.HI R18, RZ, 0x8, R20 ;  /* 0x00000008ff127819 */ /* 0x000fe20000011614 */
[----:B------:R-:W-:Y:S01]  /*c9b60*/  VIADD R17, R17, UR5 ;  /* 0x0000000511117c36 */ /* 0x000fe20008000000 */
[----:B------:R-:W-:Y:S01]  /*c9b70*/  LOP3.LUT R19, R19, 0xffff, RZ, 0xc0, !PT ;  /* 0x0000ffff13137812 */ /* 0x000fe200078ec0ff */
[----:B------:R0:W-:Y:S01]  /*c9b80*/  STL [R1+0x5400], R22 ;  /* 0x0054001601007387 */ /* 0x0001e20000100800 */
[----:B------:R-:W-:Y:S01]  /*c9b90*/  LOP3.LUT R18, R18, 0xffff, RZ, 0xc0, !PT ;  /* 0x0000ffff12127812 */ /* 0x000fe200078ec0ff */
[----:B------:R-:W-:Y:S01]  /*c9ba0*/  ULDC UR5, c[0x0][0x248] ;  /* 0x0000920000057ab9 */ /* 0x000fe20000000800 */
[----:B------:R-:W-:-:S02]  /*c9bb0*/  IADD3 R28, P1, R17, R0, RZ ;  /* 0x00000000111c7210 */ /* 0x000fc40007f3e0ff */
[----:B------:R-:W-:Y:S02]  /*c9bc0*/  PRMT R15, R19, 0x3340, R18 ;  /* 0x00003340130f7816 */ /* 0x000fe40000000012 */
[----:B------:R-:W-:Y:S02]  /*c9bd0*/  SHF.R.S32.HI R18, RZ, 0x1f, R17 ;  /* 0x0000001fff127819 */ /* 0x000fe40000011411 */
[----:B------:R-:W-:-:S04]  /*c9be0*/  SHF.R.U32.HI R19, RZ, 0x8, R14 ;  /* 0x00000008ff137819 */ /* 0x000fc8000001160e */
[----:B------:R-:W-:Y:S02]  /*c9bf0*/  LOP3.LUT R19, R19, 0xffff, RZ, 0xc0, !PT ;  /* 0x0000ffff13137812 */ /* 0x000fe400078ec0ff */
[----:B------:R-:W-:Y:S01]  /*c9c00*/  SHF.R.U32.HI R20, RZ, 0x8, R8 ;  /* 0x00000008ff147819 */ /* 0x000fe20000011608 */
[----:B------:R-:W-:Y:S01]  /*c9c10*/  STL [R1+0x884], R15 ;  /* 0x0008840f01007387 */ /* 0x000fe20000100800 */
[----:B------:R-:W-:Y:S01]  /*c9c20*/  PRMT R8, R19, 0x3340, R0 ;  /* 0x0000334013087816 */ /* 0x000fe20000000000 */
[----:B--2---:R-:W-:-:S05]  /*c9c30*/  IMAD.X R29, R18, 0x1, R2, P1 ;  /* 0x00000001121d7824 */ /* 0x004fca00008e0602 */
[----:B------:R1:W-:Y:S04]  /*c9c40*/  STL.64 [R1+0xf38], R28 ;  /* 0x000f381c01007387 */ /* 0x0003e80000100a00 */
[----:B0-----:R-:W2:Y:S04]  /*c9c50*/  LDL.LU R22, [R1+0x714] ;  /* 0x0007140001167983 */ /* 0x001ea80000300800 */
[----:B-1----:R-:W2:Y:S04]  /*c9c60*/  LDL.LU R28, [R1+0x5b8] ;  /* 0x0005b800011c7983 */ /* 0x002ea80000300800 */
[----:B------:R0:W-:Y:S04]  /*c9c70*/  STL [R1+0x184], R8 ;  /* 0x0001840801007387 */ /* 0x0001e80000100800 */
[----:B------:R-:W2:Y:S01]  /*c9c80*/  LDL.LU R29, [R1+0x64c] ;  /* 0x00064c00011d7983 */ /* 0x000ea20000300800 */
[----:B------:R-:W-:-:S04]  /*c9c90*/  LOP3.LUT R20, R20, 0xffff, RZ, 0xc0, !PT ;  /* 0x0000ffff14147812 */ /* 0x000fc800078ec0ff */
[----:B------:R-:W-:Y:S02]  /*c9ca0*/  PRMT R14, R20, 0x3340, R0 ;  /* 0x00003340140e7816 */ /* 0x000fe40000000000 */
[----:B0-----:R-:W-:-:S03]  /*c9cb0*/  LOP3.LUT R8, R21, 0xffff, RZ, 0xc0, !PT ;  /* 0x0000ffff15087812 */ /* 0x001fc600078ec0ff */
[----:B------:R4:W-:Y:S01]  /*c9cc0*/  STL [R1+0x180], R14 ;  /* 0x0001800e01007387 */ /* 0x0009e20000100800 */
[----:B------:R-:W-:-:S03]  /*c9cd0*/  PRMT R19, R8, 0x3340, R0 ;  /* 0x0000334008137816 */ /* 0x000fc60000000000 */
[----:B------:R-:W2:Y:S04]  /*c9ce0*/  LDL.LU R21, [R1+0x5b08] ;  /* 0x005b080001157983 */ /* 0x000ea80000300800 */
[----:B------:R0:W-:Y:S01]  /*c9cf0*/  STL [R1+0x5468], R8 ;  /* 0x0054680801007387 */ /* 0x0001e20000100800 */
[----:B------:R-:W-:Y:S02]  /*c9d00*/  LOP3.LUT R15, R9, 0xffff, RZ, 0xc0, !PT ;  /* 0x0000ffff090f7812 */ /* 0x000fe400078ec0ff */
[----:B----4-:R-:W-:-:S04]  /*c9d10*/  LOP3.LUT R14, R23, 0xffff, RZ, 0xc0, !PT ;  /* 0x0000ffff170e7812 */ /* 0x010fc800078ec0ff */
[----:B------:R-:W-:Y:S02]  /*c9d20*/  PRMT R20, R15, 0x3340, R14 ;  /* 0x000033400f147816 */ /* 0x000fe4000000000e */
[----:B------:R-:W-:Y:S02]  /*c9d30*/  LOP3.LUT R9, R25, 0xffff, RZ, 0xc0, !PT ;  /* 0x0000ffff19097812 */ /* 0x000fe400078ec0ff */
[----:B------:R-:W-:Y:S02]  /*c9d40*/  PRMT R25, R20, 0x5410, R19 ;  /* 0x0000541014197816 */ /* 0x000fe40000000013 */
[----:B---3--:R-:W-:Y:S02]  /*c9d50*/  LOP3.LUT R23, R27, 0xffff, RZ, 0xc0, !PT ;  /* 0x0000ffff1b177812 */ /* 0x008fe400078ec0ff */
[----:B0-----:R-:W-:Y:S02]  /*c9d60*/  LOP3.LUT R8, R26, 0xffff, RZ, 0xc0, !PT ;  /* 0x0000ffff1a087812 */ /* 0x001fe400078ec0ff */
[----:B------:R-:W-:-:S02]  /*c9d70*/  PRMT R19, R23, 0x3340, R0 ;  /* 0x0000334017137816 */ /* 0x000fc40000000000 */
[----:B------:R-:W-:-:S04]  /*c9d80*/  PRMT R20, R9, 0x3340, R8 ;  /* 0x0000334009147816 */ /* 0x000fc80000000008 */
[----:B------:R-:W-:Y:S01]  /*c9d90*/  PRMT R19, R20, 0x5410, R19 ;  /* 0x0000541014137816 */ /* 0x000fe20000000013 */
[----:B------:R0:W-:Y:S01]  /*c9da0*/  STL [R1+0x53fc], R25 ;  /* 0x0053fc1901007387 */ /* 0x0001e20000100800 */
[----:B------:R-:W-:Y:S02]  /*c9db0*/  IADD3 R26, P1, R17, R3, RZ ;  /* 0x00000003111a7210 */ /* 0x000fe40007f3e0ff */
[----:B------:R-:W-:Y:S01]  /*c9dc0*/  SHF.R.U32.HI R20, RZ, 0x8, R15 ;  /* 0x00000008ff147819 */ /* 0x000fe2000001160f */
[----:B------:R1:W-:Y:S01]  /*c9dd0*/  STL [R1+0x53f8], R19 ;  /* 0x0053f81301007387 */ /* 0x0003e20000100800 */
[----:B------:R-:W-:Y:S01]  /*c9de0*/  SHF.R.U32.HI R15, RZ, 0x8, R9 ;  /* 0x00000008ff0f7819 */ /* 0x000fe20000011609 */
[----:B------:R-:W-:Y:S02]  /*c9df0*/  IMAD.X R27, R18, 0x1, R4, P1 ;  /* 0x00000001121b7824 */ /* 0x000fe400008e0604 */
[----:B0-----:R-:W3:Y:S01]  /*c9e00*/  LDL.LU R25, [R1+0x170] ;  /* 0x0001700001197983 */ /* 0x001ee20000300800 */
[----:B-1----:R-:W-:-:S02]  /*c9e10*/  SHF.R.U32.HI R19, RZ, 0x8, R14 ;  /* 0x00000008ff137819 */ /* 0x002fc4000001160e */
[----:B------:R-:W-:Y:S02]  /*c9e20*/  SHF.R.U32.HI R14, RZ, 0x8, R8 ;  /* 0x00000008ff0e7819 */ /* 0x000fe40000011608 */
[----:B------:R-:W-:Y:S02]  /*c9e30*/  LOP3.LUT R8, R20, 0xffff, RZ, 0xc0, !PT ;  /* 0x0000ffff14087812 */ /* 0x000fe400078ec0ff */
[----:B------:R-:W-:Y:S02]  /*c9e40*/  LOP3.LUT R9, R19, 0xffff, RZ, 0xc0, !PT ;  /* 0x0000ffff13097812 */ /* 0x000fe400078ec0ff */
[----:B------:R-:W-:Y:S02]  /*c9e50*/  LOP3.LUT R20, R15, 0xffff, RZ, 0xc0, !PT ;  /* 0x0000ffff0f147812 */ /* 0x000fe400078ec0ff */
[----:B------:R-:W-:Y:S02]  /*c9e60*/  LOP3.LUT R19, R14, 0xffff, RZ, 0xc0, !PT ;  /* 0x0000ffff0e137812 */ /* 0x000fe400078ec0ff */
[----:B------:R-:W-:Y:S01]  /*c9e70*/  PRMT R9, R8, 0x3340, R9 ;  /* 0x0000334008097816 */ /* 0x000fe20000000009 */
[----:B------:R0:W-:Y:S01]  /*c9e80*/  STL.64 [R1+0xf28], R26 ;  /* 0x000f281a01007387 */ /* 0x0001e20000100a00 */
[----:B------:R-:W-:-:S03]  /*c9e90*/  PRMT R8, R20, 0x3340, R19 ;  /* 0x0000334014087816 */ /* 0x000fc60000000013 */
[----:B0-----:R-:W4:Y:S04]  /*c9ea0*/  LDL.LU R27, [R1+0x50] ;  /* 0x00005000011b7983 */ /* 0x001f280000300800 */
[----:B------:R-:W4:Y:S04]  /*c9eb0*/  LDL.LU R26, [R1+0x114] ;  /* 0x00011400011a7983 */ /* 0x000f280000300800 */
[----:B------:R-:W-:Y:S04]  /*c9ec0*/  STL [R1+0x52b8], R9 ;  /* 0x0052b80901007387 */ /* 0x000fe80000100800 */
[----:B------:R0:W-:Y:S02]  /*c9ed0*/  STL [R1+0x880], R8 ;  /* 0x0008800801007387 */ /* 0x0001e40000100800 */
[----:B0-----:R-:W-:-:S05]  /*c9ee0*/  IADD3 R8, P1, R17, R5, RZ ;  /* 0x0000000511087210 */ /* 0x001fca0007f3e0ff */
[----:B------:R-:W-:Y:S01]  /*c9ef0*/  IMAD.X R9, R18, 0x1, R6, P1 ;  /* 0x0000000112097824 */ /* 0x000fe200008e0606 */
[----:B--2---:R-:W-:Y:S02]  /*c9f00*/  LOP3.LUT R14, R22, 0xffff, RZ, 0xc0, !PT ;  /* 0x0000ffff160e7812 */ /* 0x004fe400078ec0ff */
[----:B------:R-:W-:Y:S02]  /*c9f10*/  LOP3.LUT R15, R28, 0xffff, RZ, 0xc0, !PT ;  /* 0x0000ffff1c0f7812 */ /* 0x000fe400078ec0ff */
[----:B------:R-:W2:Y:S02]  /*c9f20*/  LDL.LU R28, [R1+0x144] ;  /* 0x00014400011c7983 */ /* 0x000ea40000300800 */
[----:B------:R-:W-:Y:S02]  /*c9f30*/  PRMT R19, R15, 0x3340, R0 ;  /* 0x000033400f137816 */ /* 0x000fe40000000000 */
[----:B------:R-:W-:Y:S02]  /*c9f40*/  LOP3.LUT R22, R29, 0xffff, RZ, 0xc0, !PT ;  /* 0x0000ffff1d167812 */ /* 0x000fe400078ec0ff */
[----:B------:R-:W2:Y:S02]  /*c9f50*/  LDL.LU R29, [R1+0xc0] ;  /* 0x0000c000011d7983 */ /* 0x000ea40000300800 */
[----:B------:R-:W-:-:S04]  /*c9f60*/  PRMT R20, R14, 0x3340, R22 ;  /* 0x000033400e147816 */ /* 0x000fc80000000016 */
[----:B------:R-:W-:-:S05]  /*c9f70*/  PRMT R19, R20, 0x5410, R19 ;  /* 0x0000541014137816 */ /* 0x000fca0000000013 */
[----:B------:R-:W-:Y:S04]  /*c9f80*/  STL [R1+0x53f0], R19 ;  /* 0x0053f01301007387 */ /* 0x000fe80000100800 */
[----:B------:R0:W-:Y:S04]  /*c9f90*/  STL.64 [R1+0xf30], R8 ;  /* 0x000f300801007387 */ /* 0x0001e80000100a00 */
[----:B0-----:R-:W2:Y:S01]  /*c9fa0*/  LDL.LU.64 R8, [R1+0x5b00] ;  /* 0x005b000001087983 */ /* 0x001ea20000300a00 */
[----:B------:R-:W-:Y:S02]  /*c9fb0*/  SHF.R.U32.HI R14, RZ, 0x8, R14 ;  /* 0x00000008ff0e7819 */ /* 0x000fe4000001160e */
[----:B------:R-:W-:-:S02]  /*c9fc0*/  SHF.R.U32.HI R20, RZ, 0x8, R22 ;  /* 0x00000008ff147819 */ /* 0x000fc40000011616 */
[----:B------:R-:W-:Y:S02]  /*c9fd0*/  SHF.R.U32.HI R19, RZ, 0x8, R15 ;  /* 0x00000008ff137819 */ /* 0x000fe4000001160f */
[----:B------:R-:W-:Y:S02]  /*c9fe0*/  LOP3.LUT R14, R14, 0xffff, RZ, 0xc0, !PT ;  /* 0x0000ffff0e0e7812 */ /* 0x000fe400078ec0ff */
[----:B------:R-:W-:Y:S02]  /*c9ff0*/  LOP3.LUT R20, R20, 0xffff, RZ, 0xc0, !PT ;  /* 0x0000ffff14147812 */ /* 0x000fe400078ec0ff */
[----:B------:R-:W-:Y:S02]  /*ca000*/  LOP3.LUT R19, R19, 0xffff, RZ, 0xc0, !PT ;  /* 0x0000ffff13137812 */ /* 0x000fe400078ec0ff */
[----:B------:R-:W-:Y:S02]  /*ca010*/  PRMT R20, R14, 0x3340, R20 ;  /* 0x000033400e147816 */ /* 0x000fe40000000014 */
[----:B------:R-:W-:-:S03]  /*ca020*/  PRMT R15, R19, 0x3340, R0 ;  /* 0x00003340130f7816 */ /* 0x000fc60000000000 */
[----:B------:R-:W-:Y:S04]  /*ca030*/  STL [R1+0x3dc], R20 ;  /* 0x0003dc1401007387 */ /* 0x000fe80000100800 */
[----:B------:R0:W-:Y:S01]  /*ca040*/  STL [R1+0x178], R15 ;  /* 0x0001780f01007387 */ /* 0x0001e20000100800 */
[----:B---3--:R-:W-:-:S03]  /*ca050*/  LOP3.LUT R14, R25, 0xffff, RZ, 0xc0, !PT ;  /* 0x0000ffff190e7812 */ /* 0x008fc600078ec0ff */
[----:B------:R-:W3:Y:S01]  /*ca060*/  LDL.LU R25, [R1+0x2d8] ;  /* 0x0002d80001197983 */ /* 0x000ee20000300800 */
[----:B----4-:R-:W-:Y:S02]  /*ca070*/  LOP3.LUT R22, R27, 0xffff, RZ, 0xc0, !PT ;  /* 0x0000ffff1b167812 */ /* 0x010fe400078ec0ff */
[----:B0-----:R-:W-:Y:S02]  /*ca080*/  LOP3.LUT R15, R26, 0xffff, RZ, 0xc0, !PT ;  /* 0x0000ffff1a0f7812 */ /* 0x001fe400078ec0ff */
[----:B------:R-:W-:Y:S02]  /*ca090*/  PRMT R19, R22, 0x3340, R0 ;  /* 0x0000334016137816 */ /* 0x000fe40000000000 */
[----:B------:R-:W-:Y:S02]  /*ca0a0*/  PRMT R20, R14, 0x3340, R15 ;  /* 0x000033400e147816 */ /* 0x000fe4000000000f */
[----:B------:R-:W-:Y:S02]  /*ca0b0*/  IADD3 R26, P1, R17, R7, RZ ;  /* 0x00000007111a7210 */ /* 0x000fe40007f3e0ff */
[----:B------:R-:W-:-:S05]  /*ca0c0*/  PRMT R19, R20, 0x5410, R19 ;  /* 0x0000541014137816 */ /* 0x000fca0000000013 */
[----:B------:R-:W-:Y:S01]  /*ca0d0*/  STL [R1+0x53e8], R19 ;  /* 0x0053e81301007387 */ /* 0x000fe20000100800 */
[----:B--2---:R-:W-:-:S05]  /*ca0e0*/  IMAD.X R27, R18, 0x1, R8, P1 ;  /* 0x00000001121b7824 */ /* 0x004fca00008e0608 */
[----:B------:R0:W-:Y:S04]  /*ca0f0*/  STL.64 [R1+0xf20], R26 ;  /* 0x000f201a01007387 */ /* 0x0001e80000100a00 */
[----:B0-----:R-:W2:Y:S01]  /*ca100*/  LDL.LU R27, [R1+0x118] ;  /* 0x00011800011b7983 */ /* 0x001ea20000300800 */
        /* <DEDUP_REMOVED lines=8> */
[----:B------:R0:W-:Y:S01]  /*ca190*/  STL [R1+0x170], R19 ;  /* 0x0001701301007387 */ /* 0x0001e20000100800 */
[----:B------:R-:W-:Y:S02]  /*ca1a0*/  LOP3.LUT R15, R28, 0xffff, RZ, 0xc0, !PT ;  /* 0x0000ffff1c0f7812 */ /* 0x000fe400078ec0ff */
[----:B------:R-:W-:Y:S01]  /*ca1b0*/  LOP3.LUT R24, R24, 0xffff, RZ, 0xc0, !PT ;  /* 0x0000ffff18187812 */ /* 0x000fe200078ec0ff */
[----:B------:R1:W-:Y:S03]  /*ca1c0*/  STL [R1+0x878], R14 ;  /* 0x0008780e01007387 */ /* 0x0003e60000100800 */
[----:B0-----:R-:W-:Y:S02]  /*ca1d0*/  PRMT R19, R24, 0x3340, R0 ;  /* 0x0000334018137816 */ /* 0x001fe40000000000 */
[----:B-1----:R-:W-:-:S04]  /*ca1e0*/  LOP3.LUT R14, R29, 0xffff, RZ, 0xc0, !PT ;  /* 0x0000ffff1d0e7812 */ /* 0x002fc800078ec0ff */
[----:B------:R-:W-:-:S04]  /*ca1f0*/  PRMT R20, R15, 0x3340, R14 ;  /* 0x000033400f147816 */ /* 0x000fc8000000000e */
[----:B------:R-:W-:Y:S01]  /*ca200*/  PRMT R19, R20, 0x5410, R19 ;  /* 0x0000541014137816 */ /* 0x000fe20000000013 */
[----:B------:R0:W-:Y:S01]  /*ca210*/  STL.64 [R1+0x5ad8], R8 ;  /* 0x005ad80801007387 */ /* 0x0001e20000100a00 */
[----:B------:R-:W-:-:S03]  /*ca220*/  IADD3 R28, P1, R17, R9, RZ ;  /* 0x00000009111c7210 */ /* 0x000fc60007f3e0ff */
[----:B------:R1:W-:Y:S01]  /*ca230*/  STL [R1+0x53e4], R19 ;  /* 0x0053e41301007387 */ /* 0x0003e20000100800 */
[----:B------:R-:W-:Y:S01]  /*ca240*/  SHF.R.U32.HI R20, RZ, 0x8, R14 ;  /* 0x00000008ff147819 */ /* 0x000fe2000001160e */
[----:B------:R-:W-:Y:S01]  /*ca250*/  IMAD.X R29, R18, 0x1, R10, P1 ;  /* 0x00000001121d7824 */ /* 0x000fe200008e060a */
[----:B0-----:R-:W-:Y:S02]  /*ca260*/  SHF.R.U32.HI R8, RZ, 0x8, R15 ;  /* 0x00000008ff087819 */ /* 0x001fe4000001160f */
[----:B-1----:R-:W-:Y:S02]  /*ca270*/  SHF.R.U32.HI R19, RZ, 0x8, R22 ;  /* 0x00000008ff137819 */ /* 0x002fe40000011616 */
[----:B------:R-:W-:Y:S02]  /*ca280*/  LOP3.LUT R8, R8, 0xffff, RZ, 0xc0, !PT ;  /* 0x0000ffff08087812 */ /* 0x000fe400078ec0ff */
[----:B------:R-:W-:Y:S02]  /*ca290*/  LOP3.LUT R19, R19, 0xffff, RZ, 0xc0, !PT ;  /* 0x0000ffff13137812 */ /* 0x000fe400078ec0ff */
[----:B------:R-:W-:Y:S01]  /*ca2a0*/  LOP3.LUT R20, R20, 0xffff, RZ, 0xc0, !PT ;  /* 0x0000ffff14147812 */ /* 0x000fe200078ec0ff */
[----:B------:R0:W-:Y:S01]  /*ca2b0*/  STL.64 [R1+0xf10], R28 ;  /* 0x000f101c01007387 */ /* 0x0001e20000100a00 */
[----:B------:R-:W-:-:S02]  /*ca2c0*/  PRMT R15, R19, 0x3340, R0 ;  /* 0x00003340130f7816 */ /* 0x000fc40000000000 */
[----:B------:R-:W-:Y:S01]  /*ca2d0*/  PRMT R14, R8, 0x3340, R20 ;  /* 0x00003340080e7816 */ /* 0x000fe20000000014 */
[----:B------:R-:W4:Y:S01]  /*ca2e0*/  LDL.LU R26, [R1+0x4d38] ;  /* 0x004d3800011a7983 */ /* 0x000f220000300800 */
[----:B---3--:R-:W-:Y:S02]  /*ca2f0*/  LOP3.LUT R9, R25, 0xffff, RZ, 0xc0, !PT ;  /* 0x0000ffff19097812 */ /* 0x008fe400078ec0ff */
[----:B------:R-:W-:Y:S01]  /*ca300*/  LOP3.LUT R8, R21, 0xffff, RZ, 0xc0, !PT ;  /* 0x0000ffff15087812 */ /* 0x000fe200078ec0ff */
[----:B0-----:R-:W3:Y:S03]  /*ca310*/  LDL.LU R28, [R1+0x608] ;  /* 0x00060800011c7983 */ /* 0x001ee60000300800 */
[----:B------:R-:W-:Y:S01]  /*ca320*/  PRMT R19, R8, 0x3340, R0 ;  /* 0x0000334008137816 */ /* 0x000fe20000000000 */
[----:B------:R-:W3:Y:S04]  /*ca330*/  LDL.LU R29, [R1+0x6b4] ;  /* 0x0006b400011d7983 */ /* 0x000ee80000300800 */
[----:B------:R-:W-:Y:S04]  /*ca340*/  STL [R1+0x168], R15 ;  /* 0x0001680f01007387 */ /* 0x000fe80000100800 */
[----:B------:R0:W-:Y:S04]  /*ca350*/  STL [R1+0x874], R14 ;  /* 0x0008740e01007387 */ /* 0x0001e80000100800 */
[----:B------:R-:W3:Y:S01]  /*ca360*/  LDL.LU R21, [R1+0x5af8] ;  /* 0x005af80001157983 */ /* 0x000ee20000300800 */
[----:B0-----:R-:W-:-:S05]  /*ca370*/  IADD3 R14, P1, R17, R11, RZ ;  /* 0x0000000b110e7210 */ /* 0x001fca0007f3e0ff */
[----:B------:R-:W-:Y:S01]  /*ca380*/  IMAD.X R15, R18, 0x1, R12, P1 ;  /* 0x00000001120f7824 */ /* 0x000fe200008e060c */
[----:B--2---:R-:W-:-:S04]  /*ca390*/  LOP3.LUT R22, R27, 0xffff, RZ, 0xc0, !PT ;  /* 0x0000ffff1b167812 */ /* 0x004fc800078ec0ff */
        /* <DEDUP_REMOVED lines=8> */
[----:B------:R-:W-:Y:S01]  /*ca420*/  LOP3.LUT R9, R9, 0xffff, RZ, 0xc0, !PT ;  /* 0x0000ffff09097812 */ /* 0x000fe200078ec0ff */
[----:B------:R-:W2:Y:S01]  /*ca430*/  LDL.LU R8, [R1+0x148] ;  /* 0x0001480001087983 */ /* 0x000ea20000300800 */
[----:B------:R-:W-:Y:S02]  /*ca440*/  LOP3.LUT R20, R20, 0xffff, RZ, 0xc0, !PT ;  /* 0x0000ffff14147812 */ /* 0x000fe400078ec0ff */
[----:B------:R-:W-:Y:S02]  /*ca450*/  LOP3.LUT R19, R19, 0xffff, RZ, 0xc0, !PT ;  /* 0x0000ffff13137812 */ /* 0x000fe400078ec0ff */
[----:B------:R-:W-:Y:S02]  /*ca460*/  IADD3 R22, P1, R17, R13, RZ ;  /* 0x0000000d11167210 */ /* 0x000fe40007f3e0ff */
[----:B------:R-:W-:-:S02]  /*ca470*/  PRMT R20, R9, 0x3340, R20 ;  /* 0x0000334009147816 */ /* 0x000fc40000000014 */
[----:B------:R-:W-:-:S03]  /*ca480*/  PRMT R9, R19, 0x3340, R0 ;  /* 0x0000334013097816 */ /* 0x000fc60000000000 */
[----:B------:R-:W-:Y:S04]  /*ca490*/  STL [R1+0x3d0], R20 ;  /* 0x0003d01401007387 */ /* 0x000fe80000100800 */
[----:B------:R-:W-:Y:S04]  /*ca4a0*/  STL.64 [R1+0x5ac0], R12 ;  /* 0x005ac00c01007387 */ /* 0x000fe80000100a00 */
[----:B------:R0:W-:Y:S01]  /*ca4b0*/  STL [R1+0x160], R9 ;  /* 0x0001600901007387 */ /* 0x0001e20000100800 */
[----:B------:R-:W-:-:S04]  /*ca4c0*/  SHF.R.U32.HI R19, RZ, 0x8, R24 ;  /* 0x00000008ff137819 */ /* 0x000fc80000011618 */
[----:B------:R-:W-:-:S04]  /*ca4d0*/  LOP3.LUT R19, R19, 0xffff, RZ, 0xc0, !PT ;  /* 0x0000ffff13137812 */ /* 0x000fc800078ec0ff */
[--C-:B0-----:R-:W-:Y:S02]  /*ca4e0*/  PRMT R9, R19, 0x3340, R0.reuse ;  /* 0x0000334013097816 */ /* 0x101fe40000000000 */
[----:B----4-:R-:W-:Y:S02]  /*ca4f0*/  LOP3.LUT R26, R26, 0xffff, RZ, 0xc0, !PT ;  /* 0x0000ffff1a1a7812 */ /* 0x010fe400078ec0ff */
[----:B---3--:R-:W-:Y:S02]  /*ca500*/  LOP3.LUT R12, R28, 0xffff, RZ, 0xc0, !PT ;  /* 0x0000ffff1c0c7812 */ /* 0x008fe400078ec0ff */
[----:B------:R-:W-:Y:S02]  /*ca510*/  LOP3.LUT R13, R29, 0xffff, RZ, 0xc0, !PT ;  /* 0x0000ffff1d0d7812 */ /* 0x000fe400078ec0ff */
[----:B------:R-:W-:Y:S02]  /*ca520*/  PRMT R19, R12, 0x3340, R0 ;  /* 0x000033400c137816 */ /* 0x000fe40000000000 */
[----:B------:R-:W-:-:S04]  /*ca530*/  PRMT R20, R26, 0x3340, R13 ;  /* 0x000033401a147816 */ /* 0x000fc8000000000d */
[----:B------:R-:W-:Y:S01]  /*ca540*/  PRMT R20, R20, 0x5410, R19 ;  /* 0x0000541014147816 */ /* 0x000fe20000000013 */
[----:B--2---:R-:W-:-:S05]  /*ca550*/  IMAD.X R23, R18, 0x1, R15, P1 ;  /* 0x0000000112177824 */ /* 0x004fca00008e060f */
[----:B------:R0:W-:Y:S04]  /*ca560*/  STL.64 [R1+0xf18], R22 ;  /* 0x000f181601007387 */ /* 0x0001e80000100a00 */
[----:B0-----:R-:W2:Y:S04]  /*ca570*/  LDL.LU.64 R22, [R1+0x5ae8] ;  /* 0x005ae80001167983 */ /* 0x001ea80000300a00 */
[----:B------:R0:W-:Y:S04]  /*ca580*/  STL [R1+0x164], R9 ;  /* 0x0001640901007387 */ /* 0x0001e80000100800 */
[----:B0-----:R-:W3:Y:S04]  /*ca590*/  LDL.LU R9, [R1+0x4d3c] ;  /* 0x004d3c0001097983 */ /* 0x001ee80000300800 */
[----:B------:R-:W4:Y:S04]  /*ca5a0*/  LDL.LU R24, [R1+0x60c] ;  /* 0x00060c0001187983 */ /* 0x000f280000300800 */
[----:B------:R-:W4:Y:S04]  /*ca5b0*/  LDL.LU R25, [R1+0x6b8] ;  /* 0x0006b80001197983 */ /* 0x000f280000300800 */
[----:B------:R-:W4:Y:S04]  /*ca5c0*/  LDL.LU R28, [R1+0x5cc] ;  /* 0x0005cc00011c7983 */ /* 0x000f280000300800 */
[----:B------:R0:W-:Y:S04]  /*ca5d0*/  STL [R1+0x53d8], R20 ;  /* 0x0053d81401007387 */ /* 0x0001e80000100800 */
[----:B------:R-:W4:Y:S01]  /*ca5e0*/  LDL.LU R29, [R1+0x718] ;  /* 0x00071800011d7983 */ /* 0x000f220000300800 */
[----:B------:R-:W-:Y:S01]  /*ca5f0*/  IMAD.MOV.U32 R19, RZ, RZ, R26 ;  /* 0x000000ffff137224 */ /* 0x000fe200078e001a */
[----:B------:R-:W-:-:S04]  /*ca600*/  IADD3 R26, P1, R17, R14, RZ ;  /* 0x0000000e111a7210 */ /* 0x000fc80007f3e0ff */
[----:B------:R-:W-:Y:S01]  /*ca610*/  SHF.R.U32.HI R19, RZ, 0x8, R19 ;  /* 0x00000008ff137819 */ /* 0x000fe20000011613 */
[----:B------:R-:W-:Y:S01]  /*ca620*/  IMAD.X R27, R18, 0x1, R16, P1 ;  /* 0x00000001121b7824 */ /* 0x000fe200008e0610 */
[----:B------:R-:W-:Y:S02]  /*ca630*/  SHF.R.U32.HI R18, RZ, 0x8, R13 ;  /* 0x00000008ff127819 */ /* 0x000fe4000001160d */
[----:B------:R-:W-:Y:S02]  /*ca640*/  LOP3.LUT R19, R19, 0xffff, RZ, 0xc0, !PT ;  /* 0x0000ffff13137812 */ /* 0x000fe400078ec0ff */
[----:B------:R-:W-:Y:S01]  /*ca650*/  LOP3.LUT R18, R18, 0xffff, RZ, 0xc0, !PT ;  /* 0x0000ffff12127812 */ /* 0x000fe200078ec0ff */
[----:B------:R1:W-:Y:S01]  /*ca660*/  STL.64 [R1+0xf08], R26 ;  /* 0x000f081a01007387 */ /* 0x0003e20000100a00 */
[----:B------:R-:W-:Y:S02]  /*ca670*/  LOP3.LUT R8, R8, 0xffff, RZ, 0xc0, !PT ;  /* 0x0000ffff08087812 */ /* 0x000fe400078ec0ff */
[----:B------:R-:W-:-:S02]  /*ca680*/  PRMT R18, R19, 0x3340, R18 ;  /* 0x0000334013127816 */ /* 0x000fc40000000012 */
[----:B0-----:R-:W-:Y:S01]  /*ca690*/  LOP3.LUT R20, R21, 0xffff, RZ, 0xc0, !PT ;  /* 0x0000ffff15147812 */ /* 0x001fe200078ec0ff */
[----:B-1----:R-:W4:Y:S04]  /*ca6a0*/  LDL.LU R27, [R1+0x5ae4] ;  /* 0x005ae400011b7983 */ /* 0x002f280000300800 */
[----:B------:R-:W4:Y:S01]  /*ca6b0*/  LDL.LU R26, [R1+0x654] ;  /* 0x00065400011a7983 */ /* 0x000f220000300800 */
[----:B------:R-:W-:-:S03]  /*ca6c0*/  PRMT R19, R8, 0x3340, R20 ;  /* 0x0000334008137816 */ /* 0x000fc60000000014 */
[----:B------:R0:W-:Y:S01]  /*ca6d0*/  STL [R1+0x86c], R18 ;  /* 0x00086c1201007387 */ /* 0x0001e20000100800 */
[----:B------:R-:W-:Y:S02]  /*ca6e0*/  SHF.R.U32.HI R8, RZ, 0x8, R8 ;  /* 0x00000008ff087819 */ /* 0x000fe40000011608 */
[----:B--2---:R-:W-:Y:S02]  /*ca6f0*/  LOP3.LUT R13, R22, 0xffff, RZ, 0xc0, !PT ;  /* 0x0000ffff160d7812 */ /* 0x004fe400078ec0ff */
[----:B------:R-:W2:Y:S02]  /*ca700*/  LDL.LU R22, [R1+0x5ae0] ;  /* 0x005ae00001167983 */ /* 0x000ea40000300800 */
[----:B0-----:R-:W-:Y:S02]  /*ca710*/  PRMT R18, R13, 0x3340, R0 ;  /* 0x000033400d127816 */ /* 0x001fe40000000000 */
[----:B------:R0:W-:Y:S02]  /*ca720*/  STL [R1+0x5464], R13 ;  /* 0x0054640d01007387 */ /* 0x0001e40000100800 */
[----:B0-----:R-:W-:-:S02]  /*ca730*/  PRMT R13, R19, 0x5410, R18 ;  /* 0x00005410130d7816 */ /* 0x001fc40000000012 */
[----:B------:R-:W-:Y:S02]  /*ca740*/  SHF.R.U32.HI R19, RZ, 0x8, R20 ;  /* 0x00000008ff137819 */ /* 0x000fe40000011614 */
[----:B------:R-:W-:Y:S02]  /*ca750*/  SHF.R.U32.HI R18, RZ, 0x8, R12 ;  /* 0x00000008ff127819 */ /* 0x000fe4000001160c */
[----:B------:R-:W-:Y:S02]  /*ca760*/  LOP3.LUT R20, R8, 0xffff, RZ, 0xc0, !PT ;  /* 0x0000ffff08147812 */ /* 0x000fe400078ec0ff */
[----:B------:R-:W-:Y:S02]  /*ca770*/  LOP3.LUT R19, R19, 0xffff, RZ, 0xc0, !PT ;  /* 0x0000ffff13137812 */ /* 0x000fe400078ec0ff */
[----:B------:R-:W-:Y:S02]  /*ca780*/  LOP3.LUT R18, R18, 0xffff, RZ, 0xc0, !PT ;  /* 0x0000ffff12127812 */ /* 0x000fe400078ec0ff */
[----:B------:R-:W-:-:S02]  /*ca790*/  PRMT R21, R20, 0x3340, R19 ;  /* 0x0000334014157816 */ /* 0x000fc40000000013 */
[----:B------:R-:W-:Y:S01]  /*ca7a0*/  PRMT R8, R18, 0x3340, R0 ;  /* 0x0000334012087816 */ /* 0x000fe20000000000 */
[----:B------:R3:W-:Y:S04]  /*ca7b0*/  STL [R1+0x53d4], R13 ;  /* 0x0053d40d01007387 */ /* 0x0007e80000100800 */
[----:B------:R4:W-:Y:S04]  /*ca7c0*/  STL [R1+0x54c0], R21 ;  /* 0x0054c01501007387 */ /* 0x0009e80000100800 */
[----:B------:R0:W-:Y:S01]  /*ca7d0*/  STL [R1+0x158], R8 ;  /* 0x0001580801007387 */ /* 0x0001e20000100800 */
[----:B---3--:R-:W-:-:S02]  /*ca7e0*/  LOP3.LUT R13, R9, 0xffff, RZ, 0xc0, !PT ;  /* 0x0000ffff090d7812 */ /* 0x008fc400078ec0ff */
[----:B----4-:R-:W-:Y:S02]  /*ca7f0*/  LOP3.LUT R21, R25, 0xffff, RZ, 0xc0, !PT ;  /* 0x0000ffff19157812 */ /* 0x010fe400078ec0ff */
[----:B0-----:R-:W-:Y:S02]  /*ca800*/  LOP3.LUT R8, R24, 0xffff, RZ, 0xc0, !PT ;  /* 0x0000ffff18087812 */ /* 0x001fe400078ec0ff */
[----:B------:R-:W-:Y:S02]  /*ca810*/  PRMT R19, R13, 0x3340, R21 ;  /* 0x000033400d137816 */ /* 0x000fe40000000015 */
[----:B------:R-:W-:-:S04]  /*ca820*/  PRMT R18, R8, 0x3340, R0 ;  /* 0x0000334008127816 */ /* 0x000fc80000000000 */
[----:B------:R-:W-:Y:S02]  /*ca830*/  PRMT R18, R19, 0x5410, R18 ;  /* 0x0000541013127816 */ /* 0x000fe40000000012 */
[----:B------:R-:W-:Y:S02]  /*ca840*/  LOP3.LUT R9, R28, 0xffff, RZ, 0xc0, !PT ;  /* 0x0000ffff1c097812 */ /* 0x000fe400078ec0ff */
[----:B------:R-:W-:Y:S01]  /*ca850*/  LOP3.LUT R12, R29, 0xffff, RZ, 0xc0, !PT ;  /* 0x0000ffff1d0c7812 */ /* 0x000fe200078ec0ff */
[----:B------:R0:W-:Y:S04]  /*ca860*/  STL [R1+0x53d0], R18 ;  /* 0x0053d01201007387 */ /* 0x0001e80000100800 */
[----:B------:R-:W3:Y:S04]  /*ca870*/  LDL.LU R28, [R1+0x2f0] ;  /* 0x0002f000011c7983 */ /* 0x000ee80000300800 */
[----:B------:R-:W4:Y:S01]  /*ca880*/  LDL.LU R29, [R1+0x60] ;  /* 0x00006000011d7983 */ /* 0x000f220000300800 */
[----:B------:R-:W-:-:S02]  /*ca890*/  LOP3.LUT R20, R26, 0xffff, RZ, 0xc0, !PT ;  /* 0x0000ffff1a147812 */ /* 0x000fc400078ec0ff */
[----:B0-----:R-:W-:Y:S02]  /*ca8a0*/  PRMT R18, R9, 0x3340, R0 ;  /* 0x0000334009127816 */ /* 0x001fe40000000000 */
[----:B------:R-:W-:Y:S01]  /*ca8b0*/  PRMT R19, R12, 0x3340, R20 ;  /* 0x000033400c137816 */ /* 0x000fe20000000014 */
[----:B------:R-:W-:Y:S01]  /*ca8c0*/  VIADD R17, R17, UR5 ;  /* 0x0000000511117c36 */ /* 0x000fe20008000000 */
[----:B------:R-:W-:Y:S01]  /*ca8d0*/  SHF.R.U32.HI R13, RZ, 0x8, R13 ;  /* 0x00000008ff0d7819 */ /* 0x000fe2000001160d */
[----:B------:R-:W-:Y:S01]  /*ca8e0*/  ULDC UR5, c[0x0][0x248] ;  /* 0x0000920000057ab9 */ /* 0x000fe20000000800 */
[----:B------:R-:W-:Y:S02]  /*ca8f0*/  PRMT R19, R19, 0x5410, R18 ;  /* 0x0000541013137816 */ /* 0x000fe40000000012 */
[----:B------:R-:W-:Y:S02]  /*ca900*/  SHF.R.U32.HI R21, RZ, 0x8, R21 ;  /* 0x00000008ff157819 */ /* 0x000fe40000011615 */
[----:B------:R-:W-:Y:S01]  /*ca910*/  SHF.R.S32.HI R18, RZ, 0x1f, R17 ;  /* 0x0000001fff127819 */ /* 0x000fe20000011411 */
[----:B------:R0:W-:Y:S01]  /*ca920*/  STL [R1+0x53cc], R19 ;  /* 0x0053cc1301007387 */ /* 0x0001e20000100800 */
[----:B------:R-:W-:-:S02]  /*ca930*/  IADD3 R24, P1, R17, R0, RZ ;  /* 0x0000000011187210 */ /* 0x000fc40007f3e0ff */
[----:B------:R-:W-:Y:S02]  /*ca940*/  SHF.R.U32.HI R12, RZ, 0x8, R12 ;  /* 0x00000008ff0c7819 */ /* 0x000fe4000001160c */
[----:B------:R-:W-:Y:S01]  /*ca950*/  LOP3.LUT R13, R13, 0xffff, RZ, 0xc0, !PT ;  /* 0x0000ffff0d0d7812 */ /* 0x000fe200078ec0ff */
[----:B------:R-:W-:Y:S01]  /*ca960*/  IMAD.X R25, R18, 0x1, R2, P1 ;  /* 0x0000000112197824 */ /* 0x000fe200008e0602 */
[----:B0-----:R-:W-:Y:S02]  /*ca970*/  SHF.R.U32.HI R19, RZ, 0x8, R20 ;  /* 0x00000008ff137819 */ /* 0x001fe40000011614 */
[----:B------:R-:W-:Y:S02]  /*ca980*/  LOP3.LUT R20, R21, 0xffff, RZ, 0xc0, !PT ;  /* 0x0000ffff15147812 */ /* 0x000fe400078ec0ff */
[----:B------:R-:W-:Y:S02]  /*ca990*/  LOP3.LUT R12, R12, 0xffff, RZ, 0xc0, !PT ;  /* 0x0000ffff0c0c7812 */ /* 0x000fe400078ec0ff */
[----:B------:R-:W-:-:S02]  /*ca9a0*/  LOP3.LUT R19, R19, 0xffff, RZ, 0xc0, !PT ;  /* 0x0000ffff13137812 */ /* 0x000fc400078ec0ff */
[----:B------:R-:W-:Y:S01]  /*ca9b0*/  PRMT R13, R13, 0x3340, R20 ;  /* 0x000033400d0d7816 */ /* 0x000fe20000000014 */
[----:B------:R0:W-:Y:S01]  /*ca9c0*/  STL.64 [R1+0xef0], R24 ;  /* 0x000ef01801007387 */ /* 0x0001e20000100a00 */
[----:B------:R-:W-:Y:S02]  /*ca9d0*/  PRMT R12, R12, 0x3340, R19 ;  /* 0x000033400c0c7816 */ /* 0x000fe40000000013 */
[----:B------:R-:W-:Y:S02]  /*ca9e0*/  SHF.R.U32.HI R19, RZ, 0x8, R9 ;  /* 0x00000008ff137819 */ /* 0x000fe40000011609 */
[----:B------:R-:W-:Y:S01]  /*ca9f0*/  SHF.R.U32.HI R20, RZ, 0x8, R8 ;  /* 0x00000008ff147819 */ /* 0x000fe20000011608 */
[----:B0-----:R-:W4:Y:S04]  /*caa00*/  LDL.LU R24, [R1+0x2f4] ;  /* 0x0002f40001187983 */ /* 0x001f280000300800 */
[----:B------:R-:W-:Y:S04]  /*caa10*/  STL [R1+0x868], R13 ;  /* 0x0008680d01007387 */ /* 0x000fe80000100800 */
[----:B------:R-:W4:Y:S01]  /*caa20*/  LDL.LU R25, [R1+0x120] ;  /* 0x0001200001197983 */ /* 0x000f220000300800 */
[----:B------:R-:W-:-:S03]  /*caa30*/  LOP3.LUT R19, R19, 0xffff, RZ, 0xc0, !PT ;  /* 0x0000ffff13137812 */ /* 0x000fc600078ec0ff */
[----:B------:R0:W-:Y:S01]  /*caa40*/  STL [R1+0x864], R12 ;  /* 0x0008640c01007387 */ /* 0x0001e20000100800 */
[----:B------:R-:W-:Y:S02]  /*caa50*/  LOP3.LUT R20, R20, 0xffff, RZ, 0xc0, !PT ;  /* 0x0000ffff14147812 */ /* 0x000fe400078ec0ff */
[--C-:B------:R-:W-:Y:S02]  /*caa60*/  PRMT R9, R19, 0x3340, R0.reuse ;  /* 0x0000334013097816 */ /* 0x100fe40000000000 */
[----:B0-----:R-:W-:Y:S02]  /*caa70*/  IADD3 R12, P1, R17, R3, RZ ;  /* 0x00000003110c7210 */ /* 0x001fe40007f3e0ff */
[----:B------:R-:W-:-:S03]  /*caa80*/  PRMT R8, R20, 0x3340, R0 ;  /* 0x0000334014087816 */ /* 0x000fc60000000000 */
[----:B------:R-:W-:-:S05]  /*caa90*/  IMAD.X R13, R18, 0x1, R4, P1 ;  /* 0x00000001120d7824 */ /* 0x000fca00008e0604 */
[----:B------:R-:W-:Y:S04]  /*caaa0*/  STL.64 [R1+0xee8], R12 ;  /* 0x000ee80c01007387 */ /* 0x000fe80000100a00 */
[----:B------:R-:W-:Y:S04]  /*caab0*/  STL [R1+0x14c], R9 ;  /* 0x00014c0901007387 */ /* 0x000fe80000100800 */
[----:B------:R2:W-:Y:S04]  /*caac0*/  STL [R1+0x150], R8 ;  /* 0x0001500801007387 */ /* 0x0005e80000100800 */
[----:B------:R-:W4:Y:S01]  /*caad0*/  LDL.LU R26, [R1+0x26c] ;  /* 0x00026c00011a7983 */ /* 0x000f220000300800 */
[----:B--2---:R-:W-:-:S02]  /*caae0*/  LOP3.LUT R8, R22, 0xffff, RZ, 0xc0, !PT ;  /* 0x0000ffff16087812 */ /* 0x004fc400078ec0ff */
[----:B---3--:R-:W-:Y:S02]  /*caaf0*/  LOP3.LUT R12, R28, 0xffff, RZ, 0xc0, !PT ;  /* 0x0000ffff1c0c7812 */ /* 0x008fe400078ec0ff */
[----:B----4-:R-:W-:Y:S02]  /*cab00*/  LOP3.LUT R21, R29, 0xffff, RZ, 0xc0, !PT ;  /* 0x0000ffff1d157812 */ /* 0x010fe400078ec0ff */
[----:B------:R-:W-:Y:S02]  /*cab10*/  PRMT R20, R12, 0x3340, R8 ;  /* 0x000033400c147816 */ /* 0x000fe40000000008 */
[----:B------:R-:W-:-:S04]  /*cab20*/  PRMT R19, R21, 0x3340, R0 ;  /* 0x0000334015137816 */ /* 0x000fc80000000000 */
[----:B------:R-:W-:Y:S01]  /*cab30*/  PRMT R9, R20, 0x5410, R19 ;  /* 0x0000541014097816 */ /* 0x000fe20000000013 */
[----:B------:R-:W-:Y:S01]  /*cab40*/  IMAD.MOV.U32 R19, RZ, RZ, R8 ;  /* 0x000000ffff137224 */ /* 0x000fe200078e0008 */
[----:B------:R-:W-:-:S03]  /*cab50*/  IADD3 R8, P1, R17, R5, RZ ;  /* 0x0000000511087210 */ /* 0x000fc60007f3e0ff */
[----:B------:R0:W-:Y:S04]  /*cab60*/  STL [R1+0x53c4], R9 ;  /* 0x0053c40901007387 */ /* 0x0001e80000100800 */
[----:B------:R-:W2:Y:S04]  /*cab70*/  LDL.LU R13, [R1+0xd8] ;  /* 0x0000d800010d7983 */ /* 0x000ea80000300800 */
[----:B------:R-:W3:Y:S01]  /*cab80*/  LDL.LU R22, [R1+0x4d40] ;  /* 0x004d400001167983 */ /* 0x000ee20000300800 */
[----:B0-----:R-:W-:-:S03]  /*cab90*/  IMAD.X R9, R18, 0x1, R6, P1 ;  /* 0x0000000112097824 */ /* 0x001fc600008e0606 */
[----:B------:R-:W4:Y:S04]  /*caba0*/  LDL.LU R29, [R1+0x618] ;  /* 0x00061800011d7983 */ /* 0x000f280000300800 */
[----:B------:R0:W-:Y:S04]  /*cabb0*/  STL.64 [R1+0xee0], R8 ;  /* 0x000ee00801007387 */ /* 0x0001e80000100a00 */
[----:B0-----:R-:W2:Y:S01]  /*cabc0*/  LDL.LU.64 R8, [R1+0x5ad8] ;  /* 0x005ad80001087983 */ /* 0x001ea20000300a00 */
[----:B------:R-:W-:Y:S02]  /*cabd0*/  SHF.R.U32.HI R12, RZ, 0x8, R12 ;  /* 0x00000008ff0c7819 */ /* 0x000fe4000001160c */
[----:B------:R-:W-:Y:S01]  /*cabe0*/  SHF.R.U32.HI R20, RZ, 0x8, R19 ;  /* 0x00000008ff147819 */ /* 0x000fe20000011613 */
[----:B------:R-:W4:Y:S01]  /*cabf0*/  LDL.LU R28, [R1+0x6c8] ;  /* 0x0006c800011c7983 */ /* 0x000f220000300800 */
[----:B------:R-:W-:-:S02]  /*cac00*/  SHF.R.U32.HI R19, RZ, 0x8, R21 ;  /* 0x00000008ff137819 */ /* 0x000fc40000011615 */
[----:B------:R-:W-:Y:S02]  /*cac10*/  LOP3.LUT R12, R12, 0xffff, RZ, 0xc0, !PT ;  /* 0x0000ffff0c0c7812 */ /* 0x000fe400078ec0ff */
[----:B------:R-:W-:Y:S02]  /*cac20*/  LOP3.LUT R20, R20, 0xffff, RZ, 0xc0, !PT ;  /* 0x0000ffff14147812 */ /* 0x000fe400078ec0ff */
[----:B------:R-:W-:Y:S02]  /*cac30*/  LOP3.LUT R19, R19, 0xffff, RZ, 0xc0, !PT ;  /* 0x0000ffff13137812 */ /* 0x000fe400078ec0ff */
[----:B------:R-:W-:Y:S02]  /*cac40*/  PRMT R20, R12, 0x3340, R20 ;  /* 0x000033400c147816 */ /* 0x000fe40000000014 */
[----:B------:R-:W-:Y:S02]  /*cac50*/  PRMT R19, R19, 0x3340, R0 ;  /* 0x0000334013137816 */ /* 0x000fe40000000000 */
[----:B------:R-:W-:-:S02]  /*cac60*/  LOP3.LUT R12, R24, 0xffff, RZ, 0xc0, !PT ;  /* 0x0000ffff180c7812 */ /* 0x000fc400078ec0ff */
[----:B------:R-:W-:Y:S02]  /*cac70*/  LOP3.LUT R21, R23, 0xffff, RZ, 0xc0, !PT ;  /* 0x0000ffff17157812 */ /* 0x000fe400078ec0ff */
[----:B------:R-:W-:Y:S01]  /*cac80*/  LOP3.LUT R24, R25, 0xffff, RZ, 0xc0, !PT ;  /* 0x0000ffff19187812 */ /* 0x000fe200078ec0ff */
[----:B------:R0:W-:Y:S04]  /*cac90*/  STL [R1+0x418], R20 ;  /* 0x0004181401007387 */ /* 0x0001e80000100800 */
[----:B------:R1:W-:Y:S04]  /*caca0*/  STL [R1+0x144], R19 ;  /* 0x0001441301007387 */ /* 0x0003e80000100800 */
[----:B------:R-:W4:Y:S01]  /*cacb0*/  LDL.LU R23, [R1+0x5ad0] ;  /* 0x005ad00001177983 */ /* 0x000f220000300800 */
[----:B0-----:R-:W-:-:S02]  /*cacc0*/  PRMT R20, R12, 0x3340, R24 ;  /* 0x000033400c147816 */ /* 0x001fc40000000018 */
[----:B-1----:R-:W-:-:S04]  /*cacd0*/  PRMT R19, R21, 0x3340, R0 ;  /* 0x0000334015137816 */ /* 0x002fc80000000000 */
[----:B------:R-:W-:Y:S01]  /*cace0*/  PRMT R20, R20, 0x5410, R19 ;  /* 0x0000541014147816 */ /* 0x000fe20000000013 */
[----:B------:R-:W-:Y:S01]  /*cacf0*/  IMAD.MOV.U32 R19, RZ, RZ, R24 ;  /* 0x000000ffff137224 */ /* 0x000fe200078e0018 */
[----:B------:R-:W-:-:S03]  /*cad00*/  IADD3 R24, P1, R17, R7, RZ ;  /* 0x0000000711187210 */ /* 0x000fc60007f3e0ff */
[----:B------:R-:W-:Y:S02]  /*cad10*/  STL [R1+0x53c0], R20 ;  /* 0x0053c01401007387 */ /* 0x000fe40000100800 */
        /* <DEDUP_REMOVED lines=10> */
[----:B------:R-:W-:Y:S02]  /*cadc0*/  LOP3.LUT R26, R26, 0xffff, RZ, 0xc0, !PT ;  /* 0x0000ffff1a1a7812 */ /* 0x000fe400078ec0ff */
[----:B------:R-:W-:Y:S01]  /*cadd0*/  LOP3.LUT R21, R13, 0xffff, RZ, 0xc0, !PT ;  /* 0x0000ffff0d157812 */ /* 0x000fe200078ec0ff */
[----:B------:R0:W-:Y:S01]  /*cade0*/  STL [R1+0x860], R20 ;  /* 0x0008601401007387 */ /* 0x0001e20000100800 */
[----:B------:R-:W-:-:S02]  /*cadf0*/  PRMT R12, R19, 0x3340, R0 ;  /* 0x00003340130c7816 */ /* 0x000fc40000000000 */
[----:B---3--:R-:W-:-:S03]  /*cae00*/  LOP3.LUT R22, R22, 0xffff, RZ, 0xc0, !PT ;  /* 0x0000ffff16167812 */ /* 0x008fc600078ec0ff */
[----:B------:R1:W-:Y:S01]  /*cae10*/  STL [R1+0x148], R12 ;  /* 0x0001480c01007387 */ /* 0x0003e20000100800 */
[----:B0-----:R-:W-:Y:S02]  /*cae20*/  PRMT R20, R26, 0x3340, R21 ;  /* 0x000033401a147816 */ /* 0x001fe40000000015 */
[----:B----4-:R-:W-:Y:S02]  /*cae30*/  LOP3.LUT R29, R29, 0xffff, RZ, 0xc0, !PT ;  /* 0x0000ffff1d1d7812 */ /* 0x010fe400078ec0ff */
[----:B------:R-:W-:Y:S02]  /*cae40*/  LOP3.LUT R28, R28, 0xffff, RZ, 0xc0, !PT ;  /* 0x0000ffff1c1c7812 */ /* 0x000fe400078ec0ff */
[----:B--2---:R-:W-:-:S04]  /*cae50*/  LOP3.LUT R24, R24, 0xffff, RZ, 0xc0, !PT ;  /* 0x0000ffff18187812 */ /* 0x004fc800078ec0ff */
[----:B------:R-:W-:-:S04]  /*cae60*/  PRMT R19, R24, 0x3340, R0 ;  /* 0x0000334018137816 */ /* 0x000fc80000000000 */
[----:B-1----:R-:W-:Y:S02]  /*cae70*/  PRMT R12, R20, 0x5410, R19 ;  /* 0x00005410140c7816 */ /* 0x002fe40000000013 */
[----:B------:R-:W-:Y:S02]  /*cae80*/  PRMT R19, R29, 0x3340, R0 ;  /* 0x000033401d137816 */ /* 0x000fe40000000000 */
[----:B------:R-:W-:Y:S01]  /*cae90*/  PRMT R20, R22, 0x3340, R28 ;  /* 0x0000334016147816 */ /* 0x000fe2000000001c */
[----:B------:R0:W-:Y:S03]  /*caea0*/  STL [R1+0x53bc], R12 ;  /* 0x0053bc0c01007387 */ /* 0x0001e60000100800 */
[----:B------:R-:W-:Y:S02]  /*caeb0*/  PRMT R19, R20, 0x5410, R19 ;  /* 0x0000541014137816 */ /* 0x000fe40000000013 */
[----:B0-----:R-:W-:Y:S01]  /*caec0*/  IADD3 R12, P1, R17, R9, RZ ;  /* 0x00000009110c7210 */ /* 0x001fe20007f3e0ff */
[----:B------:R0:W-:Y:S04]  /*caed0*/  STL.64 [R1+0x5aa8], R8 ;  /* 0x005aa80801007387 */ /* 0x0001e80000100a00 */
[----:B------:R-:W-:Y:S01]  /*caee0*/  IMAD.X R13, R18, 0x1, R10, P1 ;  /* 0x00000001120d7824 */ /* 0x000fe200008e060a */
[----:B------:R-:W-:Y:S04]  /*caef0*/  STL [R1+0x53b8], R19 ;  /* 0x0053b81301007387 */ /* 0x000fe80000100800 */
[----:B------:R1:W-:Y:S01]  /*caf00*/  STL.64 [R1+0xed0], R12 ;  /* 0x000ed00c01007387 */ /* 0x0003e20000100a00 */
[----:B0-----:R-:W-:-:S03]  /*caf10*/  SHF.R.U32.HI R8, RZ, 0x8, R22 ;  /* 0x00000008ff087819 */ /* 0x001fc60000011616 */
[----:B-1----:R-:W2:Y:S04]  /*caf20*/  LDL.LU.64 R12, [R1+0x5ac0] ;  /* 0x005ac000010c7983 */ /* 0x002ea80000300a00 */
[----:B------:R-:W3:Y:S01]  /*caf30*/  LDL.LU R22, [R1+0x5abc] ;  /* 0x005abc0001167983 */ /* 0x000ee20000300800 */
[----:B------:R-:W-:Y:S02]  /*caf40*/  SHF.R.U32.HI R9, RZ, 0x8, R28 ;  /* 0x00000008ff097819 */ /* 0x000fe4000001161c */
[----:B------:R-:W-:Y:S02]  /*caf50*/  SHF.R.U32.HI R20, RZ, 0x8, R26 ;  /* 0x00000008ff147819 */ /* 0x000fe4000001161a */
[----:B------:R-:W-:Y:S02]  /*caf60*/  SHF.R.U32.HI R19, RZ, 0x8, R21 ;  /* 0x00000008ff137819 */ /* 0x000fe40000011615 */
[----:B------:R-:W-:Y:S01]  /*caf70*/  LOP3.LUT R8, R8, 0xffff, RZ, 0xc0, !PT ;  /* 0x0000ffff08087812 */ /* 0x000fe200078ec0ff */
[----:B------:R-:W4:Y:S01]  /*caf80*/  LDL.LU R21, [R1+0x4d44] ;  /* 0x004d440001157983 */ /* 0x000f220000300800 */
[----:B------:R-:W-:-:S02]  /*caf90*/  LOP3.LUT R9, R9, 0xffff, RZ, 0xc0, !PT ;  /* 0x0000ffff09097812 */ /* 0x000fc400078ec0ff */
[----:B------:R-:W-:Y:S01]  /*cafa0*/  LOP3.LUT R20, R20, 0xffff, RZ, 0xc0, !PT ;  /* 0x0000ffff14147812 */ /* 0x000fe200078ec0ff */
[----:B------:R-:W4:Y:S01]  /*cafb0*/  LDL.LU R26, [R1+0x61c] ;  /* 0x00061c00011a7983 */ /* 0x000f220000300800 */
[----:B------:R-:W-:Y:S02]  /*cafc0*/  LOP3.LUT R19, R19, 0xffff, RZ, 0xc0, !PT ;  /* 0x0000ffff13137812 */ /* 0x000fe400078ec0ff */
[----:B------:R-:W-:Y:S02]  /*cafd0*/  PRMT R8, R8, 0x3340, R9 ;  /* 0x0000334008087816 */ /* 0x000fe40000000009 */
[----:B------:R-:W-:-:S03]  /*cafe0*/  PRMT R19, R20, 0x3340, R19 ;  /* 0x0000334014137816 */ /* 0x000fc60000000013 */
[----:B------:R0:W-:Y:S04]  /*caff0*/  STL [R1+0x85c], R8 ;  /* 0x00085c0801007387 */ /* 0x0001e80000100800 */
[----:B------:R-:W4:Y:S04]  /*cb000*/  LDL.LU R28, [R1+0x6cc] ;  /* 0x0006cc00011c7983 */ /* 0x000f280000300800 */
[----:B------:R-:W-:Y:S04]  /*cb010*/  STL.64 [R1+0x5aa0], R10 ;  /* 0x005aa00a01007387 */ /* 0x000fe80000100a00 */
[----:B------:R1:W-:Y:S01]  /*cb020*/  STL [R1+0x858], R19 ;  /* 0x0008581301007387 */ /* 0x0003e20000100800 */
[----:B0-----:R-:W-:-:S02]  /*cb030*/  IADD3 R8, P1, R17, R11, RZ ;  /* 0x0000000b11087210 */ /* 0x001fc40007f3e0ff */
[----:B-1----:R-:W-:Y:S02]  /*cb040*/  SHF.R.U32.HI R19, RZ, 0x8, R24 ;  /* 0x00000008ff137819 */ /* 0x002fe40000011618 */
[----:B------:R-:W4:Y:S02]  /*cb050*/  LDL.LU R24, [R1+0x5ab8] ;  /* 0x005ab80001187983 */ /* 0x000f240000300800 */
[----:B------:R-:W-:-:S04]  /*cb060*/  LOP3.LUT R19, R19, 0xffff, RZ, 0xc0, !PT ;  /* 0x0000ffff13137812 */ /* 0x000fc800078ec0ff */
[----:B------:R-:W-:Y:S02]  /*cb070*/  PRMT R10, R19, 0x3340, R0 ;  /* 0x00003340130a7816 */ /* 0x000fe40000000000 */
[----:B------:R-:W-:-:S04]  /*cb080*/  SHF.R.U32.HI R20, RZ, 0x8, R29 ;  /* 0x00000008ff147819 */ /* 0x000fc8000001161d */
[----:B------:R-:W-:Y:S01]  /*cb090*/  LOP3.LUT R20, R20, 0xffff, RZ, 0xc0, !PT ;  /* 0x0000ffff14147812 */ /* 0x000fe200078ec0ff */
[----:B--2---:R-:W-:-:S05]  /*cb0a0*/  IMAD.X R9, R18, 0x1, R12, P1 ;  /* 0x0000000112097824 */ /* 0x004fca00008e060c */
[----:B------:R3:W-:Y:S04]  /*cb0b0*/  STL.64 [R1+0xec8], R8 ;  /* 0x000ec80801007387 */ /* 0x0007e80000100a00 */
[----:B------:R0:W-:Y:S01]  /*cb0c0*/  STL [R1+0x13c], R10 ;  /* 0x00013c0a01007387 */ /* 0x0001e20000100800 */
[----:B---3--:R-:W-:-:S03]  /*cb0d0*/  LOP3.LUT R9, R22, 0xffff, RZ, 0xc0, !PT ;  /* 0x0000ffff16097812 */ /* 0x008fc600078ec0ff */
[----:B------:R-:W2:Y:S01]  /*cb0e0*/  LDL.LU R22, [R1+0x5ab4] ;  /* 0x005ab40001167983 */ /* 0x000ea20000300800 */
[----:B------:R-:W-:Y:S02]  /*cb0f0*/  PRMT R8, R20, 0x3340, R0 ;  /* 0x0000334014087816 */ /* 0x000fe40000000000 */
[----:B0-----:R-:W-:-:S03]  /*cb100*/  LOP3.LUT R10, R25, 0xffff, RZ, 0xc0, !PT ;  /* 0x0000ffff190a7812 */ /* 0x001fc600078ec0ff */
[----:B------:R0:W-:Y:S04]  /*cb110*/  STL [R1+0x140], R8 ;  /* 0x0001400801007387 */ /* 0x0001e80000100800 */
[----:B------:R-:W3:Y:S04]  /*cb120*/  LDL.LU R29, [R1+0x71c] ;  /* 0x00071c00011d7983 */ /* 0x000ee80000300800 */
[----:B------:R-:W3:Y:S01]  /*cb130*/  LDL.LU R25, [R1+0x66c] ;  /* 0x00066c0001197983 */ /* 0x000ee20000300800 */
[----:B0-----:R-:W-:Y:S02]  /*cb140*/  LOP3.LUT R8, R23, 0xffff, RZ, 0xc0, !PT ;  /* 0x0000ffff17087812 */ /* 0x001fe400078ec0ff */
[----:B------:R-:W-:-:S02]  /*cb150*/  PRMT R19, R10, 0x3340, R0 ;  /* 0x000033400a137816 */ /* 0x000fc40000000000 */
[----:B------:R-:W-:Y:S01]  /*cb160*/  PRMT R20, R9, 0x3340, R8 ;  /* 0x0000334009147816 */ /* 0x000fe20000000008 */
[----:B------:R0:W-:Y:S03]  /*cb170*/  STL [R1+0x5460], R10 ;  /* 0x0054600a01007387 */ /* 0x0001e60000100800 */
[----:B------:R-:W-:Y:S01]  /*cb180*/  PRMT R19, R20, 0x5410, R19 ;  /* 0x0000541014137816 */ /* 0x000fe20000000013 */
[----:B------:R-:W-:Y:S01]  /*cb190*/  STL.64 [R1+0x5a98], R12 ;  /* 0x005a980c01007387 */ /* 0x000fe20000100a00 */
[----:B------:R-:W-:-:S03]  /*cb1a0*/  SHF.R.U32.HI R20, RZ, 0x8, R9 ;  /* 0x00000008ff147819 */ /* 0x000fc60000011609 */
[----:B------:R1:W-:Y:S01]  /*cb1b0*/  STL [R1+0x53b0], R19 ;  /* 0x0053b01301007387 */ /* 0x0003e20000100800 */
[----:B0-----:R-:W-:Y:S02]  /*cb1c0*/  IADD3 R10, P1, R17, R13, RZ ;  /* 0x0000000d110a7210 */ /* 0x001fe40007f3e0ff */
[----:B------:R-:W-:Y:S02]  /*cb1d0*/  LOP3.LUT R20, R20, 0xffff, RZ, 0xc0, !PT ;  /* 0x0000ffff14147812 */ /* 0x000fe400078ec0ff */
[----:B-1----:R-:W-:Y:S01]  /*cb1e0*/  SHF.R.U32.HI R19, RZ, 0x8, R8 ;  /* 0x00000008ff137819 */ /* 0x002fe20000011608 */
[----:B------:R-:W-:-:S03]  /*cb1f0*/  IMAD.X R11, R18, 0x1, R15, P1 ;  /* 0x00000001120b7824 */ /* 0x000fc600008e060f */
[----:B------:R-:W-:-:S04]  /*cb200*/  LOP3.LUT R19, R19, 0xffff, RZ, 0xc0, !PT ;  /* 0x0000ffff13137812 */ /* 0x000fc800078ec0ff */
[----:B------:R-:W-:Y:S01]  /*cb210*/  PRMT R23, R20, 0x3340, R19 ;  /* 0x0000334014177816 */ /* 0x000fe20000000013 */
[----:B------:R0:W-:Y:S01]  /*cb220*/  STL.64 [R1+0xed8], R10 ;  /* 0x000ed80a01007387 */ /* 0x0001e20000100a00 */
[----:B----4-:R-:W-:Y:S02]  /*cb230*/  LOP3.LUT R12, R21, 0xffff, RZ, 0xc0, !PT ;  /* 0x0000ffff150c7812 */ /* 0x010fe400078ec0ff */
[----:B------:R-:W-:Y:S01]  /*cb240*/  LOP3.LUT R9, R28, 0xffff, RZ, 0xc0, !PT ;  /* 0x0000ffff1c097812 */ /* 0x000fe200078ec0ff */
[----:B------:R-:W-:Y:S03]  /*cb250*/  STL [R1+0x54c4], R23 ;  /* 0x0054c41701007387 */ /* 0x000fe60000100800 */
[----:B------:R-:W-:Y:S02]  /*cb260*/  PRMT R20, R12, 0x3340, R9 ;  /* 0x000033400c147816 */ /* 0x000fe40000000009 */
[----:B0-----:R-:W-:-:S04]  /*cb270*/  LOP3.LUT R10, R26, 0xffff, RZ, 0xc0, !PT ;  /* 0x0000ffff1a0a7812 */ /* 0x001fc800078ec0ff */
[----:B------:R-:W-:-:S04]  /*cb280*/  PRMT R19, R10, 0x3340, R0 ;  /* 0x000033400a137816 */ /* 0x000fc80000000000 */
[----:B------:R-:W-:Y:S02]  /*cb290*/  PRMT R13, R20, 0x5410, R19 ;  /* 0x00005410140d7816 */ /* 0x000fe40000000013 */
[----:B------:R-:W-:-:S04]  /*cb2a0*/  SHF.R.U32.HI R19, RZ, 0x8, R12 ;  /* 0x00000008ff137819 */ /* 0x000fc8000001160c */
[----:B------:R-:W-:Y:S01]  /*cb2b0*/  LOP3.LUT R19, R19, 0xffff, RZ, 0xc0, !PT ;  /* 0x0000ffff13137812 */ /* 0x000fe200078ec0ff */
[----:B--2---:R0:W-:Y:S04]  /*cb2c0*/  STL [R1+0x5a00], R22 ;  /* 0x005a001601007387 */ /* 0x0041e80000100800 */
[----:B------:R-:W2:Y:S04]  /*cb2d0*/  LDL.LU R11, [R1+0x5d8] ;  /* 0x0005d800010b7983 */ /* 0x000ea80000300800 */
[----:B------:R-:W4:Y:S01]  /*cb2e0*/  LDL.LU R8, [R1+0x720] ;  /* 0x0007200001087983 */ /* 0x000f220000300800 */
[----:B0-----:R-:W-:-:S05]  /*cb2f0*/  IADD3 R22, P1, R17, R14, RZ ;  /* 0x0000000e11167210 */ /* 0x001fca0007f3e0ff */
[----:B------:R-:W-:Y:S01]  /*cb300*/  IMAD.X R23, R18, 0x1, R16, P1 ;  /* 0x0000000112177824 */ /* 0x000fe200008e0610 */
[----:B------:R-:W-:Y:S01]  /*cb310*/  SHF.R.U32.HI R18, RZ, 0x8, R9 ;  /* 0x00000008ff127819 */ /* 0x000fe20000011609 */
[----:B------:R0:W-:Y:S03]  /*cb320*/  STL [R1+0x53ac], R13 ;  /* 0x0053ac0d01007387 */ /* 0x0001e60000100800 */
[----:B------:R-:W-:Y:S01]  /*cb330*/  LOP3.LUT R18, R18, 0xffff, RZ, 0xc0, !PT ;  /* 0x0000ffff12127812 */ /* 0x000fe200078ec0ff */
[----:B------:R-:W-:Y:S01]  /*cb340*/  STL.64 [R1+0xec0], R22 ;  /* 0x000ec01601007387 */ /* 0x000fe20000100a00 */
[----:B------:R-:W-:Y:S02]  /*cb350*/  LOP3.LUT R9, R24, 0xffff, RZ, 0xc0, !PT ;  /* 0x0000ffff18097812 */ /* 0x000fe400078ec0ff */
[----:B0-----:R-:W-:-:S05]  /*cb360*/  PRMT R13, R19, 0x3340, R18 ;  /* 0x00003340130d7816 */ /* 0x001fca0000000012 */
[----:B------:R0:W-:Y:S04]  /*cb370*/  STL [R1+0x854], R13 ;  /* 0x0008540d01007387 */ /* 0x0001e80000100800 */
[----:B------:R-:W4:Y:S01]  /*cb380*/  LDL.LU R24, [R1+0x5ab0] ;  /* 0x005ab00001187983 */ /* 0x000f220000300800 */
[----:B---3--:R-:W-:Y:S02]  /*cb390*/  LOP3.LUT R12, R29, 0xffff, RZ, 0xc0, !PT ;  /* 0x0000ffff1d0c7812 */ /* 0x008fe400078ec0ff */
[----:B------:R-:W-:Y:S02]  /*cb3a0*/  LOP3.LUT R20, R25, 0xffff, RZ, 0xc0, !PT ;  /* 0x0000ffff19147812 */ /* 0x000fe400078ec0ff */
[----:B------:R-:W-:Y:S02]  /*cb3b0*/  PRMT R18, R9, 0x3340, R0 ;  /* 0x0000334009127816 */ /* 0x000fe40000000000 */
[----:B------:R-:W-:-:S04]  /*cb3c0*/  PRMT R19, R12, 0x3340, R20 ;  /* 0x000033400c137816 */ /* 0x000fc80000000014 */
[----:B0-----:R-:W-:Y:S02]  /*cb3d0*/  PRMT R13, R19, 0x5410, R18 ;  /* 0x00005410130d7816 */ /* 0x001fe40000000012 */
[----:B------:R-:W-:-:S03]  /*cb3e0*/  SHF.R.U32.HI R18, RZ, 0x8, R9 ;  /* 0x00000008ff127819 */ /* 0x000fc60000011609 */
[----:B------:R0:W-:Y:S04]  /*cb3f0*/  STL [R1+0x53a8], R13 ;  /* 0x0053a80d01007387 */ /* 0x0001e80000100800 */
[----:B------:R-:W3:Y:S04]  /*cb400*/  LDL.LU R9, [R1+0x324] ;  /* 0x0003240001097983 */ /* 0x000ee80000300800 */
[----:B------:R-:W3:Y:S04]  /*cb410*/  LDL.LU R21, [R1+0x74] ;  /* 0x0000740001157983 */ /* 0x000ee80000300800 */
[----:B------:R-:W3:Y:S04]  /*cb420*/  LDL.LU R26, [R1+0x1fc] ;  /* 0x0001fc00011a7983 */ /* 0x000ee80000300800 */
[----:B------:R-:W3:Y:S04]  /*cb430*/  LDL.LU R28, [R1+0x320] ;  /* 0x00032000011c7983 */ /* 0x000ee80000300800 */
[----:B------:R-:W3:Y:S04]  /*cb440*/  LDL.LU R29, [R1+0x70] ;  /* 0x00007000011d7983 */ /* 0x000ee80000300800 */
[----:B------:R-:W3:Y:S01]  /*cb450*/  LDL.LU R25, [R1+0x134] ;  /* 0x0001340001197983 */ /* 0x000ee20000300800 */
[----:B------:R-:W-:-:S02]  /*cb460*/  SHF.R.U32.HI R12, RZ, 0x8, R12 ;  /* 0x00000008ff0c7819 */ /* 0x000fc4000001160c */
[----:B------:R-:W-:Y:S02]  /*cb470*/  SHF.R.U32.HI R19, RZ, 0x8, R20 ;  /* 0x00000008ff137819 */ /* 0x000fe40000011614 */
[----:B------:R-:W-:Y:S02]  /*cb480*/  LOP3.LUT R20, R12, 0xffff, RZ, 0xc0, !PT ;  /* 0x0000ffff0c147812 */ /* 0x000fe400078ec0ff */
[----:B------:R-:W-:Y:S02]  /*cb490*/  LOP3.LUT R19, R19, 0xffff, RZ, 0xc0, !PT ;  /* 0x0000ffff13137812 */ /* 0x000fe400078ec0ff */
[----:B------:R-:W-:Y:S02]  /*cb4a0*/  LOP3.LUT R18, R18, 0xffff, RZ, 0xc0, !PT ;  /* 0x0000ffff12127812 */ /* 0x000fe400078ec0ff */
[----:B0-----:R-:W-:Y:S02]  /*cb4b0*/  PRMT R13, R20, 0x3340, R19 ;  /* 0x00003340140d7816 */ /* 0x001fe40000000013 */
[----:B------:R-:W-:Y:S01]  /*cb4c0*/  PRMT R12, R18, 0x3340, R0 ;  /* 0x00003340120c7816 */ /* 0x000fe20000000000 */
[----:B------:R-:W-:Y:S01]  /*cb4d0*/  VIADD R17, R17, UR5 ;  /* 0x0000000511117c36 */ /* 0x000fe20008000000 */
[----:B------:R-:W-:Y:S01]  /*cb4e0*/  LOP3.LUT R27, R27, 0xffff, RZ, 0xc0, !PT ;  /* 0x0000ffff1b1b7812 */ /* 0x000fe200078ec0ff */
[----:B------:R-:W-:Y:S01]  /*cb4f0*/  STL [R1+0x850], R13 ;  /* 0x0008500d01007387 */ /* 0x000fe20000100800 */
[----:B------:R-:W-:-:S03]  /*cb500*/  ULDC UR5, c[0x0][0x248] ;  /* 0x0000920000057ab9 */ /* 0x000fc60000000800 */
[----:B------:R0:W-:Y:S02]  /*cb510*/  STL [R1+0x138], R12 ;  /* 0x0001380c01007387 */ /* 0x0001e40000100800 */
[----:B0-----:R-:W-:Y:S02]  /*cb520*/  IADD3 R12, P1, R17, R0, RZ ;  /* 0x00000000110c7210 */ /* 0x001fe40007f3e0ff */
[----:B--2---:R-:W-:Y:S02]  /*cb530*/  LOP3.LUT R11, R11, 0xffff, RZ, 0xc0, !PT ;  /* 0x0000ffff0b0b7812 */ /* 0x004fe400078ec0ff */
[----:B----4-:R-:W-:Y:S02]  /*cb540*/  LOP3.LUT R8, R8, 0xffff, RZ, 0xc0, !PT ;  /* 0x0000ffff08087812 */ /* 0x010fe400078ec0ff */
[----:B------:R-:W-:Y:S01]  /*cb550*/  PRMT R18, R11, 0x3340, R0 ;  /* 0x000033400b127816 */ /* 0x000fe20000000000 */
[----:B------:R0:W-:Y:S01]  /*cb560*/  STL [R1+0x545c], R11 ;  /* 0x00545c0b01007387 */ /* 0x0001e20000100800 */
[----:B------:R-:W-:-:S04]  /*cb570*/  LOP3.LUT R20, R24, 0xffff, RZ, 0xc0, !PT ;  /* 0x0000ffff18147812 */ /* 0x000fc800078ec0ff */
[----:B------:R-:W-:-:S04]  /*cb580*/  PRMT R19, R8, 0x3340, R20 ;  /* 0x0000334008137816 */ /* 0x000fc80000000014 */
[----:B0-----:R-:W-:Y:S02]  /*cb590*/  PRMT R11, R19, 0x5410, R18 ;  /* 0x00005410130b7816 */ /* 0x001fe40000000012 */
[----:B------:R-:W-:Y:S02]  /*cb5a0*/  SHF.R.S32.HI R18, RZ, 0x1f, R17 ;  /* 0x0000001fff127819 */ /* 0x000fe40000011411 */
[----:B------:R-:W-:Y:S02]  /*cb5b0*/  SHF.R.U32.HI R19, RZ, 0x8, R10 ;  /* 0x00000008ff137819 */ /* 0x000fe4000001160a */
[----:B------:R-:W-:Y:S01]  /*cb5c0*/  SHF.R.U32.HI R8, RZ, 0x8, R8 ;  /* 0x00000008ff087819 */ /* 0x000fe20000011608 */
[----:B------:R-:W-:Y:S01]  /*cb5d0*/  IMAD.X R13, R18, 0x1, R2, P1 ;  /* 0x00000001120d7824 */ /* 0x000fe200008e0602 */
[----:B------:R-:W-:Y:S01]  /*cb5e0*/  SHF.R.U32.HI R20, RZ, 0x8, R20 ;  /* 0x00000008ff147819 */ /* 0x000fe20000011614 */
[----:B------:R-:W-:Y:S01]  /*cb5f0*/  STL [R1+0x53a4], R11 ;  /* 0x0053a40b01007387 */ /* 0x000fe20000100800 */
[----:B------:R-:W-:-:S02]  /*cb600*/  LOP3.LUT R19, R19, 0xffff, RZ, 0xc0, !PT ;  /* 0x0000ffff13137812 */ /* 0x000fc400078ec0ff */
[----:B------:R-:W-:Y:S01]  /*cb610*/  LOP3.LUT R8, R8, 0xffff, RZ, 0xc0, !PT ;  /* 0x0000ffff08087812 */ /* 0x000fe200078ec0ff */
[----:B------:R0:W-:Y:S01]  /*cb620*/  STL.64 [R1+0xeb8], R12 ;  /* 0x000eb80c01007387 */ /* 0x0001e20000100a00 */
[----:B------:R-:W-:Y:S02]  /*cb630*/  LOP3.LUT R20, R20, 0xffff, RZ, 0xc0, !PT ;  /* 0x0000ffff14147812 */ /* 0x000fe400078ec0ff */
[----:B---3--:R-:W-:Y:S02]  /*cb640*/  LOP3.LUT R9, R9, 0xffff, RZ, 0xc0, !PT ;  /* 0x0000ffff09097812 */ /* 0x008fe400078ec0ff */
[----:B------:R-:W-:Y:S02]  /*cb650*/  LOP3.LUT R23, R26, 0xffff, RZ, 0xc0, !PT ;  /* 0x0000ffff1a177812 */ /* 0x000fe400078ec0ff */
[----:B------:R-:W-:Y:S02]  /*cb660*/  PRMT R10, R19, 0x3340, R0 ;  /* 0x00003340130a7816 */ /* 0x000fe40000000000 */
[----:B0-----:R-:W-:-:S02]  /*cb670*/  LOP3.LUT R12, R21, 0xffff, RZ, 0xc0, !PT ;  /* 0x0000ffff150c7812 */ /* 0x001fc400078ec0ff */
[----:B------:R-:W-:Y:S02]  /*cb680*/  PRMT R24, R8, 0x3340, R20 ;  /* 0x0000334008187816 */ /* 0x000fe40000000014 */
[----:B------:R-:W-:Y:S02]  /*cb690*/  PRMT R19, R12, 0x3340, R0 ;  /* 0x000033400c137816 */ /* 0x000fe40000000000 */
[----:B------:R-:W-:Y:S02]  /*cb6a0*/  PRMT R20, R9, 0x3340, R23 ;  /* 0x0000334009147816 */ /* 0x000fe40000000017 */
[----:B------:R-:W-:Y:S02]  /*cb6b0*/  LOP3.LUT R8, R28, 0xffff, RZ, 0xc0, !PT ;  /* 0x0000ffff1c087812 */ /* 0x000fe400078ec0ff */
[----:B------:R-:W-:Y:S02]  /*cb6c0*/  LOP3.LUT R22, R29, 0xffff, RZ, 0xc0, !PT ;  /* 0x0000ffff1d167812 */ /* 0x000fe400078ec0ff */
[----:B------:R-:W-:-:S02]  /*cb6d0*/  LOP3.LUT R21, R25, 0xffff, RZ, 0xc0, !PT ;  /* 0x0000ffff19157812 */ /* 0x000fc400078ec0ff */
[----:B------:R-:W-:Y:S02]  /*cb6e0*/  PRMT R11, R20, 0x5410, R19 ;  /* 0x00005410140b7816 */ /* 0x000fe40000000013 */
[----:B------:R-:W-:Y:S02]  /*cb6f0*/  PRMT R19, R22, 0x3340, R0 ;  /* 0x0000334016137816 */ /* 0x000fe40000000000 */
[----:B------:R-:W-:Y:S01]  /*cb700*/  PRMT R20, R8, 0x3340, R21 ;  /* 0x0000334008147816 */ /* 0x000fe20000000015 */
[----:B------:R0:W-:Y:S03]  /*cb710*/  STL [R1+0x54c8], R24 ;  /* 0x0054c81801007387 */ /* 0x0001e60000100800 */
[----:B------:R-:W-:Y:S01]  /*cb720*/  PRMT R19, R20, 0x5410, R19 ;  /* 0x0000541014137816 */ /* 0x000fe20000000013 */
[----:B------:R1:W-:Y:S04]  /*cb730*/  STL [R1+0x130], R10 ;  /* 0x0001300a01007387 */ /* 0x0003e80000100800 */
[----:B------:R-:W2:Y:S01]  /*cb740*/  LDL.LU R13, [R1+0x28c] ;  /* 0x00028c00010d7983 */ /* 0x000ea20000300800 */
[----:B0-----:R-:W-:-:S03]  /*cb750*/  IADD3 R24, P1, R17, R3, RZ ;  /* 0x0000000311187210 */ /* 0x001fc60007f3e0ff */
[----:B-1----:R-:W3:Y:S01]  /*cb760*/  LDL.LU R10, [R1+0x28] ;  /* 0x00002800010a7983 */ /* 0x002ee20000300800 */
[----:B------:R-:W-:-:S03]  /*cb770*/  SHF.R.U32.HI R8, RZ, 0x8, R8 ;  /* 0x00000008ff087819 */ /* 0x000fc60000011608 */
[----:B------:R0:W-:Y:S01]  /*cb780*/  STL [R1+0x53a0], R11 ;  /* 0x0053a00b01007387 */ /* 0x0001e20000100800 */
[----:B------:R-:W-:Y:S02]  /*cb790*/  SHF.R.U32.HI R9, RZ, 0x8, R9 ;  /* 0x00000008ff097819 */ /* 0x000fe40000011609 */
[----:B------:R-:W-:Y:S01]  /*cb7a0*/  SHF.R.U32.HI R20, RZ, 0x8, R23 ;  /* 0x00000008ff147819 */ /* 0x000fe20000011617 */
[----:B------:R-:W-:Y:S01]  /*cb7b0*/  IMAD.X R25, R18, 0x1, R4, P1 ;  /* 0x0000000112197824 */ /* 0x000fe200008e0604 */
[----:B0-----:R-:W4:Y:S04]  /*cb7c0*/  LDL.LU R11, [R1+0xe8] ;  /* 0x0000e800010b7983 */ /* 0x001f280000300800 */
[----:B------:R0:W-:Y:S01]  /*cb7d0*/  STL [R1+0x539c], R19 ;  /* 0x00539c1301007387 */ /* 0x0001e20000100800 */
[----:B------:R-:W-:-:S02]  /*cb7e0*/  LOP3.LUT R8, R8, 0xffff, RZ, 0xc0, !PT ;  /* 0x0000ffff08087812 */ /* 0x000fc400078ec0ff */
[----:B------:R-:W-:Y:S02]  /*cb7f0*/  LOP3.LUT R9, R9, 0xffff, RZ, 0xc0, !PT ;  /* 0x0000ffff09097812 */ /* 0x000fe400078ec0ff */
[----:B------:R-:W-:Y:S02]  /*cb800*/  LOP3.LUT R20, R20, 0xffff, RZ, 0xc0, !PT ;  /* 0x0000ffff14147812 */ /* 0x000fe400078ec0ff */
[----:B0-----:R-:W-:Y:S01]  /*cb810*/  SHF.R.U32.HI R19, RZ, 0x8, R21 ;  /* 0x00000008ff137819 */ /* 0x001fe20000011615 */
[----:B------:R0:W-:Y:S03]  /*cb820*/  STL.64 [R1+0xea8], R24 ;  /* 0x000ea81801007387 */ /* 0x0001e60000100a00 */
[----:B------:R-:W-:Y:S01]  /*cb830*/  LOP3.LUT R19, R19, 0xffff, RZ, 0xc0, !PT ;  /* 0x0000ffff13137812 */ /* 0x000fe200078ec0ff */
[----:B------:R-:W4:Y:S01]  /*cb840*/  LDL.LU R26, [R1+0x4d48] ;  /* 0x004d4800011a7983 */ /* 0x000f220000300800 */
[----:B------:R-:W-:-:S02]  /*cb850*/  PRMT R9, R9, 0x3340, R20 ;  /* 0x0000334009097816 */ /* 0x000fc40000000014 */
[----:B------:R-:W-:Y:S02]  /*cb860*/  PRMT R19, R8, 0x3340, R19 ;  /* 0x0000334008137816 */ /* 0x000fe40000000013 */
[----:B------:R-:W-:Y:S01]  /*cb870*/  IADD3 R8, P1, R17, R5, RZ ;  /* 0x0000000511087210 */ /* 0x000fe20007f3e0ff */
[----:B0-----:R-:W4:Y:S04]  /*cb880*/  LDL.LU R25, [R1+0x628] ;  /* 0x0006280001197983 */ /* 0x001f280000300800 */
[----:B------:R-:W4:Y:S04]  /*cb890*/  LDL.LU R28, [R1+0x6d8] ;  /* 0x0006d800011c7983 */ /* 0x000f280000300800 */
[----:B------:R-:W4:Y:S04]  /*cb8a0*/  LDL.LU R21, [R1+0x29c] ;  /* 0x00029c0001157983 */ /* 0x000f280000300800 */
[----:B------:R-:W4:Y:S04]  /*cb8b0*/  LDL.LU R29, [R1+0xec] ;  /* 0x0000ec00011d7983 */ /* 0x000f280000300800 */
[----:B------:R0:W-:Y:S04]  /*cb8c0*/  STL [R1+0x84c], R9 ;  /* 0x00084c0901007387 */ /* 0x0001e80000100800 */
[----:B------:R-:W-:Y:S01]  /*cb8d0*/  STL [R1+0x848], R19 ;  /* 0x0008481301007387 */ /* 0x000fe20000100800 */
[----:B0-----:R-:W-:-:S05]  /*cb8e0*/  IMAD.X R9, R18, 0x1, R6, P1 ;  /* 0x0000000112097824 */ /* 0x001fca00008e0606 */
[----:B------:R0:W-:Y:S04]  /*cb8f0*/  STL.64 [R1+0xea0], R8 ;  /* 0x000ea00801007387 */ /* 0x0001e80000100a00 */
[----:B0-----:R-:W4:Y:S01]  /*cb900*/  LDL.LU.64 R8, [R1+0x5aa8] ;  /* 0x005aa80001087983 */ /* 0x001f220000300a00 */
[----:B------:R-:W-:Y:S02]  /*cb910*/  SHF.R.U32.HI R19, RZ, 0x8, R22 ;  /* 0x00000008ff137819 */ /* 0x000fe40000011616 */
[----:B------:R-:W-:Y:S02]  /*cb920*/  SHF.R.U32.HI R20, RZ, 0x8, R12 ;  /* 0x00000008ff147819 */ /* 0x000fe4000001160c */
[----:B------:R-:W-:Y:S02]  /*cb930*/  LOP3.LUT R19, R19, 0xffff, RZ, 0xc0, !PT ;  /* 0x0000ffff13137812 */ /* 0x000fe400078ec0ff */
[----:B------:R-:W-:-:S02]  /*cb940*/  LOP3.LUT R20, R20, 0xffff, RZ, 0xc0, !PT ;  /* 0x0000ffff14147812 */ /* 0x000fc400078ec0ff */
[--C-:B------:R-:W-:Y:S02]  /*cb950*/  PRMT R22, R19, 0x3340, R0.reuse ;  /* 0x0000334013167816 */ /* 0x100fe40000000000 */
[----:B------:R-:W-:-:S03]  /*cb960*/  PRMT R19, R20, 0x3340, R0 ;  /* 0x0000334014137816 */ /* 0x000fc60000000000 */
[----:B------:R-:W-:Y:S04]  /*cb970*/  STL [R1+0x12c], R22 ;  /* 0x00012c1601007387 */ /* 0x000fe80000100800 */
[----:B------:R0:W-:Y:S01]  /*cb980*/  STL [R1+0x134], R19 ;  /* 0x0001341301007387 */ /* 0x0001e20000100800 */
[----:B--2---:R-:W-:Y:S02]  /*cb990*/  LOP3.LUT R12, R13, 0xffff, RZ, 0xc0, !PT ;  /* 0x0000ffff0d0c7812 */ /* 0x004fe400078ec0ff */
[----:B---3--:R-:W-:Y:S02]  /*cb9a0*/  LOP3.LUT R13, R10, 0xffff, RZ, 0xc0, !PT ;  /* 0x0000ffff0a0d7812 */ /* 0x008fe400078ec0ff */
[----:B------:R-:W-:Y:S02]  /*cb9b0*/  IADD3 R10, P1, R17, R7, RZ ;  /* 0x00000007110a7210 */ /* 0x000fe40007f3e0ff */
[----:B0-----:R-:W-:-:S02]  /*cb9c0*/  PRMT R19, R13, 0x3340, R0 ;  /* 0x000033400d137816 */ /* 0x001fc40000000000 */
[----:B----4-:R-:W-:-:S04]  /*cb9d0*/  LOP3.LUT R22, R11, 0xffff, RZ, 0xc0, !PT ;  /* 0x0000ffff0b167812 */ /* 0x010fc800078ec0ff */
[----:B------:R-:W-:-:S04]  /*cb9e0*/  PRMT R20, R12, 0x3340, R22 ;  /* 0x000033400c147816 */ /* 0x000fc80000000016 */
[----:B------:R-:W-:-:S05]  /*cb9f0*/  PRMT R19, R20, 0x5410, R19 ;  /* 0x0000541014137816 */ /* 0x000fca0000000013 */
[----:B------:R-:W-:Y:S01]  /*cba00*/  STL [R1+0x5398], R19 ;  /* 0x0053981301007387 */ /* 0x000fe20000100800 */
[----:B------:R-:W-:-:S05]  /*cba10*/  IMAD.X R11, R18, 0x1, R8, P1 ;  /* 0x00000001120b7824 */ /* 0x000fca00008e0608 */
        /* <DEDUP_REMOVED lines=8> */
[----:B------:R-:W-:Y:S02]  /*cbaa0*/  LOP3.LUT R26, R26, 0xffff, RZ, 0xc0, !PT ;  /* 0x0000ffff1a1a7812 */ /* 0x000fe400078ec0ff */
[----:B------:R-:W-:Y:S02]  /*cbab0*/  LOP3.LUT R25, R25, 0xffff, RZ, 0xc0, !PT ;  /* 0x0000ffff19197812 */ /* 0x000fe400078ec0ff */
[----:B------:R-:W-:Y:S02]  /*cbac0*/  LOP3.LUT R28, R28, 0xffff, RZ, 0xc0, !PT ;  /* 0x0000ffff1c1c7812 */ /* 0x000fe400078ec0ff */
[----:B------:R-:W-:-:S02]  /*cbad0*/  PRMT R13, R12, 0x3340, R20 ;  /* 0x000033400c0d7816 */ /* 0x000fc40000000014 */
[--C-:B------:R-:W-:Y:S02]  /*cbae0*/  PRMT R12, R19, 0x3340, R0.reuse ;  /* 0x00003340130c7816 */ /* 0x100fe40000000000 */
[----:B------:R-:W-:Y:S02]  /*cbaf0*/  PRMT R19, R25, 0x3340, R0 ;  /* 0x0000334019137816 */ /* 0x000fe40000000000 */
[----:B------:R-:W-:Y:S01]  /*cbb00*/  PRMT R20, R26, 0x3340, R28 ;  /* 0x000033401a147816 */ /* 0x000fe2000000001c */
[----:B------:R-:W-:Y:S01]  /*cbb10*/  STL [R1+0x83c], R13 ;  /* 0x00083c0d01007387 */ /* 0x000fe20000100800 */
[----:B------:R-:W-:-:S03]  /*cbb20*/  LOP3.LUT R24, R21, 0xffff, RZ, 0xc0, !PT ;  /* 0x0000ffff15187812 */ /* 0x000fc600078ec0ff */
[----:B------:R0:W-:Y:S01]  /*cbb30*/  STL [R1+0x128], R12 ;  /* 0x0001280c01007387 */ /* 0x0001e20000100800 */
[----:B------:R-:W-:-:S03]  /*cbb40*/  LOP3.LUT R21, R29, 0xffff, RZ, 0xc0, !PT ;  /* 0x0000ffff1d157812 */ /* 0x000fc600078ec0ff */
[----:B------:R-:W3:Y:S04]  /*cbb50*/  LDL.LU R22, [R1+0x4d4c] ;  /* 0x004d4c0001167983 */ /* 0x000ee80000300800 */
[----:B------:R-:W4:Y:S01]  /*cbb60*/  LDL.LU R23, [R1+0x62c] ;  /* 0x00062c0001177983 */ /* 0x000f220000300800 */
[----:B0-----:R-:W-:Y:S02]  /*cbb70*/  PRMT R12, R20, 0x5410, R19 ;  /* 0x00005410140c7816 */ /* 0x001fe40000000013 */
[----:B------:R-:W-:Y:S02]  /*cbb80*/  PRMT R19, R27, 0x3340, R0 ;  /* 0x000033401b137816 */ /* 0x000fe40000000000 */
[----:B------:R-:W-:Y:S01]  /*cbb90*/  PRMT R20, R24, 0x3340, R21 ;  /* 0x0000334018147816 */ /* 0x000fe20000000015 */
[----:B------:R0:W-:Y:S03]  /*cbba0*/  STL [R1+0x5390], R12 ;  /* 0x0053900c01007387 */ /* 0x0001e60000100800 */
[----:B------:R-:W-:Y:S01]  /*cbbb0*/  PRMT R19, R20, 0x5410, R19 ;  /* 0x0000541014137816 */ /* 0x000fe20000000013 */
[----:B------:R-:W4:Y:S01]  /*cbbc0*/  LDL.LU R29, [R1+0x6dc] ;  /* 0x0006dc00011d7983 */ /* 0x000f220000300800 */
[----:B0-----:R-:W-:-:S03]  /*cbbd0*/  IADD3 R12, P1, R17, R9, RZ ;  /* 0x00000009110c7210 */ /* 0x001fc60007f3e0ff */
[----:B------:R-:W-:Y:S04]  /*cbbe0*/  STL.64 [R1+0x5a78], R8 ;  /* 0x005a780801007387 */ /* 0x000fe80000100a00 */
[----:B------:R-:W-:Y:S01]  /*cbbf0*/  STL [R1+0x5394], R19 ;  /* 0x0053941301007387 */ /* 0x000fe20000100800 */
[----:B--2---:R-:W-:-:S05]  /*cbc00*/  IMAD.X R13, R18, 0x1, R10, P1 ;  /* 0x00000001120d7824 */ /* 0x004fca00008e060a */
[----:B------:R0:W-:Y:S04]  /*cbc10*/  STL.64 [R1+0xe98], R12 ;  /* 0x000e980c01007387 */ /* 0x0001e80000100a00 */
[----:B0-----:R-:W2:Y:S01]  /*cbc20*/  LDL.LU.64 R12, [R1+0x5a98] ;  /* 0x005a9800010c7983 */ /* 0x001ea20000300a00 */
[----:B------:R-:W-:Y:S02]  /*cbc30*/  SHF.R.U32.HI R8, RZ, 0x8, R26 ;  /* 0x00000008ff087819 */ /* 0x000fe4000001161a */
[----:B------:R-:W-:Y:S01]  /*cbc40*/  SHF.R.U32.HI R9, RZ, 0x8, R28 ;  /* 0x00000008ff097819 */ /* 0x000fe2000001161c */
[----:B------:R-:W4:Y:S01]  /*cbc50*/  LDL.LU R26, [R1+0x5a90] ;  /* 0x005a9000011a7983 */ /* 0x000f220000300800 */
[----:B------:R-:W-:Y:S02]  /*cbc60*/  SHF.R.U32.HI R20, RZ, 0x8, R24 ;  /* 0x00000008ff147819 */ /* 0x000fe40000011618 */
[----:B------:R-:W-:Y:S01]  /*cbc70*/  SHF.R.U32.HI R19, RZ, 0x8, R21 ;  /* 0x00000008ff137819 */ /* 0x000fe20000011615 */
[----:B------:R-:W4:Y:S01]  /*cbc80*/  LDL.LU R28, [R1+0x5a8c] ;  /* 0x005a8c00011c7983 */ /* 0x000f220000300800 */
[----:B------:R-:W-:-:S02]  /*cbc90*/  LOP3.LUT R8, R8, 0xffff, RZ, 0xc0, !PT ;  /* 0x0000ffff08087812 */ /* 0x000fc400078ec0ff */
[----:B------:R-:W-:Y:S01]  /*cbca0*/  LOP3.LUT R9, R9, 0xffff, RZ, 0xc0, !PT ;  /* 0x0000ffff09097812 */ /* 0x000fe200078ec0ff */
[----:B------:R-:W4:Y:S01]  /*cbcb0*/  LDL.LU R24, [R1+0x5e8] ;  /* 0x0005e80001187983 */ /* 0x000f220000300800 */
[----:B------:R-:W-:Y:S02]  /*cbcc0*/  LOP3.LUT R20, R20, 0xffff, RZ, 0xc0, !PT ;  /* 0x0000ffff14147812 */ /* 0x000fe400078ec0ff */
[----:B------:R-:W-:Y:S02]  /*cbcd0*/  LOP3.LUT R19, R19, 0xffff, RZ, 0xc0, !PT ;  /* 0x0000ffff13137812 */ /* 0x000fe400078ec0ff */
[----:B------:R-:W-:Y:S02]  /*cbce0*/  PRMT R9, R8, 0x3340, R9 ;  /* 0x0000334008097816 */ /* 0x000fe40000000009 */
[----:B------:R-:W-:-:S03]  /*cbcf0*/  PRMT R8, R20, 0x3340, R19 ;  /* 0x0000334014087816 */ /* 0x000fc60000000013 */
[----:B------:R-:W-:Y:S04]  /*cbd00*/  STL [R1+0x830], R9 ;  /* 0x0008300901007387 */ /* 0x000fe80000100800 */
[----:B------:R-:W4:Y:S04]  /*cbd10*/  LDL.LU R21, [R1+0x680] ;  /* 0x0006800001157983 */ /* 0x000f280000300800 */
[----:B------:R0:W-:Y:S04]  /*cbd20*/  STL [R1+0x3d8], R8 ;  /* 0x0003d80801007387 */ /* 0x0001e80000100800 */
[----:B------:R1:W-:Y:S01]  /*cbd30*/  STL.64 [R1+0x5a70], R10 ;  /* 0x005a700a01007387 */ /* 0x0003e20000100a00 */
[----:B0-----:R-:W-:-:S03]  /*cbd40*/  IADD3 R8, P1, R17, R11, RZ ;  /* 0x0000000b11087210 */ /* 0x001fc60007f3e0ff */
[----:B-1----:R-:W4:Y:S01]  /*cbd50*/  LDL.LU R11, [R1+0x72c] ;  /* 0x00072c00010b7983 */ /* 0x002f220000300800 */
[----:B------:R-:W-:Y:S02]  /*cbd60*/  SHF.R.U32.HI R19, RZ, 0x8, R27 ;  /* 0x00000008ff137819 */ /* 0x000fe4000001161b */
[----:B------:R-:W-:Y:S01]  /*cbd70*/  SHF.R.U32.HI R20, RZ, 0x8, R25 ;  /* 0x00000008ff147819 */ /* 0x000fe20000011619 */
[----:B------:R-:W4:Y:S01]  /*cbd80*/  LDL.LU R27, [R1+0x5a88] ;  /* 0x005a8800011b7983 */ /* 0x000f220000300800 */
[----:B------:R-:W-:Y:S02]  /*cbd90*/  LOP3.LUT R19, R19, 0xffff, RZ, 0xc0, !PT ;  /* 0x0000ffff13137812 */ /* 0x000fe400078ec0ff */
[----:B------:R-:W-:-:S04]  /*cbda0*/  LOP3.LUT R20, R20, 0xffff, RZ, 0xc0, !PT ;  /* 0x0000ffff14147812 */ /* 0x000fc800078ec0ff */
[----:B------:R-:W-:Y:S01]  /*cbdb0*/  PRMT R20, R20, 0x3340, R0 ;  /* 0x0000334014147816 */ /* 0x000fe20000000000 */
[----:B--2---:R-:W-:-:S05]  /*cbdc0*/  IMAD.X R9, R18, 0x1, R12, P1 ;  /* 0x0000000112097824 */ /* 0x004fca00008e060c */
[----:B------:R0:W-:Y:S04]  /*cbdd0*/  STL.64 [R1+0xe90], R8 ;  /* 0x000e900801007387 */ /* 0x0001e80000100a00 */
[----:B------:R-:W2:Y:S04]  /*cbde0*/  LDL.LU R25, [R1+0x5a84] ;  /* 0x005a840001197983 */ /* 0x000ea80000300800 */
[----:B------:R4:W-:Y:S01]  /*cbdf0*/  STL [R1+0x5858], R20 ;  /* 0x0058581401007387 */ /* 0x0009e20000100800 */
[----:B0-----:R-:W-:Y:S02]  /*cbe00*/  PRMT R8, R19, 0x3340, R0 ;  /* 0x0000334013087816 */ /* 0x001fe40000000000 */
[----:B---3--:R-:W-:-:S03]  /*cbe10*/  LOP3.LUT R9, R22, 0xffff, RZ, 0xc0, !PT ;  /* 0x0000ffff16097812 */ /* 0x008fc600078ec0ff */
[----:B------:R0:W-:Y:S01]  /*cbe20*/  STL [R1+0x118], R8 ;  /* 0x0001180801007387 */ /* 0x0001e20000100800 */
[----:B----4-:R-:W-:-:S03]  /*cbe30*/  LOP3.LUT R20, R29, 0xffff, RZ, 0xc0, !PT ;  /* 0x0000ffff1d147812 */ /* 0x010fc600078ec0ff */
[----:B------:R-:W3:Y:S01]  /*cbe40*/  LDL.LU R29, [R1+0x3a8] ;  /* 0x0003a800011d7983 */ /* 0x000ee20000300800 */
[----:B------:R-:W-:Y:S02]  /*cbe50*/  PRMT R10, R9, 0x3340, R20 ;  /* 0x00003340090a7816 */ /* 0x000fe40000000014 */
[----:B0-----:R-:W-:-:S04]  /*cbe60*/  LOP3.LUT R8, R23, 0xffff, RZ, 0xc0, !PT ;  /* 0x0000ffff17087812 */ /* 0x001fc800078ec0ff */
[----:B------:R-:W-:-:S04]  /*cbe70*/  PRMT R19, R8, 0x3340, R0 ;  /* 0x0000334008137816 */ /* 0x000fc80000000000 */
[----:B------:R-:W-:Y:S02]  /*cbe80*/  PRMT R10, R10, 0x5410, R19 ;  /* 0x000054100a0a7816 */ /* 0x000fe40000000013 */
[----:B------:R-:W-:Y:S02]  /*cbe90*/  IADD3 R22, P1, R17, R13, RZ ;  /* 0x0000000d11167210 */ /* 0x000fe40007f3e0ff */
[----:B------:R-:W-:Y:S01]  /*cbea0*/  SHF.R.U32.HI R19, RZ, 0x8, R20 ;  /* 0x00000008ff137819 */ /* 0x000fe20000011614 */
[----:B------:R0:W-:Y:S02]  /*cbeb0*/  STL [R1+0x538c], R10 ;  /* 0x00538c0a01007387 */ /* 0x0001e40000100800 */
[----:B------:R-:W-:Y:S01]  /*cbec0*/  IMAD.X R23, R18, 0x1, R15, P1 ;  /* 0x0000000112177824 */ /* 0x000fe200008e060f */
[----:B------:R-:W-:Y:S02]  /*cbed0*/  LOP3.LUT R19, R19, 0xffff, RZ, 0xc0, !PT ;  /* 0x0000ffff13137812 */ /* 0x000fe400078ec0ff */
[----:B0-----:R-:W-:Y:S01]  /*cbee0*/  SHF.R.U32.HI R10, RZ, 0x8, R9 ;  /* 0x00000008ff0a7819 */ /* 0x001fe20000011609 */
[----:B------:R0:W-:Y:S03]  /*cbef0*/  STL.64 [R1+0x5a68], R12 ;  /* 0x005a680c01007387 */ /* 0x0001e60000100a00 */
[----:B------:R-:W-:Y:S01]  /*cbf00*/  LOP3.LUT R10, R10, 0xffff, RZ, 0xc0, !PT ;  /* 0x0000ffff0a0a7812 */ /* 0x000fe200078ec0ff */
[----:B------:R-:W4:Y:S01]  /*cbf10*/  LDL.LU R9, [R1+0x218] ;  /* 0x0002180001097983 */ /* 0x000f220000300800 */
[----:B------:R-:W-:-:S03]  /*cbf20*/  IADD3 R20, P1, R17, R14, RZ ;  /* 0x0000000e11147210 */ /* 0x000fc60007f3e0ff */
[----:B------:R1:W-:Y:S01]  /*cbf30*/  STL.64 [R1+0xe88], R22 ;  /* 0x000e881601007387 */ /* 0x0003e20000100a00 */
[----:B0-----:R-:W-:Y:S02]  /*cbf40*/  PRMT R13, R10, 0x3340, R19 ;  /* 0x000033400a0d7816 */ /* 0x001fe40000000013 */
[----:B------:R-:W-:Y:S02]  /*cbf50*/  LOP3.LUT R12, R11, 0xffff, RZ, 0xc0, !PT ;  /* 0x0000ffff0b0c7812 */ /* 0x000fe400078ec0ff */
[----:B------:R-:W-:Y:S02]  /*cbf60*/  LOP3.LUT R10, R24, 0xffff, RZ, 0xc0, !PT ;  /* 0x0000ffff180a7812 */ /* 0x000fe400078ec0ff */
[----:B------:R-:W-:Y:S01]  /*cbf70*/  LOP3.LUT R11, R21, 0xffff, RZ, 0xc0, !PT ;  /* 0x0000ffff150b7812 */ /* 0x000fe200078ec0ff */
[----:B-1----:R-:W4:Y:S01]  /*cbf80*/  LDL.LU R22, [R1+0x5ec] ;  /* 0x0005ec0001167983 */ /* 0x002f220000300800 */
[----:B------:R-:W-:-:S03]  /*cbf90*/  PRMT R19, R10, 0x3340, R0 ;  /* 0x000033400a137816 */ /* 0x000fc60000000000 */
[----:B------:R-:W4:Y:S04]  /*cbfa0*/  LDL.LU R23, [R1+0x734] ;  /* 0x0007340001177983 */ /* 0x000f280000300800 */
[----:B------:R0:W-:Y:S01]  /*cbfb0*/  STL [R1+0x82c], R13 ;  /* 0x00082c0d01007387 */ /* 0x0001e20000100800 */
[----:B------:R-:W-:Y:S01]  /*cbfc0*/  IMAD.X R21, R18, 0x1, R16, P1 ;  /* 0x0000000112157824 */ /* 0x000fe200008e0610 */
[--C-:B------:R-:W-:Y:S02]  /*cbfd0*/  SHF.R.U32.HI R18, RZ, 0x8, R11.reuse ;  /* 0x00000008ff127819 */ /* 0x100fe4000001160b */
[----:B0-----:R-:W-:-:S04]  /*cbfe0*/  PRMT R13, R12, 0x3340, R11 ;  /* 0x000033400c0d7816 */ /* 0x001fc8000000000b */
[----:B------:R-:W-:Y:S02]  /*cbff0*/  PRMT R13, R13, 0x5410, R19 ;  /* 0x000054100d0d7816 */ /* 0x000fe40000000013 */
[----:B------:R-:W-:Y:S02]  /*cc000*/  SHF.R.U32.HI R19, RZ, 0x8, R12 ;  /* 0x00000008ff137819 */ /* 0x000fe4000001160c */
[----:B------:R-:W-:Y:S02]  /*cc010*/  LOP3.LUT R18, R18, 0xffff, RZ, 0xc0, !PT ;  /* 0x0000ffff12127812 */ /* 0x000fe400078ec0ff */
[----:B------:R-:W-:-:S04]  /*cc020*/  LOP3.LUT R19, R19, 0xffff, RZ, 0xc0, !PT ;  /* 0x0000ffff13137812 */ /* 0x000fc800078ec0ff */
[----:B------:R-:W-:Y:S02]  /*cc030*/  PRMT R11, R19, 0x3340, R18 ;  /* 0x00003340130b7816 */ /* 0x000fe40000000012 */
[----:B------:R-:W-:Y:S02]  /*cc040*/  SHF.R.U32.HI R18, RZ, 0x8, R10 ;  /* 0x00000008ff127819 */ /* 0x000fe4000001160a */
[----:B------:R-:W-:Y:S02]  /*cc050*/  SHF.R.U32.HI R19, RZ, 0x8, R8 ;  /* 0x00000008ff137819 */ /* 0x000fe40000011608 */
[----:B------:R-:W-:Y:S01]  /*cc060*/  LOP3.LUT R18, R18, 0xffff, RZ, 0xc0, !PT ;  /* 0x0000ffff12127812 */ /* 0x000fe200078ec0ff */
[----:B------:R-:W-:Y:S01]  /*cc070*/  STL [R1+0x5388], R13 ;  /* 0x0053880d01007387 */ /* 0x000fe20000100800 */
[----:B------:R-:W-:Y:S02]  /*cc080*/  LOP3.LUT R19, R19, 0xffff, RZ, 0xc0, !PT ;  /* 0x0000ffff13137812 */ /* 0x000fe400078ec0ff */
[--C-:B------:R-:W-:Y:S01]  /*cc090*/  PRMT R10, R18, 0x3340, R0.reuse ;  /* 0x00003340120a7816 */ /* 0x100fe20000000000 */
[----:B------:R-:W-:Y:S04]  /*cc0a0*/  STL.64 [R1+0xe80], R20 ;  /* 0x000e801401007387 */ /* 0x000fe80000100a00 */
[----:B------:R0:W-:Y:S04]  /*cc0b0*/  STL [R1+0x81c], R11 ;  /* 0x00081c0b01007387 */ /* 0x0001e80000100800 */
[----:B------:R2:W-:Y:S01]  /*cc0c0*/  STL [R1+0x110], R10 ;  /* 0x0001100a01007387 */ /* 0x0005e20000100800 */
[----:B0-----:R-:W-:-:S05]  /*cc0d0*/  PRMT R11, R19, 0x3340, R0 ;  /* 0x00003340130b7816 */ /* 0x001fca0000000000 */
[----:B------:R0:W-:Y:S01]  /*cc0e0*/  STL [R1+0x11c], R11 ;  /* 0x00011c0b01007387 */ /* 0x0001e20000100800 */
[----:B--2---:R-:W-:-:S03]  /*cc0f0*/  LOP3.LUT R10, R25, 0xffff, RZ, 0xc0, !PT ;  /* 0x0000ffff190a7812 */ /* 0x004fc600078ec0ff */
[----:B------:R-:W2:Y:S01]  /*cc100*/  LDL.LU R25, [R1+0x5a80] ;  /* 0x005a800001197983 */ /* 0x000ea20000300800 */
[----:B------:R-:W-:-:S03]  /*cc110*/  PRMT R18, R10, 0x3340, R0 ;  /* 0x000033400a127816 */ /* 0x000fc60000000000 */
[----:B------:R-:W2:Y:S04]  /*cc120*/  LDL.LU R24, [R1+0x3c0] ;  /* 0x0003c00001187983 */ /* 0x000ea80000300800 */
[----:B------:R-:W2:Y:S01]  /*cc130*/  LDL.LU R21, [R1+0x8c] ;  /* 0x00008c0001157983 */ /* 0x000ea20000300800 */
[----:B---3--:R-:W-:-:S03]  /*cc140*/  LOP3.LUT R8, R29, 0xffff, RZ, 0xc0, !PT ;  /* 0x0000ffff1d087812 */ /* 0x008fc600078ec0ff */
[----:B------:R-:W3:Y:S01]  /*cc150*/  LDL.LU R29, [R1+0x21c] ;  /* 0x00021c00011d7983 */ /* 0x000ee20000300800 */
[----:B------:R-:W-:Y:S01]  /*cc160*/  VIADD R17, R17, UR5 ;  /* 0x0000000511117c36 */ /* 0x000fe20008000000 */
[----:B----4-:R-:W-:Y:S01]  /*cc170*/  LOP3.LUT R12, R9, 0xffff, RZ, 0xc0, !PT ;  /* 0x0000ffff090c7812 */ /* 0x010fe200078ec0ff */
[----:B------:R-:W-:-:S03]  /*cc180*/  ULDC UR5, c[0x0][0x248] ;  /* 0x0000920000057ab9 */ /* 0x000fc60000000800 */
[----:B------:R-:W-:-:S04]  /*cc190*/  PRMT R19, R8, 0x3340, R12 ;  /* 0x0000334008137816 */ /* 0x000fc8000000000c */
[----:B0-----:R-:W-:-:S05]  /*cc1a0*/  PRMT R11, R19, 0x5410, R18 ;  /* 0x00005410130b7816 */ /* 0x001fca0000000012 */
[----:B------:R2:W-:Y:S01]  /*cc1b0*/  STL [R1+0x5380], R11 ;  /* 0x0053800b01007387 */ /* 0x0005e20000100800 */
[----:B------:R-:W-:Y:S02]  /*cc1c0*/  LOP3.LUT R13, R22, 0xffff, RZ, 0xc0, !PT ;  /* 0x0000ffff160d7812 */ /* 0x000fe400078ec0ff */
[----:B------:R-:W-:Y:S02]  /*cc1d0*/  LOP3.LUT R9, R23, 0xffff, RZ, 0xc0, !PT ;  /* 0x0000ffff17097812 */ /* 0x000fe400078ec0ff */
[----:B------:R-:W-:Y:S01]  /*cc1e0*/  PRMT R18, R13, 0x3340, R0 ;  /* 0x000033400d127816 */ /* 0x000fe20000000000 */
[----:B------:R0:W-:Y:S01]  /*cc1f0*/  STL [R1+0x5458], R13 ;  /* 0x0054580d01007387 */ /* 0x0001e20000100800 */
[----:B------:R-:W-:Y:S02]  /*cc200*/  IADD3 R22, P1, R17, R0, RZ ;  /* 0x0000000011167210 */ /* 0x000fe40007f3e0ff */
[----:B--2---:R-:W-:-:S04]  /*cc210*/  LOP3.LUT R11, R25, 0xffff, RZ, 0xc0, !PT ;  /* 0x0000ffff190b7812 */ /* 0x004fc800078ec0ff */
[----:B------:R-:W-:-:S04]  /*cc220*/  PRMT R19, R9, 0x3340, R11 ;  /* 0x0000334009137816 */ /* 0x000fc8000000000b */
[----:B0-----:R-:W-:Y:S02]  /*cc230*/  PRMT R13, R19, 0x5410, R18 ;  /* 0x00005410130d7816 */ /* 0x001fe40000000012 */
[----:B------:R-:W-:-:S05]  /*cc240*/  SHF.R.S32.HI R18, RZ, 0x1f, R17 ;  /* 0x0000001fff127819 */ /* 0x000fca0000011411 */
[----:B------:R-:W-:Y:S01]  /*cc250*/  IMAD.X R23, R18, 0x1, R2, P1 ;  /* 0x0000000112177824 */ /* 0x000fe200008e0602 */
[----:B------:R-:W-:Y:S04]  /*cc260*/  STL [R1+0x5384], R13 ;  /* 0x0053840d01007387 */ /* 0x000fe80000100800 */
[----:B------:R0:W-:Y:S04]  /*cc270*/  STL.64 [R1+0xe78], R22 ;  /* 0x000e781601007387 */ /* 0x0001e80000100a00 */
[----:B0-----:R-:W2:Y:S04]  /*cc280*/  LDL.LU R22, [R1+0x2b4] ;  /* 0x0002b40001167983 */ /* 0x001ea80000300800 */
[----:B------:R-:W4:Y:S01]  /*cc290*/  LDL.LU R23, [R1+0xfc] ;  /* 0x0000fc0001177983 */ /* 0x000f220000300800 */
[----:B------:R-:W-:-:S02]  /*cc2a0*/  SHF.R.U32.HI R9, RZ, 0x8, R9 ;  /* 0x00000008ff097819 */ /* 0x000fc40000011609 */
[----:B------:R-:W-:Y:S02]  /*cc2b0*/  SHF.R.U32.HI R11, RZ, 0x8, R11 ;  /* 0x00000008ff0b7819 */ /* 0x000fe4000001160b */
[----:B------:R-:W-:Y:S02]  /*cc2c0*/  SHF.R.U32.HI R8, RZ, 0x8, R8 ;  /* 0x00000008ff087819 */ /* 0x000fe40000011608 */
[----:B------:R-:W-:Y:S02]  /*cc2d0*/  SHF.R.U32.HI R19, RZ, 0x8, R12 ;  /* 0x00000008ff137819 */ /* 0x000fe4000001160c */
[----:B------:R-:W-:Y:S02]  /*cc2e0*/  LOP3.LUT R9, R9, 0xffff, RZ, 0xc0, !PT ;  /* 0x0000ffff09097812 */ /* 0x000fe400078ec0ff */
[----:B------:R-:W-:Y:S02]  /*cc2f0*/  LOP3.LUT R11, R11, 0xffff, RZ, 0xc0, !PT ;  /* 0x0000ffff0b0b7812 */ /* 0x000fe400078ec0ff */
[----:B------:R-:W-:-:S02]  /*cc300*/  LOP3.LUT R8, R8, 0xffff, RZ, 0xc0, !PT ;  /* 0x0000ffff08087812 */ /* 0x000fc400078ec0ff */
[----:B------:R-:W-:Y:S02]  /*cc310*/  LOP3.LUT R19, R19, 0xffff, RZ, 0xc0, !PT ;  /* 0x0000ffff13137812 */ /* 0x000fe400078ec0ff */
[----:B------:R-:W-:Y:S02]  /*cc320*/  PRMT R25, R9, 0x3340, R11 ;  /* 0x0000334009197816 */ /* 0x000fe4000000000b */
[----:B------:R-:W-:-:S03]  /*cc330*/  PRMT R9, R8, 0x3340, R19 ;  /* 0x0000334008097816 */ /* 0x000fc60000000013 */
[----:B------:R-:W-:Y:S01]  /*cc340*/  STL [R1+0x54cc], R25 ;  /* 0x0054cc1901007387 */ /* 0x000fe20000100800 */
[----:B------:R-:W-:Y:S02]  /*cc350*/  LOP3.LUT R8, R24, 0xffff, RZ, 0xc0, !PT ;  /* 0x0000ffff18087812 */ /* 0x000fe400078ec0ff */
[----:B------:R-:W-:Y:S01]  /*cc360*/  LOP3.LUT R12, R21, 0xffff, RZ, 0xc0, !PT ;  /* 0x0000ffff150c7812 */ /* 0x000fe200078ec0ff */
[----:B------:R3:W-:Y:S03]  /*cc370*/  STL [R1+0x3bc], R9 ;  /* 0x0003bc0901007387 */ /* 0x0007e60000100800 */
[----:B------:R-:W-:Y:S01]  /*cc380*/  PRMT R19, R12, 0x3340, R0 ;  /* 0x000033400c137816 */ /* 0x000fe20000000000 */
[----:B------:R-:W4:Y:S01]  /*cc390*/  LDL.LU R21, [R1+0x2c0] ;  /* 0x0002c00001157983 */ /* 0x000f220000300800 */
[----:B---3--:R-:W-:Y:S02]  /*cc3a0*/  LOP3.LUT R9, R29, 0xffff, RZ, 0xc0, !PT ;  /* 0x0000ffff1d097812 */ /* 0x008fe400078ec0ff */
[----:B------:R-:W-:Y:S01]  /*cc3b0*/  IADD3 R24, P1, R17, R3, RZ ;  /* 0x0000000311187210 */ /* 0x000fe20007f3e0ff */
[----:B------:R-:W3:Y:S01]  /*cc3c0*/  LDL.LU R29, [R1+0x108] ;  /* 0x00010800011d7983 */ /* 0x000ee20000300800 */
[----:B------:R-:W-:-:S04]  /*cc3d0*/  PRMT R11, R8, 0x3340, R9 ;  /* 0x00003340080b7816 */ /* 0x000fc80000000009 */
[----:B------:R-:W-:Y:S02]  /*cc3e0*/  PRMT R11, R11, 0x5410, R19 ;  /* 0x000054100b0b7816 */ /* 0x000fe40000000013 */
[----:B------:R-:W-:Y:S02]  /*cc3f0*/  SHF.R.U32.HI R19, RZ, 0x8, R10 ;  /* 0x00000008ff137819 */ /* 0x000fe4000001160a */
[----:B------:R-:W-:Y:S02]  /*cc400*/  SHF.R.U32.HI R8, RZ, 0x8, R8 ;  /* 0x00000008ff087819 */ /* 0x000fe40000011608 */
[----:B------:R-:W-:Y:S02]  /*cc410*/  SHF.R.U32.HI R9, RZ, 0x8, R9 ;  /* 0x00000008ff097819 */ /* 0x000fe40000011609 */
[----:B------:R-:W-:Y:S01]  /*cc420*/  LOP3.LUT R19, R19, 0xffff, RZ, 0xc0, !PT ;  /* 0x0000ffff13137812 */ /* 0x000fe200078ec0ff */
[----:B------:R0:W-:Y:S01]  /*cc430*/  STL [R1+0x537c], R11 ;  /* 0x00537c0b01007387 */ /* 0x0001e20000100800 */
[----:B------:R-:W-:Y:S01]  /*cc440*/  IMAD.X R25, R18, 0x1, R4, P1 ;  /* 0x0000000112197824 */ /* 0x000fe200008e0604 */
[----:B------:R-:W-:-:S02]  /*cc450*/  LOP3.LUT R8, R8, 0xffff, RZ, 0xc0, !PT ;  /* 0x0000ffff08087812 */ /* 0x000fc400078ec0ff */
[----:B------:R-:W-:Y:S02]  /*cc460*/  LOP3.LUT R9, R9, 0xffff, RZ, 0xc0, !PT ;  /* 0x0000ffff09097812 */ /* 0x000fe400078ec0ff */
[----:B------:R1:W-:Y:S01]  /*cc470*/  STL.64 [R1+0xe70], R24 ;  /* 0x000e701801007387 */ /* 0x0003e20000100a00 */
[--C-:B0-----:R-:W-:Y:S02]  /*cc480*/  PRMT R11, R19, 0x3340, R0.reuse ;  /* 0x00003340130b7816 */ /* 0x101fe40000000000 */
[----:B------:R-:W-:Y:S02]  /*cc490*/  PRMT R8, R8, 0x3340, R9 ;  /* 0x0000334008087816 */ /* 0x000fe40000000009 */
[----:B------:R-:W-:Y:S01]  /*cc4a0*/  LOP3.LUT R26, R26, 0xffff, RZ, 0xc0, !PT ;  /* 0x0000ffff1a1a7812 */ /* 0x000fe200078ec0ff */
[----:B------:R4:W-:Y:S03]  /*cc4b0*/  STL [R1+0xf0], R11 ;  /* 0x0000f00b01007387 */ /* 0x0009e60000100800 */
[----:B------:R-:W-:Y:S01]  /*cc4c0*/  PRMT R19, R26, 0x3340, R0 ;  /* 0x000033401a137816 */ /* 0x000fe20000000000 */
[----:B------:R0:W-:Y:S04]  /*cc4d0*/  STL [R1+0x818], R8 ;  /* 0x0008180801007387 */ /* 0x0001e80000100800 */
[----:B-1----:R-:W3:Y:S01]  /*cc4e0*/  LDL.LU R24, [R1+0x4d50] ;  /* 0x004d500001187983 */ /* 0x002ee20000300800 */
[----:B--2---:R-:W-:-:S03]  /*cc4f0*/  LOP3.LUT R10, R22, 0xffff, RZ, 0xc0, !PT ;  /* 0x0000ffff160a7812 */ /* 0x004fc600078ec0ff */
[----:B------:R-:W2:Y:S01]  /*cc500*/  LDL.LU R22, [R1+0x640] ;  /* 0x0006400001167983 */ /* 0x000ea20000300800 */
[----:B----4-:R-:W-:-:S04]  /*cc510*/  LOP3.LUT R11, R23, 0xffff, RZ, 0xc0, !PT ;  /* 0x0000ffff170b7812 */ /* 0x010fc800078ec0ff */
[----:B0-----:R-:W-:-:S04]  /*cc520*/  PRMT R8, R10, 0x3340, R11 ;  /* 0x000033400a087816 */ /* 0x001fc8000000000b */
[----:B------:R-:W-:-:S05]  /*cc530*/  PRMT R8, R8, 0x5410, R19 ;  /* 0x0000541008087816 */ /* 0x000fca0000000013 */
[----:B------:R0:W-:Y:S04]  /*cc540*/  STL [R1+0x5378], R8 ;  /* 0x0053780801007387 */ /* 0x0001e80000100800 */
[----:B------:R-:W4:Y:S01]  /*cc550*/  LDL.LU R23, [R1+0x6e8] ;  /* 0x0006e80001177983 */ /* 0x000f220000300800 */
[----:B0-----:R-:W-:-:S05]  /*cc560*/  IADD3 R8, P1, R17, R5, RZ ;  /* 0x0000000511087210 */ /* 0x001fca0007f3e0ff */
        /* <DEDUP_REMOVED lines=11> */
[----:B------:R-:W-:Y:S01]  /*cc620*/  LOP3.LUT R12, R21, 0xffff, RZ, 0xc0, !PT ;  /* 0x0000ffff150c7812 */ /* 0x000fe200078ec0ff */
[----:B------:R3:W-:Y:S01]  /*cc630*/  STL [R1+0x10c], R13 ;  /* 0x00010c0d01007387 */ /* 0x0007e20000100800 */
[----:B------:R-:W-:-:S03]  /*cc640*/  LOP3.LUT R20, R28, 0xffff, RZ, 0xc0, !PT ;  /* 0x0000ffff1c147812 */ /* 0x000fc600078ec0ff */
[----:B------:R0:W-:Y:S01]  /*cc650*/  STL [R1+0x808], R10 ;  /* 0x0008080a01007387 */ /* 0x0001e20000100800 */
[----:B------:R-:W-:-:S03]  /*cc660*/  PRMT R19, R20, 0x3340, R0 ;  /* 0x0000334014137816 */ /* 0x000fc60000000000 */
[----:B------:R-:W4:Y:S01]  /*cc670*/  LDL.LU R21, [R1+0x4d54] ;  /* 0x004d540001157983 */ /* 0x000f220000300800 */
[----:B---3--:R-:W-:-:S03]  /*cc680*/  LOP3.LUT R13, R29, 0xffff, RZ, 0xc0, !PT ;  /* 0x0000ffff1d0d7812 */ /* 0x008fc600078ec0ff */
[----:B------:R-:W3:Y:S01]  /*cc690*/  LDL.LU R28, [R1+0x644] ;  /* 0x00064400011c7983 */ /* 0x000ee20000300800 */
[----:B0-----:R-:W-:-:S04]  /*cc6a0*/  PRMT R10, R12, 0x3340, R13 ;  /* 0x000033400c0a7816 */ /* 0x001fc8000000000d */
[----:B------:R-:W-:-:S05]  /*cc6b0*/  PRMT R10, R10, 0x5410, R19 ;  /* 0x000054100a0a7816 */ /* 0x000fca0000000013 */
[----:B------:R0:W-:Y:S04]  /*cc6c0*/  STL [R1+0x5374], R10 ;  /* 0x0053740a01007387 */ /* 0x0001e80000100800 */
[----:B------:R-:W3:Y:S01]  /*cc6d0*/  LDL.LU R29, [R1+0x6ec] ;  /* 0x0006ec00011d7983 */ /* 0x000ee20000300800 */
[----:B0-----:R-:W-:-:S05]  /*cc6e0*/  IADD3 R10, P1, R17, R7, RZ ;  /* 0x00000007110a7210 */ /* 0x001fca0007f3e0ff */
        /* <DEDUP_REMOVED lines=11> */
[----:B------:R-:W-:Y:S02]  /*cc7a0*/  LOP3.LUT R20, R24, 0xffff, RZ, 0xc0, !PT ;  /* 0x0000ffff18147812 */ /* 0x000fe400078ec0ff */
[----:B------:R-:W-:-:S02]  /*cc7b0*/  LOP3.LUT R25, R22, 0xffff, RZ, 0xc0, !PT ;  /* 0x0000ffff16197812 */ /* 0x000fc400078ec0ff */
[----:B----4-:R-:W-:Y:S01]  /*cc7c0*/  LOP3.LUT R24, R23, 0xffff, RZ, 0xc0, !PT ;  /* 0x0000ffff17187812 */ /* 0x010fe200078ec0ff */
[----:B------:R-:W-:Y:S01]  /*cc7d0*/  STL [R1+0x7fc], R13 ;  /* 0x0007fc0d01007387 */ /* 0x000fe20000100800 */
[----:B------:R-:W-:-:S03]  /*cc7e0*/  PRMT R19, R25, 0x3340, R0 ;  /* 0x0000334019137816 */ /* 0x000fc60000000000 */
[----:B------:R0:W-:Y:S04]  /*cc7f0*/  STL [R1+0xf4], R12 ;  /* 0x0000f40c01007387 */ /* 0x0001e80000100800 */
[----:B------:R-:W4:Y:S04]  /*cc800*/  LDL.LU R22, [R1+0x740] ;  /* 0x0007400001167983 */ /* 0x000f280000300800 */
[----:B------:R-:W4:Y:S01]  /*cc810*/  LDL.LU R23, [R1+0x6a4] ;  /* 0x0006a40001177983 */ /* 0x000f220000300800 */
[----:B0-----:R-:W-:-:S04]  /*cc820*/  PRMT R12, R20, 0x3340, R24 ;  /* 0x00003340140c7816 */ /* 0x001fc80000000018 */
[----:B------:R-:W-:-:S05]  /*cc830*/  PRMT R12, R12, 0x5410, R19 ;  /* 0x000054100c0c7816 */ /* 0x000fca0000000013 */
[----:B------:R0:W-:Y:S02]  /*cc840*/  STL [R1+0x5370], R12 ;  /* 0x0053700c01007387 */ /* 0x0001e40000100800 */
[----:B0-----:R-:W-:Y:S02]  /*cc850*/  IADD3 R12, P1, R17, R9, RZ ;  /* 0x00000009110c7210 */ /* 0x001fe40007f3e0ff */
[----:B------:R-:W-:-:S03]  /*cc860*/  SHF.R.U32.HI R19, RZ, 0x8, R26 ;  /* 0x00000008ff137819 */ /* 0x000fc6000001161a */
[----:B--2---:R-:W-:-:S05]  /*cc870*/  IMAD.X R13, R18, 0x1, R10, P1 ;  /* 0x00000001120d7824 */ /* 0x004fca00008e060a */
[----:B------:R0:W-:Y:S04]  /*cc880*/  STL.64 [R1+0xe58], R12 ;  /* 0x000e580c01007387 */ /* 0x0001e80000100a00 */
[----:B0-----:R-:W2:Y:S04]  /*cc890*/  LDL.LU.64 R12, [R1+0x5a68] ;  /* 0x005a6800010c7983 */ /* 0x001ea80000300a00 */
[----:B------:R-:W4:Y:S01]  /*cc8a0*/  LDL.LU R26, [R1+0x5a60] ;  /* 0x005a6000011a7983 */ /* 0x000f220000300800 */
[----:B------:R-:W-:Y:S02]  /*cc8b0*/  LOP3.LUT R19, R19, 0xffff, RZ, 0xc0, !PT ;  /* 0x0000ffff13137812 */ /* 0x000fe400078ec0ff */
[----:B------:R-:W-:-:S02]  /*cc8c0*/  SHF.R.U32.HI R20, RZ, 0x8, R20 ;  /* 0x00000008ff147819 */ /* 0x000fc40000011614 */
[----:B------:R-:W-:Y:S02]  /*cc8d0*/  SHF.R.U32.HI R24, RZ, 0x8, R24 ;  /* 0x00000008ff187819 */ /* 0x000fe40000011618 */
[----:B------:R-:W-:Y:S02]  /*cc8e0*/  PRMT R19, R19, 0x3340, R0 ;  /* 0x0000334013137816 */ /* 0x000fe40000000000 */
[----:B------:R-:W-:Y:S02]  /*cc8f0*/  LOP3.LUT R20, R20, 0xffff, RZ, 0xc0, !PT ;  /* 0x0000ffff14147812 */ /* 0x000fe400078ec0ff */
[----:B------:R-:W-:Y:S01]  /*cc900*/  LOP3.LUT R24, R24, 0xffff, RZ, 0xc0, !PT ;  /* 0x0000ffff18187812 */ /* 0x000fe200078ec0ff */
[----:B------:R0:W-:Y:S03]  /*cc910*/  STL [R1+0xfc], R19 ;  /* 0x0000fc1301007387 */ /* 0x0001e60000100800 */
[----:B0-----:R-:W-:-:S02]  /*cc920*/  PRMT R19, R20, 0x3340, R24 ;  /* 0x0000334014137816 */ /* 0x001fc40000000018 */
[----:B------:R-:W-:Y:S02]  /*cc930*/  LOP3.LUT R24, R21, 0xffff, RZ, 0xc0, !PT ;  /* 0x0000ffff15187812 */ /* 0x000fe400078ec0ff */
[----:B---3--:R-:W-:Y:S02]  /*cc940*/  LOP3.LUT R21, R28, 0xffff, RZ, 0xc0, !PT ;  /* 0x0000ffff1c157812 */ /* 0x008fe400078ec0ff */
[----:B------:R-:W-:Y:S01]  /*cc950*/  LOP3.LUT R20, R29, 0xffff, RZ, 0xc0, !PT ;  /* 0x0000ffff1d147812 */ /* 0x000fe200078ec0ff */
[----:B------:R0:W-:Y:S03]  /*cc960*/  STL [R1+0x3b4], R19 ;  /* 0x0003b41301007387 */ /* 0x0001e60000100800 */
[----:B------:R-:W-:Y:S02]  /*cc970*/  PRMT R28, R24, 0x3340, R20 ;  /* 0x00003340181c7816 */ /* 0x000fe40000000014 */
[----:B0-----:R-:W-:-:S04]  /*cc980*/  PRMT R19, R21, 0x3340, R0 ;  /* 0x0000334015137816 */ /* 0x001fc80000000000 */
[----:B------:R-:W-:Y:S01]  /*cc990*/  PRMT R19, R28, 0x5410, R19 ;  /* 0x000054101c137816 */ /* 0x000fe20000000013 */
[----:B------:R0:W-:Y:S01]  /*cc9a0*/  STL.64 [R1+0x5a40], R10 ;  /* 0x005a400a01007387 */ /* 0x0001e20000100a00 */
[----:B------:R-:W-:-:S03]  /*cc9b0*/  IADD3 R28, P1, R17, R11, RZ ;  /* 0x0000000b111c7210 */ /* 0x000fc60007f3e0ff */
[----:B------:R1:W-:Y:S01]  /*cc9c0*/  STL [R1+0x536c], R19 ;  /* 0x00536c1301007387 */ /* 0x0003e20000100800 */
[----:B0-----:R-:W-:Y:S02]  /*cc9d0*/  SHF.R.U32.HI R10, RZ, 0x8, R24 ;  /* 0x00000008ff0a7819 */ /* 0x001fe40000011618 */
[----:B-1----:R-:W-:Y:S02]  /*cc9e0*/  SHF.R.U32.HI R19, RZ, 0x8, R25 ;  /* 0x00000008ff137819 */ /* 0x002fe40000011619 */
[----:B------:R-:W-:Y:S02]  /*cc9f0*/  SHF.R.U32.HI R11, RZ, 0x8, R20 ;  /* 0x00000008ff0b7819 */ /* 0x000fe40000011614 */
[----:B------:R-:W-:Y:S02]  /*cca00*/  LOP3.LUT R19, R19, 0xffff, RZ, 0xc0, !PT ;  /* 0x0000ffff13137812 */ /* 0x000fe400078ec0ff */
[----:B------:R-:W-:Y:S02]  /*cca10*/  LOP3.LUT R10, R10, 0xffff, RZ, 0xc0, !PT ;  /* 0x0000ffff0a0a7812 */ /* 0x000fe400078ec0ff */
[----:B------:R-:W-:-:S02]  /*cca20*/  LOP3.LUT R11, R11, 0xffff, RZ, 0xc0, !PT ;  /* 0x0000ffff0b0b7812 */ /* 0x000fc400078ec0ff */
[----:B------:R-:W-:Y:S02]  /*cca30*/  PRMT R20, R19, 0x3340, R0 ;  /* 0x0000334013147816 */ /* 0x000fe40000000000 */
[----:B------:R-:W-:Y:S01]  /*cca40*/  PRMT R19, R10, 0x3340, R11 ;  /* 0x000033400a137816 */ /* 0x000fe2000000000b */
[----:B--2---:R-:W-:-:S05]  /*cca50*/  IMAD.X R29, R18, 0x1, R12, P1 ;  /* 0x00000001121d7824 */ /* 0x004fca00008e060c */
[----:B------:R0:W-:Y:S01]  /*cca60*/  STL.64 [R1+0xe50], R28 ;  /* 0x000e501c01007387 */ /* 0x0001e20000100a00 */
[----:B----4-:R-:W-:-:S03]  /*cca70*/  LOP3.LUT R10, R26, 0xffff, RZ, 0xc0, !PT ;  /* 0x0000ffff1a0a7812 */ /* 0x010fc600078ec0ff */
[----:B0-----:R-:W2:Y:S04]  /*cca80*/  LDL.LU R28, [R1+0x748] ;  /* 0x00074800011c7983 */ /* 0x001ea80000300800 */
[----:B------:R-:W3:Y:S04]  /*cca90*/  LDL.LU R29, [R1+0x604] ;  /* 0x00060400011d7983 */ /* 0x000ee80000300800 */
[----:B------:R0:W-:Y:S04]  /*ccaa0*/  STL [R1+0xec], R20 ;  /* 0x0000ec1401007387 */ /* 0x0001e80000100800 */
[----:B------:R1:W-:Y:S04]  /*ccab0*/  STL [R1+0x804], R19 ;  /* 0x0008041301007387 */ /* 0x0003e80000100800 */
[----:B------:R-:W4:Y:S01]  /*ccac0*/  LDL.LU R26, [R1+0x5a5c] ;  /* 0x005a5c00011a7983 */ /* 0x000f220000300800 */
[----:B------:R-:W-:-:S02]  /*ccad0*/  LOP3.LUT R11, R22, 0xffff, RZ, 0xc0, !PT ;  /* 0x0000ffff160b7812 */ /* 0x000fc400078ec0ff */
[----:B0-----:R-:W-:Y:S02]  /*ccae0*/  LOP3.LUT R20, R23, 0xffff, RZ, 0xc0, !PT ;  /* 0x0000ffff17147812 */ /* 0x001fe400078ec0ff */
[----:B-1----:R-:W-:Y:S02]  /*ccaf0*/  PRMT R19, R10, 0x3340, R0 ;  /* 0x000033400a137816 */ /* 0x002fe40000000000 */
[----:B------:R-:W-:-:S04]  /*ccb00*/  PRMT R22, R11, 0x3340, R20 ;  /* 0x000033400b167816 */ /* 0x000fc80000000014 */
[----:B------:R-:W-:Y:S02]  /*ccb10*/  PRMT R19, R22, 0x5410, R19 ;  /* 0x0000541016137816 */ /* 0x000fe40000000013 */
[----:B------:R-:W-:-:S05]  /*ccb20*/  IADD3 R22, P1, R17, R13, RZ ;  /* 0x0000000d11167210 */ /* 0x000fca0007f3e0ff */
[----:B------:R-:W-:Y:S01]  /*ccb30*/  IMAD.X R23, R18, 0x1, R15, P1 ;  /* 0x0000000112177824 */ /* 0x000fe200008e060f */
[----:B------:R0:W-:Y:S01]  /*ccb40*/  STL [R1+0x5368], R19 ;  /* 0x0053681301007387 */ /* 0x0001e20000100800 */
[----:B------:R-:W-:-:S03]  /*ccb50*/  SHF.R.U32.HI R11, RZ, 0x8, R11 ;  /* 0x00000008ff0b7819 */ /* 0x000fc6000001160b */
[----:B------:R1:W-:Y:S01]  /*ccb60*/  STL.64 [R1+0xe40], R22 ;  /* 0x000e401601007387 */ /* 0x0003e20000100a00 */
[----:B------:R-:W-:-:S03]  /*ccb70*/  LOP3.LUT R11, R11, 0xffff, RZ, 0xc0, !PT ;  /* 0x0000ffff0b0b7812 */ /* 0x000fc600078ec0ff */
[----:B------:R-:W4:Y:S01]  /*ccb80*/  LDL.LU R25, [R1+0xb0] ;  /* 0x0000b00001197983 */ /* 0x000f220000300800 */
[----:B0-----:R-:W-:-:S03]  /*ccb90*/  SHF.R.U32.HI R19, RZ, 0x8, R20 ;  /* 0x00000008ff137819 */ /* 0x001fc60000011614 */
[----:B------:R-:W4:Y:S01]  /*ccba0*/  LDL.LU R20, [R1+0x4f0] ;  /* 0x0004f00001147983 */ /* 0x000f220000300800 */
[----:B-1----:R-:W-:-:S03]  /*ccbb0*/  IADD3 R22, P1, R17, R14, RZ ;  /* 0x0000000e11167210 */ /* 0x002fc60007f3e0ff */
[----:B------:R-:W4:Y:S01]  /*ccbc0*/  LDL.LU R24, [R1+0x23c] ;  /* 0x00023c0001187983 */ /* 0x000f220000300800 */
[----:B------:R-:W-:Y:S01]  /*ccbd0*/  LOP3.LUT R19, R19, 0xffff, RZ, 0xc0, !PT ;  /* 0x0000ffff13137812 */ /* 0x000fe200078ec0ff */
[----:B------:R-:W-:Y:S01]  /*ccbe0*/  IMAD.X R23, R18, 0x1, R16, P1 ;  /* 0x0000000112177824 */ /* 0x000fe200008e0610 */
[----:B------:R-:W-:Y:S02]  /*ccbf0*/  SHF.R.U32.HI R18, RZ, 0x8, R10 ;  /* 0x00000008ff127819 */ /* 0x000fe4000001160a */
[----:B------:R-:W-:Y:S02]  /*ccc00*/  PRMT R11, R11, 0x3340, R19 ;  /* 0x000033400b0b7816 */ /* 0x000fe40000000013 */
[----:B------:R-:W-:Y:S01]  /*ccc10*/  LOP3.LUT R18, R18, 0xffff, RZ, 0xc0, !PT ;  /* 0x0000ffff12127812 */ /* 0x000fe200078ec0ff */
[----:B------:R-:W-:Y:S04]  /*ccc20*/  STL.64 [R1+0x5a30], R14 ;  /* 0x005a300e01007387 */ /* 0x000fe80000100a00 */
[----:B------:R0:W-:Y:S04]  /*ccc30*/  STL [R1+0x800], R11 ;  /* 0x0008000b01007387 */ /* 0x0001e80000100800 */
[----:B------:R-:W-:Y:S01]  /*ccc40*/  STL.64 [R1+0xe48], R22 ;  /* 0x000e481601007387 */ /* 0x000fe20000100a00 */
[----:B0-----:R-:W-:-:S05]  /*ccc50*/  PRMT R11, R18, 0x3340, R0 ;  /* 0x00003340120b7816 */ /* 0x001fca0000000000 */
[----:B------:R4:W-:Y:S01]  /*ccc60*/  STL [R1+0x120], R11 ;  /* 0x0001200b01007387 */ /* 0x0009e20000100800 */
[----:B--2---:R-:W-:Y:S02]  /*ccc70*/  LOP3.LUT R10, R28, 0xffff, RZ, 0xc0, !PT ;  /* 0x0000ffff1c0a7812 */ /* 0x004fe400078ec0ff */
[----:B---3--:R-:W-:-:S04]  /*ccc80*/  LOP3.LUT R14, R29, 0xffff, RZ, 0xc0, !PT ;  /* 0x0000ffff1d0e7812 */ /* 0x008fc800078ec0ff */
[----:B------:R-:W-:Y:S01]  /*ccc90*/  PRMT R18, R14, 0x3340, R0 ;  /* 0x000033400e127816 */ /* 0x000fe20000000000 */
[----:B------:R0:W-:Y:S01]  /*ccca0*/  STL [R1+0x5454], R14 ;  /* 0x0054540e01007387 */ /* 0x0001e20000100800 */
[----:B----4-:R-:W-:-:S04]  /*cccb0*/  LOP3.LUT R11, R26, 0xffff, RZ, 0xc0, !PT ;  /* 0x0000ffff1a0b7812 */ /* 0x010fc800078ec0ff */
[----:B------:R-:W-:-:S04]  /*cccc0*/  PRMT R19, R10, 0x3340, R11 ;  /* 0x000033400a137816 */ /* 0x000fc8000000000b */
[----:B0-----:R-:W-:Y:S02]  /*cccd0*/  PRMT R14, R19, 0x5410, R18 ;  /* 0x00005410130e7816 */ /* 0x001fe40000000012 */
[----:B------:R-:W-:-:S03]  /*ccce0*/  SHF.R.U32.HI R18, RZ, 0x8, R21 ;  /* 0x00000008ff127819 */ /* 0x000fc60000011615 */
[----:B------:R0:W-:Y:S04]  /*cccf0*/  STL [R1+0x5364], R14 ;  /* 0x0053640e01007387 */ /* 0x0001e80000100800 */
[----:B------:R-:W2:Y:S04]  /*ccd00*/  LDL.LU R22, [R1+0x4fc] ;  /* 0x0004fc0001167983 */ /* 0x000ea80000300800 */
[----:B------:R-:W3:Y:S04]  /*ccd10*/  LDL.LU R23, [R1+0xb4] ;  /* 0x0000b40001177983 */ /* 0x000ee80000300800 */
[----:B------:R-:W4:Y:S04]  /*ccd20*/  LDL.LU R21, [R1+0x244] ;  /* 0x0002440001157983 */ /* 0x000f280000300800 */
[----:B------:R-:W4:Y:S04]  /*ccd30*/  LDL.LU R28, [R1+0x2e0] ;  /* 0x0002e000011c7983 */ /* 0x000f280000300800 */
[----:B------:R-:W4:Y:S01]  /*ccd40*/  LDL.LU R29, [R1+0x1ac] ;  /* 0x0001ac00011d7983 */ /* 0x000f220000300800 */
[----:B------:R-:W-:-:S02]  /*ccd50*/  LOP3.LUT R18, R18, 0xffff, RZ, 0xc0, !PT ;  /* 0x0000ffff12127812 */ /* 0x000fc400078ec0ff */
[----:B------:R-:W-:Y:S02]  /*ccd60*/  SHF.R.U32.HI R10, RZ, 0x8, R10 ;  /* 0x00000008ff0a7819 */ /* 0x000fe4000001160a */
[----:B------:R-:W-:Y:S02]  /*ccd70*/  SHF.R.U32.HI R19, RZ, 0x8, R11 ;  /* 0x00000008ff137819 */ /* 0x000fe4000001160b */
[----:B------:R-:W-:Y:S02]  /*ccd80*/  PRMT R11, R18, 0x3340, R0 ;  /* 0x00003340120b7816 */ /* 0x000fe40000000000 */
[----:B------:R-:W-:Y:S02]  /*ccd90*/  LOP3.LUT R10, R10, 0xffff, RZ, 0xc0, !PT ;  /* 0x0000ffff0a0a7812 */ /* 0x000fe400078ec0ff */
[----:B------:R-:W-:Y:S01]  /*ccda0*/  LOP3.LUT R19, R19, 0xffff, RZ, 0xc0, !PT ;  /* 0x0000ffff13137812 */ /* 0x000fe200078ec0ff */
[----:B------:R1:W-:Y:S01]  /*ccdb0*/  STL [R1+0x114], R11 ;  /* 0x0001140b01007387 */ /* 0x0003e20000100800 */
[----:B0-----:R-:W-:-:S02]  /*ccdc0*/  LOP3.LUT R14, R25, 0xffff, RZ, 0xc0, !PT ;  /* 0x0000ffff190e7812 */ /* 0x001fc400078ec0ff */
[----:B------:R-:W-:Y:S02]  /*ccdd0*/  PRMT R26, R10, 0x3340, R19 ;  /* 0x000033400a1a7816 */ /* 0x000fe40000000013 */
[----:B------:R-:W-:Y:S01]  /*ccde0*/  LOP3.LUT R10, R20, 0xffff, RZ, 0xc0, !PT ;  /* 0x0000ffff140a7812 */ /* 0x000fe200078ec0ff */
[----:B------:R-:W-:Y:S01]  /*ccdf0*/  VIADD R17, R17, UR5 ;  /* 0x0000000511117c36 */ /* 0x000fe20008000000 */
[----:B-1----:R-:W-:Y:S02]  /*cce00*/  LOP3.LUT R11, R24, 0xffff, RZ, 0xc0, !PT ;  /* 0x0000ffff180b7812 */ /* 0x002fe400078ec0ff */
[----:B------:R-:W-:Y:S01]  /*cce10*/  PRMT R18, R14, 0x3340, R0 ;  /* 0x000033400e127816 */ /* 0x000fe20000000000 */
[----:B------:R-:W-:Y:S01]  /*cce20*/  STL [R1+0x54d0], R26 ;  /* 0x0054d01a01007387 */ /* 0x000fe20000100800 */
[----:B------:R-:W-:Y:S01]  /*cce30*/  PRMT R19, R10, 0x3340, R11 ;  /* 0x000033400a137816 */ /* 0x000fe2000000000b */
[----:B------:R-:W-:Y:S01]  /*cce40*/  ULDC UR5, c[0x0][0x248] ;  /* 0x0000920000057ab9 */ /* 0x000fe20000000800 */
[----:B------:R-:W-:-:S02]  /*cce50*/  SHF.R.U32.HI R10, RZ, 0x8, R10 ;  /* 0x00000008ff0a7819 */ /* 0x000fc4000001160a */
[----:B------:R-:W-:Y:S02]  /*cce60*/  SHF.R.U32.HI R11, RZ, 0x8, R11 ;  /* 0x00000008ff0b7819 */ /* 0x000fe4000001160b */
[----:B------:R-:W-:Y:S02]  /*cce70*/  PRMT R15, R19, 0x5410, R18 ;  /* 0x00005410130f7816 */ /* 0x000fe40000000012 */
[----:B------:R-:W-:Y:S02]  /*cce80*/  SHF.R.S32.HI R18, RZ, 0x1f, R17 ;  /* 0x0000001fff127819 */ /* 0x000fe40000011411 */
[----:B------:R-:W-:Y:S02]  /*cce90*/  IADD3 R24, P1, R17, R0, RZ ;  /* 0x0000000011187210 */ /* 0x000fe40007f3e0ff */
[----:B------:R-:W-:Y:S02]  /*ccea0*/  LOP3.LUT R10, R10, 0xffff, RZ, 0xc0, !PT ;  /* 0x0000ffff0a0a7812 */ /* 0x000fe400078ec0ff */
[----:B------:R-:W-:Y:S01]  /*cceb0*/  LOP3.LUT R11, R11, 0xffff, RZ, 0xc0, !PT ;  /* 0x0000ffff0b0b7812 */ /* 0x000fe200078ec0ff */
[----:B------:R-:W-:Y:S01]  /*ccec0*/  IMAD.X R25, R18, 0x1, R2, P1 ;  /* 0x0000000112197824 */ /* 0x000fe200008e0602 */
[----:B------:R-:W-:-:S02]  /*cced0*/  SHF.R.U32.HI R19, RZ, 0x8, R14 ;  /* 0x00000008ff137819 */ /* 0x000fc4000001160e */
[----:B------:R-:W-:Y:S01]  /*ccee0*/  PRMT R10, R10, 0x3340, R11 ;  /* 0x000033400a0a7816 */ /* 0x000fe2000000000b */
[----:B------:R-:W-:Y:S01]  /*ccef0*/  STL [R1+0x5360], R15 ;  /* 0x0053600f01007387 */ /* 0x000fe20000100800 */
[----:B------:R-:W-:-:S03]  /*ccf00*/  LOP3.LUT R19, R19, 0xffff, RZ, 0xc0, !PT ;  /* 0x0000ffff13137812 */ /* 0x000fc600078ec0ff */
[----:B------:R-:W-:Y:S01]  /*ccf10*/  STL.64 [R1+0xe38], R24 ;  /* 0x000e381801007387 */ /* 0x000fe20000100a00 */
[----:B------:R-:W-:-:S03]  /*ccf20*/  PRMT R11, R19, 0x3340, R0 ;  /* 0x00003340130b7816 */ /* 0x000fc60000000000 */
[----:B------:R-:W-:Y:S04]  /*ccf30*/  STL [R1+0x7f4], R10 ;  /* 0x0007f40a01007387 */ /* 0x000fe80000100800 */
[----:B------:R0:W-:Y:S02]  /*ccf40*/  STL [R1+0x108], R11 ;  /* 0x0001080b01007387 */ /* 0x0001e40000100800 */
[----:B0-----:R-:W-:Y:S02]  /*ccf50*/  LOP3.LUT R11, R27, 0xffff, RZ, 0xc0, !PT ;  /* 0x0000ffff1b0b7812 */ /* 0x001fe400078ec0ff */
[----:B------:R-:W4:Y:S04]  /*ccf60*/  LDL.LU R27, [R1+0x5a58] ;  /* 0x005a5800011b7983 */ /* 0x000f280000300800 */
[----:B------:R-:W4:Y:S01]  /*ccf70*/  LDL.LU R24, [R1+0x4d58] ;  /* 0x004d580001187983 */ /* 0x000f220000300800 */
[----:B--2---:R-:W-:-:S03]  /*ccf80*/  LOP3.LUT R15, R22, 0xffff, RZ, 0xc0, !PT ;  /* 0x0000ffff160f7812 */ /* 0x004fc600078ec0ff */
[----:B------:R-:W2:Y:S01]  /*ccf90*/  LDL.LU R22, [R1+0x650] ;  /* 0x0006500001167983 */ /* 0x000ea20000300800 */
[----:B---3--:R-:W-:-:S03]  /*ccfa0*/  LOP3.LUT R10, R23, 0xffff, RZ, 0xc0, !PT ;  /* 0x0000ffff170a7812 */ /* 0x008fc600078ec0ff */
[----:B------:R-:W3:Y:S01]  /*ccfb0*/  LDL.LU R23, [R1+0x6f4] ;  /* 0x0006f40001177983 */ /* 0x000ee20000300800 */
[----:B----4-:R-:W-:Y:S02]  /*ccfc0*/  LOP3.LUT R20, R21, 0xffff, RZ, 0xc0, !PT ;  /* 0x0000ffff15147812 */ /* 0x010fe400078ec0ff */
[----:B------:R-:W-:Y:S01]  /*ccfd0*/  PRMT R19, R10, 0x3340, R0 ;  /* 0x000033400a137816 */ /* 0x000fe20000000000 */
[----:B------:R-:W4:Y:S01]  /*ccfe0*/  LDL.LU R21, [R1+0x2e8] ;  /* 0x0002e80001157983 */ /* 0x000f220000300800 */
[----:B------:R-:W-:Y:S02]  /*ccff0*/  PRMT R26, R15, 0x3340, R20 ;  /* 0x000033400f1a7816 */ /* 0x000fe40000000014 */
[----:B------:R-:W-:Y:S02]  /*cd000*/  LOP3.LUT R14, R28, 0xffff, RZ, 0xc0, !PT ;  /* 0x0000ffff1c0e7812 */ /* 0x000fe400078ec0ff */
[----:B------:R-:W-:Y:S02]  /*cd010*/  PRMT R28, R26, 0x5410, R19 ;  /* 0x000054101a1c7816 */ /* 0x000fe40000000013 */
[----:B------:R-:W-:-:S02]  /*cd020*/  LOP3.LUT R25, R29, 0xffff, RZ, 0xc0, !PT ;  /* 0x0000ffff1d197812 */ /* 0x000fc400078ec0ff */
[----:B------:R-:W-:Y:S01]  /*cd030*/  PRMT R19, R11, 0x3340, R0 ;  /* 0x000033400b137816 */ /* 0x000fe20000000000 */
[----:B------:R0:W-:Y:S01]  /*cd040*/  STL [R1+0x535c], R28 ;  /* 0x00535c1c01007387 */ /* 0x0001e20000100800 */
[----:B------:R-:W-:-:S04]  /*cd050*/  PRMT R26, R14, 0x3340, R25 ;  /* 0x000033400e1a7816 */ /* 0x000fc80000000019 */
[----:B------:R-:W-:Y:S02]  /*cd060*/  PRMT R19, R26, 0x5410, R19 ;  /* 0x000054101a137816 */ /* 0x000fe40000000013 */
[----:B0-----:R-:W-:-:S03]  /*cd070*/  IADD3 R28, P1, R17, R3, RZ ;  /* 0x00000003111c7210 */ /* 0x001fc60007f3e0ff */
[----:B------:R-:W-:Y:S02]  /*cd080*/  STL [R1+0x5358], R19 ;  /* 0x0053581301007387 */ /* 0x000fe40000100800 */
[----:B------:R-:W-:-:S05]  /*cd090*/  IMAD.X R29, R18, 0x1, R4, P1 ;  /* 0x00000001121d7824 */ /* 0x000fca00008e0604 */
[----:B------:R0:W-:Y:S04]  /*cd0a0*/  STL.64 [R1+0xe30], R28 ;  /* 0x000e301c01007387 */ /* 0x0001e80000100a00 */
[----:B0-----:R-:W4:Y:S01]  /*cd0b0*/  LDL.LU.64 R28, [R1+0x5a50] ;  /* 0x005a5000011c7983 */ /* 0x001f220000300a00 */
[----:B------:R-:W-:Y:S02]  /*cd0c0*/  SHF.R.U32.HI R15, RZ, 0x8, R15 ;  /* 0x00000008ff0f7819 */ /* 0x000fe4000001160f */
[----:B------:R-:W-:Y:S02]  /*cd0d0*/  SHF.R.U32.HI R20, RZ, 0x8, R20 ;  /* 0x00000008ff147819 */ /* 0x000fe40000011614 */
[----:B------:R-:W-:Y:S02]  /*cd0e0*/  SHF.R.U32.HI R14, RZ, 0x8, R14 ;  /* 0x00000008ff0e7819 */ /* 0x000fe4000001160e */
[----:B------:R-:W-:-:S02]  /*cd0f0*/  SHF.R.U32.HI R19, RZ, 0x8, R25 ;  /* 0x00000008ff137819 */ /* 0x000fc40000011619 */
[----:B------:R-:W-:Y:S02]  /*cd100*/  LOP3.LUT R15, R15, 0xffff, RZ, 0xc0, !PT ;  /* 0x0000ffff0f0f7812 */ /* 0x000fe400078ec0ff */
[----:B------:R-:W-:Y:S02]  /*cd110*/  LOP3.LUT R20, R20, 0xffff, RZ, 0xc0, !PT ;  /* 0x0000ffff14147812 */ /* 0x000fe400078ec0ff */
[----:B------:R-:W-:Y:S02]  /*cd120*/  LOP3.LUT R14, R14, 0xffff, RZ, 0xc0, !PT ;  /* 0x0000ffff0e0e7812 */ /* 0x000fe400078ec0ff */
[----:B------:R-:W-:Y:S02]  /*cd130*/  LOP3.LUT R19, R19, 0xffff, RZ, 0xc0, !PT ;  /* 0x0000ffff13137812 */ /* 0x000fe400078ec0ff */
[----:B------:R-:W-:Y:S02]  /*cd140*/  PRMT R20, R15, 0x3340, R20 ;  /* 0x000033400f147816 */ /* 0x000fe40000000014 */
[----:B------:R-:W-:-:S03]  /*cd150*/  PRMT R19, R14, 0x3340, R19 ;  /* 0x000033400e137816 */ /* 0x000fc60000000013 */
[----:B------:R-:W-:Y:S01]  /*cd160*/  STL [R1+0x734], R20 ;  /* 0x0007341401007387 */ /* 0x000fe20000100800 */
[----:B------:R-:W-:-:S03]  /*cd170*/  IADD3 R14, P1, R17, R5, RZ ;  /* 0x00000005110e7210 */ /* 0x000fc60007f3e0ff */
[----:B------:R0:W-:Y:S04]  /*cd180*/  STL.64 [R1+0x5a28], R4 ;  /* 0x005a280401007387 */ /* 0x0001e80000100a00 */
[----:B------:R1:W-:Y:S01]  /*cd190*/  STL [R1+0x3a8], R19 ;  /* 0x0003a81301007387 */ /* 0x0003e20000100800 */
[----:B------:R-:W-:Y:S01]  /*cd1a0*/  IMAD.X R15, R18, 0x1, R6, P1 ;  /* 0x00000001120f7824 */ /* 0x000fe200008e0606 */
[----:B0-----:R-:W-:Y:S02]  /*cd1b0*/  SHF.R.U32.HI R4, RZ, 0x8, R10 ;  /* 0x00000008ff047819 */ /* 0x001fe4000001160a */
[----:B-1----:R-:W-:Y:S02]  /*cd1c0*/  SHF.R.U32.HI R19, RZ, 0x8, R11 ;  /* 0x00000008ff137819 */ /* 0x002fe4000001160b */
[----:B------:R-:W-:-:S02]  /*cd1d0*/  LOP3.LUT R4, R4, 0xffff, RZ, 0xc0, !PT ;  /* 0x0000ffff04047812 */ /* 0x000fc400078ec0ff */
[----:B------:R-:W-:Y:S01]  /*cd1e0*/  LOP3.LUT R19, R19, 0xffff, RZ, 0xc0, !PT ;  /* 0x0000ffff13137812 */ /* 0x000fe200078ec0ff */
[----:B------:R0:W-:Y:S01]  /*cd1f0*/  STL.64 [R1+0xe28], R14 ;  /* 0x000e280e01007387 */ /* 0x0001e20000100a00 */
[--C-:B------:R-:W-:Y:S02]  /*cd200*/  PRMT R5, R4, 0x3340, R0.reuse ;  /* 0x0000334004057816 */ /* 0x100fe40000000000 */
[----:B------:R-:W-:-:S05]  /*cd210*/  PRMT R10, R19, 0x3340, R0 ;  /* 0x00003340130a7816 */ /* 0x000fca0000000000 */
[----:B------:R1:W-:Y:S01]  /*cd220*/  STL [R1+0xe8], R10 ;  /* 0x0000e80a01007387 */ /* 0x0003e20000100800 */
[----:B0-----:R-:W-:-:S03]  /*cd230*/  LOP3.LUT R15, R24, 0xffff, RZ, 0xc0, !PT ;  /* 0x0000ffff180f7812 */ /* 0x001fc600078ec0ff */
[----:B------:R0:W-:Y:S01]  /*cd240*/  STL [R1+0xe4], R5 ;  /* 0x0000e40501007387 */ /* 0x0001e20000100800 */
[----:B------:R-:W-:-:S03]  /*cd250*/  LOP3.LUT R25, R27, 0xffff, RZ, 0xc0, !PT ;  /* 0x0000ffff1b197812 */ /* 0x000fc600078ec0ff */
[----:B------:R-:W4:Y:S01]  /*cd260*/  LDL.LU R24, [R1+0x4d5c] ;  /* 0x004d5c0001187983 */ /* 0x000f220000300800 */
[----:B--2---:R-:W-:-:S03]  /*cd270*/  LOP3.LUT R4, R22, 0xffff, RZ, 0xc0, !PT ;  /* 0x0000ffff16047812 */ /* 0x004fc600078ec0ff */
[----:B------:R-:W2:Y:S01]  /*cd280*/  LDL.LU R22, [R1+0x658] ;  /* 0x0006580001167983 */ /* 0x000ea20000300800 */
[----:B---3--:R-:W-:Y:S02]  /*cd290*/  LOP3.LUT R20, R23, 0xffff, RZ, 0xc0, !PT ;  /* 0x0000ffff17147812 */ /* 0x008fe400078ec0ff */
[----:B------:R-:W-:Y:S02]  /*cd2a0*/  PRMT R19, R4, 0x3340, R0 ;  /* 0x0000334004137816 */ /* 0x000fe40000000000 */
[----:B-1----:R-:W-:Y:S02]  /*cd2b0*/  PRMT R10, R15, 0x3340, R20 ;  /* 0x000033400f0a7816 */ /* 0x002fe40000000014 */
[----:B----4-:R-:W-:Y:S02]  /*cd2c0*/  LOP3.LUT R14, R21, 0xffff, RZ, 0xc0, !PT ;  /* 0x0000ffff150e7812 */ /* 0x010fe400078ec0ff */
[----:B------:R-:W-:Y:S01]  /*cd2d0*/  PRMT R10, R10, 0x5410, R19 ;  /* 0x000054100a0a7816 */ /* 0x000fe20000000013 */
[----:B------:R-:W3:Y:S04]  /*cd2e0*/  LDL.LU R21, [R1+0x6f8] ;  /* 0x0006f80001157983 */ /* 0x000ee80000300800 */
[----:B------:R-:W4:Y:S04]  /*cd2f0*/  LDL.LU R23, [R1+0x750] ;  /* 0x0007500001177983 */ /* 0x000f280000300800 */
[----:B------:R-:W4:Y:S01]  /*cd300*/  LDL.LU R27, [R1+0x5a48] ;  /* 0x005a4800011b7983 */ /* 0x000f220000300800 */
[----:B0-----:R-:W-:-:S03]  /*cd310*/  LOP3.LUT R5, R29, 0xffff, RZ, 0xc0, !PT ;  /* 0x0000ffff1d057812 */ /* 0x001fc600078ec0ff */
[----:B------:R-:W4:Y:S01]  /*cd320*/  LDL.LU R29, [R1+0x6c0] ;  /* 0x0006c000011d7983 */ /* 0x000f220000300800 */
[----:B------:R-:W-:-:S03]  /*cd330*/  PRMT R19, R5, 0x3340, R0 ;  /* 0x0000334005137816 */ /* 0x000fc60000000000 */
[----:B------:R0:W-:Y:S02]  /*cd340*/  STL [R1+0x5350], R10 ;  /* 0x0053500a01007387 */ /* 0x0001e40000100800 */
[----:B0-----:R-:W-:-:S04]  /*cd350*/  PRMT R10, R14, 0x3340, R25 ;  /* 0x000033400e0a7816 */ /* 0x001fc80000000019 */
[----:B------:R-:W-:Y:S02]  /*cd360*/  PRMT R19, R10, 0x5410, R19 ;  /* 0x000054100a137816 */ /* 0x000fe40000000013 */
[----:B------:R-:W-:-:S05]  /*cd370*/  IADD3 R10, P1, R17, R7, RZ ;  /* 0x00000007110a7210 */ /* 0x000fca0007f3e0ff */
[----:B------:R-:W-:Y:S01]  /*cd380*/  IMAD.X R11, R18, 0x1, R8, P1 ;  /* 0x00000001120b7824 */ /* 0x000fe200008e0608 */
[----:B------:R-:W-:Y:S04]  /*cd390*/  STL [R1+0x5354], R19 ;  /* 0x0053541301007387 */ /* 0x000fe80000100800 */
[----:B------:R0:W-:Y:S04]  /*cd3a0*/  STL.64 [R1+0xe20], R10 ;  /* 0x000e200a01007387 */ /* 0x0001e80000100a00 */
[----:B0-----:R-:W4:Y:S01]  /*cd3b0*/  LDL.LU.64 R10, [R1+0x5a40] ;  /* 0x005a4000010a7983 */ /* 0x001f220000300a00 */
        /* <DEDUP_REMOVED lines=9> */
[----:B------:R-:W-:Y:S02]  /*cd450*/  PRMT R19, R14, 0x3340, R19 ;  /* 0x000033400e137816 */ /* 0x000fe40000000013 */
[----:B------:R-:W-:Y:S01]  /*cd460*/  IADD3 R14, P1, R17, R9, RZ ;  /* 0x00000009110e7210 */ /* 0x000fe20007f3e0ff */
[----:B------:R-:W-:Y:S01]  /*cd470*/  STL [R1+0x720], R20 ;  /* 0x0007201401007387 */ /* 0x000fe20000100800 */
[----:B------:R-:W-:-:S03]  /*cd480*/  SHF.R.U32.HI R4, RZ, 0x8, R4 ;  /* 0x00000008ff047819 */ /* 0x000fc60000011604 */
[----:B------:R0:W-:Y:S01]  /*cd490*/  STL [R1+0x718], R19 ;  /* 0x0007181301007387 */ /* 0x0001e20000100800 */
[----:B------:R-:W-:Y:S02]  /*cd4a0*/  LOP3.LUT R4, R4, 0xffff, RZ, 0xc0, !PT ;  /* 0x0000ffff04047812 */ /* 0x000fe400078ec0ff */
[----:B0-----:R-:W-:-:S04]  /*cd4b0*/  SHF.R.U32.HI R19, RZ, 0x8, R5 ;  /* 0x00000008ff137819 */ /* 0x001fc80000011605 */
[----:B------:R-:W-:Y:S02]  /*cd4c0*/  LOP3.LUT R19, R19, 0xffff, RZ, 0xc0, !PT ;  /* 0x0000ffff13137812 */ /* 0x000fe400078ec0ff */
[----:B------:R-:W-:Y:S02]  /*cd4d0*/  PRMT R5, R4, 0x3340, R0 ;  /* 0x0000334004057816 */ /* 0x000fe40000000000 */
[----:B------:R-:W-:Y:S02]  /*cd4e0*/  LOP3.LUT R24, R24, 0xffff, RZ, 0xc0, !PT ;  /* 0x0000ffff18187812 */ /* 0x000fe400078ec0ff */
[----:B--2---:R-:W-:Y:S02]  /*cd4f0*/  LOP3.LUT R4, R22, 0xffff, RZ, 0xc0, !PT ;  /* 0x0000ffff16047812 */ /* 0x004fe400078ec0ff */
[----:B---3--:R-:W-:Y:S01]  /*cd500*/  LOP3.LUT R21, R21, 0xffff, RZ, 0xc0, !PT ;  /* 0x0000ffff15157812 */ /* 0x008fe200078ec0ff */
[----:B----4-:R-:W-:-:S05]  /*cd510*/  IMAD.X R15, R18, 0x1, R10, P1 ;  /* 0x00000001120f7824 */ /* 0x010fca00008e060a */
[----:B------:R0:W-:Y:S02]  /*cd520*/  STL.64 [R1+0xe18], R14 ;  /* 0x000e180e01007387 */ /* 0x0001e40000100a00 */
[--C-:B0-----:R-:W-:Y:S02]  /*cd530*/  PRMT R14, R19, 0x3340, R0.reuse ;  /* 0x00003340130e7816 */ /* 0x101fe40000000000 */
[----:B------:R-:W-:Y:S02]  /*cd540*/  PRMT R19, R4, 0x3340, R0 ;  /* 0x0000334004137816 */ /* 0x000fe40000000000 */
[----:B------:R-:W-:Y:S01]  /*cd550*/  PRMT R15, R24, 0x3340, R21 ;  /* 0x00003340180f7816 */ /* 0x000fe20000000015 */
[----:B------:R0:W-:Y:S04]  /*cd560*/  STL [R1+0xe0], R14 ;  /* 0x0000e00e01007387 */ /* 0x0001e80000100800 */
[----:B------:R1:W-:Y:S01]  /*cd570*/  STL [R1+0xdc], R5 ;  /* 0x0000dc0501007387 */ /* 0x0003e20000100800 */
[----:B------:R-:W-:-:S02]  /*cd580*/  PRMT R20, R15, 0x5410, R19 ;  /* 0x000054100f147816 */ /* 0x000fc40000000013 */
[----:B0-----:R-:W-:Y:S02]  /*cd590*/  LOP3.LUT R14, R23, 0xffff, RZ, 0xc0, !PT ;  /* 0x0000ffff170e7812 */ /* 0x001fe400078ec0ff */
[----:B------:R-:W-:Y:S02]  /*cd5a0*/  LOP3.LUT R23, R29, 0xffff, RZ, 0xc0, !PT ;  /* 0x0000ffff1d177812 */ /* 0x000fe400078ec0ff */
[----:B-1----:R-:W-:Y:S02]  /*cd5b0*/  LOP3.LUT R5, R27, 0xffff, RZ, 0xc0, !PT ;  /* 0x0000ffff1b057812 */ /* 0x002fe400078ec0ff */
[----:B------:R-:W-:Y:S01]  /*cd5c0*/  PRMT R15, R14, 0x3340, R23 ;  /* 0x000033400e0f7816 */ /* 0x000fe20000000017 */
[----:B------:R-:W2:Y:S01]  /*cd5d0*/  LDL.LU R27, [R1+0x5a38] ;  /* 0x005a3800011b7983 */ /* 0x000ea20000300800 */
[----:B------:R-:W-:-:S04]  /*cd5e0*/  PRMT R19, R5, 0x3340, R0 ;  /* 0x0000334005137816 */ /* 0x000fc80000000000 */
[----:B------:R-:W-:Y:S01]  /*cd5f0*/  PRMT R15, R15, 0x5410, R19 ;  /* 0x000054100f0f7816 */ /* 0x000fe20000000013 */
[----:B------:R-:W-:Y:S01]  /*cd600*/  IMAD.MOV.U32 R19, RZ, RZ, R14 ;  /* 0x000000ffff137224 */ /* 0x000fe200078e000e */
[----:B------:R-:W-:Y:S01]  /*cd610*/  IADD3 R14, P1, R17, R11, RZ ;  /* 0x0000000b110e7210 */ /* 0x000fe20007f3e0ff */
[----:B------:R0:W-:Y:S04]  /*cd620*/  STL [R1+0x5340], R20 ;  /* 0x0053401401007387 */ /* 0x0001e80000100800 */
[----:B------:R-:W3:Y:S04]  /*cd630*/  LDL.LU R26, [R1+0x520] ;  /* 0x00052000011a7983 */ /* 0x000ee80000300800 */
[----:B------:R1:W-:Y:S04]  /*cd640*/  STL [R1+0x533c], R15 ;  /* 0x00533c0f01007387 */ /* 0x0003e80000100800 */
[----:B0-----:R-:W4:Y:S04]  /*cd650*/  LDL.LU R20, [R1+0xc8] ;  /* 0x0000c80001147983 */ /* 0x001f280000300800 */
[----:B------:R-:W2:Y:S01]  /*cd660*/  LDL.LU R25, [R1+0x268] ;  /* 0x0002680001197983 */ /* 0x000ea20000300800 */
[----:B-1----:R-:W-:-:S03]  /*cd670*/  IMAD.X R15, R18, 0x1, R12, P1 ;  /* 0x00000001120f7824 */ /* 0x002fc600008e060c */
[----:B------:R-:W2:Y:S04]  /*cd680*/  LDL.LU R22, [R1+0x768] ;  /* 0x0007680001167983 */ /* 0x000ea80000300800 */
[----:B------:R-:W2:Y:S04]  /*cd690*/  LDL.LU R29, [R1+0x614] ;  /* 0x00061400011d7983 */ /* 0x000ea80000300800 */
[----:B------:R-:W-:Y:S04]  /*cd6a0*/  STL.64 [R1+0x5a20], R10 ;  /* 0x005a200a01007387 */ /* 0x000fe80000100a00 */
[----:B------:R0:W-:Y:S04]  /*cd6b0*/  STL.64 [R1+0xe08], R14 ;  /* 0x000e080e01007387 */ /* 0x0001e80000100a00 */
[----:B0-----:R-:W3:Y:S01]  /*cd6c0*/  LDL.LU.64 R14, [R1+0x5a30] ;  /* 0x005a3000010e7983 */ /* 0x001ee20000300a00 */
        /* <DEDUP_REMOVED lines=11> */
[----:B------:R-:W-:Y:S04]  /*cd780*/  STL [R1+0x714], R21 ;  /* 0x0007141501007387 */ /* 0x000fe80000100800 */
[----:B------:R0:W-:Y:S02]  /*cd790*/  STL [R1+0x3b8], R19 ;  /* 0x0003b81301007387 */ /* 0x0001e40000100800 */
[----:B0-----:R-:W-:-:S04]  /*cd7a0*/  SHF.R.U32.HI R19, RZ, 0x8, R5 ;  /* 0x00000008ff137819 */ /* 0x001fc80000011605 */
[----:B------:R-:W-:-:S04]  /*cd7b0*/  LOP3.LUT R19, R19, 0xffff, RZ, 0xc0, !PT ;  /* 0x0000ffff13137812 */ /* 0x000fc800078ec0ff */
[----:B------:R-:W-:Y:S01]  /*cd7c0*/  PRMT R5, R19, 0x3340, R0 ;  /* 0x0000334013057816 */ /* 0x000fe20000000000 */
[----:B---3--:R-:W-:-:S05]  /*cd7d0*/  IMAD.X R11, R18, 0x1, R15, P1 ;  /* 0x00000001120b7824 */ /* 0x008fca00008e060f */
[----:B------:R0:W-:Y:S04]  /*cd7e0*/  STL.64 [R1+0xe00], R10 ;  /* 0x000e000a01007387 */ /* 0x0001e80000100a00 */
[----:B------:R-:W-:Y:S04]  /*cd7f0*/  STL [R1+0xd8], R5 ;  /* 0x0000d80501007387 */ /* 0x000fe80000100800 */
[----:B------:R-:W3:Y:S01]  /*cd800*/  LDL.LU R24, [R1+0xc4] ;  /* 0x0000c40001187983 */ /* 0x000ee20000300800 */
[----:B0-----:R-:W-:-:S03]  /*cd810*/  IADD3 R10, P1, R17, R14, RZ ;  /* 0x0000000e110a7210 */ /* 0x001fc60007f3e0ff */
[----:B------:R-:W3:Y:S02]  /*cd820*/  LDL.LU R23, [R1+0x518] ;  /* 0x0005180001177983 */ /* 0x000ee40000300800 */
[----:B------:R-:W-:-:S05]  /*cd830*/  IMAD.X R11, R18, 0x1, R16, P1 ;  /* 0x00000001120b7824 */ /* 0x000fca00008e0610 */
[----:B------:R0:W-:Y:S04]  /*cd840*/  STL.64 [R1+0xe10], R10 ;  /* 0x000e100a01007387 */ /* 0x0001e80000100a00 */
[----:B------:R-:W3:Y:S01]  /*cd850*/  LDL.LU R21, [R1+0x264] ;  /* 0x0002640001157983 */ /* 0x000ee20000300800 */
[----:B------:R-:W-:-:S04]  /*cd860*/  SHF.R.U32.HI R18, RZ, 0x8, R4 ;  /* 0x00000008ff127819 */ /* 0x000fc80000011604 */
[----:B------:R-:W-:Y:S02]  /*cd870*/  LOP3.LUT R18, R18, 0xffff, RZ, 0xc0, !PT ;  /* 0x0000ffff12127812 */ /* 0x000fe400078ec0ff */
[----:B----4-:R-:W-:Y:S02]  /*cd880*/  LOP3.LUT R20, R20, 0xffff, RZ, 0xc0, !PT ;  /* 0x0000ffff14147812 */ /* 0x010fe400078ec0ff */
[--C-:B------:R-:W-:Y:S02]  /*cd890*/  PRMT R4, R18, 0x3340, R0.reuse ;  /* 0x0000334012047816 */ /* 0x100fe40000000000 */
[----:B0-----:R-:W-:Y:S02]  /*cd8a0*/  LOP3.LUT R11, R26, 0xffff, RZ, 0xc0, !PT ;  /* 0x0000ffff1a0b7812 */ /* 0x001fe400078ec0ff */
[----:B--2---:R-:W-:Y:S01]  /*cd8b0*/  LOP3.LUT R10, R25, 0xffff, RZ, 0xc0, !PT ;  /* 0x0000ffff190a7812 */ /* 0x004fe200078ec0ff */
[----:B------:R0:W-:Y:S01]  /*cd8c0*/  STL [R1+0xd0], R4 ;  /* 0x0000d00401007387 */ /* 0x0001e20000100800 */
[----:B------:R-:W-:-:S02]  /*cd8d0*/  PRMT R18, R20, 0x3340, R0 ;  /* 0x0000334014127816 */ /* 0x000fc40000000000 */
[----:B------:R-:W-:Y:S02]  /*cd8e0*/  PRMT R19, R11, 0x3340, R10 ;  /* 0x000033400b137816 */ /* 0x000fe4000000000a */
[----:B------:R-:W-:Y:S02]  /*cd8f0*/  LOP3.LUT R5, R27, 0xffff, RZ, 0xc0, !PT ;  /* 0x0000ffff1b057812 */ /* 0x000fe400078ec0ff */
[----:B0-----:R-:W-:Y:S02]  /*cd900*/  LOP3.LUT R4, R22, 0xffff, RZ, 0xc0, !PT ;  /* 0x0000ffff16047812 */ /* 0x001fe400078ec0ff */
[----:B------:R-:W-:Y:S02]  /*cd910*/  LOP3.LUT R22, R29, 0xffff, RZ, 0xc0, !PT ;  /* 0x0000ffff1d167812 */ /* 0x000fe400078ec0ff */
[----:B------:R-:W-:Y:S02]  /*cd920*/  PRMT R25, R19, 0x5410, R18 ;  /* 0x0000541013197816 */ /* 0x000fe40000000012 */
[----:B------:R-:W-:-:S02]  /*cd930*/  PRMT R18, R22, 0x3340, R0 ;  /* 0x0000334016127816 */ /* 0x000fc40000000000 */
[----:B------:R-:W-:Y:S01]  /*cd940*/  PRMT R19, R4, 0x3340, R5 ;  /* 0x0000334004137816 */ /* 0x000fe20000000005 */
[----:B------:R-:W-:Y:S03]  /*cd950*/  STL [R1+0x543c], R22 ;  /* 0x00543c1601007387 */ /* 0x000fe60000100800 */
[----:B------:R-:W-:Y:S01]  /*cd960*/  PRMT R18, R19, 0x5410, R18 ;  /* 0x0000541013127816 */ /* 0x000fe20000000012 */
[----:B------:R0:W-:Y:S04]  /*cd970*/  STL [R1+0x203c], R25 ;  /* 0x00203c1901007387 */ /* 0x0001e80000100800 */
[----:B------:R1:W-:Y:S04]  /*cd980*/  STL [R1+0x532c], R18 ;  /* 0x00532c1201007387 */ /* 0x0003e80000100800 */
[----:B0-----:R-:W2:Y:S04]  /*cd990*/  LDL.LU R25, [R1+0x308] ;  /* 0x0003080001197983 */ /* 0x001ea80000300800 */
[----:B------:R-:W4:Y:S04]  /*cd9a0*/  LDL.LU R22, [R1+0x58] ;  /* 0x0000580001167983 */ /* 0x000f280000300800 */
[----:B------:R-:W4:Y:S01]  /*cd9b0*/  LDL.LU R29, [R1+0x1f4] ;  /* 0x0001f400011d7983 */ /* 0x000f220000300800 */
[----:B------:R-:W-:-:S02]  /*cd9c0*/  SHF.R.U32.HI R4, RZ, 0x8, R4 ;  /* 0x00000008ff047819 */ /* 0x000fc40000011604 */
[----:B------:R-:W-:Y:S02]  /*cd9d0*/  SHF.R.U32.HI R5, RZ, 0x8, R5 ;  /* 0x00000008ff057819 */ /* 0x000fe40000011605 */
[----:B------:R-:W-:Y:S02]  /*cd9e0*/  SHF.R.U32.HI R19, RZ, 0x8, R11 ;  /* 0x00000008ff137819 */ /* 0x000fe4000001160b */
[----:B-1----:R-:W-:Y:S02]  /*cd9f0*/  SHF.R.U32.HI R18, RZ, 0x8, R10 ;  /* 0x00000008ff127819 */ /* 0x002fe4000001160a */
[----:B------:R-:W-:Y:S02]  /*cda00*/  LOP3.LUT R4, R4, 0xffff, RZ, 0xc0, !PT ;  /* 0x0000ffff04047812 */ /* 0x000fe400078ec0ff */
[----:B------:R-:W-:Y:S02]  /*cda10*/  LOP3.LUT R5, R5, 0xffff, RZ, 0xc0, !PT ;  /* 0x0000ffff05057812 */ /* 0x000fe400078ec0ff */
[----:B------:R-:W-:-:S02]  /*cda20*/  LOP3.LUT R19, R19, 0xffff, RZ, 0xc0, !PT ;  /* 0x0000ffff13137812 */ /* 0x000fc400078ec0ff */
[----:B------:R-:W-:Y:S02]  /*cda30*/  LOP3.LUT R18, R18, 0xffff, RZ, 0xc0, !PT ;  /* 0x0000ffff12127812 */ /* 0x000fe400078ec0ff */
[----:B------:R-:W-:Y:S02]  /*cda40*/  PRMT R27, R4, 0x3340, R5 ;  /* 0x00003340041b7816 */ /* 0x000fe40000000005 */
[----:B------:R-:W-:-:S03]  /*cda50*/  PRMT R4, R19, 0x3340, R18 ;  /* 0x0000334013047816 */ /* 0x000fc60000000012 */
[----:B------:R-:W-:Y:S01]  /*cda60*/  STL [R1+0x54d4], R27 ;  /* 0x0054d41b01007387 */ /* 0x000fe20000100800 */
[----:B------:R-:W-:Y:S01]  /*cda70*/  VIADD R17, R17, UR5 ;  /* 0x0000000511117c36 */ /* 0x000fe20008000000 */
[----:B------:R-:W-:Y:S02]  /*cda80*/  ULDC UR5, c[0x0][0x248] ;  /* 0x0000920000057ab9 */ /* 0x000fe40000000800 */
[----:B------:R0:W-:Y:S01]  /*cda90*/  STL [R1+0x710], R4 ;  /* 0x0007100401007387 */ /* 0x0001e20000100800 */
[----:B---3--:R-:W-:-:S03]  /*cdaa0*/  LOP3.LUT R26, R24, 0xffff, RZ, 0xc0, !PT ;  /* 0x0000ffff181a7812 */ /* 0x008fc600078ec0ff */
[----:B------:R-:W3:Y:S01]  /*cdab0*/  LDL.LU R24, [R1+0x4d60] ;  /* 0x004d600001187983 */ /* 0x000ee20000300800 */
[----:B------:R-:W-:Y:S02]  /*cdac0*/  LOP3.LUT R10, R23, 0xffff, RZ, 0xc0, !PT ;  /* 0x0000ffff170a7812 */ /* 0x000fe400078ec0ff */
[----:B------:R-:W-:Y:S02]  /*cdad0*/  PRMT R18, R26, 0x3340, R0 ;  /* 0x000033401a127816 */ /* 0x000fe40000000000 */
[----:B------:R-:W-:Y:S02]  /*cdae0*/  LOP3.LUT R11, R21, 0xffff, RZ, 0xc0, !PT ;  /* 0x0000ffff150b7812 */ /* 0x000fe400078ec0ff */
[----:B------:R-:W3:Y:S02]  /*cdaf0*/  LDL.LU R21, [R1+0x660] ;  /* 0x0006600001157983 */ /* 0x000ee40000300800 */
[----:B------:R-:W-:-:S04]  /*cdb00*/  PRMT R19, R10, 0x3340, R11 ;  /* 0x000033400a137816 */ /* 0x000fc8000000000b */
[----:B0-----:R-:W-:Y:S02]  /*cdb10*/  PRMT R4, R19, 0x5410, R18 ;  /* 0x0000541013047816 */ /* 0x001fe40000000012 */
[----:B------:R-:W-:-:S03]  /*cdb20*/  SHF.R.S32.HI R18, RZ, 0x1f, R17 ;  /* 0x0000001fff127819 */ /* 0x000fc60000011411 */
[----:B------:R0:W-:Y:S04]  /*cdb30*/  STL [R1+0x1f98], R4 ;  /* 0x001f980401007387 */ /* 0x0001e80000100800 */
[----:B------:R-:W3:Y:S01]  /*cdb40*/  LDL.LU R23, [R1+0x6fc] ;  /* 0x0006fc0001177983 */ /* 0x000ee20000300800 */
[----:B0-----:R-:W-:-:S05]  /*cdb50*/  IADD3 R4, P1, R17, R0, RZ ;  /* 0x0000000011047210 */ /* 0x001fca0007f3e0ff */
[----:B------:R-:W-:-:S05]  /*cdb60*/  IMAD.X R5, R18, 0x1, R2, P1 ;  /* 0x0000000112057824 */ /* 0x000fca00008e0602 */
[----:B------:R0:W-:Y:S01]  /*cdb70*/  STL.64 [R1+0xdf8], R4 ;  /* 0x000df80401007387 */ /* 0x0001e20000100a00 */
[----:B------:R-:W-:Y:S02]  /*cdb80*/  SHF.R.U32.HI R10, RZ, 0x8, R10 ;  /* 0x00000008ff0a7819 */ /* 0x000fe4000001160a */
[----:B------:R-:W-:Y:S01]  /*cdb90*/  SHF.R.U32.HI R11, RZ, 0x8, R11 ;  /* 0x00000008ff0b7819 */ /* 0x000fe2000001160b */
[----:B0-----:R-:W3:Y:S01]  /*cdba0*/  LDL.LU.64 R4, [R1+0x5a28] ;  /* 0x005a280001047983 */ /* 0x001ee20000300a00 */
[----:B------:R-:W-:Y:S02]  /*cdbb0*/  SHF.R.U32.HI R19, RZ, 0x8, R26 ;  /* 0x00000008ff137819 */ /* 0x000fe4000001161a */
[----:B------:R-:W-:Y:S02]  /*cdbc0*/  LOP3.LUT R10, R10, 0xffff, RZ, 0xc0, !PT ;  /* 0x0000ffff0a0a7812 */ /* 0x000fe400078ec0ff */
[----:B------:R-:W-:Y:S02]  /*cdbd0*/  LOP3.LUT R11, R11, 0xffff, RZ, 0xc0, !PT ;  /* 0x0000ffff0b0b7812 */ /* 0x000fe400078ec0ff */
[----:B------:R-:W-:-:S02]  /*cdbe0*/  LOP3.LUT R19, R19, 0xffff, RZ, 0xc0, !PT ;  /* 0x0000ffff13137812 */ /* 0x000fc400078ec0ff */
[----:B------:R-:W-:Y:S02]  /*cdbf0*/  PRMT R26, R10, 0x3340, R11 ;  /* 0x000033400a1a7816 */ /* 0x000fe4000000000b */
[----:B------:R-:W-:-:S03]  /*cdc00*/  PRMT R11, R19, 0x3340, R0 ;  /* 0x00003340130b7816 */ /* 0x000fc60000000000 */
[----:B------:R-:W-:Y:S01]  /*cdc10*/  STL [R1+0x708], R26 ;  /* 0x0007081a01007387 */ /* 0x000fe20000100800 */
[----:B--2---:R-:W-:-:S03]  /*cdc20*/  LOP3.LUT R10, R25, 0xffff, RZ, 0xc0, !PT ;  /* 0x0000ffff190a7812 */ /* 0x004fc600078ec0ff */
[----:B------:R0:W-:Y:S01]  /*cdc30*/  STL [R1+0xc4], R11 ;  /* 0x0000c40b01007387 */ /* 0x0001e20000100800 */
[----:B----4-:R-:W-:-:S04]  /*cdc40*/  LOP3.LUT R25, R22, 0xffff, RZ, 0xc0, !PT ;  /* 0x0000ffff16197812 */ /* 0x010fc800078ec0ff */
[----:B------:R-:W-:Y:S02]  /*cdc50*/  PRMT R19, R25, 0x3340, R0 ;  /* 0x0000334019137816 */ /* 0x000fe40000000000 */
[----:B0-----:R-:W-:-:S04]  /*cdc60*/  LOP3.LUT R11, R29, 0xffff, RZ, 0xc0, !PT ;  /* 0x0000ffff1d0b7812 */ /* 0x001fc800078ec0ff */
[----:B------:R-:W-:-:S04]  /*cdc70*/  PRMT R22, R10, 0x3340, R11 ;  /* 0x000033400a167816 */ /* 0x000fc8000000000b */
[----:B------:R-:W-:Y:S02]  /*cdc80*/  PRMT R19, R22, 0x5410, R19 ;  /* 0x0000541016137816 */ /* 0x000fe40000000013 */
[----:B------:R-:W2:Y:S04]  /*cdc90*/  LDL.LU R22, [R1+0x30c] ;  /* 0x00030c0001167983 */ /* 0x000ea80000300800 */
[----:B------:R-:W4:Y:S01]  /*cdca0*/  LDL.LU R29, [R1+0x1f8] ;  /* 0x0001f800011d7983 */ /* 0x000f220000300800 */
[----:B------:R-:W-:-:S03]  /*cdcb0*/  SHF.R.U32.HI R10, RZ, 0x8, R10 ;  /* 0x00000008ff0a7819 */ /* 0x000fc6000001160a */
[----:B------:R0:W-:Y:S01]  /*cdcc0*/  STL [R1+0x1f8c], R19 ;  /* 0x001f8c1301007387 */ /* 0x0001e20000100800 */
[----:B------:R-:W-:Y:S02]  /*cdcd0*/  SHF.R.U32.HI R11, RZ, 0x8, R11 ;  /* 0x00000008ff0b7819 */ /* 0x000fe4000001160b */
[----:B------:R-:W-:Y:S02]  /*cdce0*/  IADD3 R26, P1, R17, R3, RZ ;  /* 0x00000003111a7210 */ /* 0x000fe40007f3e0ff */
[----:B------:R-:W-:Y:S02]  /*cdcf0*/  LOP3.LUT R10, R10, 0xffff, RZ, 0xc0, !PT ;  /* 0x0000ffff0a0a7812 */ /* 0x000fe400078ec0ff */
[----:B0-----:R-:W-:Y:S02]  /*cdd00*/  SHF.R.U32.HI R19, RZ, 0x8, R20 ;  /* 0x00000008ff137819 */ /* 0x001fe40000011614 */
[----:B------:R-:W-:Y:S02]  /*cdd10*/  LOP3.LUT R11, R11, 0xffff, RZ, 0xc0, !PT ;  /* 0x0000ffff0b0b7812 */ /* 0x000fe400078ec0ff */
[----:B------:R-:W-:-:S02]  /*cdd20*/  LOP3.LUT R19, R19, 0xffff, RZ, 0xc0, !PT ;  /* 0x0000ffff13137812 */ /* 0x000fc400078ec0ff */
[----:B------:R-:W-:Y:S02]  /*cdd30*/  PRMT R11, R10, 0x3340, R11 ;  /* 0x000033400a0b7816 */ /* 0x000fe4000000000b */
[----:B------:R-:W-:Y:S02]  /*cdd40*/  PRMT R19, R19, 0x3340, R0 ;  /* 0x0000334013137816 */ /* 0x000fe40000000000 */
[----:B---3--:R-:W-:Y:S02]  /*cdd50*/  LOP3.LUT R10, R24, 0xffff, RZ, 0xc0, !PT ;  /* 0x0000ffff180a7812 */ /* 0x008fe400078ec0ff */
[----:B------:R-:W-:Y:S01]  /*cdd60*/  LOP3.LUT R21, R21, 0xffff, RZ, 0xc0, !PT ;  /* 0x0000ffff15157812 */ /* 0x000fe200078ec0ff */
[----:B------:R-:W-:-:S05]  /*cdd70*/  IMAD.X R27, R18, 0x1, R4, P1 ;  /* 0x00000001121b7824 */ /* 0x000fca00008e0604 */
[----:B------:R-:W-:Y:S04]  /*cdd80*/  STL.64 [R1+0xdf0], R26 ;  /* 0x000df01a01007387 */ /* 0x000fe80000100a00 */
[----:B------:R0:W-:Y:S04]  /*cdd90*/  STL [R1+0xc0], R19 ;  /* 0x0000c01301007387 */ /* 0x0001e80000100800 */
[----:B------:R1:W-:Y:S01]  /*cdda0*/  STL [R1+0x1fc], R11 ;  /* 0x0001fc0b01007387 */ /* 0x0003e20000100800 */
[----:B0-----:R-:W-:Y:S02]  /*cddb0*/  PRMT R19, R21, 0x3340, R0 ;  /* 0x0000334015137816 */ /* 0x001fe40000000000 */
[----:B-1----:R-:W-:-:S04]  /*cddc0*/  LOP3.LUT R11, R23, 0xffff, RZ, 0xc0, !PT ;  /* 0x0000ffff170b7812 */ /* 0x002fc800078ec0ff */
[----:B------:R-:W-:-:S04]  /*cddd0*/  PRMT R20, R10, 0x3340, R11 ;  /* 0x000033400a147816 */ /* 0x000fc8000000000b */
[----:B------:R-:W-:Y:S02]  /*cdde0*/  PRMT R19, R20, 0x5410, R19 ;  /* 0x0000541014137816 */ /* 0x000fe40000000013 */
[----:B------:R-:W-:-:S03]  /*cddf0*/  IADD3 R26, P1, R17, R5, RZ ;  /* 0x00000005111a7210 */ /* 0x000fc60007f3e0ff */
[----:B------:R0:W-:Y:S01]  /*cde00*/  STL [R1+0x1f6c], R19 ;  /* 0x001f6c1301007387 */ /* 0x0001e20000100800 */
[----:B------:R-:W-:Y:S02]  /*cde10*/  SHF.R.U32.HI R10, RZ, 0x8, R10 ;  /* 0x00000008ff0a7819 */ /* 0x000fe4000001160a */
[----:B------:R-:W-:Y:S01]  /*cde20*/  SHF.R.U32.HI R11, RZ, 0x8, R11 ;  /* 0x00000008ff0b7819 */ /* 0x000fe2000001160b */
[----:B------:R-:W-:Y:S01]  /*cde30*/  IMAD.X R27, R18, 0x1, R6, P1 ;  /* 0x00000001121b7824 */ /* 0x000fe200008e0606 */
[----:B------:R-:W-:Y:S01]  /*cde40*/  LOP3.LUT R10, R10, 0xffff, RZ, 0xc0, !PT ;  /* 0x0000ffff0a0a7812 */ /* 0x000fe200078ec0ff */
[----:B------:R-:W3:Y:S01]  /*cde50*/  LDL.LU R20, [R1+0x4d68] ;  /* 0x004d680001147983 */ /* 0x000ee20000300800 */
[----:B0-----:R-:W-:-:S03]  /*cde60*/  SHF.R.U32.HI R19, RZ, 0x8, R25 ;  /* 0x00000008ff137819 */ /* 0x001fc60000011619 */
[----:B------:R-:W3:Y:S01]  /*cde70*/  LDL.LU R24, [R1+0x664] ;  /* 0x0006640001187983 */ /* 0x000ee20000300800 */
[----:B------:R-:W-:Y:S02]  /*cde80*/  LOP3.LUT R11, R11, 0xffff, RZ, 0xc0, !PT ;  /* 0x0000ffff0b0b7812 */ /* 0x000fe400078ec0ff */
[----:B------:R-:W-:Y:S01]  /*cde90*/  LOP3.LUT R19, R19, 0xffff, RZ, 0xc0, !PT ;  /* 0x0000ffff13137812 */ /* 0x000fe200078ec0ff */
[----:B------:R-:W3:Y:S01]  /*cdea0*/  LDL.LU R23, [R1+0x700] ;  /* 0x0007000001177983 */ /* 0x000ee20000300800 */
[----:B------:R-:W-:Y:S02]  /*cdeb0*/  PRMT R10, R10, 0x3340, R11 ;  /* 0x000033400a0a7816 */ /* 0x000fe4000000000b */
[----:B------:R-:W-:Y:S01]  /*cdec0*/  PRMT R19, R19, 0x3340, R0 ;  /* 0x0000334013137816 */ /* 0x000fe20000000000 */
[----:B------:R2:W-:Y:S01]  /*cded0*/  STL.64 [R1+0xde8], R26 ;  /* 0x000de81a01007387 */ /* 0x0005e20000100a00 */
[----:B------:R-:W-:-:S03]  /*cdee0*/  LOP3.LUT R25, R28, 0xffff, RZ, 0xc0, !PT ;  /* 0x0000ffff1c197812 */ /* 0x000fc600078ec0ff */
[----:B------:R0:W-:Y:S04]  /*cdef0*/  STL [R1+0xbc], R19 ;  /* 0x0000bc1301007387 */ /* 0x0001e80000100800 */
[----:B------:R1:W-:Y:S01]  /*cdf00*/  STL [R1+0x704], R10 ;  /* 0x0007040a01007387 */ /* 0x0003e20000100800 */
[----:B--2---:R-:W-:Y:S02]  /*cdf10*/  LOP3.LUT R27, R22, 0xffff, RZ, 0xc0, !PT ;  /* 0x0000ffff161b7812 */ /* 0x004fe400078ec0ff */
[----:B----4-:R-:W-:Y:S01]  /*cdf20*/  LOP3.LUT R26, R29, 0xffff, RZ, 0xc0, !PT ;  /* 0x0000ffff1d1a7812 */ /* 0x010fe200078ec0ff */
[----:B------:R-:W2:Y:S01]  /*cdf30*/  LDL.LU R22, [R1+0x7b4] ;  /* 0x0007b40001167983 */ /* 0x000ea20000300800 */
[----:B0-----:R-:W-:Y:S02]  /*cdf40*/  PRMT R19, R25, 0x3340, R0 ;  /* 0x0000334019137816 */ /* 0x001fe40000000000 */
[----:B-1----:R-:W-:Y:S01]  /*cdf50*/  PRMT R10, R27, 0x3340, R26 ;  /* 0x000033401b0a7816 */ /* 0x002fe2000000001a */
[----:B------:R-:W4:Y:S03]  /*cdf60*/  LDL.LU R28, [R1+0x620] ;  /* 0x00062000011c7983 */ /* 0x000f260000300800 */
[----:B------:R-:W-:-:S05]  /*cdf70*/  PRMT R10, R10, 0x5410, R19 ;  /* 0x000054100a0a7816 */ /* 0x000fca0000000013 */
[----:B------:R0:W-:Y:S04]  /*cdf80*/  STL [R1+0x52f4], R10 ;  /* 0x0052f40a01007387 */ /* 0x0001e80000100800 */
[----:B------:R-:W4:Y:S01]  /*cdf90*/  LDL.LU R29, [R1+0x6d0] ;  /* 0x0006d000011d7983 */ /* 0x000f220000300800 */
[----:B0-----:R-:W-:-:S03]  /*cdfa0*/  IADD3 R10, P1, R17, R7, RZ ;  /* 0x00000007110a7210 */ /* 0x001fc60007f3e0ff */
[----:B------:R-:W-:Y:S02]  /*cdfb0*/  STL.64 [R1+0x5a08], R6 ;  /* 0x005a080601007387 */ /* 0x000fe40000100a00 */
        /* <DEDUP_REMOVED lines=11> */
[----:B------:R0:W-:Y:S04]  /*ce070*/  STL [R1+0x3b0], R6 ;  /* 0x0003b00601007387 */ /* 0x0001e80000100800 */
[----:B------:R1:W-:Y:S01]  /*ce080*/  STL [R1+0xb8], R19 ;  /* 0x0000b81301007387 */ /* 0x0003e20000100800 */
[----:B---3--:R-:W-:Y:S02]  /*ce090*/  LOP3.LUT R7, R20, 0xffff, RZ, 0xc0, !PT ;  /* 0x0000ffff14077812 */ /* 0x008fe400078ec0ff */
[----:B0-----:R-:W-:Y:S02]  /*ce0a0*/  LOP3.LUT R6, R24, 0xffff, RZ, 0xc0, !PT ;  /* 0x0000ffff18067812 */ /* 0x001fe400078ec0ff */
[----:B------:R-:W-:Y:S02]  /*ce0b0*/  LOP3.LUT R20, R23, 0xffff, RZ, 0xc0, !PT ;  /* 0x0000ffff17147812 */ /* 0x000fe400078ec0ff */
[----:B-1----:R-:W-:-:S02]  /*ce0c0*/  PRMT R19, R6, 0x3340, R0 ;  /* 0x0000334006137816 */ /* 0x002fc40000000000 */
[----:B------:R-:W-:-:S04]  /*ce0d0*/  PRMT R23, R7, 0x3340, R20 ;  /* 0x0000334007177816 */ /* 0x000fc80000000014 */
[----:B------:R-:W-:Y:S02]  /*ce0e0*/  PRMT R19, R23, 0x5410, R19 ;  /* 0x0000541017137816 */ /* 0x000fe40000000013 */
[----:B------:R-:W-:-:S03]  /*ce0f0*/  IADD3 R24, P1, R17, R9, RZ ;  /* 0x0000000911187210 */ /* 0x000fc60007f3e0ff */
[----:B------:R0:W-:Y:S01]  /*ce100*/  STL [R1+0x87c], R19 ;  /* 0x00087c1301007387 */ /* 0x0001e20000100800 */
[----:B------:R-:W-:Y:S02]  /*ce110*/  SHF.R.U32.HI R7, RZ, 0x8, R7 ;  /* 0x00000008ff077819 */ /* 0x000fe40000011607 */
[----:B------:R-:W-:Y:S02]  /*ce120*/  SHF.R.U32.HI R20, RZ, 0x8, R20 ;  /* 0x00000008ff147819 */ /* 0x000fe40000011614 */
[----:B------:R-:W-:Y:S02]  /*ce130*/  LOP3.LUT R7, R7, 0xffff, RZ, 0xc0, !PT ;  /* 0x0000ffff07077812 */ /* 0x000fe400078ec0ff */
[----:B0-----:R-:W-:Y:S02]  /*ce140*/  SHF.R.U32.HI R19, RZ, 0x8, R21 ;  /* 0x00000008ff137819 */ /* 0x001fe40000011615 */
[----:B------:R-:W-:Y:S02]  /*ce150*/  LOP3.LUT R20, R20, 0xffff, RZ, 0xc0, !PT ;  /* 0x0000ffff14147812 */ /* 0x000fe400078ec0ff */
[----:B------:R-:W-:Y:S01]  /*ce160*/  LOP3.LUT R19, R19, 0xffff, RZ, 0xc0, !PT ;  /* 0x0000ffff13137812 */ /* 0x000fe200078ec0ff */
[----:B--2---:R-:W-:-:S05]  /*ce170*/  IMAD.X R25, R18, 0x1, R10, P1 ;  /* 0x0000000112197824 */ /* 0x004fca00008e060a */
[----:B------:R0:W-:Y:S04]  /*ce180*/  STL.64 [R1+0xdd8], R24 ;  /* 0x000dd81801007387 */ /* 0x0001e80000100a00 */
[----:B------:R-:W2:Y:S04]  /*ce190*/  LDL.LU R23, [R1+0x7bc] ;  /* 0x0007bc0001177983 */ /* 0x000ea80000300800 */
[----:B------:R-:W3:Y:S01]  /*ce1a0*/  LDL.LU R21, [R1+0x624] ;  /* 0x0006240001157983 */ /* 0x000ee20000300800 */
[----:B0-----:R-:W-:Y:S02]  /*ce1b0*/  PRMT R24, R19, 0x3340, R0 ;  /* 0x0000334013187816 */ /* 0x001fe40000000000 */
[----:B------:R-:W-:-:S02]  /*ce1c0*/  PRMT R19, R7, 0x3340, R20 ;  /* 0x0000334007137816 */ /* 0x000fc40000000014 */
[----:B------:R-:W-:Y:S02]  /*ce1d0*/  LOP3.LUT R7, R22, 0xffff, RZ, 0xc0, !PT ;  /* 0x0000ffff16077812 */ /* 0x000fe400078ec0ff */
[----:B----4-:R-:W-:Y:S02]  /*ce1e0*/  LOP3.LUT R22, R28, 0xffff, RZ, 0xc0, !PT ;  /* 0x0000ffff1c167812 */ /* 0x010fe400078ec0ff */
[----:B------:R-:W-:Y:S01]  /*ce1f0*/  LOP3.LUT R20, R29, 0xffff, RZ, 0xc0, !PT ;  /* 0x0000ffff1d147812 */ /* 0x000fe200078ec0ff */
[----:B------:R0:W-:Y:S04]  /*ce200*/  STL [R1+0xb4], R24 ;  /* 0x0000b41801007387 */ /* 0x0001e80000100800 */
[----:B------:R1:W-:Y:S01]  /*ce210*/  STL [R1+0x700], R19 ;  /* 0x0007001301007387 */ /* 0x0003e20000100800 */
[----:B0-----:R-:W-:-:S02]  /*ce220*/  PRMT R24, R7, 0x3340, R20 ;  /* 0x0000334007187816 */ /* 0x001fc40000000014 */
[----:B-1----:R-:W-:-:S04]  /*ce230*/  PRMT R19, R22, 0x3340, R0 ;  /* 0x0000334016137816 */ /* 0x002fc80000000000 */
[----:B------:R-:W-:Y:S02]  /*ce240*/  PRMT R19, R24, 0x5410, R19 ;  /* 0x0000541018137816 */ /* 0x000fe40000000013 */
[----:B------:R-:W-:Y:S02]  /*ce250*/  IADD3 R24, P1, R17, R11, RZ ;  /* 0x0000000b11187210 */ /* 0x000fe40007f3e0ff */
[----:B------:R-:W-:Y:S01]  /*ce260*/  SHF.R.U32.HI R7, RZ, 0x8, R7 ;  /* 0x00000008ff077819 */ /* 0x000fe20000011607 */
[----:B------:R0:W-:Y:S01]  /*ce270*/  STL [R1+0x870], R19 ;  /* 0x0008701301007387 */ /* 0x0001e20000100800 */
[----:B------:R-:W-:Y:S01]  /*ce280*/  SHF.R.U32.HI R20, RZ, 0x8, R20 ;  /* 0x00000008ff147819 */ /* 0x000fe20000011614 */
[----:B------:R-:W-:Y:S01]  /*ce290*/  IMAD.X R25, R18, 0x1, R12, P1 ;  /* 0x0000000112197824 */ /* 0x000fe200008e060c */
[----:B------:R-:W-:Y:S02]  /*ce2a0*/  LOP3.LUT R7, R7, 0xffff, RZ, 0xc0, !PT ;  /* 0x0000ffff07077812 */ /* 0x000fe400078ec0ff */
[----:B------:R-:W-:-:S02]  /*ce2b0*/  LOP3.LUT R20, R20, 0xffff, RZ, 0xc0, !PT ;  /* 0x0000ffff14147812 */ /* 0x000fc400078ec0ff */
[----:B0-----:R-:W-:Y:S02]  /*ce2c0*/  SHF.R.U32.HI R19, RZ, 0x8, R22 ;  /* 0x00000008ff137819 */ /* 0x001fe40000011616 */
[----:B------:R-:W-:Y:S02]  /*ce2d0*/  IADD3 R28, P1, R17, R13, RZ ;  /* 0x0000000d111c7210 */ /* 0x000fe40007f3e0ff */
[----:B------:R-:W-:Y:S02]  /*ce2e0*/  LOP3.LUT R19, R19, 0xffff, RZ, 0xc0, !PT ;  /* 0x0000ffff13137812 */ /* 0x000fe400078ec0ff */
[----:B------:R-:W-:Y:S01]  /*ce2f0*/  PRMT R20, R7, 0x3340, R20 ;  /* 0x0000334007147816 */ /* 0x000fe20000000014 */
[----:B------:R0:W-:Y:S01]  /*ce300*/  STL.64 [R1+0xdd0], R24 ;  /* 0x000dd01801007387 */ /* 0x0001e20000100a00 */
[----:B------:R-:W-:Y:S01]  /*ce310*/  PRMT R7, R19, 0x3340, R0 ;  /* 0x0000334013077816 */ /* 0x000fe20000000000 */
[----:B------:R-:W-:Y:S02]  /*ce320*/  IMAD.X R29, R18, 0x1, R15, P1 ;  /* 0x00000001121d7824 */ /* 0x000fe400008e060f */
[----:B------:R-:W4:Y:S04]  /*ce330*/  LDL.LU R26, [R1+0x544] ;  /* 0x00054400011a7983 */ /* 0x000f280000300800 */
[----:B0-----:R-:W4:Y:S04]  /*ce340*/  LDL.LU R25, [R1+0x298] ;  /* 0x0002980001197983 */ /* 0x001f280000300800 */
[----:B------:R-:W-:Y:S04]  /*ce350*/  STL [R1+0x1f8], R20 ;  /* 0x0001f81401007387 */ /* 0x000fe80000100800 */
[----:B------:R-:W-:Y:S04]  /*ce360*/  STL.64 [R1+0x59f0], R12 ;  /* 0x0059f00c01007387 */ /* 0x000fe80000100a00 */
[----:B------:R-:W-:Y:S04]  /*ce370*/  STL [R1+0xac], R7 ;  /* 0x0000ac0701007387 */ /* 0x000fe80000100800 */
[----:B------:R0:W-:Y:S04]  /*ce380*/  STL.64 [R1+0xdc0], R28 ;  /* 0x000dc01c01007387 */ /* 0x0001e80000100a00 */
[----:B0-----:R-:W4:Y:S01]  /*ce390*/  LDL.LU.64 R28, [R1+0x5a18] ;  /* 0x005a1800011c7983 */ /* 0x001f220000300a00 */
[----:B------:R-:W-:-:S04]  /*ce3a0*/  SHF.R.U32.HI R19, RZ, 0x8, R6 ;  /* 0x00000008ff137819 */ /* 0x000fc80000011606 */
[----:B------:R-:W-:-:S04]  /*ce3b0*/  LOP3.LUT R19, R19, 0xffff, RZ, 0xc0, !PT ;  /* 0x0000ffff13137812 */ /* 0x000fc800078ec0ff */
[----:B------:R-:W-:-:S05]  /*ce3c0*/  PRMT R6, R19, 0x3340, R0 ;  /* 0x0000334013067816 */ /* 0x000fca0000000000 */
[----:B------:R4:W-:Y:S04]  /*ce3d0*/  STL [R1+0xb0], R6 ;  /* 0x0000b00601007387 */ /* 0x0009e80000100800 */
[----:B------:R-:W4:Y:S04]  /*ce3e0*/  LDL.LU R20, [R1+0x540] ;  /* 0x0005400001147983 */ /* 0x000f280000300800 */
[----:B------:R-:W4:Y:S04]  /*ce3f0*/  LDL.LU R24, [R1+0x100] ;  /* 0x0001000001187983 */ /* 0x000f280000300800 */
[----:B------:R-:W4:Y:S01]  /*ce400*/  LDL.LU R22, [R1+0x294] ;  /* 0x0002940001167983 */ /* 0x000f220000300800 */
[----:B--2---:R-:W-:-:S02]  /*ce410*/  LOP3.LUT R7, R23, 0xffff, RZ, 0xc0, !PT ;  /* 0x0000ffff17077812 */ /* 0x004fc400078ec0ff */
[----:B---3--:R-:W-:-:S04]  /*ce420*/  LOP3.LUT R12, R21, 0xffff, RZ, 0xc0, !PT ;  /* 0x0000ffff150c7812 */ /* 0x008fc800078ec0ff */
[----:B------:R-:W-:Y:S01]  /*ce430*/  PRMT R19, R12, 0x3340, R0 ;  /* 0x000033400c137816 */ /* 0x000fe20000000000 */
[----:B------:R0:W-:Y:S04]  /*ce440*/  STL [R1+0x5418], R12 ;  /* 0x0054180c01007387 */ /* 0x0001e80000100800 */
[----:B------:R-:W2:Y:S04]  /*ce450*/  LDL.LU R23, [R1+0x68] ;  /* 0x0000680001177983 */ /* 0x000ea80000300800 */
[----:B------:R-:W3:Y:S01]  /*ce460*/  LDL.LU R21, [R1+0x340] ;  /* 0x0003400001157983 */ /* 0x000ee20000300800 */
[----:B----4-:R-:W-:-:S04]  /*ce470*/  LOP3.LUT R6, R28, 0xffff, RZ, 0xc0, !PT ;  /* 0x0000ffff1c067812 */ /* 0x010fc800078ec0ff */
[----:B0-----:R-:W-:-:S04]  /*ce480*/  PRMT R12, R7, 0x3340, R6 ;  /* 0x00003340070c7816 */ /* 0x001fc80000000006 */
[----:B------:R-:W-:Y:S02]  /*ce490*/  PRMT R19, R12, 0x5410, R19 ;  /* 0x000054100c137816 */ /* 0x000fe40000000013 */
[----:B------:R-:W-:-:S03]  /*ce4a0*/  IADD3 R12, P1, R17, R14, RZ ;  /* 0x0000000e110c7210 */ /* 0x000fc60007f3e0ff */
[----:B------:R0:W-:Y:S02]  /*ce4b0*/  STL [R1+0x52cc], R19 ;  /* 0x0052cc1301007387 */ /* 0x0001e40000100800 */
[----:B------:R-:W-:Y:S01]  /*ce4c0*/  IMAD.X R13, R18, 0x1, R16, P1 ;  /* 0x00000001120d7824 */ /* 0x000fe200008e0610 */
[----:B------:R-:W-:Y:S02]  /*ce4d0*/  SHF.R.U32.HI R18, RZ, 0x8, R6 ;  /* 0x00000008ff127819 */ /* 0x000fe40000011606 */
[----:B0-----:R-:W-:Y:S02]  /*ce4e0*/  SHF.R.U32.HI R19, RZ, 0x8, R7 ;  /* 0x00000008ff137819 */ /* 0x001fe40000011607 */
[----:B------:R-:W-:Y:S02]  /*ce4f0*/  LOP3.LUT R18, R18, 0xffff, RZ, 0xc0, !PT ;  /* 0x0000ffff12127812 */ /* 0x000fe400078ec0ff */
[----:B------:R-:W-:-:S04]  /*ce500*/  LOP3.LUT R19, R19, 0xffff, RZ, 0xc0, !PT ;  /* 0x0000ffff13137812 */ /* 0x000fc800078ec0ff */
[----:B------:R-:W-:Y:S01]  /*ce510*/  PRMT R28, R19, 0x3340, R18 ;  /* 0x00003340131c7816 */ /* 0x000fe20000000012 */
[----:B------:R0:W-:Y:S01]  /*ce520*/  STL.64 [R1+0xdc8], R12 ;  /* 0x000dc80c01007387 */ /* 0x0001e20000100a00 */
[----:B------:R-:W-:-:S03]  /*ce530*/  LOP3.LUT R7, R29, 0xffff, RZ, 0xc0, !PT ;  /* 0x0000ffff1d077812 */ /* 0x000fc600078ec0ff */
[----:B------:R-:W-:Y:S04]  /*ce540*/  STL [R1+0x54d8], R28 ;  /* 0x0054d81c01007387 */ /* 0x000fe80000100800 */
[----:B------:R-:W4:Y:S01]  /*ce550*/  LDL.LU R29, [R1+0x5a14] ;  /* 0x005a1400011d7983 */ /* 0x000f220000300800 */
[----:B------:R-:W-:Y:S02]  /*ce560*/  LOP3.LUT R6, R26, 0xffff, RZ, 0xc0, !PT ;  /* 0x0000ffff1a067812 */ /* 0x000fe400078ec0ff */
[----:B0-----:R-:W-:Y:S02]  /*ce570*/  LOP3.LUT R12, R25, 0xffff, RZ, 0xc0, !PT ;  /* 0x0000ffff190c7812 */ /* 0x001fe400078ec0ff */
[----:B------:R-:W-:Y:S02]  /*ce580*/  PRMT R18, R7, 0x3340, R0 ;  /* 0x0000334007127816 */ /* 0x000fe40000000000 */
[----:B------:R-:W-:-:S02]  /*ce590*/  PRMT R19, R6, 0x3340, R12 ;  /* 0x0000334006137816 */ /* 0x000fc4000000000c */
[----:B------:R-:W-:Y:S02]  /*ce5a0*/  SHF.R.U32.HI R6, RZ, 0x8, R6 ;  /* 0x00000008ff067819 */ /* 0x000fe40000011606 */
[----:B------:R-:W-:Y:S02]  /*ce5b0*/  PRMT R13, R19, 0x5410, R18 ;  /* 0x00005410130d7816 */ /* 0x000fe40000000012 */
[----:B------:R-:W-:Y:S02]  /*ce5c0*/  SHF.R.U32.HI R19, RZ, 0x8, R12 ;  /* 0x00000008ff137819 */ /* 0x000fe4000001160c */
[----:B------:R-:W-:Y:S02]  /*ce5d0*/  LOP3.LUT R6, R6, 0xffff, RZ, 0xc0, !PT ;  /* 0x0000ffff06067812 */ /* 0x000fe400078ec0ff */
[----:B------:R-:W-:Y:S02]  /*ce5e0*/  LOP3.LUT R19, R19, 0xffff, RZ, 0xc0, !PT ;  /* 0x0000ffff13137812 */ /* 0x000fe400078ec0ff */
[----:B------:R-:W-:-:S02]  /*ce5f0*/  SHF.R.U32.HI R18, RZ, 0x8, R7 ;  /* 0x00000008ff127819 */ /* 0x000fc40000011607 */
[----:B------:R-:W-:Y:S01]  /*ce600*/  PRMT R12, R6, 0x3340, R19 ;  /* 0x00003340060c7816 */ /* 0x000fe20000000013 */
[----:B------:R-:W-:Y:S01]  /*ce610*/  STL [R1+0x844], R13 ;  /* 0x0008440d01007387 */ /* 0x000fe20000100800 */
[----:B------:R-:W-:Y:S02]  /*ce620*/  LOP3.LUT R18, R18, 0xffff, RZ, 0xc0, !PT ;  /* 0x0000ffff12127812 */ /* 0x000fe400078ec0ff */
[----:B------:R-:W-:Y:S01]  /*ce630*/  LOP3.LUT R7, R20, 0xffff, RZ, 0xc0, !PT ;  /* 0x0000ffff14077812 */ /* 0x000fe200078ec0ff */
[----:B------:R0:W-:Y:S01]  /*ce640*/  STL [R1+0x398], R12 ;  /* 0x0003980c01007387 */ /* 0x0001e20000100800 */
[----:B------:R-:W-:Y:S02]  /*ce650*/  LOP3.LUT R20, R22, 0xffff, RZ, 0xc0, !PT ;  /* 0x0000ffff16147812 */ /* 0x000fe400078ec0ff */
[----:B------:R-:W-:Y:S02]  /*ce660*/  PRMT R6, R18, 0x3340, R0 ;  /* 0x0000334012067816 */ /* 0x000fe40000000000 */
[----:B------:R-:W-:-:S02]  /*ce670*/  PRMT R19, R7, 0x3340, R20 ;  /* 0x0000334007137816 */ /* 0x000fc40000000014 */
[----:B0-----:R-:W-:-:S04]  /*ce680*/  LOP3.LUT R12, R24, 0xffff, RZ, 0xc0, !PT ;  /* 0x0000ffff180c7812 */ /* 0x001fc800078ec0ff */
[----:B------:R-:W-:Y:S01]  /*ce690*/  PRMT R18, R12, 0x3340, R0 ;  /* 0x000033400c127816 */ /* 0x000fe20000000000 */
[----:B------:R3:W-:Y:S03]  /*ce6a0*/  STL [R1+0xa8], R6 ;  /* 0x0000a80601007387 */ /* 0x0007e60000100800 */
[----:B------:R-:W-:-:S05]  /*ce6b0*/  PRMT R18, R19, 0x5410, R18 ;  /* 0x0000541013127816 */ /* 0x000fca0000000012 */
[----:B------:R0:W-:Y:S01]  /*ce6c0*/  STL [R1+0x838], R18 ;  /* 0x0008381201007387 */ /* 0x0001e20000100800 */
[----:B------:R-:W-:Y:S01]  /*ce6d0*/  VIADD R17, R17, UR5 ;  /* 0x0000000511117c36 */ /* 0x000fe20008000000 */
[----:B------:R-:W-:Y:S01]  /*ce6e0*/  SHF.R.U32.HI R7, RZ, 0x8, R7 ;  /* 0x00000008ff077819 */ /* 0x000fe20000011607 */
[----:B------:R-:W-:Y:S01]  /*ce6f0*/  ULDC UR5, c[0x0][0x248] ;  /* 0x0000920000057ab9 */ /* 0x000fe20000000800 */
[----:B------:R-:W-:Y:S02]  /*ce700*/  SHF.R.U32.HI R20, RZ, 0x8, R20 ;  /* 0x00000008ff147819 */ /* 0x000fe40000011614 */
[----:B------:R-:W-:Y:S02]  /*ce710*/  IADD3 R24, P1, R17, R0, RZ ;  /* 0x0000000011187210 */ /* 0x000fe40007f3e0ff */
[----:B------:R-:W-:Y:S02]  /*ce720*/  LOP3.LUT R7, R7, 0xffff, RZ, 0xc0, !PT ;  /* 0x0000ffff07077812 */ /* 0x000fe400078ec0ff */
[----:B------:R-:W-:-:S04]  /*ce730*/  LOP3.LUT R20, R20, 0xffff, RZ, 0xc0, !PT ;  /* 0x0000ffff14147812 */ /* 0x000fc800078ec0ff */
[----:B------:R-:W-:Y:S02]  /*ce740*/  PRMT R7, R7, 0x3340, R20 ;  /* 0x0000334007077816 */ /* 0x000fe40000000014 */
[----:B--2---:R-:W-:Y:S02]  /*ce750*/  LOP3.LUT R13, R23, 0xffff, RZ, 0xc0, !PT ;  /* 0x0000ffff170d7812 */ /* 0x004fe400078ec0ff */
[----:B---3--:R-:W-:Y:S02]  /*ce760*/  LOP3.LUT R6, R21, 0xffff, RZ, 0xc0, !PT ;  /* 0x0000ffff15067812 */ /* 0x008fe400078ec0ff */
[----:B0-----:R-:W-:Y:S02]  /*ce770*/  PRMT R18, R13, 0x3340, R0 ;  /* 0x000033400d127816 */ /* 0x001fe40000000000 */
[----:B----4-:R-:W-:Y:S02]  /*ce780*/  LOP3.LUT R22, R29, 0xffff, RZ, 0xc0, !PT ;  /* 0x0000ffff1d167812 */ /* 0x010fe400078ec0ff */
[----:B------:R-:W2:Y:S04]  /*ce790*/  LDL.LU R29, [R1+0x5a10] ;  /* 0x005a1000011d7983 */ /* 0x000ea80000300800 */
[----:B------:R-:W3:Y:S01]  /*ce7a0*/  LDL.LU R21, [R1+0x4d74] ;  /* 0x004d740001157983 */ /* 0x000ee20000300800 */
[----:B------:R-:W-:-:S03]  /*ce7b0*/  PRMT R19, R6, 0x3340, R22 ;  /* 0x0000334006137816 */ /* 0x000fc60000000016 */
[----:B------:R-:W4:Y:S01]  /*ce7c0*/  LDL.LU R23, [R1+0x730] ;  /* 0x0007300001177983 */ /* 0x000f220000300800 */
[----:B------:R-:W-:Y:S02]  /*ce7d0*/  PRMT R19, R19, 0x5410, R18 ;  /* 0x0000541013137816 */ /* 0x000fe40000000012 */
[----:B------:R-:W-:Y:S02]  /*ce7e0*/  SHF.R.S32.HI R18, RZ, 0x1f, R17 ;  /* 0x0000001fff127819 */ /* 0x000fe40000011411 */
[----:B------:R-:W-:Y:S01]  /*ce7f0*/  SHF.R.U32.HI R6, RZ, 0x8, R6 ;  /* 0x00000008ff067819 */ /* 0x000fe20000011606 */
[----:B------:R0:W-:Y:S03]  /*ce800*/  STL [R1+0x840], R19 ;  /* 0x0008401301007387 */ /* 0x0001e60000100800 */
[----:B------:R-:W-:Y:S01]  /*ce810*/  LOP3.LUT R6, R6, 0xffff, RZ, 0xc0, !PT ;  /* 0x0000ffff06067812 */ /* 0x000fe200078ec0ff */
[----:B------:R-:W-:Y:S01]  /*ce820*/  IMAD.X R25, R18, 0x1, R2, P1 ;  /* 0x0000000112197824 */ /* 0x000fe200008e0602 */
[----:B0-----:R-:W-:-:S04]  /*ce830*/  SHF.R.U32.HI R19, RZ, 0x8, R22 ;  /* 0x00000008ff137819 */ /* 0x001fc80000011616 */
[----:B------:R-:W-:Y:S01]  /*ce840*/  LOP3.LUT R19, R19, 0xffff, RZ, 0xc0, !PT ;  /* 0x0000ffff13137812 */ /* 0x000fe200078ec0ff */
[----:B------:R0:W-:Y:S04]  /*ce850*/  STL.64 [R1+0xdb8], R24 ;  /* 0x000db81801007387 */ /* 0x0001e80000100a00 */
[----:B------:R-:W4:Y:S01]  /*ce860*/  LDL.LU R26, [R1+0x3a0] ;  /* 0x0003a000011a7983 */ /* 0x000f220000300800 */
[----:B------:R-:W-:Y:S02]  /*ce870*/  PRMT R19, R6, 0x3340, R19 ;  /* 0x0000334006137816 */ /* 0x000fe40000000013 */
[----:B------:R-:W-:Y:S01]  /*ce880*/  IADD3 R6, P1, R17, R3, RZ ;  /* 0x0000000311067210 */ /* 0x000fe20007f3e0ff */
[----:B0-----:R-:W4:Y:S04]  /*ce890*/  LDL.LU R25, [R1+0x6c] ;  /* 0x00006c0001197983 */ /* 0x001f280000300800 */
[----:B------:R0:W-:Y:S04]  /*ce8a0*/  STL [R1+0x6ec], R7 ;  /* 0x0006ec0701007387 */ /* 0x0001e80000100800 */
[----:B------:R-:W4:Y:S04]  /*ce8b0*/  LDL.LU R24, [R1+0x214] ;  /* 0x0002140001187983 */ /* 0x000f280000300800 */
[----:B------:R-:W4:Y:S04]  /*ce8c0*/  LDL.LU R20, [R1+0x4d64] ;  /* 0x004d640001147983 */ /* 0x000f280000300800 */
        /* <DEDUP_REMOVED lines=12> */
[----:B---3--:R-:W-:Y:S02]  /*ce990*/  LOP3.LUT R12, R21, 0xffff, RZ, 0xc0, !PT ;  /* 0x0000ffff150c7812 */ /* 0x008fe400078ec0ff */
[----:B--2---:R-:W-:Y:S02]  /*ce9a0*/  LOP3.LUT R21, R29, 0xffff, RZ, 0xc0, !PT ;  /* 0x0000ffff1d157812 */ /* 0x004fe400078ec0ff */
[----:B----4-:R-:W-:Y:S01]  /*ce9b0*/  LOP3.LUT R13, R23, 0xffff, RZ, 0xc0, !PT ;  /* 0x0000ffff170d7812 */ /* 0x010fe200078ec0ff */
[----:B------:R-:W2:Y:S01]  /*ce9c0*/  LDL.LU R29, [R1+0x5a04] ;  /* 0x005a0400011d7983 */ /* 0x000ea20000300800 */
[----:B------:R-:W-:-:S02]  /*ce9d0*/  PRMT R19, R21, 0x3340, R0 ;  /* 0x0000334015137816 */ /* 0x000fc40000000000 */
[----:B------:R-:W-:-:S04]  /*ce9e0*/  PRMT R22, R12, 0x3340, R13 ;  /* 0x000033400c167816 */ /* 0x000fc8000000000d */
[----:B------:R-:W-:Y:S02]  /*ce9f0*/  PRMT R19, R22, 0x5410, R19 ;  /* 0x0000541016137816 */ /* 0x000fe40000000013 */
[----:B------:R-:W-:-:S03]  /*cea00*/  IADD3 R22, P1, R17, R5, RZ ;  /* 0x0000000511167210 */ /* 0x000fc60007f3e0ff */
[----:B------:R-:W-:Y:S02]  /*cea10*/  STL [R1+0x828], R19 ;  /* 0x0008281301007387 */ /* 0x000fe40000100800 */
[----:B------:R-:W-:-:S05]  /*cea20*/  IMAD.X R23, R18, 0x1, R6, P1 ;  /* 0x0000000112177824 */ /* 0x000fca00008e0606 */
[----:B------:R0:W-:Y:S04]  /*cea30*/  STL.64 [R1+0xda8], R22 ;  /* 0x000da81601007387 */ /* 0x0001e80000100a00 */
[----:B0-----:R-:W3:Y:S01]  /*cea40*/  LDL.LU R22, [R1+0x5a00] ;  /* 0x005a000001167983 */ /* 0x001ee20000300800 */
[----:B------:R-:W-:Y:S02]  /*cea50*/  SHF.R.U32.HI R12, RZ, 0x8, R12 ;  /* 0x00000008ff0c7819 */ /* 0x000fe4000001160c */
[----:B------:R-:W-:Y:S02]  /*cea60*/  SHF.R.U32.HI R13, RZ, 0x8, R13 ;  /* 0x00000008ff0d7819 */ /* 0x000fe4000001160d */
[----:B------:R-:W-:Y:S01]  /*cea70*/  SHF.R.U32.HI R19, RZ, 0x8, R21 ;  /* 0x00000008ff137819 */ /* 0x000fe20000011615 */
[----:B------:R-:W4:Y:S01]  /*cea80*/  LDL.LU R23, [R1+0x4d78] ;  /* 0x004d780001177983 */ /* 0x000f220000300800 */
[----:B------:R-:W-:-:S02]  /*cea90*/  LOP3.LUT R12, R12, 0xffff, RZ, 0xc0, !PT ;  /* 0x0000ffff0c0c7812 */ /* 0x000fc400078ec0ff */
[----:B------:R-:W-:Y:S02]  /*ceaa0*/  LOP3.LUT R13, R13, 0xffff, RZ, 0xc0, !PT ;  /* 0x0000ffff0d0d7812 */ /* 0x000fe400078ec0ff */
[----:B------:R-:W-:Y:S02]  /*ceab0*/  LOP3.LUT R19, R19, 0xffff, RZ, 0xc0, !PT ;  /* 0x0000ffff13137812 */ /* 0x000fe400078ec0ff */
[----:B------:R-:W-:Y:S02]  /*ceac0*/  PRMT R12, R12, 0x3340, R13 ;  /* 0x000033400c0c7816 */ /* 0x000fe4000000000d */
[----:B------:R-:W-:-:S03]  /*cead0*/  PRMT R13, R19, 0x3340, R0 ;  /* 0x00003340130d7816 */ /* 0x000fc60000000000 */
[----:B------:R0:W-:Y:S04]  /*ceae0*/  STL [R1+0x6e8], R12 ;  /* 0x0006e80c01007387 */ /* 0x0001e80000100800 */
[----:B------:R-:W4:Y:S04]  /*ceaf0*/  LDL.LU R21, [R1+0x738] ;  /* 0x0007380001157983 */ /* 0x000f280000300800 */
[----:B------:R1:W-:Y:S01]  /*ceb00*/  STL [R1], R13 ;  /* 0x0000000d01007387 */ /* 0x0003e20000100800 */
[----:B------:R-:W-:Y:S02]  /*ceb10*/  LOP3.LUT R24, R24, 0xffff, RZ, 0xc0, !PT ;  /* 0x0000ffff18187812 */ /* 0x000fe400078ec0ff */
[----:B0-----:R-:W-:-:S02]  /*ceb20*/  LOP3.LUT R12, R26, 0xffff, RZ, 0xc0, !PT ;  /* 0x0000ffff1a0c7812 */ /* 0x001fc400078ec0ff */
[----:B-1----:R-:W-:Y:S02]  /*ceb30*/  LOP3.LUT R13, R25, 0xffff, RZ, 0xc0, !PT ;  /* 0x0000ffff190d7812 */ /* 0x002fe400078ec0ff */
[----:B---3--:R-:W-:Y:S02]  /*ceb40*/  LOP3.LUT R28, R22, 0xffff, RZ, 0xc0, !PT ;  /* 0x0000ffff161c7812 */ /* 0x008fe400078ec0ff */
[----:B------:R-:W3:Y:S01]  /*ceb50*/  LDL.LU R22, [R1+0x59fc] ;  /* 0x0059fc0001167983 */ /* 0x000ee20000300800 */
[----:B------:R-:W-:Y:S02]  /*ceb60*/  PRMT R19, R13, 0x3340, R0 ;  /* 0x000033400d137816 */ /* 0x000fe40000000000 */
[----:B------:R-:W-:Y:S01]  /*ceb70*/  PRMT R25, R12, 0x3340, R24 ;  /* 0x000033400c197816 */ /* 0x000fe20000000018 */
[----:B------:R2:W-:Y:S01]  /*ceb80*/  STL [R1+0x5408], R13 ;  /* 0x0054080d01007387 */ /* 0x0005e20000100800 */
[----:B------:R-:W-:Y:S02]  /*ceb90*/  LOP3.LUT R20, R20, 0xffff, RZ, 0xc0, !PT ;  /* 0x0000ffff14147812 */ /* 0x000fe400078ec0ff */
[----:B------:R-:W-:-:S02]  /*ceba0*/  PRMT R26, R25, 0x5410, R19 ;  /* 0x00005410191a7816 */ /* 0x000fc40000000013 */
[----:B------:R-:W-:Y:S02]  /*cebb0*/  PRMT R19, R28, 0x3340, R0 ;  /* 0x000033401c137816 */ /* 0x000fe40000000000 */
[----:B--2---:R-:W-:Y:S01]  /*cebc0*/  LOP3.LUT R13, R29, 0xffff, RZ, 0xc0, !PT ;  /* 0x0000ffff1d0d7812 */ /* 0x004fe200078ec0ff */
[----:B------:R0:W-:Y:S03]  /*cebd0*/  STL [R1+0x4d74], R26 ;  /* 0x004d741a01007387 */ /* 0x0001e60000100800 */
[----:B------:R-:W-:-:S04]  /*cebe0*/  PRMT R25, R20, 0x3340, R13 ;  /* 0x0000334014197816 */ /* 0x000fc8000000000d */
[----:B------:R-:W-:Y:S02]  /*cebf0*/  PRMT R19, R25, 0x5410, R19 ;  /* 0x0000541019137816 */ /* 0x000fe40000000013 */
[----:B0-----:R-:W-:Y:S01]  /*cec00*/  IADD3 R26, P1, R17, R7, RZ ;  /* 0x00000007111a7210 */ /* 0x001fe20007f3e0ff */
[----:B------:R0:W-:Y:S04]  /*cec10*/  STL [R1+0x59e0], R7 ;  /* 0x0059e00701007387 */ /* 0x0001e80000100800 */
[----:B------:R1:W-:Y:S01]  /*cec20*/  STL [R1+0x824], R19 ;  /* 0x0008241301007387 */ /* 0x0003e20000100800 */
[----:B------:R-:W-:Y:S01]  /*cec30*/  IMAD.X R27, R18, 0x1, R8, P1 ;  /* 0x00000001121b7824 */ /* 0x000fe200008e0608 */
[----:B------:R-:W-:-:S04]  /*cec40*/  SHF.R.U32.HI R12, RZ, 0x8, R12 ;  /* 0x00000008ff0c7819 */ /* 0x000fc8000001160c */
[----:B------:R2:W-:Y:S01]  /*cec50*/  STL.64 [R1+0xda0], R26 ;  /* 0x000da01a01007387 */ /* 0x0005e20000100a00 */
[----:B0-----:R-:W-:Y:S02]  /*cec60*/  SHF.R.U32.HI R7, RZ, 0x8, R20 ;  /* 0x00000008ff077819 */ /* 0x001fe40000011614 */
[----:B-1----:R-:W-:Y:S02]  /*cec70*/  SHF.R.U32.HI R19, RZ, 0x8, R24 ;  /* 0x00000008ff137819 */ /* 0x002fe40000011618 */
[----:B------:R-:W-:Y:S02]  /*cec80*/  SHF.R.U32.HI R20, RZ, 0x8, R13 ;  /* 0x00000008ff147819 */ /* 0x000fe4000001160d */
[----:B------:R-:W-:Y:S02]  /*cec90*/  LOP3.LUT R12, R12, 0xffff, RZ, 0xc0, !PT ;  /* 0x0000ffff0c0c7812 */ /* 0x000fe400078ec0ff */
[----:B------:R-:W-:Y:S02]  /*ceca0*/  LOP3.LUT R7, R7, 0xffff, RZ, 0xc0, !PT ;  /* 0x0000ffff07077812 */ /* 0x000fe400078ec0ff */
[----:B------:R-:W-:-:S02]  /*cecb0*/  LOP3.LUT R13, R19, 0xffff, RZ, 0xc0, !PT ;  /* 0x0000ffff130d7812 */ /* 0x000fc400078ec0ff */
[----:B------:R-:W-:Y:S01]  /*cecc0*/  LOP3.LUT R19, R20, 0xffff, RZ, 0xc0, !PT ;  /* 0x0000ffff14137812 */ /* 0x000fe200078ec0ff */
[----:B--2---:R-:W2:Y:S04]  /*cecd0*/  LDL.LU R26, [R1+0x4d6c] ;  /* 0x004d6c00011a7983 */ /* 0x004ea80000300800 */
[----:B------:R-:W2:Y:S01]  /*cece0*/  LDL.LU R25, [R1+0x63c] ;  /* 0x00063c0001197983 */ /* 0x000ea20000300800 */
[----:B------:R-:W-:Y:S02]  /*cecf0*/  PRMT R29, R12, 0x3340, R13 ;  /* 0x000033400c1d7816 */ /* 0x000fe4000000000d */
[----:B------:R-:W-:Y:S02]  /*ced00*/  PRMT R12, R7, 0x3340, R19 ;  /* 0x00003340070c7816 */ /* 0x000fe40000000013 */
[----:B----4-:R-:W-:-:S02]  /*ced10*/  LOP3.LUT R7, R23, 0xffff, RZ, 0xc0, !PT ;  /* 0x0000ffff17077812 */ /* 0x010fc400078ec0ff */
[----:B------:R-:W-:Y:S01]  /*ced20*/  LOP3.LUT R27, R21, 0xffff, RZ, 0xc0, !PT ;  /* 0x0000ffff151b7812 */ /* 0x000fe200078ec0ff */
[----:B------:R-:W-:Y:S04]  /*ced30*/  STL [R1+0x54dc], R29 ;  /* 0x0054dc1d01007387 */ /* 0x000fe80000100800 */
[----:B------:R0:W-:Y:S02]  /*ced40*/  STL [R1+0x6d4], R12 ;  /* 0x0006d40c01007387 */ /* 0x0001e40000100800 */
[----:B0-----:R-:W-:Y:S02]  /*ced50*/  PRMT R12, R7, 0x3340, R27 ;  /* 0x00003340070c7816 */ /* 0x001fe4000000001b */
[----:B---3--:R-:W-:Y:S02]  /*ced60*/  LOP3.LUT R20, R22, 0xffff, RZ, 0xc0, !PT ;  /* 0x0000ffff16147812 */ /* 0x008fe400078ec0ff */
[----:B------:R-:W3:Y:S02]  /*ced70*/  LDL.LU R22, [R1+0x59f8] ;  /* 0x0059f80001167983 */ /* 0x000ee40000300800 */
[----:B------:R-:W-:-:S04]  /*ced80*/  PRMT R19, R20, 0x3340, R0 ;  /* 0x0000334014137816 */ /* 0x000fc80000000000 */
[----:B------:R-:W-:Y:S02]  /*ced90*/  PRMT R19, R12, 0x5410, R19 ;  /* 0x000054100c137816 */ /* 0x000fe40000000013 */
[----:B------:R-:W-:Y:S01]  /*ceda0*/  IADD3 R12, P1, R17, R9, RZ ;  /* 0x00000009110c7210 */ /* 0x000fe20007f3e0ff */
[----:B------:R-:W-:Y:S04]  /*cedb0*/  STL.64 [R1+0x59e8], R8 ;  /* 0x0059e80801007387 */ /* 0x000fe80000100a00 */
[----:B------:R-:W-:Y:S01]  /*cedc0*/  IMAD.X R13, R18, 0x1, R10, P1 ;  /* 0x00000001120d7824 */ /* 0x000fe200008e060a */
[----:B------:R-:W-:Y:S04]  /*cedd0*/  STL [R1+0x820], R19 ;  /* 0x0008201301007387 */ /* 0x000fe80000100800 */
[----:B------:R0:W-:Y:S04]  /*cede0*/  STL.64 [R1+0xd98], R12 ;  /* 0x000d980c01007387 */ /* 0x0001e80000100a00 */
[----:B0-----:R-:W4:Y:S04]  /*cedf0*/  LDL.LU.64 R12, [R1+0x59f0] ;  /* 0x0059f000010c7983 */ /* 0x001f280000300a00 */
[----:B------:R-:W4:Y:S04]  /*cee00*/  LDL.LU R24, [R1+0x558] ;  /* 0x0005580001187983 */ /* 0x000f280000300800 */
[----:B------:R-:W4:Y:S04]  /*cee10*/  LDL.LU R23, [R1+0x154] ;  /* 0x0001540001177983 */ /* 0x000f280000300800 */
        /* <DEDUP_REMOVED lines=9> */
[----:B------:R0:W-:Y:S04]  /*ceeb0*/  STL [R1+0xc], R9 ;  /* 0x00000c0901007387 */ /* 0x0001e80000100800 */
[----:B------:R3:W-:Y:S01]  /*ceec0*/  STL [R1+0x390], R8 ;  /* 0x0003900801007387 */ /* 0x0007e20000100800 */
[----:B--2---:R-:W-:Y:S02]  /*ceed0*/  LOP3.LUT R7, R26, 0xffff, RZ, 0xc0, !PT ;  /* 0x0000ffff1a077812 */ /* 0x004fe400078ec0ff */
[----:B0-----:R-:W-:-:S05]  /*ceee0*/  LOP3.LUT R9, R25, 0xffff, RZ, 0xc0, !PT ;  /* 0x0000ffff19097812 */ /* 0x001fca00078ec0ff */
[----:B------:R0:W-:Y:S04]  /*ceef0*/  STL [R1+0x53f4], R9 ;  /* 0x0053f40901007387 */ /* 0x0001e80000100800 */
[----:B------:R-:W2:Y:S04]  /*cef00*/  LDL.LU R27, [R1+0x4cc] ;  /* 0x0004cc00011b7983 */ /* 0x000ea80000300800 */
[----:B------:R-:W2:Y:S04]  /*cef10*/  LDL.LU R26, [R1+0x78] ;  /* 0x00007800011a7983 */ /* 0x000ea80000300800 */
[----:B------:R-:W2:Y:S01]  /*cef20*/  LDL.LU R25, [R1+0x22c] ;  /* 0x00022c0001197983 */ /* 0x000ea20000300800 */
[----:B------:R-:W-:-:S02]  /*cef30*/  PRMT R19, R9, 0x3340, R0 ;  /* 0x0000334009137816 */ /* 0x000fc40000000000 */
[----:B------:R-:W-:Y:S02]  /*cef40*/  IADD3 R28, P1, R17, R11, RZ ;  /* 0x0000000b111c7210 */ /* 0x000fe40007f3e0ff */
[----:B---3--:R-:W-:-:S04]  /*cef50*/  LOP3.LUT R8, R22, 0xffff, RZ, 0xc0, !PT ;  /* 0x0000ffff16087812 */ /* 0x008fc800078ec0ff */
[--C-:B0-----:R-:W-:Y:S02]  /*cef60*/  PRMT R9, R7, 0x3340, R8.reuse ;  /* 0x0000334007097816 */ /* 0x101fe40000000008 */
[----:B------:R-:W-:Y:S02]  /*cef70*/  SHF.R.U32.HI R7, RZ, 0x8, R7 ;  /* 0x00000008ff077819 */ /* 0x000fe40000011607 */
[----:B------:R-:W-:Y:S02]  /*cef80*/  SHF.R.U32.HI R8, RZ, 0x8, R8 ;  /* 0x00000008ff087819 */ /* 0x000fe40000011608 */
[----:B------:R-:W-:Y:S02]  /*cef90*/  PRMT R9, R9, 0x5410, R19 ;  /* 0x0000541009097816 */ /* 0x000fe40000000013 */
[----:B------:R-:W-:Y:S02]  /*cefa0*/  SHF.R.U32.HI R19, RZ, 0x8, R20 ;  /* 0x00000008ff137819 */ /* 0x000fe40000011614 */
[----:B------:R-:W-:-:S02]  /*cefb0*/  LOP3.LUT R7, R7, 0xffff, RZ, 0xc0, !PT ;  /* 0x0000ffff07077812 */ /* 0x000fc400078ec0ff */
[----:B------:R-:W-:Y:S02]  /*cefc0*/  LOP3.LUT R8, R8, 0xffff, RZ, 0xc0, !PT ;  /* 0x0000ffff08087812 */ /* 0x000fe400078ec0ff */
[----:B------:R-:W-:Y:S01]  /*cefd0*/  LOP3.LUT R19, R19, 0xffff, RZ, 0xc0, !PT ;  /* 0x0000ffff13137812 */ /* 0x000fe200078ec0ff */
[----:B------:R0:W-:Y:S01]  /*cefe0*/  STL [R1+0x4d6c], R9 ;  /* 0x004d6c0901007387 */ /* 0x0001e20000100800 */
[----:B------:R-:W-:Y:S02]  /*ceff0*/  PRMT R22, R7, 0x3340, R8 ;  /* 0x0000334007167816 */ /* 0x000fe40000000008 */
[----:B0-----:R-:W-:Y:S01]  /*cf000*/  PRMT R9, R19, 0x3340, R0 ;  /* 0x0000334013097816 */ /* 0x001fe20000000000 */
[----:B----4-:R-:W-:Y:S01]  /*cf010*/  IMAD.X R29, R18, 0x1, R12, P1 ;  /* 0x00000001121d7824 */ /* 0x010fe200008e060c */
[----:B------:R-:W-:Y:S02]  /*cf020*/  LOP3.LUT R7, R24, 0xffff, RZ, 0xc0, !PT ;  /* 0x0000ffff18077812 */ /* 0x000fe400078ec0ff */
[----:B------:R-:W-:-:S02]  /*cf030*/  LOP3.LUT R20, R23, 0xffff, RZ, 0xc0, !PT ;  /* 0x0000ffff17147812 */ /* 0x000fc400078ec0ff */
[----:B------:R-:W-:Y:S04]  /*cf040*/  STL.64 [R1+0xd90], R28 ;  /* 0x000d901c01007387 */ /* 0x000fe80000100a00 */
[----:B------:R-:W-:Y:S04]  /*cf050*/  STL [R1+0x54e0], R22 ;  /* 0x0054e01601007387 */ /* 0x000fe80000100800 */
[----:B------:R0:W-:Y:S04]  /*cf060*/  STL [R1+0x4], R9 ;  /* 0x0000040901007387 */ /* 0x0001e80000100800 */
[----:B------:R-:W3:Y:S01]  /*cf070*/  LDL.LU R24, [R1+0x560] ;  /* 0x0005600001187983 */ /* 0x000ee20000300800 */
[----:B------:R-:W-:-:S03]  /*cf080*/  LOP3.LUT R8, R21, 0xffff, RZ, 0xc0, !PT ;  /* 0x0000ffff15087812 */ /* 0x000fc600078ec0ff */
[----:B------:R-:W4:Y:S04]  /*cf090*/  LDL.LU R23, [R1+0x16c] ;  /* 0x00016c0001177983 */ /* 0x000f280000300800 */
[----:B------:R-:W4:Y:S01]  /*cf0a0*/  LDL.LU R21, [R1+0x2c4] ;  /* 0x0002c40001157983 */ /* 0x000f220000300800 */
[----:B------:R-:W-:Y:S02]  /*cf0b0*/  PRMT R19, R20, 0x3340, R0 ;  /* 0x0000334014137816 */ /* 0x000fe40000000000 */
[----:B0-----:R-:W-:Y:S02]  /*cf0c0*/  PRMT R9, R7, 0x3340, R8 ;  /* 0x0000334007097816 */ /* 0x001fe40000000008 */
[----:B------:R-:W-:Y:S02]  /*cf0d0*/  SHF.R.U32.HI R7, RZ, 0x8, R7 ;  /* 0x00000008ff077819 */ /* 0x000fe40000011607 */
[----:B------:R-:W-:-:S02]  /*cf0e0*/  PRMT R9, R9, 0x5410, R19 ;  /* 0x0000541009097816 */ /* 0x000fc40000000013 */
[----:B------:R-:W-:Y:S02]  /*cf0f0*/  SHF.R.U32.HI R19, RZ, 0x8, R8 ;  /* 0x00000008ff137819 */ /* 0x000fe40000011608 */
[----:B------:R-:W-:Y:S02]  /*cf100*/  IADD3 R28, P1, R17, R13, RZ ;  /* 0x0000000d111c7210 */ /* 0x000fe40007f3e0ff */
[----:B------:R-:W-:Y:S02]  /*cf110*/  LOP3.LUT R7, R7, 0xffff, RZ, 0xc0, !PT ;  /* 0x0000ffff07077812 */ /* 0x000fe400078ec0ff */
[----:B------:R-:W-:Y:S01]  /*cf120*/  LOP3.LUT R19, R19, 0xffff, RZ, 0xc0, !PT ;  /* 0x0000ffff13137812 */ /* 0x000fe200078ec0ff */
[----:B------:R0:W-:Y:S01]  /*cf130*/  STL [R1+0x810], R9 ;  /* 0x0008100901007387 */ /* 0x0001e20000100800 */
[----:B------:R-:W-:-:S05]  /*cf140*/  IMAD.X R29, R18, 0x1, R15, P1 ;  /* 0x00000001121d7824 */ /* 0x000fca00008e060f */
[----:B------:R-:W-:Y:S01]  /*cf150*/  STL.64 [R1+0xd80], R28 ;  /* 0x000d801c01007387 */ /* 0x000fe20000100a00 */
[----:B0-----:R-:W-:Y:S02]  /*cf160*/  PRMT R9, R7, 0x3340, R19 ;  /* 0x0000334007097816 */ /* 0x001fe40000000013 */
[----:B--2---:R-:W-:Y:S02]  /*cf170*/  LOP3.LUT R7, R27, 0xffff, RZ, 0xc0, !PT ;  /* 0x0000ffff1b077812 */ /* 0x004fe400078ec0ff */
[----:B------:R-:W-:Y:S01]  /*cf180*/  LOP3.LUT R8, R26, 0xffff, RZ, 0xc0, !PT ;  /* 0x0000ffff1a087812 */ /* 0x000fe200078ec0ff */
[----:B------:R0:W-:Y:S03]  /*cf190*/  STL [R1+0x6c4], R9 ;  /* 0x0006c40901007387 */ /* 0x0001e60000100800 */
[----:B------:R-:W-:Y:S02]  /*cf1a0*/  PRMT R19, R8, 0x3340, R0 ;  /* 0x0000334008137816 */ /* 0x000fe40000000000 */
[----:B------:R-:W-:-:S02]  /*cf1b0*/  IADD3 R26, P1, R17, R14, RZ ;  /* 0x0000000e111a7210 */ /* 0x000fc40007f3e0ff */
[----:B0-----:R-:W-:-:S04]  /*cf1c0*/  LOP3.LUT R9, R25, 0xffff, RZ, 0xc0, !PT ;  /* 0x0000ffff19097812 */ /* 0x001fc800078ec0ff */
[----:B------:R-:W-:Y:S01]  /*cf1d0*/  PRMT R22, R7, 0x3340, R9 ;  /* 0x0000334007167816 */ /* 0x000fe20000000009 */
[----:B------:R-:W-:-:S03]  /*cf1e0*/  IMAD.X R27, R18, 0x1, R16, P1 ;  /* 0x00000001121b7824 */ /* 0x000fc600008e0610 */
[----:B------:R-:W-:Y:S02]  /*cf1f0*/  PRMT R19, R22, 0x5410, R19 ;  /* 0x0000541016137816 */ /* 0x000fe40000000013 */
[----:B------:R-:W-:Y:S02]  /*cf200*/  SHF.R.U32.HI R18, RZ, 0x8, R20 ;  /* 0x00000008ff127819 */ /* 0x000fe40000011614 */
[----:B------:R-:W-:Y:S01]  /*cf210*/  SHF.R.U32.HI R7, RZ, 0x8, R7 ;  /* 0x00000008ff077819 */ /* 0x000fe20000011607 */
[----:B------:R0:W-:Y:S01]  /*cf220*/  STL [R1+0x80c], R19 ;  /* 0x00080c1301007387 */ /* 0x0001e20000100800 */
[----:B------:R-:W-:Y:S02]  /*cf230*/  LOP3.LUT R18, R18, 0xffff, RZ, 0xc0, !PT ;  /* 0x0000ffff12127812 */ /* 0x000fe400078ec0ff */
[----:B------:R-:W-:Y:S02]  /*cf240*/  LOP3.LUT R7, R7, 0xffff, RZ, 0xc0, !PT ;  /* 0x0000ffff07077812 */ /* 0x000fe400078ec0ff */
[----:B0-----:R-:W-:-:S02]  /*cf250*/  SHF.R.U32.HI R19, RZ, 0x8, R9 ;  /* 0x00000008ff137819 */ /* 0x001fc40000011609 */
[----:B------:R-:W-:Y:S02]  /*cf260*/  PRMT R9, R18, 0x3340, R0 ;  /* 0x0000334012097816 */ /* 0x000fe40000000000 */
[----:B------:R-:W-:Y:S01]  /*cf270*/  LOP3.LUT R19, R19, 0xffff, RZ, 0xc0, !PT ;  /* 0x0000ffff13137812 */ /* 0x000fe200078ec0ff */
[----:B------:R0:W-:Y:S03]  /*cf280*/  STL.64 [R1+0xd88], R26 ;  /* 0x000d881a01007387 */ /* 0x0001e60000100a00 */
[----:B------:R-:W-:Y:S01]  /*cf290*/  PRMT R7, R7, 0x3340, R19 ;  /* 0x0000334007077816 */ /* 0x000fe20000000013 */
[----:B0-----:R-:W2:Y:S04]  /*cf2a0*/  LDL.LU R27, [R1+0x4d7c] ;  /* 0x004d7c00011b7983 */ /* 0x001ea80000300800 */
[----:B------:R4:W-:Y:S04]  /*cf2b0*/  STL [R1+0x8], R9 ;  /* 0x0000080901007387 */ /* 0x0009e80000100800 */
[----:B------:R-:W2:Y:S04]  /*cf2c0*/  LDL.LU R26, [R1+0x6a0] ;  /* 0x0006a000011a7983 */ /* 0x000ea80000300800 */
[----:B------:R0:W-:Y:S04]  /*cf2d0*/  STL [R1+0x6c0], R7 ;  /* 0x0006c00701007387 */ /* 0x0001e80000100800 */
[----:B------:R-:W2:Y:S01]  /*cf2e0*/  LDL.LU R25, [R1+0x744] ;  /* 0x0007440001197983 */ /* 0x000ea20000300800 */
[----:B------:R-:W-:Y:S01]  /*cf2f0*/  VIADD R17, R17, UR5 ;  /* 0x0000000511117c36 */ /* 0x000fe20008000000 */
[----:B------:R-:W-:Y:S01]  /*cf300*/  SHF.R.U32.HI R8, RZ, 0x8, R8 ;  /* 0x00000008ff087819 */ /* 0x000fe20000011608 */
[----:B------:R-:W-:Y:S01]  /*cf310*/  ULDC UR5, c[0x0][0x248] ;  /* 0x0000920000057ab9 */ /* 0x000fe20000000800 */
[----:B---3--:R-:W-:-:S02]  /*cf320*/  LOP3.LUT R20, R24, 0xffff, RZ, 0xc0, !PT ;  /* 0x0000ffff18147812 */ /* 0x008fc400078ec0ff */
[----:B----4-:R-:W-:Y:S02]  /*cf330*/  LOP3.LUT R9, R23, 0xffff, RZ, 0xc0, !PT ;  /* 0x0000ffff17097812 */ /* 0x010fe400078ec0ff */
[----:B0-----:R-:W-:Y:S02]  /*cf340*/  LOP3.LUT R7, R21, 0xffff, RZ, 0xc0, !PT ;  /* 0x0000ffff15077812 */ /* 0x001fe400078ec0ff */
[----:B------:R-:W-:Y:S02]  /*cf350*/  PRMT R18, R9, 0x3340, R0 ;  /* 0x0000334009127816 */ /* 0x000fe40000000000 */
[----:B------:R-:W-:-:S04]  /*cf360*/  PRMT R19, R20, 0x3340, R7 ;  /* 0x0000334014137816 */ /* 0x000fc80000000007 */
[----:B------:R-:W-:Y:S02]  /*cf370*/  PRMT R21, R19, 0x5410, R18 ;  /* 0x0000541013157816 */ /* 0x000fe40000000012 */
[----:B------:R-:W-:Y:S02]  /*cf380*/  SHF.R.U32.HI R19, RZ, 0x8, R20 ;  /* 0x00000008ff137819 */ /* 0x000fe40000011614 */
[----:B------:R-:W-:Y:S02]  /*cf390*/  SHF.R.U32.HI R18, RZ, 0x8, R7 ;  /* 0x00000008ff127819 */ /* 0x000fe40000011607 */
[----:B------:R-:W-:Y:S02]  /*cf3a0*/  LOP3.LUT R19, R19, 0xffff, RZ, 0xc0, !PT ;  /* 0x0000ffff13137812 */ /* 0x000fe400078ec0ff */
[----:B------:R-:W-:Y:S02]  /*cf3b0*/  LOP3.LUT R18, R18, 0xffff, RZ, 0xc0, !PT ;  /* 0x0000ffff12127812 */ /* 0x000fe400078ec0ff */
[----:B------:R-:W-:-:S02]  /*cf3c0*/  IADD3 R20, P1, R17, R0, RZ ;  /* 0x0000000011147210 */ /* 0x000fc40007f3e0ff */
[----:B------:R-:W-:Y:S02]  /*cf3d0*/  PRMT R7, R19, 0x3340, R18 ;  /* 0x0000334013077816 */ /* 0x000fe40000000012 */
[----:B------:R-:W-:Y:S01]  /*cf3e0*/  SHF.R.S32.HI R18, RZ, 0x1f, R17 ;  /* 0x0000001fff127819 */ /* 0x000fe20000011411 */
[----:B------:R0:W-:Y:S04]  /*cf3f0*/  STL [R1+0x768], R21 ;  /* 0x0007681501007387 */ /* 0x0001e80000100800 */
[----:B------:R-:W-:Y:S01]  /*cf400*/  STL [R1+0x1ec], R7 ;  /* 0x0001ec0701007387 */ /* 0x000fe20000100800 */
[----:B0-----:R-:W-:-:S05]  /*cf410*/  IMAD.X R21, R18, 0x1, R2, P1 ;  /* 0x0000000112157824 */ /* 0x001fca00008e0602 */
[----:B------:R0:W-:Y:S04]  /*cf420*/  STL.64 [R1+0xd78], R20 ;  /* 0x000d781401007387 */ /* 0x0001e80000100a00 */
[----:B0-----:R-:W3:Y:S04]  /*cf430*/  LDL.LU R21, [R1+0x4e4] ;  /* 0x0004e40001157983 */ /* 0x001ee80000300800 */
[----:B------:R-:W4:Y:S04]  /*cf440*/  LDL.LU R7, [R1+0x84] ;  /* 0x0000840001077983 */ /* 0x000f280000300800 */
[----:B------:R-:W4:Y:S04]  /*cf450*/  LDL.LU R20, [R1+0x234] ;  /* 0x0002340001147983 */ /* 0x000f280000300800 */
[----:B------:R-:W4:Y:S04]  /*cf460*/  LDL.LU R24, [R1+0x4d70] ;  /* 0x004d700001187983 */ /* 0x000f280000300800 */
[----:B------:R-:W4:Y:S04]  /*cf470*/  LDL.LU R23, [R1+0x648] ;  /* 0x0006480001177983 */ /* 0x000f280000300800 */
[----:B------:R-:W4:Y:S01]  /*cf480*/  LDL.LU R28, [R1+0x6f0] ;  /* 0x0006f000011c7983 */ /* 0x000f220000300800 */
[----:B------:R-:W-:-:S02]  /*cf490*/  SHF.R.U32.HI R19, RZ, 0x8, R9 ;  /* 0x00000008ff137819 */ /* 0x000fc40000011609 */
[----:B------:R-:W-:Y:S02]  /*cf4a0*/  LOP3.LUT R8, R8, 0xffff, RZ, 0xc0, !PT ;  /* 0x0000ffff08087812 */ /* 0x000fe400078ec0ff */
[----:B------:R-:W-:Y:S02]  /*cf4b0*/  LOP3.LUT R19, R19, 0xffff, RZ, 0xc0, !PT ;  /* 0x0000ffff13137812 */ /* 0x000fe400078ec0ff */
[--C-:B------:R-:W-:Y:S02]  /*cf4c0*/  PRMT R8, R8, 0x3340, R0.reuse ;  /* 0x0000334008087816 */ /* 0x100fe40000000000 */
[----:B------:R-:W-:-:S05]  /*cf4d0*/  PRMT R9, R19, 0x3340, R0 ;  /* 0x0000334013097816 */ /* 0x000fca0000000000 */
[----:B------:R-:W-:Y:S04]  /*cf4e0*/  STL [R1+0x10], R9 ;  /* 0x0000100901007387 */ /* 0x000fe80000100800 */
[----:B------:R0:W-:Y:S01]  /*cf4f0*/  STL [R1+0x14], R8 ;  /* 0x0000140801007387 */ /* 0x0001e20000100800 */
[----:B--2---:R-:W-:Y:S02]  /*cf500*/  LOP3.LUT R22, R27, 0xffff, RZ, 0xc0, !PT ;  /* 0x0000ffff1b167812 */ /* 0x004fe400078ec0ff */
[----:B------:R-:W-:Y:S02]  /*cf510*/  LOP3.LUT R26, R26, 0xffff, RZ, 0xc0, !PT ;  /* 0x0000ffff1a1a7812 */ /* 0x000fe400078ec0ff */
[----:B------:R-:W-:Y:S02]  /*cf520*/  LOP3.LUT R25, R25, 0xffff, RZ, 0xc0, !PT ;  /* 0x0000ffff19197812 */ /* 0x000fe400078ec0ff */
[----:B------:R-:W-:-:S02]  /*cf530*/  PRMT R19, R26, 0x3340, R0 ;  /* 0x000033401a137816 */ /* 0x000fc40000000000 */
[----:B0-----:R-:W-:-:S04]  /*cf540*/  PRMT R8, R22, 0x3340, R25 ;  /* 0x0000334016087816 */ /* 0x001fc80000000019 */
[----:B------:R-:W-:Y:S02]  /*cf550*/  PRMT R19, R8, 0x5410, R19 ;  /* 0x0000541008137816 */ /* 0x000fe40000000013 */
[----:B------:R-:W-:Y:S02]  /*cf560*/  IADD3 R8, P1, R17, R3, RZ ;  /* 0x0000000311087210 */ /* 0x000fe40007f3e0ff */
[----:B------:R-:W-:Y:S02]  /*cf570*/  SHF.R.U32.HI R22, RZ, 0x8, R22 ;  /* 0x00000008ff167819 */ /* 0x000fe40000011616 */
[----:B------:R-:W-:Y:S01]  /*cf580*/  SHF.R.U32.HI R25, RZ, 0x8, R25 ;  /* 0x00000008ff197819 */ /* 0x000fe20000011619 */
[----:B------:R0:W-:Y:S01]  /*cf590*/  STL [R1+0x750], R19 ;  /* 0x0007501301007387 */ /* 0x0001e20000100800 */
[----:B------:R-:W-:Y:S02]  /*cf5a0*/  LOP3.LUT R22, R22, 0xffff, RZ, 0xc0, !PT ;  /* 0x0000ffff16167812 */ /* 0x000fe400078ec0ff */
[----:B------:R-:W-:Y:S01]  /*cf5b0*/  LOP3.LUT R25, R25, 0xffff, RZ, 0xc0, !PT ;  /* 0x0000ffff19197812 */ /* 0x000fe200078ec0ff */
[----:B------:R-:W-:Y:S01]  /*cf5c0*/  IMAD.X R9, R18, 0x1, R4, P1 ;  /* 0x0000000112097824 */ /* 0x000fe200008e0604 */
[----:B0-----:R-:W-:-:S02]  /*cf5d0*/  SHF.R.U32.HI R19, RZ, 0x8, R26 ;  /* 0x00000008ff137819 */ /* 0x001fc4000001161a */
[----:B------:R-:W-:Y:S02]  /*cf5e0*/  PRMT R22, R22, 0x3340, R25 ;  /* 0x0000334016167816 */ /* 0x000fe40000000019 */
[----:B------:R-:W-:Y:S01]  /*cf5f0*/  LOP3.LUT R19, R19, 0xffff, RZ, 0xc0, !PT ;  /* 0x0000ffff13137812 */ /* 0x000fe200078ec0ff */
[----:B------:R0:W-:Y:S03]  /*cf600*/  STL.64 [R1+0xd70], R8 ;  /* 0x000d700801007387 */ /* 0x0001e60000100a00 */
[----:B------:R-:W-:Y:S01]  /*cf610*/  PRMT R19, R19, 0x3340, R0 ;  /* 0x0000334013137816 */ /* 0x000fe20000000000 */
[----:B0-----:R-:W2:Y:S04]  /*cf620*/  LDL.LU.64 R8, [R1+0x59e8] ;  /* 0x0059e80001087983 */ /* 0x001ea80000300a00 */
[----:B------:R-:W2:Y:S04]  /*cf630*/  LDL.LU R27, [R1+0x4d84] ;  /* 0x004d8400011b7983 */ /* 0x000ea80000300800 */
[----:B------:R0:W-:Y:S04]  /*cf640*/  STL [R1+0x69c], R22 ;  /* 0x00069c1601007387 */ /* 0x0001e80000100800 */
[----:B------:R-:W2:Y:S04]  /*cf650*/  LDL.LU R26, [R1+0x6a8] ;  /* 0x0006a800011a7983 */ /* 0x000ea80000300800 */
[----:B------:R1:W-:Y:S04]  /*cf660*/  STL [R1+0x18], R19 ;  /* 0x0000181301007387 */ /* 0x0003e80000100800 */
[----:B------:R-:W2:Y:S01]  /*cf670*/  LDL.LU R25, [R1+0x75c] ;  /* 0x00075c0001197983 */ /* 0x000ea20000300800 */
[----:B---3--:R-:W-:-:S02]  /*cf680*/  LOP3.LUT R21, R21, 0xffff, RZ, 0xc0, !PT ;  /* 0x0000ffff15157812 */ /* 0x008fc400078ec0ff */
[----:B----4-:R-:W-:Y:S02]  /*cf690*/  LOP3.LUT R7, R7, 0xffff, RZ, 0xc0, !PT ;  /* 0x0000ffff07077812 */ /* 0x010fe400078ec0ff */
[----:B------:R-:W-:Y:S02]  /*cf6a0*/  LOP3.LUT R20, R20, 0xffff, RZ, 0xc0, !PT ;  /* 0x0000ffff14147812 */ /* 0x000fe400078ec0ff */
[----:B0-----:R-:W-:Y:S02]  /*cf6b0*/  LOP3.LUT R22, R24, 0xffff, RZ, 0xc0, !PT ;  /* 0x0000ffff18167812 */ /* 0x001fe400078ec0ff */
[----:B-1----:R-:W-:Y:S02]  /*cf6c0*/  PRMT R19, R7, 0x3340, R0 ;  /* 0x0000334007137816 */ /* 0x002fe40000000000 */
[----:B------:R-:W-:Y:S01]  /*cf6d0*/  PRMT R24, R21, 0x3340, R20 ;  /* 0x0000334015187816 */ /* 0x000fe20000000014 */
[----:B------:R0:W-:Y:S01]  /*cf6e0*/  STL [R1+0x53dc], R7 ;  /* 0x0053dc0701007387 */ /* 0x0001e20000100800 */
[----:B------:R-:W-:-:S02]  /*cf6f0*/  LOP3.LUT R23, R23, 0xffff, RZ, 0xc0, !PT ;  /* 0x0000ffff17177812 */ /* 0x000fc400078ec0ff */
[----:B0-----:R-:W-:Y:S02]  /*cf700*/  LOP3.LUT R7, R28, 0xffff, RZ, 0xc0, !PT ;  /* 0x0000ffff1c077812 */ /* 0x001fe400078ec0ff */
[----:B------:R-:W-:Y:S02]  /*cf710*/  PRMT R28, R24, 0x5410, R19 ;  /* 0x00005410181c7816 */ /* 0x000fe40000000013 */
[----:B------:R-:W-:Y:S02]  /*cf720*/  PRMT R19, R23, 0x3340, R0 ;  /* 0x0000334017137816 */ /* 0x000fe40000000000 */
[----:B------:R-:W-:Y:S01]  /*cf730*/  PRMT R24, R22, 0x3340, R7 ;  /* 0x0000334016187816 */ /* 0x000fe20000000007 */
[----:B------:R0:W-:Y:S03]  /*cf740*/  STL [R1+0x4d64], R28 ;  /* 0x004d641c01007387 */ /* 0x0001e60000100800 */
[----:B------:R-:W-:-:S02]  /*cf750*/  PRMT R19, R24, 0x5410, R19 ;  /* 0x0000541018137816 */ /* 0x000fc40000000013 */
[----:B0-----:R-:W-:-:S03]  /*cf760*/  IADD3 R28, P1, R17, R5, RZ ;  /* 0x00000005111c7210 */ /* 0x001fc60007f3e0ff */
[----:B------:R0:W-:Y:S01]  /*cf770*/  STL [R1+0x7f8], R19 ;  /* 0x0007f81301007387 */ /* 0x0001e20000100800 */
[----:B------:R-:W-:Y:S01]  /*cf780*/  SHF.R.U32.HI R7, RZ, 0x8, R7 ;  /* 0x00000008ff077819 */ /* 0x000fe20000011607 */
[----:B------:R-:W-:Y:S01]  /*cf790*/  IMAD.X R29, R18, 0x1, R6, P1 ;  /* 0x00000001121d7824 */ /* 0x000fe200008e0606 */
[----:B0-----:R-:W-:-:S04]  /*cf7a0*/  SHF.R.U32.HI R19, RZ, 0x8, R20 ;  /* 0x00000008ff137819 */ /* 0x001fc80000011614 */
[----:B------:R0:W-:Y:S04]  /*cf7b0*/  STL.64 [R1+0xd68], R28 ;  /* 0x000d681c01007387 */ /* 0x0001e80000100a00 */
[----:B0-----:R-:W3:Y:S04]  /*cf7c0*/  LDL.LU R28, [R1+0x56c] ;  /* 0x00056c00011c7983 */ /* 0x001ee80000300800 */
[----:B------:R-:W4:Y:S01]  /*cf7d0*/  LDL.LU R20, [R1+0x19c] ;  /* 0x00019c0001147983 */ /* 0x000f220000300800 */
[----:B------:R-:W-:-:S03]  /*cf7e0*/  LOP3.LUT R29, R19, 0xffff, RZ, 0xc0, !PT ;  /* 0x0000ffff131d7812 */ /* 0x000fc600078ec0ff */
[----:B------:R-:W4:Y:S01]  /*cf7f0*/  LDL.LU R24, [R1+0x2d0] ;  /* 0x0002d00001187983 */ /* 0x000f220000300800 */
[----:B------:R-:W-:-:S03]  /*cf800*/  IMAD.MOV.U32 R19, RZ, RZ, R7 ;  /* 0x000000ffff137224 */ /* 0x000fc600078e0007 */
[----:B------:R-:W3:Y:S01]  /*cf810*/  LDL.LU R7, [R1+0x59e0] ;  /* 0x0059e00001077983 */ /* 0x000ee20000300800 */
        /* <DEDUP_REMOVED lines=10> */
[----:B------:R-:W-:Y:S02]  /*cf8c0*/  LOP3.LUT R22, R25, 0xffff, RZ, 0xc0, !PT ;  /* 0x0000ffff19167812 */ /* 0x000fe400078ec0ff */
[----:B0-----:R-:W-:Y:S02]  /*cf8d0*/  LOP3.LUT R21, R27, 0xffff, RZ, 0xc0, !PT ;  /* 0x0000ffff1b157812 */ /* 0x001fe400078ec0ff */
[----:B-1----:R-:W-:-:S02]  /*cf8e0*/  PRMT R19, R29, 0x3340, R0 ;  /* 0x000033401d137816 */ /* 0x002fc40000000000 */
[----:B------:R-:W-:-:S04]  /*cf8f0*/  PRMT R25, R21, 0x3340, R22 ;  /* 0x0000334015197816 */ /* 0x000fc80000000016 */
[----:B------:R-:W-:-:S05]  /*cf900*/  PRMT R19, R25, 0x5410, R19 ;  /* 0x0000541019137816 */ /* 0x000fca0000000013 */
[----:B------:R0:W-:Y:S01]  /*cf910*/  STL [R1+0x7e8], R19 ;  /* 0x0007e81301007387 */ /* 0x0001e20000100800 */
[----:B------:R-:W-:Y:S02]  /*cf920*/  SHF.R.U32.HI R21, RZ, 0x8, R21 ;  /* 0x00000008ff157819 */ /* 0x000fe40000011615 */
[----:B------:R-:W-:Y:S02]  /*cf930*/  SHF.R.U32.HI R22, RZ, 0x8, R22 ;  /* 0x00000008ff167819 */ /* 0x000fe40000011616 */
[----:B------:R-:W-:Y:S02]  /*cf940*/  LOP3.LUT R21, R21, 0xffff, RZ, 0xc0, !PT ;  /* 0x0000ffff15157812 */ /* 0x000fe400078ec0ff */
[----:B------:R-:W-:Y:S02]  /*cf950*/  LOP3.LUT R22, R22, 0xffff, RZ, 0xc0, !PT ;  /* 0x0000ffff16167812 */ /* 0x000fe400078ec0ff */
[----:B0-----:R-:W-:Y:S02]  /*cf960*/  SHF.R.U32.HI R19, RZ, 0x8, R29 ;  /* 0x00000008ff137819 */ /* 0x001fe4000001161d */
[----:B------:R-:W-:-:S02]  /*cf970*/  PRMT R21, R21, 0x3340, R22 ;  /* 0x0000334015157816 */ /* 0x000fc40000000016 */
[----:B------:R-:W-:-:S04]  /*cf980*/  LOP3.LUT R19, R19, 0xffff, RZ, 0xc0, !PT ;  /* 0x0000ffff13137812 */ /* 0x000fc800078ec0ff */
[----:B------:R-:W-:Y:S02]  /*cf990*/  PRMT R19, R19, 0x3340, R0 ;  /* 0x0000334013137816 */ /* 0x000fe40000000000 */
[----:B---3--:R-:W-:-:S05]  /*cf9a0*/  IADD3 R26, P1, R17, R7, RZ ;  /* 0x00000007111a7210 */ /* 0x008fca0007f3e0ff */
[----:B------:R-:W-:-:S05]  /*cf9b0*/  IMAD.X R27, R18, 0x1, R8, P1 ;  /* 0x00000001121b7824 */ /* 0x000fca00008e0608 */
[----:B------:R0:W-:Y:S04]  /*cf9c0*/  STL.64 [R1+0xd60], R26 ;  /* 0x000d601a01007387 */ /* 0x0001e80000100a00 */
[----:B0-----:R-:W2:Y:S04]  /*cf9d0*/  LDL.LU R27, [R1+0x574] ;  /* 0x00057400011b7983 */ /* 0x001ea80000300800 */
[----:B------:R-:W3:Y:S04]  /*cf9e0*/  LDL.LU R26, [R1+0x1a8] ;  /* 0x0001a800011a7983 */ /* 0x000ee80000300800 */
[----:B------:R-:W3:Y:S04]  /*cf9f0*/  LDL.LU R25, [R1+0x2dc] ;  /* 0x0002dc0001197983 */ /* 0x000ee80000300800 */
[----:B------:R4:W-:Y:S01]  /*cfa00*/  STL [R1+0x1e8], R21 ;  /* 0x0001e81501007387 */ /* 0x0009e20000100800 */
[----:B------:R-:W-:-:S03]  /*cfa10*/  LOP3.LUT R22, R28, 0xffff, RZ, 0xc0, !PT ;  /* 0x0000ffff1c167812 */ /* 0x000fc600078ec0ff */
[----:B------:R0:W-:Y:S01]  /*cfa20*/  STL [R1+0x1c], R19 ;  /* 0x00001c1301007387 */ /* 0x0001e20000100800 */
[----:B------:R-:W-:Y:S02]  /*cfa30*/  IADD3 R28, P1, R17, R9, RZ ;  /* 0x00000009111c7210 */ /* 0x000fe40007f3e0ff */
[----:B----4-:R-:W-:Y:S02]  /*cfa40*/  LOP3.LUT R21, R20, 0xffff, RZ, 0xc0, !PT ;  /* 0x0000ffff14157812 */ /* 0x010fe400078ec0ff */
[----:B------:R-:W-:Y:S02]  /*cfa50*/  LOP3.LUT R20, R24, 0xffff, RZ, 0xc0, !PT ;  /* 0x0000ffff18147812 */ /* 0x000fe400078ec0ff */
[----:B0-----:R-:W-:Y:S02]  /*cfa60*/  PRMT R19, R21, 0x3340, R0 ;  /* 0x0000334015137816 */ /* 0x001fe40000000000 */
[----:B------:R-:W-:Y:S01]  /*cfa70*/  PRMT R24, R22, 0x3340, R20 ;  /* 0x0000334016187816 */ /* 0x000fe20000000014 */
[----:B------:R-:W-:-:S03]  /*cfa80*/  IMAD.X R29, R18, 0x1, R10, P1 ;  /* 0x00000001121d7824 */ /* 0x000fc600008e060a */
[----:B------:R-:W-:Y:S01]  /*cfa90*/  PRMT R19, R24, 0x5410, R19 ;  /* 0x0000541018137816 */ /* 0x000fe20000000013 */
[----:B------:R0:W-:Y:S04]  /*cfaa0*/  STL.64 [R1+0x59d8], R8 ;  /* 0x0059d80801007387 */ /* 0x0001e80000100a00 */
[----:B------:R1:W-:Y:S04]  /*cfab0*/  STL [R1+0x7e4], R19 ;  /* 0x0007e41301007387 */ /* 0x0003e80000100800 */
[----:B------:R-:W-:Y:S01]  /*cfac0*/  STL.64 [R1+0xd58], R28 ;  /* 0x000d581c01007387 */ /* 0x000fe20000100a00 */
[----:B0-----:R-:W-:-:S03]  /*cfad0*/  SHF.R.U32.HI R9, RZ, 0x8, R20 ;  /* 0x00000008ff097819 */ /* 0x001fc60000011614 */
[----:B------:R-:W4:Y:S01]  /*cfae0*/  LDL.LU R20, [R1+0x4d8c] ;  /* 0x004d8c0001147983 */ /* 0x000f220000300800 */
[----:B-1----:R-:W-:-:S03]  /*cfaf0*/  SHF.R.U32.HI R19, RZ, 0x8, R23 ;  /* 0x00000008ff137819 */ /* 0x002fc60000011617 */
[----:B------:R-:W4:Y:S04]  /*cfb00*/  LDL.LU R24, [R1+0x6b0] ;  /* 0x0006b00001187983 */ /* 0x000f280000300800 */
[----:B------:R-:W4:Y:S01]  /*cfb10*/  LDL.LU R23, [R1+0x784] ;  /* 0x0007840001177983 */ /* 0x000f220000300800 */
[----:B------:R-:W-:Y:S02]  /*cfb20*/  SHF.R.U32.HI R8, RZ, 0x8, R22 ;  /* 0x00000008ff087819 */ /* 0x000fe40000011616 */
[----:B------:R-:W-:Y:S02]  /*cfb30*/  LOP3.LUT R19, R19, 0xffff, RZ, 0xc0, !PT ;  /* 0x0000ffff13137812 */ /* 0x000fe400078ec0ff */
[----:B------:R-:W-:Y:S02]  /*cfb40*/  LOP3.LUT R9, R9, 0xffff, RZ, 0xc0, !PT ;  /* 0x0000ffff09097812 */ /* 0x000fe400078ec0ff */
[----:B------:R-:W-:-:S02]  /*cfb50*/  LOP3.LUT R8, R8, 0xffff, RZ, 0xc0, !PT ;  /* 0x0000ffff08087812 */ /* 0x000fc400078ec0ff */
[----:B------:R-:W-:Y:S02]  /*cfb60*/  PRMT R19, R19, 0x3340, R0 ;  /* 0x0000334013137816 */ /* 0x000fe40000000000 */
[----:B------:R-:W-:-:S03]  /*cfb70*/  PRMT R9, R8, 0x3340, R9 ;  /* 0x0000334008097816 */ /* 0x000fc60000000009 */
[----:B------:R-:W-:Y:S04]  /*cfb80*/  STL [R1+0x20], R19 ;  /* 0x0000201301007387 */ /* 0x000fe80000100800 */
[----:B------:R0:W-:Y:S01]  /*cfb90*/  STL [R1+0x540], R9 ;  /* 0x0005400901007387 */ /* 0x0001e20000100800 */
[----:B--2---:R-:W-:Y:S02]  /*cfba0*/  LOP3.LUT R8, R27, 0xffff, RZ, 0xc0, !PT ;  /* 0x0000ffff1b087812 */ /* 0x004fe400078ec0ff */
[----:B---3--:R-:W-:Y:S02]  /*cfbb0*/  LOP3.LUT R22, R26, 0xffff, RZ, 0xc0, !PT ;  /* 0x0000ffff1a167812 */ /* 0x008fe400078ec0ff */
[----:B0-----:R-:W-:Y:S02]  /*cfbc0*/  LOP3.LUT R9, R25, 0xffff, RZ, 0xc0, !PT ;  /* 0x0000ffff19097812 */ /* 0x001fe400078ec0ff */
[----:B------:R-:W-:-:S02]  /*cfbd0*/  PRMT R19, R22, 0x3340, R0 ;  /* 0x0000334016137816 */ /* 0x000fc40000000000 */
[----:B------:R-:W-:Y:S02]  /*cfbe0*/  PRMT R25, R8, 0x3340, R9 ;  /* 0x0000334008197816 */ /* 0x000fe40000000009 */
[----:B------:R-:W-:Y:S02]  /*cfbf0*/  IADD3 R26, P1, R17, R11, RZ ;  /* 0x0000000b111a7210 */ /* 0x000fe40007f3e0ff */
[----:B------:R-:W-:Y:S02]  /*cfc00*/  PRMT R19, R25, 0x5410, R19 ;  /* 0x0000541019137816 */ /* 0x000fe40000000013 */
[----:B------:R-:W-:Y:S01]  /*cfc10*/  SHF.R.U32.HI R8, RZ, 0x8, R8 ;  /* 0x00000008ff087819 */ /* 0x000fe20000011608 */
[----:B------:R-:W-:Y:S01]  /*cfc20*/  IMAD.X R27, R18, 0x1, R12, P1 ;  /* 0x00000001121b7824 */ /* 0x000fe200008e060c */
[----:B------:R-:W-:Y:S01]  /*cfc30*/  SHF.R.U32.HI R9, RZ, 0x8, R9 ;  /* 0x00000008ff097819 */ /* 0x000fe20000011609 */
[----:B------:R0:W-:Y:S04]  /*cfc40*/  STL [R1+0x744], R19 ;  /* 0x0007441301007387 */ /* 0x0001e80000100800 */
[----:B------:R1:W-:Y:S01]  /*cfc50*/  STL.64 [R1+0xd50], R26 ;  /* 0x000d501a01007387 */ /* 0x0003e20000100a00 */
[----:B------:R-:W-:-:S02]  /*cfc60*/  LOP3.LUT R8, R8, 0xffff, RZ, 0xc0, !PT ;  /* 0x0000ffff08087812 */ /* 0x000fc400078ec0ff */
[----:B------:R-:W-:Y:S02]  /*cfc70*/  LOP3.LUT R9, R9, 0xffff, RZ, 0xc0, !PT ;  /* 0x0000ffff09097812 */ /* 0x000fe400078ec0ff */
[----:B0-----:R-:W-:Y:S01]  /*cfc80*/  SHF.R.U32.HI R19, RZ, 0x8, R22 ;  /* 0x00000008ff137819 */ /* 0x001fe20000011616 */
[----:B-1----:R-:W2:Y:S03]  /*cfc90*/  LDL.LU R27, [R1+0x50c] ;  /* 0x00050c00011b7983 */ /* 0x002ea60000300800 */
[----:B------:R-:W-:Y:S01]  /*cfca0*/  LOP3.LUT R19, R19, 0xffff, RZ, 0xc0, !PT ;  /* 0x0000ffff13137812 */ /* 0x000fe200078ec0ff */
[----:B------:R-:W3:Y:S04]  /*cfcb0*/  LDL.LU R26, [R1+0x9c] ;  /* 0x00009c00011a7983 */ /* 0x000ee80000300800 */
[----:B------:R-:W3:Y:S01]  /*cfcc0*/  LDL.LU R25, [R1+0x254] ;  /* 0x0002540001197983 */ /* 0x000ee20000300800 */
[----:B------:R-:W-:-:S02]  /*cfcd0*/  PRMT R22, R8, 0x3340, R9 ;  /* 0x0000334008167816 */ /* 0x000fc40000000009 */
[----:B------:R-:W-:Y:S02]  /*cfce0*/  PRMT R19, R19, 0x3340, R0 ;  /* 0x0000334013137816 */ /* 0x000fe40000000000 */
[----:B------:R-:W-:Y:S01]  /*cfcf0*/  IADD3 R8, P1, R17, R13, RZ ;  /* 0x0000000d11087210 */ /* 0x000fe20007f3e0ff */
[----:B------:R-:W-:Y:S04]  /*cfd00*/  STL [R1+0x520], R22 ;  /* 0x0005201601007387 */ /* 0x000fe80000100800 */
[----:B------:R0:W-:Y:S01]  /*cfd10*/  STL [R1+0x24], R19 ;  /* 0x0000241301007387 */ /* 0x0001e20000100800 */
[----:B------:R-:W-:Y:S01]  /*cfd20*/  IMAD.X R9, R18, 0x1, R15, P1 ;  /* 0x0000000112097824 */ /* 0x000fe200008e060f */
[----:B0-----:R-:W-:-:S04]  /*cfd30*/  SHF.R.U32.HI R19, RZ, 0x8, R21 ;  /* 0x00000008ff137819 */ /* 0x001fc80000011615 */
[----:B------:R0:W-:Y:S01]  /*cfd40*/  STL.64 [R1+0xd48], R8 ;  /* 0x000d480801007387 */ /* 0x0001e20000100a00 */
[----:B------:R-:W-:Y:S02]  /*cfd50*/  LOP3.LUT R19, R19, 0xffff, RZ, 0xc0, !PT ;  /* 0x0000ffff13137812 */ /* 0x000fe400078ec0ff */
[----:B----4-:R-:W-:Y:S02]  /*cfd60*/  LOP3.LUT R21, R24, 0xffff, RZ, 0xc0, !PT ;  /* 0x0000ffff18157812 */ /* 0x010fe400078ec0ff */
[----:B0-----:R-:W-:Y:S02]  /*cfd70*/  PRMT R8, R19, 0x3340, R0 ;  /* 0x0000334013087816 */ /* 0x001fe40000000000 */
[----:B------:R-:W-:-:S03]  /*cfd80*/  LOP3.LUT R9, R20, 0xffff, RZ, 0xc0, !PT ;  /* 0x0000ffff14097812 */ /* 0x000fc600078ec0ff */
[----:B------:R0:W-:Y:S04]  /*cfd90*/  STL [R1+0x28], R8 ;  /* 0x0000280801007387 */ /* 0x0001e80000100800 */
[----:B------:R-:W4:Y:S04]  /*cfda0*/  LDL.LU R20, [R1+0x98] ;  /* 0x0000980001147983 */ /* 0x000f280000300800 */
[----:B------:R-:W4:Y:S01]  /*cfdb0*/  LDL.LU R24, [R1+0x508] ;  /* 0x0005080001187983 */ /* 0x000f220000300800 */
[----:B0-----:R-:W-:-:S03]  /*cfdc0*/  LOP3.LUT R8, R23, 0xffff, RZ, 0xc0, !PT ;  /* 0x0000ffff17087812 */ /* 0x001fc600078ec0ff */
[----:B------:R-:W4:Y:S01]  /*cfdd0*/  LDL.LU R23, [R1+0x250] ;  /* 0x0002500001177983 */ /* 0x000f220000300800 */
[----:B------:R-:W-:Y:S02]  /*cfde0*/  PRMT R19, R21, 0x3340, R0 ;  /* 0x0000334015137816 */ /* 0x000fe40000000000 */
[----:B------:R-:W-:Y:S02]  /*cfdf0*/  PRMT R22, R9, 0x3340, R8 ;  /* 0x0000334009167816 */ /* 0x000fe40000000008 */
[----:B------:R-:W-:Y:S02]  /*cfe00*/  IADD3 R28, P1, R17, R14, RZ ;  /* 0x0000000e111c7210 */ /* 0x000fe40007f3e0ff */
[----:B------:R-:W-:Y:S01]  /*cfe10*/  PRMT R19, R22, 0x5410, R19 ;  /* 0x0000541016137816 */ /* 0x000fe20000000013 */
[----:B------:R-:W-:Y:S02]  /*cfe20*/  STL.64 [R1+0x59d0], R14 ;  /* 0x0059d00e01007387 */ /* 0x000fe40000100a00 */
[----:B------:R-:W-:Y:S01]  /*cfe30*/  IMAD.X R29, R18, 0x1, R16, P1 ;  /* 0x00000001121d7824 */ /* 0x000fe200008e0610 */
[----:B------:R-:W-:Y:S01]  /*cfe40*/  SHF.R.U32.HI R18, RZ, 0x8, R8 ;  /* 0x00000008ff127819 */ /* 0x000fe20000011608 */
[----:B------:R0:W-:Y:S03]  /*cfe50*/  STL [R1+0x7e0], R19 ;  /* 0x0007e01301007387 */ /* 0x0001e60000100800 */
[----:B------:R-:W-:-:S02]  /*cfe60*/  LOP3.LUT R18, R18, 0xffff, RZ, 0xc0, !PT ;  /* 0x0000ffff12127812 */ /* 0x000fc400078ec0ff */
[----:B0-----:R-:W-:-:S04]  /*cfe70*/  SHF.R.U32.HI R19, RZ, 0x8, R9 ;  /* 0x00000008ff137819 */ /* 0x001fc80000011609 */
[----:B------:R-:W-:-:S04]  /*cfe80*/  LOP3.LUT R19, R19, 0xffff, RZ, 0xc0, !PT ;  /* 0x0000ffff13137812 */ /* 0x000fc800078ec0ff */
[----:B------:R-:W-:Y:S01]  /*cfe90*/  PRMT R14, R19, 0x3340, R18 ;  /* 0x00003340130e7816 */ /* 0x000fe20000000012 */
[----:B------:R-:W-:Y:S04]  /*cfea0*/  STL.64 [R1+0xd40], R28 ;  /* 0x000d401c01007387 */ /* 0x000fe80000100a00 */
[----:B------:R0:W-:Y:S01]  /*cfeb0*/  STL [R1+0x678], R14 ;  /* 0x0006780e01007387 */ /* 0x0001e20000100800 */
[----:B--2---:R-:W-:Y:S02]  /*cfec0*/  LOP3.LUT R8, R27, 0xffff, RZ, 0xc0, !PT ;  /* 0x0000ffff1b087812 */ /* 0x004fe400078ec0ff */
[----:B---3--:R-:W-:Y:S02]  /*cfed0*/  LOP3.LUT R9, R26, 0xffff, RZ, 0xc0, !PT ;  /* 0x0000ffff1a097812 */ /* 0x008fe400078ec0ff */
[----:B0-----:R-:W-:-:S02]  /*cfee0*/  LOP3.LUT R14, R25, 0xffff, RZ, 0xc0, !PT ;  /* 0x0000ffff190e7812 */ /* 0x001fc400078ec0ff */
[----:B------:R-:W-:Y:S02]  /*cfef0*/  PRMT R18, R9, 0x3340, R0 ;  /* 0x0000334009127816 */ /* 0x000fe40000000000 */
[----:B------:R-:W-:Y:S02]  /*cff00*/  PRMT R19, R8, 0x3340, R14 ;  /* 0x0000334008137816 */ /* 0x000fe4000000000e */
[----:B------:R-:W-:Y:S02]  /*cff10*/  SHF.R.U32.HI R8, RZ, 0x8, R8 ;  /* 0x00000008ff087819 */ /* 0x000fe40000011608 */
[----:B------:R-:W-:Y:S02]  /*cff20*/  PRMT R15, R19, 0x5410, R18 ;  /* 0x00005410130f7816 */ /* 0x000fe40000000012 */
[----:B------:R-:W-:Y:S02]  /*cff30*/  SHF.R.U32.HI R19, RZ, 0x8, R14 ;  /* 0x00000008ff137819 */ /* 0x000fe4000001160e */
[----:B------:R-:W-:-:S02]  /*cff40*/  SHF.R.U32.HI R18, RZ, 0x8, R9 ;  /* 0x00000008ff127819 */ /* 0x000fc40000011609 */
[----:B------:R-:W-:Y:S02]  /*cff50*/  LOP3.LUT R8, R8, 0xffff, RZ, 0xc0, !PT ;  /* 0x0000ffff08087812 */ /* 0x000fe400078ec0ff */
[----:B------:R-:W-:Y:S02]  /*cff60*/  LOP3.LUT R19, R19, 0xffff, RZ, 0xc0, !PT ;  /* 0x0000ffff13137812 */ /* 0x000fe400078ec0ff */
[----:B------:R-:W-:Y:S01]  /*cff70*/  LOP3.LUT R18, R18, 0xffff, RZ, 0xc0, !PT ;  /* 0x0000ffff12127812 */ /* 0x000fe200078ec0ff */
[----:B------:R-:W-:Y:S04]  /*cff80*/  STL [R1+0x748], R15 ;  /* 0x0007480f01007387 */ /* 0x000fe80000100800 */
[----:B------:R-:W2:Y:S01]  /*cff90*/  LDL.LU R28, [R1+0x4d98] ;  /* 0x004d9800011c7983 */ /* 0x000ea20000300800 */
[----:B------:R-:W-:-:S02]  /*cffa0*/  PRMT R8, R8, 0x3340, R19 ;  /* 0x0000334008087816 */ /* 0x000fc40000000013 */
[----:B------:R-:W-:Y:S01]  /*cffb0*/  PRMT R9, R18, 0x3340, R0 ;  /* 0x0000334012097816 */ /* 0x000fe20000000000 */
[----:B------:R-:W3:Y:S04]  /*cffc0*/  LDL.LU R27, [R1+0x6bc] ;  /* 0x0006bc00011b7983 */ /* 0x000ee80000300800 */
[----:B------:R-:W3:Y:S04]  /*cffd0*/  LDL.LU R26, [R1+0x7a4] ;  /* 0x0007a400011a7983 */ /* 0x000ee80000300800 */
[----:B------:R0:W-:Y:S04]  /*cffe0*/  STL [R1+0x394], R8 ;  /* 0x0003940801007387 */ /* 0x0001e80000100800 */
[----:B------:R1:W-:Y:S01]  /*cfff0*/  STL [R1+0x2c], R9 ;  /* 0x00002c0901007387 */ /* 0x0003e20000100800 */
[----:B----4-:R-:W-:-:S02]  /*d0000*/  LOP3.LUT R14, R20, 0xffff, RZ, 0xc0, !PT ;  /* 0x0000ffff140e7812 */ /* 0x010fc400078ec0ff */
[----:B0-----:R-:W-:Y:S02]  /*d0010*/  LOP3.LUT R8, R24, 0xffff, RZ, 0xc0, !PT ;  /* 0x0000ffff18087812 */ /* 0x001fe400078ec0ff */
[----:B------:R-:W-:Y:S02]  /*d0020*/  PRMT R18, R14, 0x3340, R0 ;  /* 0x000033400e127816 */ /* 0x000fe40000000000 */
[----:B-1----:R-:W-:-:S04]  /*d0030*/  LOP3.LUT R9, R23, 0xffff, RZ, 0xc0, !PT ;  /* 0x0000ffff17097812 */ /* 0x002fc800078ec0ff */
[----:B------:R-:W-:-:S04]  /*d0040*/  PRMT R19, R8, 0x3340, R9 ;  /* 0x0000334008137816 */ /* 0x000fc80000000009 */
[----:B------:R-:W-:Y:S01]  /*d0050*/  PRMT R19, R19, 0x5410, R18 ;  /* 0x0000541013137816 */ /* 0x000fe20000000012 */
[----:B------:R0:W-:Y:S04]  /*d0060*/  STL [R1+0x53b4], R14 ;  /* 0x0053b40e01007387 */ /* 0x0001e80000100800 */
[----:B------:R1:W-:Y:S04]  /*d0070*/  STL [R1+0x4d5c], R19 ;  /* 0x004d5c1301007387 */ /* 0x0003e80000100800 */
[----:B------:R-:W4:Y:S04]  /*d0080*/  LDL.LU R20, [R1+0x4d80] ;  /* 0x004d800001147983 */ /* 0x000f280000300800 */
[----:B------:R-:W4:Y:S04]  /*d0090*/  LDL.LU R25, [R1+0x65c] ;  /* 0x00065c0001197983 */ /* 0x000f280000300800 */
[----:B------:R-:W4:Y:S01]  /*d00a0*/  LDL.LU R24, [R1+0x73c] ;  /* 0x00073c0001187983 */ /* 0x000f220000300800 */
[----:B------:R-:W-:Y:S01]  /*d00b0*/  VIADD R17, R17, UR5 ;  /* 0x0000000511117c36 */ /* 0x000fe20008000000 */
[----:B------:R-:W-:-:S02]  /*d00c0*/  SHF.R.U32.HI R8, RZ, 0x8, R8 ;  /* 0x00000008ff087819 */ /* 0x000fc40000011608 */
[----:B------:R-:W-:Y:S01]  /*d00d0*/  SHF.R.U32.HI R9, RZ, 0x8, R9 ;  /* 0x00000008ff097819 */ /* 0x000fe20000011609 */
[----:B------:R-:W-:Y:S01]  /*d00e0*/  ULDC UR5, c[0x0][0x248] ;  /* 0x0000920000057ab9 */ /* 0x000fe20000000800 */
[----:B------:R-:W-:Y:S02]  /*d00f0*/  SHF.R.S32.HI R18, RZ, 0x1f, R17 ;  /* 0x0000001fff127819 */ /* 0x000fe40000011411 */
[----:B0-----:R-:W-:Y:S02]  /*d0100*/  IADD3 R14, P1, R17, R0, RZ ;  /* 0x00000000110e7210 */ /* 0x001fe40007f3e0ff */
[----:B-1----:R-:W-:Y:S02]  /*d0110*/  SHF.R.U32.HI R19, RZ, 0x8, R21 ;  /* 0x00000008ff137819 */ /* 0x002fe40000011615 */
[----:B------:R-:W-:Y:S02]  /*d0120*/  LOP3.LUT R8, R8, 0xffff, RZ, 0xc0, !PT ;  /* 0x0000ffff08087812 */ /* 0x000fe400078ec0ff */
[----:B------:R-:W-:Y:S01]  /*d0130*/  LOP3.LUT R9, R9, 0xffff, RZ, 0xc0, !PT ;  /* 0x0000ffff09097812 */ /* 0x000fe200078ec0ff */
[----:B------:R-:W-:Y:S01]  /*d0140*/  IMAD.X R15, R18, 0x1, R2, P1 ;  /* 0x00000001120f7824 */ /* 0x000fe200008e0602 */
[----:B------:R-:W-:-:S02]  /*d0150*/  LOP3.LUT R19, R19, 0xffff, RZ, 0xc0, !PT ;  /* 0x0000ffff13137812 */ /* 0x000fc400078ec0ff */
[----:B------:R-:W-:Y:S02]  /*d0160*/  PRMT R23, R8, 0x3340, R9 ;  /* 0x0000334008177816 */ /* 0x000fe40000000009 */
[----:B------:R0:W-:Y:S04]  /*d0170*/  STL.64 [R1+0xd30], R14 ;  /* 0x000d300e01007387 */ /* 0x0001e80000100a00 */
[----:B------:R1:W-:Y:S01]  /*d0180*/  STL [R1+0x54e8], R23 ;  /* 0x0054e81701007387 */ /* 0x0003e20000100800 */
[----:B0-----:R-:W-:-:S05]  /*d0190*/  PRMT R14, R19, 0x3340, R0 ;  /* 0x00003340130e7816 */ /* 0x001fca0000000000 */
[----:B------:R3:W-:Y:S01]  /*d01a0*/  STL [R1+0x30], R14 ;  /* 0x0000300e01007387 */ /* 0x0007e20000100800 */
[----:B------:R-:W-:-:S05]  /*d01b0*/  IADD3 R22, P1, R17, R3, RZ ;  /* 0x0000000311167210 */ /* 0x000fca0007f3e0ff */
[----:B-1----:R-:W-:Y:S01]  /*d01c0*/  IMAD.X R23, R18, 0x1, R4, P1 ;  /* 0x0000000112177824 */ /* 0x002fe200008e0604 */
[----:B--2---:R-:W-:Y:S02]  /*d01d0*/  LOP3.LUT R8, R28, 0xffff, RZ, 0xc0, !PT ;  /* 0x0000ffff1c087812 */ /* 0x004fe400078ec0ff */
[----:B---3--:R-:W-:Y:S02]  /*d01e0*/  LOP3.LUT R14, R27, 0xffff, RZ, 0xc0, !PT ;  /* 0x0000ffff1b0e7812 */ /* 0x008fe400078ec0ff */
[----:B------:R-:W-:Y:S02]  /*d01f0*/  LOP3.LUT R9, R26, 0xffff, RZ, 0xc0, !PT ;  /* 0x0000ffff1a097812 */ /* 0x000fe400078ec0ff */
[----:B------:R-:W-:Y:S02]  /*d0200*/  PRMT R19, R14, 0x3340, R0 ;  /* 0x000033400e137816 */ /* 0x000fe40000000000 */
[----:B------:R-:W-:Y:S02]  /*d0210*/  PRMT R15, R8, 0x3340, R9 ;  /* 0x00003340080f7816 */ /* 0x000fe40000000009 */
[----:B------:R-:W-:-:S02]  /*d0220*/  SHF.R.U32.HI R8, RZ, 0x8, R8 ;  /* 0x00000008ff087819 */ /* 0x000fc40000011608 */
[----:B------:R-:W-:Y:S02]  /*d0230*/  SHF.R.U32.HI R9, RZ, 0x8, R9 ;  /* 0x00000008ff097819 */ /* 0x000fe40000011609 */
[----:B------:R-:W-:Y:S02]  /*d0240*/  PRMT R15, R15, 0x5410, R19 ;  /* 0x000054100f0f7816 */ /* 0x000fe40000000013 */
[----:B------:R-:W-:Y:S02]  /*d0250*/  SHF.R.U32.HI R19, RZ, 0x8, R14 ;  /* 0x00000008ff137819 */ /* 0x000fe4000001160e */
[----:B------:R-:W-:Y:S02]  /*d0260*/  LOP3.LUT R8, R8, 0xffff, RZ, 0xc0, !PT ;  /* 0x0000ffff08087812 */ /* 0x000fe400078ec0ff */
[----:B------:R-:W-:Y:S02]  /*d0270*/  LOP3.LUT R9, R9, 0xffff, RZ, 0xc0, !PT ;  /* 0x0000ffff09097812 */ /* 0x000fe400078ec0ff */
[----:B------:R-:W-:Y:S01]  /*d0280*/  LOP3.LUT R19, R19, 0xffff, RZ, 0xc0, !PT ;  /* 0x0000ffff13137812 */ /* 0x000fe200078ec0ff */
[----:B------:R-:W-:Y:S01]  /*d0290*/  STL [R1+0x7bc], R15 ;  /* 0x0007bc0f01007387 */ /* 0x000fe20000100800 */
[----:B------:R-:W-:-:S03]  /*d02a0*/  PRMT R9, R8, 0x3340, R9 ;  /* 0x0000334008097816 */ /* 0x000fc60000000009 */
[----:B------:R0:W-:Y:S01]  /*d02b0*/  STL.64 [R1+0xd28], R22 ;  /* 0x000d281601007387 */ /* 0x0001e20000100a00 */
[----:B------:R-:W-:-:S03]  /*d02c0*/  PRMT R8, R19, 0x3340, R0 ;  /* 0x0000334013087816 */ /* 0x000fc60000000000 */
[----:B------:R-:W2:Y:S04]  /*d02d0*/  LDL.LU R21, [R1+0x588] ;  /* 0x0005880001157983 */ /* 0x000ea80000300800 */
[----:B0-----:R-:W3:Y:S04]  /*d02e0*/  LDL.LU R22, [R1+0x1d4] ;  /* 0x0001d40001167983 */ /* 0x001ee80000300800 */
[----:B------:R-:W3:Y:S04]  /*d02f0*/  LDL.LU R29, [R1+0x2f8] ;  /* 0x0002f800011d7983 */ /* 0x000ee80000300800 */
[----:B------:R-:W-:Y:S04]  /*d0300*/  STL [R1+0x37c], R9 ;  /* 0x00037c0901007387 */ /* 0x000fe80000100800 */
[----:B------:R0:W-:Y:S04]  /*d0310*/  STL [R1+0x34], R8 ;  /* 0x0000340801007387 */ /* 0x0001e80000100800 */
[----:B------:R-:W3:Y:S04]  /*d0320*/  LDL.LU R28, [R1+0x590] ;  /* 0x00059000011c7983 */ /* 0x000ee80000300800 */
[----:B------:R-:W3:Y:S01]  /*d0330*/  LDL.LU R27, [R1+0x1dc] ;  /* 0x0001dc00011b7983 */ /* 0x000ee20000300800 */
[----:B----4-:R-:W-:-:S02]  /*d0340*/  LOP3.LUT R20, R20, 0xffff, RZ, 0xc0, !PT ;  /* 0x0000ffff14147812 */ /* 0x010fc400078ec0ff */
[----:B------:R-:W-:Y:S02]  /*d0350*/  LOP3.LUT R15, R25, 0xffff, RZ, 0xc0, !PT ;  /* 0x0000ffff190f7812 */ /* 0x000fe400078ec0ff */
[----:B------:R-:W-:Y:S02]  /*d0360*/  LOP3.LUT R14, R24, 0xffff, RZ, 0xc0, !PT ;  /* 0x0000ffff180e7812 */ /* 0x000fe400078ec0ff */
[----:B------:R-:W-:Y:S02]  /*d0370*/  PRMT R19, R15, 0x3340, R0 ;  /* 0x000033400f137816 */ /* 0x000fe40000000000 */
[----:B0-----:R-:W-:-:S04]  /*d0380*/  PRMT R8, R20, 0x3340, R14 ;  /* 0x0000334014087816 */ /* 0x001fc8000000000e */
[----:B------:R-:W-:-:S05]  /*d0390*/  PRMT R8, R8, 0x5410, R19 ;  /* 0x0000541008087816 */ /* 0x000fca0000000013 */
[----:B------:R0:W-:Y:S04]  /*d03a0*/  STL [R1+0x7b4], R8 ;  /* 0x0007b40801007387 */ /* 0x0001e80000100800 */
[----:B------:R-:W4:Y:S04]  /*d03b0*/  LDL.LU R26, [R1+0x300] ;  /* 0x00030000011a7983 */ /* 0x000f280000300800 */
[----:B------:R-:W4:Y:S04]  /*d03c0*/  LDL.LU R25, [R1+0x524] ;  /* 0x0005240001197983 */ /* 0x000f280000300800 */
[----:B------:R-:W4:Y:S01]  /*d03d0*/  LDL.LU R24, [R1+0xcc] ;  /* 0x0000cc0001187983 */ /* 0x000f220000300800 */
[----:B0-----:R-:W-:-:S03]  /*d03e0*/  IADD3 R8, P1, R17, R5, RZ ;  /* 0x0000000511087210 */ /* 0x001fc60007f3e0ff */
[----:B------:R-:W-:Y:S02]  /*d03f0*/  STL [R1+0x59c8], R5 ;  /* 0x0059c80501007387 */ /* 0x000fe40000100800 */
[----:B------:R-:W-:-:S05]  /*d0400*/  IMAD.X R9, R18, 0x1, R6, P1 ;  /* 0x0000000112097824 */ /* 0x000fca00008e0606 */
[----:B------:R0:W-:Y:S04]  /*d0410*/  STL.64 [R1+0xd38], R8 ;  /* 0x000d380801007387 */ /* 0x0001e80000100a00 */
[----:B0-----:R-:W4:Y:S01]  /*d0420*/  LDL.LU.64 R8, [R1+0x59d8] ;  /* 0x0059d80001087983 */ /* 0x001f220000300a00 */
[----:B------:R-:W-:-:S03]  /*d0430*/  SHF.R.U32.HI R5, RZ, 0x8, R20 ;  /* 0x00000008ff057819 */ /* 0x000fc60000011614 */
[----:B------:R-:W4:Y:S01]  /*d0440*/  LDL.LU R20, [R1+0x270] ;  /* 0x0002700001147983 */ /* 0x000f220000300800 */
        /* <DEDUP_REMOVED lines=10> */
[----:B---3--:R-:W-:Y:S02]  /*d04f0*/  LOP3.LUT R15, R22, 0xffff, RZ, 0xc0, !PT ;  /* 0x0000ffff160f7812 */ /* 0x008fe400078ec0ff */
[----:B0-----:R-:W-:Y:S02]  /*d0500*/  LOP3.LUT R14, R29, 0xffff, RZ, 0xc0, !PT ;  /* 0x0000ffff1d0e7812 */ /* 0x001fe400078ec0ff */
[----:B------:R-:W-:-:S02]  /*d0510*/  PRMT R19, R15, 0x3340, R0 ;  /* 0x000033400f137816 */ /* 0x000fc40000000000 */
[----:B------:R-:W-:-:S04]  /*d0520*/  PRMT R21, R5, 0x3340, R14 ;  /* 0x0000334005157816 */ /* 0x000fc8000000000e */
[----:B------:R-:W-:Y:S02]  /*d0530*/  PRMT R19, R21, 0x5410, R19 ;  /* 0x0000541015137816 */ /* 0x000fe40000000013 */
[----:B------:R-:W-:Y:S02]  /*d0540*/  SHF.R.U32.HI R5, RZ, 0x8, R5 ;  /* 0x00000008ff057819 */ /* 0x000fe40000011605 */
[----:B------:R-:W-:Y:S02]  /*d0550*/  SHF.R.U32.HI R14, RZ, 0x8, R14 ;  /* 0x00000008ff0e7819 */ /* 0x000fe4000001160e */
[----:B------:R-:W-:Y:S01]  /*d0560*/  IADD3 R22, P1, R17, R7, RZ ;  /* 0x0000000711167210 */ /* 0x000fe20007f3e0ff */
[----:B------:R0:W-:Y:S01]  /*d0570*/  STL [R1+0x75c], R19 ;  /* 0x00075c1301007387 */ /* 0x0001e20000100800 */
[----:B------:R-:W-:Y:S02]  /*d0580*/  LOP3.LUT R5, R5, 0xffff, RZ, 0xc0, !PT ;  /* 0x0000ffff05057812 */ /* 0x000fe400078ec0ff */
[----:B------:R-:W-:-:S02]  /*d0590*/  LOP3.LUT R14, R14, 0xffff, RZ, 0xc0, !PT ;  /* 0x0000ffff0e0e7812 */ /* 0x000fc400078ec0ff */
[----:B0-----:R-:W-:Y:S02]  /*d05a0*/  SHF.R.U32.HI R19, RZ, 0x8, R15 ;  /* 0x00000008ff137819 */ /* 0x001fe4000001160f */
[----:B------:R-:W-:Y:S02]  /*d05b0*/  PRMT R15, R5, 0x3340, R14 ;  /* 0x00003340050f7816 */ /* 0x000fe4000000000e */
[----:B------:R-:W-:-:S04]  /*d05c0*/  LOP3.LUT R19, R19, 0xffff, RZ, 0xc0, !PT ;  /* 0x0000ffff13137812 */ /* 0x000fc800078ec0ff */
[----:B------:R-:W-:Y:S01]  /*d05d0*/  PRMT R14, R19, 0x3340, R0 ;  /* 0x00003340130e7816 */ /* 0x000fe20000000000 */
[----:B----4-:R-:W-:-:S05]  /*d05e0*/  IMAD.X R23, R18, 0x1, R8, P1 ;  /* 0x0000000112177824 */ /* 0x010fca00008e0608 */
[----:B------:R-:W-:Y:S04]  /*d05f0*/  STL.64 [R1+0xd20], R22 ;  /* 0x000d201601007387 */ /* 0x000fe80000100a00 */
[----:B------:R0:W-:Y:S04]  /*d0600*/  STL [R1+0x45c], R15 ;  /* 0x00045c0f01007387 */ /* 0x0001e80000100800 */
[----:B------:R1:W-:Y:S01]  /*d0610*/  STL [R1+0x3c], R14 ;  /* 0x00003c0e01007387 */ /* 0x0003e20000100800 */
[----:B0-----:R-:W-:-:S03]  /*d0620*/  LOP3.LUT R15, R26, 0xffff, RZ, 0xc0, !PT ;  /* 0x0000ffff1a0f7812 */ /* 0x001fc600078ec0ff */
[----:B------:R-:W2:Y:S01]  /*d0630*/  LDL.LU R26, [R1+0x52c] ;  /* 0x00052c00011a7983 */ /* 0x000ea20000300800 */
[----:B------:R-:W-:Y:S02]  /*d0640*/  LOP3.LUT R5, R28, 0xffff, RZ, 0xc0, !PT ;  /* 0x0000ffff1c057812 */ /* 0x000fe400078ec0ff */
[----:B------:R-:W-:Y:S02]  /*d0650*/  LOP3.LUT R22, R27, 0xffff, RZ, 0xc0, !PT ;  /* 0x0000ffff1b167812 */ /* 0x000fe400078ec0ff */
[----:B-1----:R-:W-:Y:S02]  /*d0660*/  LOP3.LUT R14, R25, 0xffff, RZ, 0xc0, !PT ;  /* 0x0000ffff190e7812 */ /* 0x002fe400078ec0ff */
[----:B------:R-:W-:Y:S02]  /*d0670*/  LOP3.LUT R21, R24, 0xffff, RZ, 0xc0, !PT ;  /* 0x0000ffff18157812 */ /* 0x000fe400078ec0ff */
[----:B------:R-:W-:Y:S02]  /*d0680*/  PRMT R23, R5, 0x3340, R15 ;  /* 0x0000334005177816 */ /* 0x000fe4000000000f */
[----:B------:R-:W-:-:S02]  /*d0690*/  PRMT R19, R22, 0x3340, R0 ;  /* 0x0000334016137816 */ /* 0x000fc40000000000 */
[----:B------:R-:W-:Y:S01]  /*d06a0*/  LOP3.LUT R20, R20, 0xffff, RZ, 0xc0, !PT ;  /* 0x0000ffff14147812 */ /* 0x000fe200078ec0ff */
[----:B------:R-:W3:Y:S04]  /*d06b0*/  LDL.LU R25, [R1+0xd4] ;  /* 0x0000d40001197983 */ /* 0x000ee80000300800 */
[----:B------:R-:W4:Y:S01]  /*d06c0*/  LDL.LU R24, [R1+0x278] ;  /* 0x0002780001187983 */ /* 0x000f220000300800 */
[----:B------:R-:W-:Y:S02]  /*d06d0*/  PRMT R27, R23, 0x5410, R19 ;  /* 0x00005410171b7816 */ /* 0x000fe40000000013 */
[----:B------:R-:W-:Y:S02]  /*d06e0*/  PRMT R19, R21, 0x3340, R0 ;  /* 0x0000334015137816 */ /* 0x000fe40000000000 */
[----:B------:R-:W-:-:S04]  /*d06f0*/  PRMT R23, R14, 0x3340, R20 ;  /* 0x000033400e177816 */ /* 0x000fc80000000014 */
[----:B------:R-:W-:Y:S01]  /*d0700*/  PRMT R19, R23, 0x5410, R19 ;  /* 0x0000541017137816 */ /* 0x000fe20000000013 */
[----:B------:R-:W-:Y:S01]  /*d0710*/  STL [R1+0x72c], R27 ;  /* 0x00072c1b01007387 */ /* 0x000fe20000100800 */
[----:B------:R-:W-:Y:S02]  /*d0720*/  IADD3 R28, P1, R17, R9, RZ ;  /* 0x00000009111c7210 */ /* 0x000fe40007f3e0ff */
[----:B------:R-:W-:Y:S01]  /*d0730*/  SHF.R.U32.HI R14, RZ, 0x8, R14 ;  /* 0x00000008ff0e7819 */ /* 0x000fe2000001160e */
[----:B------:R0:W-:Y:S01]  /*d0740*/  STL [R1+0x73c], R19 ;  /* 0x00073c1301007387 */ /* 0x0001e20000100800 */
[----:B------:R-:W-:Y:S01]  /*d0750*/  SHF.R.U32.HI R5, RZ, 0x8, R5 ;  /* 0x00000008ff057819 */ /* 0x000fe20000011605 */
[----:B------:R-:W-:Y:S01]  /*d0760*/  IMAD.X R29, R18, 0x1, R10, P1 ;  /* 0x00000001121d7824 */ /* 0x000fe200008e060a */
[----:B------:R-:W-:Y:S02]  /*d0770*/  LOP3.LUT R14, R14, 0xffff, RZ, 0xc0, !PT ;  /* 0x0000ffff0e0e7812 */ /* 0x000fe400078ec0ff */
[----:B0-----:R-:W-:-:S02]  /*d0780*/  SHF.R.U32.HI R19, RZ, 0x8, R20 ;  /* 0x00000008ff137819 */ /* 0x001fc40000011614 */
[----:B------:R-:W-:Y:S02]  /*d0790*/  SHF.R.U32.HI R20, RZ, 0x8, R15 ;  /* 0x00000008ff147819 */ /* 0x000fe4000001160f */
[----:B------:R-:W-:Y:S02]  /*d07a0*/  LOP3.LUT R5, R5, 0xffff, RZ, 0xc0, !PT ;  /* 0x0000ffff05057812 */ /* 0x000fe400078ec0ff */
[----:B------:R-:W-:Y:S02]  /*d07b0*/  LOP3.LUT R15, R19, 0xffff, RZ, 0xc0, !PT ;  /* 0x0000ffff130f7812 */ /* 0x000fe400078ec0ff */
[----:B------:R-:W-:Y:S01]  /*d07c0*/  LOP3.LUT R19, R20, 0xffff, RZ, 0xc0, !PT ;  /* 0x0000ffff14137812 */ /* 0x000fe200078ec0ff */
[----:B------:R0:W-:Y:S01]  /*d07d0*/  STL.64 [R1+0xd00], R28 ;  /* 0x000d001c01007387 */ /* 0x0001e20000100a00 */
[----:B------:R-:W-:Y:S02]  /*d07e0*/  PRMT R14, R14, 0x3340, R15 ;  /* 0x000033400e0e7816 */ /* 0x000fe4000000000f */
[----:B------:R-:W-:Y:S01]  /*d07f0*/  PRMT R19, R5, 0x3340, R19 ;  /* 0x0000334005137816 */ /* 0x000fe20000000013 */
[----:B0-----:R-:W4:Y:S04]  /*d0800*/  LDL.LU R28, [R1+0x4d9c] ;  /* 0x004d9c00011c7983 */ /* 0x001f280000300800 */
[----:B------:R-:W4:Y:S04]  /*d0810*/  LDL.LU R20, [R1+0x724] ;  /* 0x0007240001147983 */ /* 0x000f280000300800 */
[----:B------:R-:W4:Y:S04]  /*d0820*/  LDL.LU R5, [R1+0x2178] ;  /* 0x0021780001057983 */ /* 0x000f280000300800 */
[----:B------:R0:W-:Y:S04]  /*d0830*/  STL [R1+0x458], R14 ;  /* 0x0004580e01007387 */ /* 0x0001e80000100800 */
[----:B------:R-:W-:Y:S01]  /*d0840*/  STL [R1+0x1e0], R19 ;  /* 0x0001e01301007387 */ /* 0x000fe20000100800 */
[----:B0-----:R-:W-:-:S05]  /*d0850*/  IADD3 R14, P1, R17, R11, RZ ;  /* 0x0000000b110e7210 */ /* 0x001fca0007f3e0ff */
[----:B------:R-:W-:-:S05]  /*d0860*/  IMAD.X R15, R18, 0x1, R12, P1 ;  /* 0x00000001120f7824 */ /* 0x000fca00008e060c */
        /* <DEDUP_REMOVED lines=8> */
[----:B------:R4:W-:Y:S04]  /*d08f0*/  STL [R1+0x40], R23 ;  /* 0x0000401701007387 */ /* 0x0009e80000100800 */
[----:B------:R0:W-:Y:S04]  /*d0900*/  STL [R1+0x44], R19 ;  /* 0x0000441301007387 */ /* 0x0001e80000100800 */
[----:B------:R-:W4:Y:S04]  /*d0910*/  LDL.LU R21, [R1+0x4da4] ;  /* 0x004da40001157983 */ /* 0x000f280000300800 */
[----:B------:R-:W4:Y:S01]  /*d0920*/  LDL.LU R27, [R1+0x728] ;  /* 0x00072800011b7983 */ /* 0x000f220000300800 */
[----:B--2---:R-:W-:-:S03]  /*d0930*/  LOP3.LUT R22, R26, 0xffff, RZ, 0xc0, !PT ;  /* 0x0000ffff1a167812 */ /* 0x004fc600078ec0ff */
[----:B------:R-:W2:Y:S01]  /*d0940*/  LDL.LU R26, [R1+0x2188] ;  /* 0x00218800011a7983 */ /* 0x000ea20000300800 */
[----:B---3--:R-:W-:Y:S02]  /*d0950*/  LOP3.LUT R25, R25, 0xffff, RZ, 0xc0, !PT ;  /* 0x0000ffff19197812 */ /* 0x008fe400078ec0ff */
[----:B----4-:R-:W-:Y:S02]  /*d0960*/  LOP3.LUT R23, R24, 0xffff, RZ, 0xc0, !PT ;  /* 0x0000ffff18177812 */ /* 0x010fe400078ec0ff */
[----:B0-----:R-:W-:Y:S02]  /*d0970*/  PRMT R19, R25, 0x3340, R0 ;  /* 0x0000334019137816 */ /* 0x001fe40000000000 */
[----:B------:R-:W-:-:S04]  /*d0980*/  PRMT R24, R22, 0x3340, R23 ;  /* 0x0000334016187816 */ /* 0x000fc80000000017 */
[----:B------:R-:W-:Y:S02]  /*d0990*/  PRMT R19, R24, 0x5410, R19 ;  /* 0x0000541018137816 */ /* 0x000fe40000000013 */
[----:B------:R-:W-:Y:S01]  /*d09a0*/  IADD3 R24, P1, R17, R13, RZ ;  /* 0x0000000d11187210 */ /* 0x000fe20007f3e0ff */
[----:B------:R-:W-:Y:S04]  /*d09b0*/  STL [R1+0x5798], R25 ;  /* 0x0057981901007387 */ /* 0x000fe80000100800 */
[----:B------:R0:W-:Y:S01]  /*d09c0*/  STL [R1+0x4d54], R19 ;  /* 0x004d541301007387 */ /* 0x0001e20000100800 */
[----:B------:R-:W-:-:S04]  /*d09d0*/  SHF.R.U32.HI R22, RZ, 0x8, R22 ;  /* 0x00000008ff167819 */ /* 0x000fc80000011616 */
[----:B------:R-:W-:Y:S02]  /*d09e0*/  LOP3.LUT R22, R22, 0xffff, RZ, 0xc0, !PT ;  /* 0x0000ffff16167812 */ /* 0x000fe400078ec0ff */
[----:B0-----:R-:W-:-:S04]  /*d09f0*/  SHF.R.U32.HI R19, RZ, 0x8, R23 ;  /* 0x00000008ff137819 */ /* 0x001fc80000011617 */
[----:B------:R-:W-:Y:S02]  /*d0a00*/  LOP3.LUT R19, R19, 0xffff, RZ, 0xc0, !PT ;  /* 0x0000ffff13137812 */ /* 0x000fe400078ec0ff */
[----:B------:R-:W-:Y:S02]  /*d0a10*/  LOP3.LUT R23, R28, 0xffff, RZ, 0xc0, !PT ;  /* 0x0000ffff1c177812 */ /* 0x000fe400078ec0ff */
[----:B------:R-:W-:Y:S02]  /*d0a20*/  LOP3.LUT R20, R20, 0xffff, RZ, 0xc0, !PT ;  /* 0x0000ffff14147812 */ /* 0x000fe400078ec0ff */
[----:B------:R-:W-:Y:S01]  /*d0a30*/  LOP3.LUT R5, R5, 0xffff, RZ, 0xc0, !PT ;  /* 0x0000ffff05057812 */ /* 0x000fe200078ec0ff */
[----:B------:R-:W-:-:S05]  /*d0a40*/  IMAD.X R25, R18, 0x1, R15, P1 ;  /* 0x0000000112197824 */ /* 0x000fca00008e060f */
[----:B------:R0:W-:Y:S02]  /*d0a50*/  STL.64 [R1+0xd10], R24 ;  /* 0x000d101801007387 */ /* 0x0001e40000100a00 */
[----:B0-----:R-:W-:Y:S02]  /*d0a60*/  PRMT R24, R22, 0x3340, R19 ;  /* 0x0000334016187816 */ /* 0x001fe40000000013 */
[----:B------:R-:W-:-:S03]  /*d0a70*/  PRMT R19, R20, 0x3340, R0 ;  /* 0x0000334014137816 */ /* 0x000fc60000000000 */
[----:B------:R0:W-:Y:S04]  /*d0a80*/  STL [R1+0x54ec], R24 ;  /* 0x0054ec1801007387 */ /* 0x0001e80000100800 */
[----:B------:R-:W3:Y:S04]  /*d0a90*/  LDL.LU R22, [R1+0x670] ;  /* 0x0006700001167983 */ /* 0x000ee80000300800 */
[----:B------:R-:W4:Y:S04]  /*d0aa0*/  LDL.LU R29, [R1+0x4d90] ;  /* 0x004d9000011d7983 */ /* 0x000f280000300800 */
[----:B------:R-:W4:Y:S01]  /*d0ab0*/  LDL.LU R28, [R1+0x78c] ;  /* 0x00078c00011c7983 */ /* 0x000f220000300800 */
[----:B0-----:R-:W-:-:S04]  /*d0ac0*/  PRMT R24, R23, 0x3340, R5 ;  /* 0x0000334017187816 */ /* 0x001fc80000000005 */
[----:B------:R-:W-:Y:S02]  /*d0ad0*/  PRMT R19, R24, 0x5410, R19 ;  /* 0x0000541018137816 */ /* 0x000fe40000000013 */
[----:B------:R-:W-:-:S03]  /*d0ae0*/  IADD3 R24, P1, R17, R14, RZ ;  /* 0x0000000e11187210 */ /* 0x000fc60007f3e0ff */
[----:B------:R0:W-:Y:S02]  /*d0af0*/  STL [R1+0x71c], R19 ;  /* 0x00071c1301007387 */ /* 0x0001e40000100800 */
[----:B------:R-:W-:Y:S01]  /*d0b00*/  IMAD.X R25, R18, 0x1, R16, P1 ;  /* 0x0000000112197824 */ /* 0x000fe200008e0610 */
[----:B------:R-:W-:-:S04]  /*d0b10*/  SHF.R.U32.HI R18, RZ, 0x8, R5 ;  /* 0x00000008ff127819 */ /* 0x000fc80000011605 */
[----:B------:R-:W-:Y:S02]  /*d0b20*/  LOP3.LUT R18, R18, 0xffff, RZ, 0xc0, !PT ;  /* 0x0000ffff12127812 */ /* 0x000fe400078ec0ff */
[----:B0-----:R-:W-:-:S04]  /*d0b30*/  SHF.R.U32.HI R19, RZ, 0x8, R23 ;  /* 0x00000008ff137819 */ /* 0x001fc80000011617 */
[----:B------:R-:W-:Y:S02]  /*d0b40*/  LOP3.LUT R19, R19, 0xffff, RZ, 0xc0, !PT ;  /* 0x0000ffff13137812 */ /* 0x000fe400078ec0ff */
[----:B------:R-:W-:Y:S02]  /*d0b50*/  LOP3.LUT R5, R21, 0xffff, RZ, 0xc0, !PT ;  /* 0x0000ffff15057812 */ /* 0x000fe400078ec0ff */
[----:B------:R-:W-:Y:S02]  /*d0b60*/  LOP3.LUT R23, R27, 0xffff, RZ, 0xc0, !PT ;  /* 0x0000ffff1b177812 */ /* 0x000fe400078ec0ff */
[----:B------:R-:W-:Y:S01]  /*d0b70*/  PRMT R18, R19, 0x3340, R18 ;  /* 0x0000334013127816 */ /* 0x000fe20000000012 */
[----:B------:R-:W-:Y:S04]  /*d0b80*/  STL.64 [R1+0xd08], R24 ;  /* 0x000d081801007387 */ /* 0x000fe80000100a00 */
[----:B------:R0:W-:Y:S02]  /*d0b90*/  STL [R1+0x41c], R18 ;  /* 0x00041c1201007387 */ /* 0x0001e40000100800 */
[----:B0-----:R-:W-:-:S02]  /*d0ba0*/  PRMT R18, R23, 0x3340, R0 ;  /* 0x0000334017127816 */ /* 0x001fc40000000000 */
[----:B--2---:R-:W-:-:S04]  /*d0bb0*/  LOP3.LUT R21, R26, 0xffff, RZ, 0xc0, !PT ;  /* 0x0000ffff1a157812 */ /* 0x004fc800078ec0ff */
[----:B------:R-:W-:-:S04]  /*d0bc0*/  PRMT R19, R5, 0x3340, R21 ;  /* 0x0000334005137816 */ /* 0x000fc80000000015 */
[----:B------:R-:W-:Y:S02]  /*d0bd0*/  PRMT R19, R19, 0x5410, R18 ;  /* 0x0000541013137816 */ /* 0x000fe40000000012 */
[----:B------:R-:W-:-:S03]  /*d0be0*/  SHF.R.U32.HI R18, RZ, 0x8, R20 ;  /* 0x00000008ff127819 */ /* 0x000fc60000011614 */
[----:B------:R0:W-:Y:S04]  /*d0bf0*/  STL [R1+0x70c], R19 ;  /* 0x00070c1301007387 */ /* 0x0001e80000100800 */
[----:B------:R-:W2:Y:S04]  /*d0c00*/  LDL.LU R27, [R1+0x4d94] ;  /* 0x004d9400011b7983 */ /* 0x000ea80000300800 */
[----:B------:R-:W2:Y:S04]  /*d0c10*/  LDL.LU R26, [R1+0x674] ;  /* 0x00067400011a7983 */ /* 0x000ea80000300800 */
[----:B------:R-:W2:Y:S01]  /*d0c20*/  LDL.LU R20, [R1+0x79c] ;  /* 0x00079c0001147983 */ /* 0x000ea20000300800 */
[----:B------:R-:W-:-:S02]  /*d0c30*/  SHF.R.U32.HI R5, RZ, 0x8, R5 ;  /* 0x00000008ff057819 */ /* 0x000fc40000011605 */
[----:B------:R-:W-:Y:S02]  /*d0c40*/  LOP3.LUT R18, R18, 0xffff, RZ, 0xc0, !PT ;  /* 0x0000ffff12127812 */ /* 0x000fe400078ec0ff */
[----:B0-----:R-:W-:Y:S02]  /*d0c50*/  SHF.R.U32.HI R19, RZ, 0x8, R21 ;  /* 0x00000008ff137819 */ /* 0x001fe40000011615 */
[----:B------:R-:W-:Y:S02]  /*d0c60*/  LOP3.LUT R5, R5, 0xffff, RZ, 0xc0, !PT ;  /* 0x0000ffff05057812 */ /* 0x000fe400078ec0ff */
[----:B------:R-:W-:Y:S02]  /*d0c70*/  PRMT R21, R18, 0x3340, R0 ;  /* 0x0000334012157816 */ /* 0x000fe40000000000 */
[----:B------:R-:W-:-:S03]  /*d0c80*/  LOP3.LUT R19, R19, 0xffff, RZ, 0xc0, !PT ;  /* 0x0000ffff13137812 */ /* 0x000fc600078ec0ff */
[----:B------:R4:W-:Y:S01]  /*d0c90*/  STL [R1+0x4c], R21 ;  /* 0x00004c1501007387 */ /* 0x0009e20000100800 */
[----:B------:R-:W-:-:S05]  /*d0ca0*/  PRMT R18, R5, 0x3340, R19 ;  /* 0x0000334005127816 */ /* 0x000fca0000000013 */
[----:B------:R0:W-:Y:S01]  /*d0cb0*/  STL [R1+0x410], R18 ;  /* 0x0004101201007387 */ /* 0x0001e20000100800 */
[----:B------:R-:W-:Y:S01]  /*d0cc0*/  VIADD R17, R17, UR5 ;  /* 0x0000000511117c36 */ /* 0x000fe20008000000 */
[----:B------:R-:W-:-:S04]  /*d0cd0*/  ULDC UR5, c[0x0][0x248] ;  /* 0x0000920000057ab9 */ /* 0x000fc80000000800 */
[----:B------:R-:W-:Y:S02]  /*d0ce0*/  IADD3 R24, P1, R17, R0, RZ ;  /* 0x0000000011187210 */ /* 0x000fe40007f3e0ff */
[----:B---3--:R-:W-:Y:S02]  /*d0cf0*/  LOP3.LUT R5, R22, 0xffff, RZ, 0xc0, !PT ;  /* 0x0000ffff16057812 */ /* 0x008fe400078ec0ff */
[----:B----4-:R-:W-:Y:S02]  /*d0d00*/  LOP3.LUT R21, R29, 0xffff, RZ, 0xc0, !PT ;  /* 0x0000ffff1d157812 */ /* 0x010fe400078ec0ff */
[----:B------:R-:W-:Y:S02]  /*d0d10*/  LOP3.LUT R22, R28, 0xffff, RZ, 0xc0, !PT ;  /* 0x0000ffff1c167812 */ /* 0x000fe400078ec0ff */
[----:B0-----:R-:W-:Y:S02]  /*d0d20*/  PRMT R18, R5, 0x3340, R0 ;  /* 0x0000334005127816 */ /* 0x001fe40000000000 */
[----:B------:R-:W-:-:S04]  /*d0d30*/  PRMT R19, R21, 0x3340, R22 ;  /* 0x0000334015137816 */ /* 0x000fc80000000016 */
[----:B------:R-:W-:Y:S02]  /*d0d40*/  PRMT R19, R19, 0x5410, R18 ;  /* 0x0000541013137816 */ /* 0x000fe40000000012 */
[----:B------:R-:W-:-:S03]  /*d0d50*/  SHF.R.S32.HI R18, RZ, 0x1f, R17 ;  /* 0x0000001fff127819 */ /* 0x000fc60000011411 */
[----:B------:R0:W-:Y:S02]  /*d0d60*/  STL [R1+0x6f8], R19 ;  /* 0x0006f81301007387 */ /* 0x0001e40000100800 */
[----:B------:R-:W-:Y:S01]  /*d0d70*/  IMAD.X R25, R18, 0x1, R2, P1 ;  /* 0x0000000112197824 */ /* 0x000fe200008e0602 */
[----:B------:R-:W-:Y:S02]  /*d0d80*/  SHF.R.U32.HI R21, RZ, 0x8, R21 ;  /* 0x00000008ff157819 */ /* 0x000fe40000011615 */
[----:B------:R-:W-:Y:S02]  /*d0d90*/  SHF.R.U32.HI R22, RZ, 0x8, R22 ;  /* 0x00000008ff167819 */ /* 0x000fe40000011616 */
[----:B0-----:R-:W-:-:S04]  /*d0da0*/  SHF.R.U32.HI R19, RZ, 0x8, R23 ;  /* 0x00000008ff137819 */ /* 0x001fc80000011617 */
[----:B------:R-:W-:Y:S01]  /*d0db0*/  LOP3.LUT R19, R19, 0xffff, RZ, 0xc0, !PT ;  /* 0x0000ffff13137812 */ /* 0x000fe200078ec0ff */
[----:B------:R0:W-:Y:S01]  /*d0dc0*/  STL.64 [R1+0xcf8], R24 ;  /* 0x000cf81801007387 */ /* 0x0001e20000100a00 */
[----:B------:R-:W-:Y:S02]  /*d0dd0*/  LOP3.LUT R21, R21, 0xffff, RZ, 0xc0, !PT ;  /* 0x0000ffff15157812 */ /* 0x000fe400078ec0ff */
[----:B------:R-:W-:Y:S02]  /*d0de0*/  LOP3.LUT R22, R22, 0xffff, RZ, 0xc0, !PT ;  /* 0x0000ffff16167812 */ /* 0x000fe400078ec0ff */
[----:B------:R-:W-:Y:S02]  /*d0df0*/  PRMT R19, R19, 0x3340, R0 ;  /* 0x0000334013137816 */ /* 0x000fe40000000000 */
[----:B------:R-:W-:Y:S01]  /*d0e00*/  PRMT R21, R21, 0x3340, R22 ;  /* 0x0000334015157816 */ /* 0x000fe20000000016 */
[----:B0-----:R-:W3:Y:S04]  /*d0e10*/  LDL.LU R24, [R1+0x598] ;  /* 0x0005980001187983 */ /* 0x001ee80000300800 */
[----:B------:R-:W4:Y:S04]  /*d0e20*/  LDL.LU R23, [R1+0x200] ;  /* 0x0002000001177983 */ /* 0x000f280000300800 */
[----:B------:R-:W4:Y:S04]  /*d0e30*/  LDL.LU R25, [R1+0x328] ;  /* 0x0003280001197983 */ /* 0x000f280000300800 */
[----:B------:R2:W-:Y:S04]  /*d0e40*/  STL [R1+0x48], R19 ;  /* 0x0000481301007387 */ /* 0x0005e80000100800 */
[----:B------:R-:W-:Y:S01]  /*d0e50*/  STL [R1+0x378], R21 ;  /* 0x0003781501007387 */ /* 0x000fe20000100800 */
[----:B--2---:R-:W-:-:S02]  /*d0e60*/  LOP3.LUT R19, R26, 0xffff, RZ, 0xc0, !PT ;  /* 0x0000ffff1a137812 */ /* 0x004fc400078ec0ff */
[----:B------:R-:W-:Y:S02]  /*d0e70*/  LOP3.LUT R27, R27, 0xffff, RZ, 0xc0, !PT ;  /* 0x0000ffff1b1b7812 */ /* 0x000fe400078ec0ff */
[----:B------:R-:W-:Y:S01]  /*d0e80*/  LOP3.LUT R26, R20, 0xffff, RZ, 0xc0, !PT ;  /* 0x0000ffff141a7812 */ /* 0x000fe200078ec0ff */
[----:B------:R0:W-:Y:S03]  /*d0e90*/  STL [R1+0x4d90], R19 ;  /* 0x004d901301007387 */ /* 0x0001e60000100800 */
[----:B------:R-:W-:Y:S02]  /*d0ea0*/  PRMT R20, R27, 0x3340, R26 ;  /* 0x000033401b147816 */ /* 0x000fe4000000001a */
[----:B0-----:R-:W-:-:S04]  /*d0eb0*/  PRMT R19, R19, 0x3340, R0 ;  /* 0x0000334013137816 */ /* 0x001fc80000000000 */
[----:B------:R-:W-:Y:S02]  /*d0ec0*/  PRMT R19, R20, 0x5410, R19 ;  /* 0x0000541014137816 */ /* 0x000fe40000000013 */
[----:B------:R-:W-:Y:S01]  /*d0ed0*/  IADD3 R20, P1, R17, R3, RZ ;  /* 0x0000000311147210 */ /* 0x000fe20007f3e0ff */
[----:B------:R-:W-:Y:S04]  /*d0ee0*/  STL.64 [R1+0x59c0], R2 ;  /* 0x0059c00201007387 */ /* 0x000fe80000100a00 */
[----:B------:R-:W-:Y:S01]  /*d0ef0*/  IMAD.X R21, R18, 0x1, R4, P1 ;  /* 0x0000000112157824 */ /* 0x000fe200008e0604 */
[----:B------:R0:W-:Y:S04]  /*d0f00*/  STL [R1+0x4d50], R19 ;  /* 0x004d501301007387 */ /* 0x0001e80000100800 */
[----:B------:R1:W-:Y:S01]  /*d0f10*/  STL.64 [R1+0xcd0], R20 ;  /* 0x000cd01401007387 */ /* 0x0003e20000100a00 */
[----:B0-----:R-:W-:-:S03]  /*d0f20*/  SHF.R.U32.HI R19, RZ, 0x8, R5 ;  /* 0x00000008ff137819 */ /* 0x001fc60000011605 */
[----:B-1----:R-:W2:Y:S04]  /*d0f30*/  LDL.LU R20, [R1+0x59c] ;  /* 0x00059c0001147983 */ /* 0x002ea80000300800 */
[----:B------:R-:W2:Y:S04]  /*d0f40*/  LDL.LU R21, [R1+0x204] ;  /* 0x0002040001157983 */ /* 0x000ea80000300800 */
[----:B------:R-:W2:Y:S04]  /*d0f50*/  LDL.LU R22, [R1+0x32c] ;  /* 0x00032c0001167983 */ /* 0x000ea80000300800 */
[----:B------:R-:W2:Y:S04]  /*d0f60*/  LDL.LU R29, [R1+0x53c] ;  /* 0x00053c00011d7983 */ /* 0x000ea80000300800 */
[----:B------:R-:W2:Y:S04]  /*d0f70*/  LDL.LU R28, [R1+0xf8] ;  /* 0x0000f800011c7983 */ /* 0x000ea80000300800 */
[----:B------:R-:W2:Y:S01]  /*d0f80*/  LDL.LU R5, [R1+0x59c8] ;  /* 0x0059c80001057983 */ /* 0x000ea20000300800 */
[----:B------:R-:W-:-:S03]  /*d0f90*/  SHF.R.U32.HI R2, RZ, 0x8, R27 ;  /* 0x00000008ff027819 */ /* 0x000fc6000001161b */
[----:B------:R-:W2:Y:S01]  /*d0fa0*/  LDL.LU R27, [R1+0x290] ;  /* 0x00029000011b7983 */ /* 0x000ea20000300800 */
[----:B------:R-:W-:Y:S02]  /*d0fb0*/  SHF.R.U32.HI R3, RZ, 0x8, R26 ;  /* 0x00000008ff037819 */ /* 0x000fe4000001161a */
[----:B------:R-:W-:Y:S02]  /*d0fc0*/  LOP3.LUT R2, R2, 0xffff, RZ, 0xc0, !PT ;  /* 0x0000ffff02027812 */ /* 0x000fe400078ec0ff */
[----:B------:R-:W-:Y:S02]  /*d0fd0*/  LOP3.LUT R19, R19, 0xffff, RZ, 0xc0, !PT ;  /* 0x0000ffff13137812 */ /* 0x000fe400078ec0ff */
[----:B------:R-:W-:Y:S02]  /*d0fe0*/  LOP3.LUT R3, R3, 0xffff, RZ, 0xc0, !PT ;  /* 0x0000ffff03037812 */ /* 0x000fe400078ec0ff */
[----:B------:R-:W-:Y:S02]  /*d0ff0*/  PRMT R19, R19, 0x3340, R0 ;  /* 0x0000334013137816 */ /* 0x000fe40000000000 */
[----:B------:R-:W-:-:S05]  /*d1000*/  PRMT R26, R2, 0x3340, R3 ;  /* 0x00003340021a7816 */ /* 0x000fca0000000003 */
[----:B------:R-:W-:Y:S04]  /*d1010*/  STL [R1+0x54f0], R26 ;  /* 0x0054f01a01007387 */ /* 0x000fe80000100800 */
[----:B------:R0:W-:Y:S01]  /*d1020*/  STL [R1+0x50], R19 ;  /* 0x0000501301007387 */ /* 0x0001e20000100800 */
[----:B---3--:R-:W-:Y:S02]  /*d1030*/  LOP3.LUT R2, R24, 0xffff, RZ, 0xc0, !PT ;  /* 0x0000ffff18027812 */ /* 0x008fe400078ec0ff */
[----:B----4-:R-:W-:Y:S02]  /*d1040*/  LOP3.LUT R23, R23, 0xffff, RZ, 0xc0, !PT ;  /* 0x0000ffff17177812 */ /* 0x010fe400078ec0ff */
[----:B------:R-:W-:Y:S02]  /*d1050*/  LOP3.LUT R3, R25, 0xffff, RZ, 0xc0, !PT ;  /* 0x0000ffff19037812 */ /* 0x000fe400078ec0ff */
[----:B0-----:R-:W-:-:S02]  /*d1060*/  PRMT R19, R23, 0x3340, R0 ;  /* 0x0000334017137816 */ /* 0x001fc40000000000 */
[----:B------:R-:W-:-:S04]  /*d1070*/  PRMT R24, R2, 0x3340, R3 ;  /* 0x0000334002187816 */ /* 0x000fc80000000003 */
        /* <DEDUP_REMOVED lines=8> */
[----:B------:R-:W-:-:S04]  /*d1100*/  LOP3.LUT R19, R19, 0xffff, RZ, 0xc0, !PT ;  /* 0x0000ffff13137812 */ /* 0x000fc800078ec0ff */
[----:B------:R-:W-:Y:S02]  /*d1110*/  PRMT R2, R19, 0x3340, R0 ;  /* 0x0000334013027816 */ /* 0x000fe40000000000 */
[----:B--2---:R-:W-:-:S05]  /*d1120*/  IADD3 R24, P1, R17, R5, RZ ;  /* 0x0000000511187210 */ /* 0x004fca0007f3e0ff */
[----:B------:R-:W-:Y:S01]  /*d1130*/  IMAD.X R25, R18, 0x1, R6, P1 ;  /* 0x0000000112197824 */ /* 0x000fe200008e0606 */
[----:B------:R-:W-:-:S04]  /*d1140*/  LOP3.LUT R23, R29, 0xffff, RZ, 0xc0, !PT ;  /* 0x0000ffff1d177812 */ /* 0x000fc800078ec0ff */
[----:B------:R-:W-:Y:S04]  /*d1150*/  STL.64 [R1+0xce0], R24 ;  /* 0x000ce01801007387 */ /* 0x000fe80000100a00 */
[----:B------:R0:W-:Y:S04]  /*d1160*/  STL [R1+0x374], R3 ;  /* 0x0003740301007387 */ /* 0x0001e80000100800 */
[----:B------:R1:W-:Y:S01]  /*d1170*/  STL [R1+0x58], R2 ;  /* 0x0000580201007387 */ /* 0x0003e20000100800 */
[----:B------:R-:W-:Y:S02]  /*d1180*/  LOP3.LUT R20, R20, 0xffff, RZ, 0xc0, !PT ;  /* 0x0000ffff14147812 */ /* 0x000fe400078ec0ff */
[----:B0-----:R-:W-:-:S02]  /*d1190*/  LOP3.LUT R3, R21, 0xffff, RZ, 0xc0, !PT ;  /* 0x0000ffff15037812 */ /* 0x001fc400078ec0ff */
[----:B------:R-:W-:Y:S01]  /*d11a0*/  LOP3.LUT R24, R22, 0xffff, RZ, 0xc0, !PT ;  /* 0x0000ffff16187812 */ /* 0x000fe200078ec0ff */
[----:B------:R-:W2:Y:S04]  /*d11b0*/  LDL.LU R21, [R1+0x4db0] ;  /* 0x004db00001157983 */ /* 0x000ea80000300800 */
[----:B------:R-:W3:Y:S04]  /*d11c0*/  LDL.LU R22, [R1+0x758] ;  /* 0x0007580001167983 */ /* 0x000ee80000300800 */
[----:B------:R-:W4:Y:S01]  /*d11d0*/  LDL.LU R29, [R1+0x2198] ;  /* 0x00219800011d7983 */ /* 0x000f220000300800 */
[----:B------:R-:W-:-:S02]  /*d11e0*/  PRMT R19, R3, 0x3340, R0 ;  /* 0x0000334003137816 */ /* 0x000fc40000000000 */
[----:B------:R-:W-:Y:S02]  /*d11f0*/  PRMT R26, R20, 0x3340, R24 ;  /* 0x00003340141a7816 */ /* 0x000fe40000000018 */
[----:B-1----:R-:W-:Y:S02]  /*d1200*/  LOP3.LUT R2, R28, 0xffff, RZ, 0xc0, !PT ;  /* 0x0000ffff1c027812 */ /* 0x002fe400078ec0ff */
[----:B------:R-:W-:Y:S02]  /*d1210*/  LOP3.LUT R25, R27, 0xffff, RZ, 0xc0, !PT ;  /* 0x0000ffff1b197812 */ /* 0x000fe400078ec0ff */
[----:B------:R-:W-:Y:S02]  /*d1220*/  PRMT R27, R26, 0x5410, R19 ;  /* 0x000054101a1b7816 */ /* 0x000fe40000000013 */
[----:B------:R-:W-:Y:S02]  /*d1230*/  PRMT R19, R2, 0x3340, R0 ;  /* 0x0000334002137816 */ /* 0x000fe40000000000 */
[----:B------:R-:W-:-:S04]  /*d1240*/  PRMT R26, R23, 0x3340, R25 ;  /* 0x00003340171a7816 */ /* 0x000fc80000000019 */
[----:B------:R-:W-:Y:S01]  /*d1250*/  PRMT R19, R26, 0x5410, R19 ;  /* 0x000054101a137816 */ /* 0x000fe20000000013 */
[----:B------:R-:W-:Y:S01]  /*d1260*/  STL [R1+0x6e0], R27 ;  /* 0x0006e01b01007387 */ /* 0x000fe20000100800 */
[----:B------:R-:W-:Y:S02]  /*d1270*/  SHF.R.U32.HI R23, RZ, 0x8, R23 ;  /* 0x00000008ff177819 */ /* 0x000fe40000011617 */
[----:B------:R-:W-:Y:S01]  /*d1280*/  IADD3 R26, P1, R17, R7, RZ ;  /* 0x00000007111a7210 */ /* 0x000fe20007f3e0ff */
[----:B------:R0:W-:Y:S01]  /*d1290*/  STL [R1+0x6e4], R19 ;  /* 0x0006e41301007387 */ /* 0x0001e20000100800 */
[----:B------:R-:W-:Y:S02]  /*d12a0*/  SHF.R.U32.HI R20, RZ, 0x8, R20 ;  /* 0x00000008ff147819 */ /* 0x000fe40000011614 */
[----:B------:R-:W-:Y:S02]  /*d12b0*/  LOP3.LUT R23, R23, 0xffff, RZ, 0xc0, !PT ;  /* 0x0000ffff17177812 */ /* 0x000fe400078ec0ff */
[----:B0-----:R-:W-:-:S02]  /*d12c0*/  SHF.R.U32.HI R19, RZ, 0x8, R25 ;  /* 0x00000008ff137819 */ /* 0x001fc40000011619 */
[----:B------:R-:W-:Y:S01]  /*d12d0*/  SHF.R.U32.HI R25, RZ, 0x8, R24 ;  /* 0x00000008ff197819 */ /* 0x000fe20000011618 */
[----:B------:R-:W-:Y:S01]  /*d12e0*/  IMAD.X R27, R18, 0x1, R8, P1 ;  /* 0x00000001121b7824 */ /* 0x000fe200008e0608 */
[----:B------:R-:W-:Y:S02]  /*d12f0*/  LOP3.LUT R24, R19, 0xffff, RZ, 0xc0, !PT ;  /* 0x0000ffff13187812 */ /* 0x000fe400078ec0ff */
[----:B------:R-:W-:Y:S02]  /*d1300*/  LOP3.LUT R20, R20, 0xffff, RZ, 0xc0, !PT ;  /* 0x0000ffff14147812 */ /* 0x000fe400078ec0ff */
[----:B------:R-:W-:Y:S02]  /*d1310*/  LOP3.LUT R19, R25, 0xffff, RZ, 0xc0, !PT ;  /* 0x0000ffff19137812 */ /* 0x000fe400078ec0ff */
        /* <DEDUP_REMOVED lines=9> */
[----:B------:R-:W-:Y:S02]  /*d13b0*/  IADD3 R24, P1, R17, R9, RZ ;  /* 0x0000000911187210 */ /* 0x000fe40007f3e0ff */
[----:B0-----:R-:W-:Y:S02]  /*d13c0*/  SHF.R.U32.HI R19, RZ, 0x8, R3 ;  /* 0x00000008ff137819 */ /* 0x001fe40000011603 */
[----:B------:R-:W-:Y:S02]  /*d13d0*/  LOP3.LUT R2, R2, 0xffff, RZ, 0xc0, !PT ;  /* 0x0000ffff02027812 */ /* 0x000fe400078ec0ff */
[----:B------:R-:W-:Y:S01]  /*d13e0*/  LOP3.LUT R19, R19, 0xffff, RZ, 0xc0, !PT ;  /* 0x0000ffff13137812 */ /* 0x000fe200078ec0ff */
[----:B------:R-:W-:Y:S01]  /*d13f0*/  IMAD.X R25, R18, 0x1, R10, P1 ;  /* 0x0000000112197824 */ /* 0x000fe200008e060a */
[--C-:B------:R-:W-:Y:S02]  /*d1400*/  PRMT R3, R2, 0x3340, R0.reuse ;  /* 0x0000334002037816 */ /* 0x100fe40000000000 */
[----:B------:R-:W-:-:S02]  /*d1410*/  PRMT R19, R19, 0x3340, R0 ;  /* 0x0000334013137816 */ /* 0x000fc40000000000 */
[----:B------:R0:W-:Y:S04]  /*d1420*/  STL.64 [R1+0xce8], R24 ;  /* 0x000ce81801007387 */ /* 0x0001e80000100a00 */
[----:B------:R-:W-:Y:S04]  /*d1430*/  STL [R1+0x54], R19 ;  /* 0x0000541301007387 */ /* 0x000fe80000100800 */
[----:B------:R4:W-:Y:S04]  /*d1440*/  STL [R1+0x5c], R3 ;  /* 0x00005c0301007387 */ /* 0x0009e80000100800 */
[----:B------:R-:W4:Y:S01]  /*d1450*/  LDL.LU R23, [R1+0x4db8] ;  /* 0x004db80001177983 */ /* 0x000f220000300800 */
[----:B0-----:R-:W-:-:S05]  /*d1460*/  IADD3 R24, P1, R17, R11, RZ ;  /* 0x0000000b11187210 */ /* 0x001fca0007f3e0ff */
[----:B------:R-:W-:Y:S01]  /*d1470*/  IMAD.X R25, R18, 0x1, R12, P1 ;  /* 0x0000000112197824 */ /* 0x000fe200008e060c */
[----:B--2---:R-:W-:Y:S02]  /*d1480*/  LOP3.LUT R2, R21, 0xffff, RZ, 0xc0, !PT ;  /* 0x0000ffff15027812 */ /* 0x004fe400078ec0ff */
[----:B---3--:R-:W-:Y:S02]  /*d1490*/  LOP3.LUT R21, R22, 0xffff, RZ, 0xc0, !PT ;  /* 0x0000ffff16157812 */ /* 0x008fe400078ec0ff */
[----:B----4-:R-:W-:Y:S02]  /*d14a0*/  LOP3.LUT R3, R29, 0xffff, RZ, 0xc0, !PT ;  /* 0x0000ffff1d037812 */ /* 0x010fe400078ec0ff */
[----:B------:R-:W2:Y:S01]  /*d14b0*/  LDL.LU R29, [R1+0x770] ;  /* 0x00077000011d7983 */ /* 0x000ea20000300800 */
[----:B------:R-:W-:Y:S02]  /*d14c0*/  PRMT R19, R21, 0x3340, R0 ;  /* 0x0000334015137816 */ /* 0x000fe40000000000 */
[----:B------:R-:W-:-:S04]  /*d14d0*/  PRMT R22, R2, 0x3340, R3 ;  /* 0x0000334002167816 */ /* 0x000fc80000000003 */
[----:B------:R-:W-:-:S05]  /*d14e0*/  PRMT R19, R22, 0x5410, R19 ;  /* 0x0000541016137816 */ /* 0x000fca0000000013 */
[----:B------:R-:W-:Y:S04]  /*d14f0*/  STL [R1+0x6dc], R19 ;  /* 0x0006dc1301007387 */ /* 0x000fe80000100800 */
[----:B------:R-:W-:Y:S04]  /*d1500*/  STL.64 [R1+0x59b8], R10 ;  /* 0x0059b80a01007387 */ /* 0x000fe80000100a00 */
[----:B------:R0:W-:Y:S01]  /*d1510*/  STL.64 [R1+0xcc0], R24 ;  /* 0x000cc01801007387 */ /* 0x0001e20000100a00 */
[----:B------:R-:W-:Y:S02]  /*d1520*/  SHF.R.U32.HI R2, RZ, 0x8, R2 ;  /* 0x00000008ff027819 */ /* 0x000fe40000011602 */
[----:B------:R-:W-:Y:S01]  /*d1530*/  SHF.R.U32.HI R3, RZ, 0x8, R3 ;  /* 0x00000008ff037819 */ /* 0x000fe20000011603 */
[----:B0-----:R-:W3:Y:S01]  /*d1540*/  LDL.LU R24, [R1+0x218c] ;  /* 0x00218c0001187983 */ /* 0x001ee20000300800 */
[----:B------:R-:W-:-:S02]  /*d1550*/  SHF.R.U32.HI R19, RZ, 0x8, R21 ;  /* 0x00000008ff137819 */ /* 0x000fc40000011615 */
[----:B------:R-:W-:Y:S02]  /*d1560*/  LOP3.LUT R2, R2, 0xffff, RZ, 0xc0, !PT ;  /* 0x0000ffff02027812 */ /* 0x000fe400078ec0ff */
[----:B------:R-:W-:Y:S02]  /*d1570*/  LOP3.LUT R3, R3, 0xffff, RZ, 0xc0, !PT ;  /* 0x0000ffff03037812 */ /* 0x000fe400078ec0ff */
[----:B------:R-:W-:Y:S02]  /*d1580*/  LOP3.LUT R19, R19, 0xffff, RZ, 0xc0, !PT ;  /* 0x0000ffff13137812 */ /* 0x000fe400078ec0ff */
[----:B------:R-:W-:Y:S02]  /*d1590*/  PRMT R10, R2, 0x3340, R3 ;  /* 0x00003340020a7816 */ /* 0x000fe40000000003 */
[----:B------:R-:W-:-:S03]  /*d15a0*/  PRMT R3, R19, 0x3340, R0 ;  /* 0x0000334013037816 */ /* 0x000fc60000000000 */
[----:B------:R-:W-:Y:S04]  /*d15b0*/  STL [R1+0x3d4], R10 ;  /* 0x0003d40a01007387 */ /* 0x000fe80000100800 */
[----:B------:R0:W-:Y:S04]  /*d15c0*/  STL [R1+0x6c], R3 ;  /* 0x00006c0301007387 */ /* 0x0001e80000100800 */
[----:B------:R-:W4:Y:S01]  /*d15d0*/  LDL.LU R21, [R1+0x4da0] ;  /* 0x004da00001157983 */ /* 0x000f220000300800 */
[----:B------:R-:W-:Y:S02]  /*d15e0*/  LOP3.LUT R22, R27, 0xffff, RZ, 0xc0, !PT ;  /* 0x0000ffff1b167812 */ /* 0x000fe400078ec0ff */
[----:B0-----:R-:W-:Y:S01]  /*d15f0*/  LOP3.LUT R3, R20, 0xffff, RZ, 0xc0, !PT ;  /* 0x0000ffff14037812 */ /* 0x001fe200078ec0ff */
[----:B------:R-:W4:Y:S04]  /*d1600*/  LDL.LU R27, [R1+0x68c] ;  /* 0x00068c00011b7983 */ /* 0x000f280000300800 */
[----:B------:R-:W4:Y:S01]  /*d1610*/  LDL.LU R20, [R1+0x970] ;  /* 0x0009700001147983 */ /* 0x000f220000300800 */
[----:B------:R-:W-:-:S02]  /*d1620*/  LOP3.LUT R2, R28, 0xffff, RZ, 0xc0, !PT ;  /* 0x0000ffff1c027812 */ /* 0x000fc400078ec0ff */
[----:B------:R-:W-:Y:S02]  /*d1630*/  PRMT R19, R22, 0x3340, R0 ;  /* 0x0000334016137816 */ /* 0x000fe40000000000 */
[----:B------:R-:W-:-:S04]  /*d1640*/  PRMT R10, R2, 0x3340, R3 ;  /* 0x00003340020a7816 */ /* 0x000fc80000000003 */
[----:B------:R-:W-:Y:S02]  /*d1650*/  PRMT R19, R10, 0x5410, R19 ;  /* 0x000054100a137816 */ /* 0x000fe40000000013 */
[----:B------:R-:W-:Y:S01]  /*d1660*/  IADD3 R10, P1, R17, R13, RZ ;  /* 0x0000000d110a7210 */ /* 0x000fe20007f3e0ff */
[----:B------:R-:W-:Y:S04]  /*d1670*/  STL [R1+0x579c], R22 ;  /* 0x00579c1601007387 */ /* 0x000fe80000100800 */
[----:B------:R0:W-:Y:S01]  /*d1680*/  STL [R1+0x4d48], R19 ;  /* 0x004d481301007387 */ /* 0x0001e20000100800 */
[----:B------:R-:W-:Y:S01]  /*d1690*/  IMAD.X R11, R18, 0x1, R15, P1 ;  /* 0x00000001120b7824 */ /* 0x000fe200008e060f */
[----:B------:R-:W-:-:S04]  /*d16a0*/  SHF.R.U32.HI R2, RZ, 0x8, R2 ;  /* 0x00000008ff027819 */ /* 0x000fc80000011602 */
[----:B------:R-:W-:Y:S02]  /*d16b0*/  LOP3.LUT R2, R2, 0xffff, RZ, 0xc0, !PT ;  /* 0x0000ffff02027812 */ /* 0x000fe400078ec0ff */
[----:B0-----:R-:W-:Y:S01]  /*d16c0*/  SHF.R.U32.HI R19, RZ, 0x8, R3 ;  /* 0x00000008ff137819 */ /* 0x001fe20000011603 */
[----:B------:R0:W-:Y:S03]  /*d16d0*/  STL.64 [R1+0xcd8], R10 ;  /* 0x000cd80a01007387 */ /* 0x0001e60000100a00 */
[----:B------:R-:W-:-:S04]  /*d16e0*/  LOP3.LUT R19, R19, 0xffff, RZ, 0xc0, !PT ;  /* 0x0000ffff13137812 */ /* 0x000fc800078ec0ff */
[----:B------:R-:W-:Y:S02]  /*d16f0*/  PRMT R28, R2, 0x3340, R19 ;  /* 0x00003340021c7816 */ /* 0x000fe40000000013 */
[----:B0-----:R-:W-:-:S03]  /*d1700*/  LOP3.LUT R11, R23, 0xffff, RZ, 0xc0, !PT ;  /* 0x0000ffff170b7812 */ /* 0x001fc600078ec0ff */
[----:B------:R-:W-:Y:S04]  /*d1710*/  STL [R1+0x54f4], R28 ;  /* 0x0054f41c01007387 */ /* 0x000fe80000100800 */
[----:B------:R-:W4:Y:S04]  /*d1720*/  LDL.LU R23, [R1+0x688] ;  /* 0x0006880001177983 */ /* 0x000f280000300800 */
[----:B------:R-:W4:Y:S01]  /*d1730*/  LDL.LU R25, [R1+0x4da8] ;  /* 0x004da80001197983 */ /* 0x000f220000300800 */
[----:B--2---:R-:W-:-:S03]  /*d1740*/  LOP3.LUT R22, R29, 0xffff, RZ, 0xc0, !PT ;  /* 0x0000ffff1d167812 */ /* 0x004fc600078ec0ff */
[----:B------:R-:W2:Y:S01]  /*d1750*/  LDL.LU R29, [R1+0x974] ;  /* 0x00097400011d7983 */ /* 0x000ea20000300800 */
[----:B------:R-:W-:Y:S02]  /*d1760*/  PRMT R19, R22, 0x3340, R0 ;  /* 0x0000334016137816 */ /* 0x000fe40000000000 */
[----:B---3--:R-:W-:-:S04]  /*d1770*/  LOP3.LUT R10, R24, 0xffff, RZ, 0xc0, !PT ;  /* 0x0000ffff180a7812 */ /* 0x008fc800078ec0ff */
[----:B------:R-:W-:-:S04]  /*d1780*/  PRMT R2, R11, 0x3340, R10 ;  /* 0x000033400b027816 */ /* 0x000fc8000000000a */
[----:B------:R-:W-:Y:S02]  /*d1790*/  PRMT R19, R2, 0x5410, R19 ;  /* 0x0000541002137816 */ /* 0x000fe40000000013 */
[----:B------:R-:W-:-:S03]  /*d17a0*/  IADD3 R2, P1, R17, R14, RZ ;  /* 0x0000000e11027210 */ /* 0x000fc60007f3e0ff */
[----:B------:R0:W-:Y:S02]  /*d17b0*/  STL [R1+0x6d8], R19 ;  /* 0x0006d81301007387 */ /* 0x0001e40000100800 */
[----:B------:R-:W-:Y:S01]  /*d17c0*/  IMAD.X R3, R18, 0x1, R16, P1 ;  /* 0x0000000112037824 */ /* 0x000fe200008e0610 */
[----:B------:R-:W-:-:S04]  /*d17d0*/  SHF.R.U32.HI R18, RZ, 0x8, R10 ;  /* 0x00000008ff127819 */ /* 0x000fc8000001160a */
[----:B------:R-:W-:Y:S02]  /*d17e0*/  LOP3.LUT R18, R18, 0xffff, RZ, 0xc0, !PT ;  /* 0x0000ffff12127812 */ /* 0x000fe400078ec0ff */
[----:B0-----:R-:W-:-:S04]  /*d17f0*/  SHF.R.U32.HI R19, RZ, 0x8, R11 ;  /* 0x00000008ff137819 */ /* 0x001fc8000001160b */
[----:B------:R-:W-:Y:S01]  /*d1800*/  LOP3.LUT R19, R19, 0xffff, RZ, 0xc0, !PT ;  /* 0x0000ffff13137812 */ /* 0x000fe200078ec0ff */
[----:B------:R0:W-:Y:S01]  /*d1810*/  STL.64 [R1+0xcc8], R2 ;  /* 0x000cc80201007387 */ /* 0x0001e20000100a00 */
[----:B----4-:R-:W-:Y:S02]  /*d1820*/  LOP3.LUT R10, R21, 0xffff, RZ, 0xc0, !PT ;  /* 0x0000ffff150a7812 */ /* 0x010fe400078ec0ff */
[----:B------:R-:W-:Y:S02]  /*d1830*/  PRMT R18, R19, 0x3340, R18 ;  /* 0x0000334013127816 */ /* 0x000fe40000000012 */
[----:B------:R-:W-:Y:S02]  /*d1840*/  LOP3.LUT R11, R27, 0xffff, RZ, 0xc0, !PT ;  /* 0x0000ffff1b0b7812 */ /* 0x000fe400078ec0ff */
[----:B------:R-:W-:Y:S01]  /*d1850*/  LOP3.LUT R20, R20, 0xffff, RZ, 0xc0, !PT ;  /* 0x0000ffff14147812 */ /* 0x000fe200078ec0ff */
[----:B0-----:R-:W3:Y:S04]  /*d1860*/  LDL.LU.64 R2, [R1+0x59c0] ;  /* 0x0059c00001027983 */ /* 0x001ee80000300a00 */
[----:B------:R0:W-:Y:S01]  /*d1870*/  STL [R1+0x39c], R18 ;  /* 0x00039c1201007387 */ /* 0x0001e20000100800 */
[----:B------:R-:W-:-:S02]  /*d1880*/  PRMT R19, R10, 0x3340, R20 ;  /* 0x000033400a137816 */ /* 0x000fc40000000014 */
[----:B0-----:R-:W-:-:S04]  /*d1890*/  PRMT R18, R11, 0x3340, R0 ;  /* 0x000033400b127816 */ /* 0x001fc80000000000 */
[----:B------:R-:W-:Y:S02]  /*d18a0*/  PRMT R18, R19, 0x5410, R18 ;  /* 0x0000541013127816 */ /* 0x000fe40000000012 */
[----:B------:R-:W-:-:S03]  /*d18b0*/  SHF.R.U32.HI R19, RZ, 0x8, R20 ;  /* 0x00000008ff137819 */ /* 0x000fc60000011614 */
[----:B------:R0:W-:Y:S04]  /*d18c0*/  STL [R1+0x6d0], R18 ;  /* 0x0006d01201007387 */ /* 0x0001e80000100800 */
[----:B------:R-:W4:Y:S04]  /*d18d0*/  LDL.LU R21, [R1+0x5ac] ;  /* 0x0005ac0001157983 */ /* 0x000f280000300800 */
[----:B------:R-:W4:Y:S04]  /*d18e0*/  LDL.LU R27, [R1+0x224] ;  /* 0x00022400011b7983 */ /* 0x000f280000300800 */
[----:B------:R-:W4:Y:S01]  /*d18f0*/  LDL.LU R20, [R1+0x3c8] ;  /* 0x0003c80001147983 */ /* 0x000f220000300800 */
[----:B------:R-:W-:-:S02]  /*d1900*/  SHF.R.U32.HI R10, RZ, 0x8, R10 ;  /* 0x00000008ff0a7819 */ /* 0x000fc4000001160a */
[----:B------:R-:W-:Y:S02]  /*d1910*/  LOP3.LUT R19, R19, 0xffff, RZ, 0xc0, !PT ;  /* 0x0000ffff13137812 */ /* 0x000fe400078ec0ff */
[----:B0-----:R-:W-:Y:S02]  /*d1920*/  SHF.R.U32.HI R18, RZ, 0x8, R11 ;  /* 0x00000008ff127819 */ /* 0x001fe4000001160b */
[----:B------:R-:W-:Y:S02]  /*d1930*/  LOP3.LUT R10, R10, 0xffff, RZ, 0xc0, !PT ;  /* 0x0000ffff0a0a7812 */ /* 0x000fe400078ec0ff */
[----:B------:R-:W-:Y:S02]  /*d1940*/  LOP3.LUT R18, R18, 0xffff, RZ, 0xc0, !PT ;  /* 0x0000ffff12127812 */ /* 0x000fe400078ec0ff */
[----:B------:R-:W-:Y:S02]  /*d1950*/  PRMT R11, R10, 0x3340, R19 ;  /* 0x000033400a0b7816 */ /* 0x000fe40000000013 */
[----:B------:R-:W-:-:S03]  /*d1960*/  PRMT R10, R18, 0x3340, R0 ;  /* 0x00003340120a7816 */ /* 0x000fc60000000000 */
[----:B------:R0:W-:Y:S04]  /*d1970*/  STL [R1+0x370], R11 ;  /* 0x0003700b01007387 */ /* 0x0001e80000100800 */
[----:B------:R-:W-:Y:S01]  /*d1980*/  STL [R1+0x8c], R10 ;  /* 0x00008c0a01007387 */ /* 0x000fe20000100800 */
[----:B------:R-:W-:Y:S01]  /*d1990*/  LOP3.LUT R23, R23, 0xffff, RZ, 0xc0, !PT ;  /* 0x0000ffff17177812 */ /* 0x000fe200078ec0ff */
[----:B------:R-:W-:Y:S01]  /*d19a0*/  VIADD R17, R17, UR5 ;  /* 0x0000000511117c36 */ /* 0x000fe20008000000 */
[----:B------:R-:W-:Y:S02]  /*d19b0*/  ULDC UR5, c[0x0][0x248] ;  /* 0x0000920000057ab9 */ /* 0x000fe40000000800 */
[----:B------:R-:W-:Y:S02]  /*d19c0*/  PRMT R18, R23, 0x3340, R0 ;  /* 0x0000334017127816 */ /* 0x000fe40000000000 */
[----:B0-----:R-:W-:-:S02]  /*d19d0*/  LOP3.LUT R11, R25, 0xffff, RZ, 0xc0, !PT ;  /* 0x0000ffff190b7812 */ /* 0x001fc400078ec0ff */
[----:B------:R-:W-:Y:S01]  /*d19e0*/  IADD3 R24, P1, R17, R0, RZ ;  /* 0x0000000011187210 */ /* 0x000fe20007f3e0ff */
[----:B------:R0:W-:Y:S02]  /*d19f0*/  STL [R1+0x57a0], R23 ;  /* 0x0057a01701007387 */ /* 0x0001e40000100800 */
[----:B0-----:R-:W-:-:S04]  /*d1a00*/  SHF.R.U32.HI R23, RZ, 0x8, R11 ;  /* 0x00000008ff177819 */ /* 0x001fc8000001160b */
[----:B------:R-:W-:Y:S02]  /*d1a10*/  LOP3.LUT R23, R23, 0xffff, RZ, 0xc0, !PT ;  /* 0x0000ffff17177812 */ /* 0x000fe400078ec0ff */
[----:B--2---:R-:W-:-:S04]  /*d1a20*/  LOP3.LUT R10, R29, 0xffff, RZ, 0xc0, !PT ;  /* 0x0000ffff1d0a7812 */ /* 0x004fc800078ec0ff */
[----:B------:R-:W-:-:S04]  /*d1a30*/  PRMT R19, R11, 0x3340, R10 ;  /* 0x000033400b137816 */ /* 0x000fc8000000000a */
[----:B------:R-:W-:Y:S02]  /*d1a40*/  PRMT R19, R19, 0x5410, R18 ;  /* 0x0000541013137816 */ /* 0x000fe40000000012 */
[----:B------:R-:W-:-:S03]  /*d1a50*/  SHF.R.S32.HI R18, RZ, 0x1f, R17 ;  /* 0x0000001fff127819 */ /* 0x000fc60000011411 */
[----:B------:R0:W-:Y:S02]  /*d1a60*/  STL [R1+0x4d44], R19 ;  /* 0x004d441301007387 */ /* 0x0001e40000100800 */
[----:B0-----:R-:W-:-:S04]  /*d1a70*/  SHF.R.U32.HI R19, RZ, 0x8, R22 ;  /* 0x00000008ff137819 */ /* 0x001fc80000011616 */
[----:B------:R-:W-:-:S04]  /*d1a80*/  LOP3.LUT R19, R19, 0xffff, RZ, 0xc0, !PT ;  /* 0x0000ffff13137812 */ /* 0x000fc800078ec0ff */
[----:B------:R-:W-:Y:S01]  /*d1a90*/  PRMT R19, R19, 0x3340, R0 ;  /* 0x0000334013137816 */ /* 0x000fe20000000000 */
[----:B---3--:R-:W-:-:S05]  /*d1aa0*/  IMAD.X R25, R18, 0x1, R2, P1 ;  /* 0x0000000112197824 */ /* 0x008fca00008e0602 */
[----:B------:R0:W-:Y:S04]  /*d1ab0*/  STL.64 [R1+0xcb8], R24 ;  /* 0x000cb81801007387 */ /* 0x0001e80000100a00 */
[----:B------:R-:W2:Y:S01]  /*d1ac0*/  LDL.LU R22, [R1+0x5b0] ;  /* 0x0005b00001167983 */ /* 0x000ea20000300800 */
[----:B0-----:R-:W-:-:S03]  /*d1ad0*/  SHF.R.U32.HI R24, RZ, 0x8, R10 ;  /* 0x00000008ff187819 */ /* 0x001fc6000001160a */
[----:B------:R-:W3:Y:S04]  /*d1ae0*/  LDL.LU R10, [R1+0x228] ;  /* 0x00022800010a7983 */ /* 0x000ee80000300800 */
[----:B------:R-:W3:Y:S01]  /*d1af0*/  LDL.LU R11, [R1+0x3cc] ;  /* 0x0003cc00010b7983 */ /* 0x000ee20000300800 */
[----:B------:R-:W-:Y:S02]  /*d1b00*/  LOP3.LUT R24, R24, 0xffff, RZ, 0xc0, !PT ;  /* 0x0000ffff18187812 */ /* 0x000fe400078ec0ff */
[----:B----4-:R-:W-:Y:S02]  /*d1b10*/  LOP3.LUT R28, R21, 0xffff, RZ, 0xc0, !PT ;  /* 0x0000ffff151c7812 */ /* 0x010fe400078ec0ff */
[----:B------:R-:W-:Y:S02]  /*d1b20*/  PRMT R29, R23, 0x3340, R24 ;  /* 0x00003340171d7816 */ /* 0x000fe40000000018 */
[----:B------:R-:W-:-:S02]  /*d1b30*/  LOP3.LUT R23, R27, 0xffff, RZ, 0xc0, !PT ;  /* 0x0000ffff1b177812 */ /* 0x000fc400078ec0ff */
[----:B------:R-:W-:Y:S01]  /*d1b40*/  LOP3.LUT R20, R20, 0xffff, RZ, 0xc0, !PT ;  /* 0x0000ffff14147812 */ /* 0x000fe200078ec0ff */
[----:B------:R-:W-:Y:S04]  /*d1b50*/  STL [R1+0x54f8], R29 ;  /* 0x0054f81d01007387 */ /* 0x000fe80000100800 */
[----:B------:R0:W-:Y:S01]  /*d1b60*/  STL [R1+0x7c], R19 ;  /* 0x00007c1301007387 */ /* 0x0001e20000100800 */
[----:B------:R-:W-:Y:S02]  /*d1b70*/  PRMT R21, R28, 0x3340, R20 ;  /* 0x000033401c157816 */ /* 0x000fe40000000014 */
[----:B------:R-:W-:Y:S02]  /*d1b80*/  IADD3 R24, P1, R17, R3, RZ ;  /* 0x0000000311187210 */ /* 0x000fe40007f3e0ff */
[----:B0-----:R-:W-:-:S03]  /*d1b90*/  PRMT R19, R23, 0x3340, R0 ;  /* 0x0000334017137816 */ /* 0x001fc60000000000 */
[----:B------:R-:W-:Y:S01]  /*d1ba0*/  IMAD.X R25, R18, 0x1, R4, P1 ;  /* 0x0000000112197824 */ /* 0x000fe200008e0604 */
[----:B------:R-:W-:Y:S01]  /*d1bb0*/  PRMT R19, R21, 0x5410, R19 ;  /* 0x0000541015137816 */ /* 0x000fe20000000013 */
[----:B------:R-:W-:Y:S04]  /*d1bc0*/  STL.64 [R1+0x59b0], R2 ;  /* 0x0059b00201007387 */ /* 0x000fe80000100a00 */
[----:B------:R-:W-:Y:S04]  /*d1bd0*/  STL [R1+0x6bc], R19 ;  /* 0x0006bc1301007387 */ /* 0x000fe80000100800 */
[----:B------:R-:W4:Y:S04]  /*d1be0*/  LDL.LU R26, [R1+0x55c] ;  /* 0x00055c00011a7983 */ /* 0x000f280000300800 */
[----:B------:R0:W-:Y:S04]  /*d1bf0*/  STL.64 [R1+0xcb0], R24 ;  /* 0x000cb01801007387 */ /* 0x0001e80000100a00 */
[----:B0-----:R-:W4:Y:S04]  /*d1c00*/  LDL.LU R24, [R1+0x15c] ;  /* 0x00015c0001187983 */ /* 0x001f280000300800 */
[----:B------:R-:W4:Y:S04]  /*d1c10*/  LDL.LU R25, [R1+0x2bc] ;  /* 0x0002bc0001197983 */ /* 0x000f280000300800 */
[----:B------:R-:W4:Y:S04]  /*d1c20*/  LDL.LU R21, [R1+0x4dc4] ;  /* 0x004dc40001157983 */ /* 0x000f280000300800 */
[----:B------:R-:W4:Y:S01]  /*d1c30*/  LDL.LU R27, [R1+0x7ac] ;  /* 0x0007ac00011b7983 */ /* 0x000f220000300800 */
        /* <DEDUP_REMOVED lines=9> */
[----:B------:R-:W-:Y:S04]  /*d1cd0*/  STL [R1+0x358], R23 ;  /* 0x0003581701007387 */ /* 0x000fe80000100800 */
[----:B------:R3:W-:Y:S01]  /*d1ce0*/  STL [R1+0x9c], R3 ;  /* 0x00009c0301007387 */ /* 0x0007e20000100800 */
[----:B------:R-:W-:-:S05]  /*d1cf0*/  IADD3 R28, P1, R17, R5, RZ ;  /* 0x00000005111c7210 */ /* 0x000fca0007f3e0ff */
[----:B------:R-:W-:Y:S01]  /*d1d00*/  IMAD.X R29, R18, 0x1, R6, P1 ;  /* 0x00000001121d7824 */ /* 0x000fe200008e0606 */
[----:B--2---:R-:W-:Y:S02]  /*d1d10*/  LOP3.LUT R2, R22, 0xffff, RZ, 0xc0, !PT ;  /* 0x0000ffff16027812 */ /* 0x004fe400078ec0ff */
[----:B---3--:R-:W-:Y:S02]  /*d1d20*/  LOP3.LUT R3, R11, 0xffff, RZ, 0xc0, !PT ;  /* 0x0000ffff0b037812 */ /* 0x008fe400078ec0ff */
[----:B------:R-:W-:Y:S02]  /*d1d30*/  LOP3.LUT R10, R10, 0xffff, RZ, 0xc0, !PT ;  /* 0x0000ffff0a0a7812 */ /* 0x000fe400078ec0ff */
[--C-:B------:R-:W-:Y:S02]  /*d1d40*/  PRMT R11, R2, 0x3340, R3.reuse ;  /* 0x00003340020b7816 */ /* 0x100fe40000000003 */
[----:B------:R-:W-:Y:S02]  /*d1d50*/  SHF.R.U32.HI R2, RZ, 0x8, R2 ;  /* 0x00000008ff027819 */ /* 0x000fe40000011602 */
[----:B------:R-:W-:-:S02]  /*d1d60*/  SHF.R.U32.HI R3, RZ, 0x8, R3 ;  /* 0x00000008ff037819 */ /* 0x000fc40000011603 */
[----:B------:R-:W-:Y:S02]  /*d1d70*/  PRMT R19, R10, 0x3340, R0 ;  /* 0x000033400a137816 */ /* 0x000fe40000000000 */
[----:B------:R-:W-:Y:S02]  /*d1d80*/  LOP3.LUT R2, R2, 0xffff, RZ, 0xc0, !PT ;  /* 0x0000ffff02027812 */ /* 0x000fe400078ec0ff */
[----:B------:R-:W-:Y:S02]  /*d1d90*/  LOP3.LUT R3, R3, 0xffff, RZ, 0xc0, !PT ;  /* 0x0000ffff03037812 */ /* 0x000fe400078ec0ff */
[----:B------:R-:W-:Y:S02]  /*d1da0*/  PRMT R23, R11, 0x5410, R19 ;  /* 0x000054100b177816 */ /* 0x000fe40000000013 */
[----:B------:R-:W-:Y:S02]  /*d1db0*/  SHF.R.U32.HI R19, RZ, 0x8, R10 ;  /* 0x00000008ff137819 */ /* 0x000fe4000001160a */
[----:B------:R-:W-:Y:S01]  /*d1dc0*/  PRMT R3, R2, 0x3340, R3 ;  /* 0x0000334002037816 */ /* 0x000fe20000000003 */
[----:B------:R-:W-:Y:S01]  /*d1dd0*/  STL [R1+0x57a4], R23 ;  /* 0x0057a41701007387 */ /* 0x000fe20000100800 */
[----:B------:R-:W-:-:S03]  /*d1de0*/  LOP3.LUT R19, R19, 0xffff, RZ, 0xc0, !PT ;  /* 0x0000ffff13137812 */ /* 0x000fc600078ec0ff */
[----:B------:R-:W-:Y:S04]  /*d1df0*/  STL.64 [R1+0xc98], R28 ;  /* 0x000c981c01007387 */ /* 0x000fe80000100a00 */
[----:B------:R0:W-:Y:S01]  /*d1e00*/  STL [R1+0x35c], R3 ;  /* 0x00035c0301007387 */ /* 0x0001e20000100800 */
[----:B------:R-:W-:Y:S02]  /*d1e10*/  PRMT R2, R19, 0x3340, R0 ;  /* 0x0000334013027816 */ /* 0x000fe40000000000 */
[----:B----4-:R-:W-:-:S03]  /*d1e20*/  LOP3.LUT R22, R26, 0xffff, RZ, 0xc0, !PT ;  /* 0x0000ffff1a167812 */ /* 0x010fc600078ec0ff */
[----:B------:R1:W-:Y:S01]  /*d1e30*/  STL [R1+0x98], R2 ;  /* 0x0000980201007387 */ /* 0x0003e20000100800 */
[----:B0-----:R-:W-:Y:S02]  /*d1e40*/  LOP3.LUT R3, R24, 0xffff, RZ, 0xc0, !PT ;  /* 0x0000ffff18037812 */ /* 0x001fe400078ec0ff */
[----:B------:R-:W-:Y:S02]  /*d1e50*/  LOP3.LUT R10, R25, 0xffff, RZ, 0xc0, !PT ;  /* 0x0000ffff190a7812 */ /* 0x000fe400078ec0ff */
[----:B------:R-:W-:Y:S02]  /*d1e60*/  PRMT R19, R3, 0x3340, R0 ;  /* 0x0000334003137816 */ /* 0x000fe40000000000 */
[----:B------:R-:W-:Y:S02]  /*d1e70*/  PRMT R11, R22, 0x3340, R10 ;  /* 0x00003340160b7816 */ /* 0x000fe4000000000a */
[----:B-1----:R-:W-:Y:S02]  /*d1e80*/  LOP3.LUT R2, R27, 0xffff, RZ, 0xc0, !PT ;  /* 0x0000ffff1b027812 */ /* 0x002fe400078ec0ff */
[----:B------:R-:W-:Y:S01]  /*d1e90*/  LOP3.LUT R28, R20, 0xffff, RZ, 0xc0, !PT ;  /* 0x0000ffff141c7812 */ /* 0x000fe200078ec0ff */
[----:B------:R-:W2:Y:S01]  /*d1ea0*/  LDL.LU R27, [R1+0x564] ;  /* 0x00056400011b7983 */ /* 0x000ea20000300800 */
[----:B------:R-:W-:-:S03]  /*d1eb0*/  PRMT R29, R11, 0x5410, R19 ;  /* 0x000054100b1d7816 */ /* 0x000fc60000000013 */
[----:B------:R-:W3:Y:S04]  /*d1ec0*/  LDL.LU R20, [R1+0x174] ;  /* 0x0001740001147983 */ /* 0x000ee80000300800 */
[----:B------:R-:W4:Y:S01]  /*d1ed0*/  LDL.LU R24, [R1+0x2c8] ;  /* 0x0002c80001187983 */ /* 0x000f220000300800 */
[----:B------:R-:W-:-:S03]  /*d1ee0*/  LOP3.LUT R23, R21, 0xffff, RZ, 0xc0, !PT ;  /* 0x0000ffff15177812 */ /* 0x000fc600078ec0ff */
[----:B------:R-:W3:Y:S04]  /*d1ef0*/  LDL.LU R26, [R1+0x4dcc] ;  /* 0x004dcc00011a7983 */ /* 0x000ee80000300800 */
[----:B------:R-:W3:Y:S04]  /*d1f00*/  LDL.LU R25, [R1+0x960] ;  /* 0x0009600001197983 */ /* 0x000ee80000300800 */
[----:B------:R0:W-:Y:S01]  /*d1f10*/  STL [R1+0x57a8], R29 ;  /* 0x0057a81d01007387 */ /* 0x0001e20000100800 */
[----:B------:R-:W-:-:S03]  /*d1f20*/  PRMT R19, R2, 0x3340, R0 ;  /* 0x0000334002137816 */ /* 0x000fc60000000000 */
[----:B------:R-:W3:Y:S01]  /*d1f30*/  LDL.LU R21, [R1+0x219c] ;  /* 0x00219c0001157983 */ /* 0x000ee20000300800 */
[----:B0-----:R-:W-:Y:S01]  /*d1f40*/  IMAD.MOV.U32 R29, RZ, RZ, R10 ;  /* 0x000000ffff1d7224 */ /* 0x001fe200078e000a */
[----:B------:R-:W-:-:S04]  /*d1f50*/  PRMT R10, R23, 0x3340, R28 ;  /* 0x00003340170a7816 */ /* 0x000fc8000000001c */
[----:B------:R-:W-:Y:S02]  /*d1f60*/  PRMT R19, R10, 0x5410, R19 ;  /* 0x000054100a137816 */ /* 0x000fe40000000013 */
[----:B------:R-:W-:-:S05]  /*d1f70*/  IADD3 R10, P1, R17, R7, RZ ;  /* 0x00000007110a7210 */ /* 0x000fca0007f3e0ff */
[----:B------:R-:W-:Y:S01]  /*d1f80*/  IMAD.X R11, R18, 0x1, R8, P1 ;  /* 0x00000001120b7824 */ /* 0x000fe200008e0608 */
[----:B------:R-:W-:Y:S04]  /*d1f90*/  STL [R1+0x6b4], R19 ;  /* 0x0006b41301007387 */ /* 0x000fe80000100800 */
        /* <DEDUP_REMOVED lines=12> */
[----:B------:R-:W-:Y:S04]  /*d2060*/  STL [R1+0x354], R28 ;  /* 0x0003541c01007387 */ /* 0x000fe80000100800 */
[----:B------:R0:W-:Y:S01]  /*d2070*/  STL [R1+0x1d4], R19 ;  /* 0x0001d41301007387 */ /* 0x0001e20000100800 */
[----:B------:R-:W-:Y:S02]  /*d2080*/  SHF.R.U32.HI R2, RZ, 0x8, R2 ;  /* 0x00000008ff027819 */ /* 0x000fe40000011602 */
[----:B------:R-:W-:Y:S02]  /*d2090*/  IADD3 R22, P1, R17, R9, RZ ;  /* 0x0000000911167210 */ /* 0x000fe40007f3e0ff */
[----:B------:R-:W-:Y:S02]  /*d20a0*/  LOP3.LUT R2, R2, 0xffff, RZ, 0xc0, !PT ;  /* 0x0000ffff02027812 */ /* 0x000fe400078ec0ff */
[----:B0-----:R-:W-:-:S04]  /*d20b0*/  SHF.R.U32.HI R19, RZ, 0x8, R3 ;  /* 0x00000008ff137819 */ /* 0x001fc80000011603 */
[----:B------:R-:W-:Y:S02]  /*d20c0*/  LOP3.LUT R19, R19, 0xffff, RZ, 0xc0, !PT ;  /* 0x0000ffff13137812 */ /* 0x000fe400078ec0ff */
[--C-:B------:R-:W-:Y:S02]  /*d20d0*/  PRMT R2, R2, 0x3340, R0.reuse ;  /* 0x0000334002027816 */ /* 0x100fe40000000000 */
[----:B------:R-:W-:Y:S02]  /*d20e0*/  PRMT R19, R19, 0x3340, R0 ;  /* 0x0000334013137816 */ /* 0x000fe40000000000 */
[----:B--2---:R-:W-:Y:S02]  /*d20f0*/  LOP3.LUT R3, R27, 0xffff, RZ, 0xc0, !PT ;  /* 0x0000ffff1b037812 */ /* 0x004fe400078ec0ff */
[----:B----4-:R-:W-:Y:S02]  /*d2100*/  LOP3.LUT R24, R24, 0xffff, RZ, 0xc0, !PT ;  /* 0x0000ffff18187812 */ /* 0x010fe400078ec0ff */
[----:B---3--:R-:W-:Y:S01]  /*d2110*/  LOP3.LUT R21, R21, 0xffff, RZ, 0xc0, !PT ;  /* 0x0000ffff15157812 */ /* 0x008fe200078ec0ff */
[----:B------:R-:W-:-:S05]  /*d2120*/  IMAD.X R23, R18, 0x1, R10, P1 ;  /* 0x0000000112177824 */ /* 0x000fca00008e060a */
[----:B------:R-:W-:Y:S04]  /*d2130*/  STL.64 [R1+0xca0], R22 ;  /* 0x000ca01601007387 */ /* 0x000fe80000100a00 */
[----:B------:R0:W-:Y:S04]  /*d2140*/  STL [R1+0x90], R19 ;  /* 0x0000901301007387 */ /* 0x0001e80000100800 */
[----:B------:R1:W-:Y:S01]  /*d2150*/  STL [R1+0x94], R2 ;  /* 0x0000940201007387 */ /* 0x0003e20000100800 */
[----:B0-----:R-:W-:-:S03]  /*d2160*/  LOP3.LUT R19, R20, 0xffff, RZ, 0xc0, !PT ;  /* 0x0000ffff14137812 */ /* 0x001fc600078ec0ff */
[----:B------:R-:W2:Y:S04]  /*d2170*/  LDL.LU R22, [R1+0x4db4] ;  /* 0x004db40001167983 */ /* 0x000ea80000300800 */
[----:B------:R-:W3:Y:S04]  /*d2180*/  LDL.LU R27, [R1+0x764] ;  /* 0x00076400011b7983 */ /* 0x000ee80000300800 */
[----:B------:R-:W4:Y:S01]  /*d2190*/  LDL.LU R20, [R1+0x978] ;  /* 0x0009780001147983 */ /* 0x000f220000300800 */
[----:B------:R-:W-:-:S03]  /*d21a0*/  LOP3.LUT R23, R25, 0xffff, RZ, 0xc0, !PT ;  /* 0x0000ffff19177812 */ /* 0x000fc600078ec0ff */
[----:B------:R0:W-:Y:S01]  /*d21b0*/  STL [R1+0x4d80], R19 ;  /* 0x004d801301007387 */ /* 0x0001e20000100800 */
[----:B------:R-:W-:Y:S02]  /*d21c0*/  PRMT R25, R3, 0x3340, R24 ;  /* 0x0000334003197816 */ /* 0x000fe40000000018 */
[----:B-1----:R-:W-:Y:S02]  /*d21d0*/  LOP3.LUT R2, R26, 0xffff, RZ, 0xc0, !PT ;  /* 0x0000ffff1a027812 */ /* 0x002fe400078ec0ff */
[----:B------:R-:W-:Y:S02]  /*d21e0*/  IADD3 R28, P1, R17, R11, RZ ;  /* 0x0000000b111c7210 */ /* 0x000fe40007f3e0ff */
[----:B0-----:R-:W-:-:S04]  /*d21f0*/  PRMT R19, R19, 0x3340, R0 ;  /* 0x0000334013137816 */ /* 0x001fc80000000000 */
[----:B------:R-:W-:Y:S02]  /*d2200*/  PRMT R26, R25, 0x5410, R19 ;  /* 0x00005410191a7816 */ /* 0x000fe40000000013 */
[----:B------:R-:W-:Y:S02]  /*d2210*/  PRMT R19, R23, 0x3340, R0 ;  /* 0x0000334017137816 */ /* 0x000fe40000000000 */
[----:B------:R-:W-:Y:S01]  /*d2220*/  PRMT R25, R2, 0x3340, R21 ;  /* 0x0000334002197816 */ /* 0x000fe20000000015 */
[----:B------:R-:W-:-:S03]  /*d2230*/  IMAD.X R29, R18, 0x1, R12, P1 ;  /* 0x00000001121d7824 */ /* 0x000fc600008e060c */
[----:B------:R-:W-:Y:S01]  /*d2240*/  PRMT R19, R25, 0x5410, R19 ;  /* 0x0000541019137816 */ /* 0x000fe20000000013 */
[----:B------:R-:W-:Y:S04]  /*d2250*/  STL [R1+0x4d3c], R26 ;  /* 0x004d3c1a01007387 */ /* 0x000fe80000100800 */
[----:B------:R-:W-:Y:S04]  /*d2260*/  STL.64 [R1+0x59a8], R10 ;  /* 0x0059a80a01007387 */ /* 0x000fe80000100a00 */
[----:B------:R0:W-:Y:S04]  /*d2270*/  STL [R1+0x6a4], R19 ;  /* 0x0006a41301007387 */ /* 0x0001e80000100800 */
[----:B------:R1:W-:Y:S01]  /*d2280*/  STL.64 [R1+0xc90], R28 ;  /* 0x000c901c01007387 */ /* 0x0003e20000100a00 */
[----:B0-----:R-:W-:-:S03]  /*d2290*/  SHF.R.U32.HI R19, RZ, 0x8, R24 ;  /* 0x00000008ff137819 */ /* 0x001fc60000011618 */
[----:B-1----:R-:W4:Y:S04]  /*d22a0*/  LDL.LU R28, [R1+0x4dbc] ;  /* 0x004dbc00011c7983 */ /* 0x002f280000300800 */
[----:B------:R-:W4:Y:S04]  /*d22b0*/  LDL.LU R26, [R1+0x76c] ;  /* 0x00076c00011a7983 */ /* 0x000f280000300800 */
[----:B------:R-:W4:Y:S01]  /*d22c0*/  LDL.LU R24, [R1+0x97c] ;  /* 0x00097c0001187983 */ /* 0x000f220000300800 */
[----:B------:R-:W-:Y:S02]  /*d22d0*/  SHF.R.U32.HI R3, RZ, 0x8, R3 ;  /* 0x00000008ff037819 */ /* 0x000fe40000011603 */
[----:B------:R-:W-:-:S02]  /*d22e0*/  LOP3.LUT R10, R19, 0xffff, RZ, 0xc0, !PT ;  /* 0x0000ffff130a7812 */ /* 0x000fc400078ec0ff */
[----:B------:R-:W-:Y:S02]  /*d22f0*/  LOP3.LUT R3, R3, 0xffff, RZ, 0xc0, !PT ;  /* 0x0000ffff03037812 */ /* 0x000fe400078ec0ff */
[----:B------:R-:W-:Y:S02]  /*d2300*/  SHF.R.U32.HI R11, RZ, 0x8, R21 ;  /* 0x00000008ff0b7819 */ /* 0x000fe40000011615 */
[----:B------:R-:W-:Y:S02]  /*d2310*/  SHF.R.U32.HI R2, RZ, 0x8, R2 ;  /* 0x00000008ff027819 */ /* 0x000fe40000011602 */
[----:B------:R-:W-:Y:S02]  /*d2320*/  PRMT R21, R3, 0x3340, R10 ;  /* 0x0000334003157816 */ /* 0x000fe4000000000a */
[----:B------:R-:W-:Y:S02]  /*d2330*/  LOP3.LUT R19, R11, 0xffff, RZ, 0xc0, !PT ;  /* 0x0000ffff0b137812 */ /* 0x000fe400078ec0ff */
[----:B------:R-:W-:Y:S01]  /*d2340*/  LOP3.LUT R2, R2, 0xffff, RZ, 0xc0, !PT ;  /* 0x0000ffff02027812 */ /* 0x000fe200078ec0ff */
[----:B------:R4:W-:Y:S03]  /*d2350*/  STL [R1+0x54fc], R21 ;  /* 0x0054fc1501007387 */ /* 0x0009e60000100800 */
[----:B------:R-:W-:-:S05]  /*d2360*/  PRMT R25, R2, 0x3340, R19 ;  /* 0x0000334002197816 */ /* 0x000fca0000000013 */
[----:B------:R-:W-:Y:S04]  /*d2370*/  STL [R1+0x585c], R25 ;  /* 0x00585c1901007387 */ /* 0x000fe80000100800 */
[----:B------:R0:W-:Y:S01]  /*d2380*/  STL.64 [R1+0x59a0], R12 ;  /* 0x0059a00c01007387 */ /* 0x0001e20000100a00 */
[----:B--2---:R-:W-:Y:S02]  /*d2390*/  LOP3.LUT R11, R22, 0xffff, RZ, 0xc0, !PT ;  /* 0x0000ffff160b7812 */ /* 0x004fe400078ec0ff */
[----:B---3--:R-:W-:Y:S02]  /*d23a0*/  LOP3.LUT R10, R27, 0xffff, RZ, 0xc0, !PT ;  /* 0x0000ffff1b0a7812 */ /* 0x008fe400078ec0ff */
[----:B----4-:R-:W-:Y:S02]  /*d23b0*/  LOP3.LUT R21, R20, 0xffff, RZ, 0xc0, !PT ;  /* 0x0000ffff14157812 */ /* 0x010fe400078ec0ff */
[----:B------:R-:W-:-:S02]  /*d23c0*/  PRMT R19, R10, 0x3340, R0 ;  /* 0x000033400a137816 */ /* 0x000fc40000000000 */
[----:B------:R-:W-:-:S04]  /*d23d0*/  PRMT R2, R11, 0x3340, R21 ;  /* 0x000033400b027816 */ /* 0x000fc80000000015 */
[----:B------:R-:W-:Y:S02]  /*d23e0*/  PRMT R19, R2, 0x5410, R19 ;  /* 0x0000541002137816 */ /* 0x000fe40000000013 */
[C---:B------:R-:W-:Y:S02]  /*d23f0*/  IADD3 R2, P1, R17.reuse, R13, RZ ;  /* 0x0000000d11027210 */ /* 0x040fe40007f3e0ff */
[----:B------:R-:W-:Y:S01]  /*d2400*/  SHF.R.U32.HI R11, RZ, 0x8, R11 ;  /* 0x00000008ff0b7819 */ /* 0x000fe2000001160b */
[----:B------:R1:W-:Y:S02]  /*d2410*/  STL [R1+0x6b8], R19 ;  /* 0x0006b81301007387 */ /* 0x0003e40000100800 */
[----:B------:R-:W-:Y:S01]  /*d2420*/  IMAD.X R3, R18, 0x1, R15, P1 ;  /* 0x0000000112037824 */ /* 0x000fe200008e060f */
[----:B0-----:R-:W-:Y:S02]  /*d2430*/  IADD3 R12, P1, R17, R14, RZ ;  /* 0x0000000e110c7210 */ /* 0x001fe40007f3e0ff */
[----:B------:R-:W-:-:S02]  /*d2440*/  LOP3.LUT R11, R11, 0xffff, RZ, 0xc0, !PT ;  /* 0x0000ffff0b0b7812 */ /* 0x000fc400078ec0ff */
[----:B-1----:R-:W-:Y:S01]  /*d2450*/  SHF.R.U32.HI R19, RZ, 0x8, R21 ;  /* 0x00000008ff137819 */ /* 0x002fe20000011615 */
[----:B------:R-:W-:Y:S01]  /*d2460*/  IMAD.X R13, R18, 0x1, R16, P1 ;  /* 0x00000001120d7824 */ /* 0x000fe200008e0610 */
[----:B------:R-:W-:Y:S02]  /*d2470*/  SHF.R.U32.HI R18, RZ, 0x8, R10 ;  /* 0x00000008ff127819 */ /* 0x000fe4000001160a */
[----:B------:R-:W-:Y:S01]  /*d2480*/  LOP3.LUT R19, R19, 0xffff, RZ, 0xc0, !PT ;  /* 0x0000ffff13137812 */ /* 0x000fe200078ec0ff */
[----:B------:R0:W-:Y:S01]  /*d2490*/  STL.64 [R1+0xc88], R2 ;  /* 0x000c880201007387 */ /* 0x0001e20000100a00 */
[----:B------:R-:W-:Y:S02]  /*d24a0*/  LOP3.LUT R18, R18, 0xffff, RZ, 0xc0, !PT ;  /* 0x0000ffff12127812 */ /* 0x000fe400078ec0ff */
[----:B------:R-:W-:Y:S01]  /*d24b0*/  PRMT R11, R11, 0x3340, R19 ;  /* 0x000033400b0b7816 */ /* 0x000fe20000000013 */
[----:B0-----:R-:W2:Y:S04]  /*d24c0*/  LDL.LU.64 R2, [R1+0x59b0] ;  /* 0x0059b00001027983 */ /* 0x001ea80000300a00 */
[----:B------:R-:W3:Y:S04]  /*d24d0*/  LDL.LU R22, [R1+0x238] ;  /* 0x0002380001167983 */ /* 0x000ee80000300800 */
[----:B------:R-:W4:Y:S04]  /*d24e0*/  LDL.LU R27, [R1+0x5bc] ;  /* 0x0005bc00011b7983 */ /* 0x000f280000300800 */
[----:B------:R-:W2:Y:S04]  /*d24f0*/  LDL.LU R20, [R1+0x4ec] ;  /* 0x0004ec0001147983 */ /* 0x000ea80000300800 */
[----:B------:R0:W-:Y:S04]  /*d2500*/  STL [R1+0x1c4], R11 ;  /* 0x0001c40b01007387 */ /* 0x0001e80000100800 */
[----:B------:R-:W-:Y:S01]  /*d2510*/  STL.64 [R1+0xc80], R12 ;  /* 0x000c800c01007387 */ /* 0x000fe20000100a00 */
[----:B------:R-:W-:-:S02]  /*d2520*/  LOP3.LUT R10, R28, 0xffff, RZ, 0xc0, !PT ;  /* 0x0000ffff1c0a7812 */ /* 0x000fc400078ec0ff */
[----:B------:R-:W-:Y:S02]  /*d2530*/  LOP3.LUT R26, R26, 0xffff, RZ, 0xc0, !PT ;  /* 0x0000ffff1a1a7812 */ /* 0x000fe400078ec0ff */
[----:B0-----:R-:W-:-:S05]  /*d2540*/  PRMT R11, R18, 0x3340, R0 ;  /* 0x00003340120b7816 */ /* 0x001fca0000000000 */
[----:B------:R0:W-:Y:S01]  /*d2550*/  STL [R1+0x88], R11 ;  /* 0x0000880b01007387 */ /* 0x0001e20000100800 */
[----:B------:R-:W-:Y:S02]  /*d2560*/  PRMT R18, R26, 0x3340, R0 ;  /* 0x000033401a127816 */ /* 0x000fe40000000000 */
[----:B0-----:R-:W-:-:S04]  /*d2570*/  LOP3.LUT R11, R24, 0xffff, RZ, 0xc0, !PT ;  /* 0x0000ffff180b7812 */ /* 0x001fc800078ec0ff */
[----:B------:R-:W-:-:S04]  /*d2580*/  PRMT R19, R10, 0x3340, R11 ;  /* 0x000033400a137816 */ /* 0x000fc8000000000b */
[----:B------:R-:W-:Y:S01]  /*d2590*/  PRMT R12, R19, 0x5410, R18 ;  /* 0x00005410130c7816 */ /* 0x000fe20000000012 */
[----:B------:R-:W-:Y:S01]  /*d25a0*/  STL [R1+0x57ac], R26 ;  /* 0x0057ac1a01007387 */ /* 0x000fe20000100800 */
[----:B------:R-:W-:-:S03]  /*d25b0*/  SHF.R.U32.HI R18, RZ, 0x8, R23 ;  /* 0x00000008ff127819 */ /* 0x000fc60000011617 */
[----:B------:R-:W-:Y:S04]  /*d25c0*/  STL [R1+0x4d38], R12 ;  /* 0x004d380c01007387 */ /* 0x000fe80000100800 */
[----:B------:R-:W2:Y:S04]  /*d25d0*/  LDL.LU R29, [R1+0x5c4] ;  /* 0x0005c400011d7983 */ /* 0x000ea80000300800 */
[----:B------:R-:W2:Y:S04]  /*d25e0*/  LDL.LU R23, [R1+0x248] ;  /* 0x0002480001177983 */ /* 0x000ea80000300800 */
[----:B------:R-:W2:Y:S01]  /*d25f0*/  LDL.LU R28, [R1+0x500] ;  /* 0x00050000011c7983 */ /* 0x000ea20000300800 */
[----:B------:R-:W-:-:S02]  /*d2600*/  SHF.R.U32.HI R10, RZ, 0x8, R10 ;  /* 0x00000008ff0a7819 */ /* 0x000fc4000001160a */
[----:B------:R-:W-:Y:S02]  /*d2610*/  SHF.R.U32.HI R19, RZ, 0x8, R11 ;  /* 0x00000008ff137819 */ /* 0x000fe4000001160b */
[----:B------:R-:W-:Y:S02]  /*d2620*/  LOP3.LUT R18, R18, 0xffff, RZ, 0xc0, !PT ;  /* 0x0000ffff12127812 */ /* 0x000fe400078ec0ff */
[----:B------:R-:W-:Y:S02]  /*d2630*/  LOP3.LUT R10, R10, 0xffff, RZ, 0xc0, !PT ;  /* 0x0000ffff0a0a7812 */ /* 0x000fe400078ec0ff */
[----:B------:R-:W-:Y:S02]  /*d2640*/  LOP3.LUT R19, R19, 0xffff, RZ, 0xc0, !PT ;  /* 0x0000ffff13137812 */ /* 0x000fe400078ec0ff */
[----:B------:R-:W-:Y:S02]  /*d2650*/  PRMT R11, R18, 0x3340, R0 ;  /* 0x00003340120b7816 */ /* 0x000fe40000000000 */
[----:B------:R-:W-:-:S05]  /*d2660*/  PRMT R24, R10, 0x3340, R19 ;  /* 0x000033400a187816 */ /* 0x000fca0000000013 */
[----:B------:R0:W-:Y:S04]  /*d2670*/  STL [R1+0x5500], R24 ;  /* 0x0055001801007387 */ /* 0x0001e80000100800 */
[----:B------:R2:W-:Y:S01]  /*d2680*/  STL [R1+0x84], R11 ;  /* 0x0000840b01007387 */ /* 0x0005e20000100800 */
[----:B------:R-:W-:Y:S01]  /*d2690*/  VIADD R17, R17, UR5 ;  /* 0x0000000511117c36 */ /* 0x000fe20008000000 */
[----:B------:R-:W-:-:S04]  /*d26a0*/  ULDC UR5, c[0x0][0x248] ;  /* 0x0000920000057ab9 */ /* 0x000fc80000000800 */
[----:B0-----:R-:W-:Y:S02]  /*d26b0*/  IADD3 R24, P1, R17, R0, RZ ;  /* 0x0000000011187210 */ /* 0x001fe40007f3e0ff */
[----:B---3--:R-:W-:Y:S02]  /*d26c0*/  LOP3.LUT R12, R22, 0xffff, RZ, 0xc0, !PT ;  /* 0x0000ffff160c7812 */ /* 0x008fe400078ec0ff */
[----:B----4-:R-:W-:Y:S02]  /*d26d0*/  LOP3.LUT R10, R27, 0xffff, RZ, 0xc0, !PT ;  /* 0x0000ffff1b0a7812 */ /* 0x010fe400078ec0ff */
[----:B--2---:R-:W-:Y:S01]  /*d26e0*/  LOP3.LUT R11, R20, 0xffff, RZ, 0xc0, !PT ;  /* 0x0000ffff140b7812 */ /* 0x004fe200078ec0ff */
[----:B------:R-:W2:Y:S01]  /*d26f0*/  LDL.LU R22, [R1+0x578] ;  /* 0x0005780001167983 */ /* 0x000ea20000300800 */
[----:B------:R-:W-:-:S03]  /*d2700*/  PRMT R18, R12, 0x3340, R0 ;  /* 0x000033400c127816 */ /* 0x000fc60000000000 */
[----:B------:R-:W3:Y:S01]  /*d2710*/  LDL.LU R27, [R1+0x1c0] ;  /* 0x0001c000011b7983 */ /* 0x000ee20000300800 */
[--C-:B------:R-:W-:Y:S02]  /*d2720*/  PRMT R19, R10, 0x3340, R11.reuse ;  /* 0x000033400a137816 */ /* 0x100fe4000000000b */
[----:B------:R-:W-:Y:S02]  /*d2730*/  SHF.R.U32.HI R10, RZ, 0x8, R10 ;  /* 0x00000008ff0a7819 */ /* 0x000fe4000001160a */
[----:B------:R-:W-:Y:S02]  /*d2740*/  SHF.R.U32.HI R11, RZ, 0x8, R11 ;  /* 0x00000008ff0b7819 */ /* 0x000fe4000001160b */
[----:B------:R-:W-:Y:S02]  /*d2750*/  PRMT R13, R19, 0x5410, R18 ;  /* 0x00005410130d7816 */ /* 0x000fe40000000012 */
[----:B------:R-:W-:Y:S02]  /*d2760*/  SHF.R.U32.HI R19, RZ, 0x8, R12 ;  /* 0x00000008ff137819 */ /* 0x000fe4000001160c */
[----:B------:R-:W-:-:S02]  /*d2770*/  SHF.R.S32.HI R18, RZ, 0x1f, R17 ;  /* 0x0000001fff127819 */ /* 0x000fc40000011411 */
[----:B------:R-:W-:Y:S02]  /*d2780*/  LOP3.LUT R10, R10, 0xffff, RZ, 0xc0, !PT ;  /* 0x0000ffff0a0a7812 */ /* 0x000fe400078ec0ff */
[----:B------:R-:W-:Y:S02]  /*d2790*/  LOP3.LUT R11, R11, 0xffff, RZ, 0xc0, !PT ;  /* 0x0000ffff0b0b7812 */ /* 0x000fe400078ec0ff */
[----:B------:R-:W-:Y:S01]  /*d27a0*/  LOP3.LUT R19, R19, 0xffff, RZ, 0xc0, !PT ;  /* 0x0000ffff13137812 */ /* 0x000fe200078ec0ff */
[----:B------:R-:W-:Y:S01]  /*d27b0*/  IMAD.X R25, R18, 0x1, R2, P1 ;  /* 0x0000000112197824 */ /* 0x000fe200008e0602 */
[----:B------:R-:W-:Y:S02]  /*d27c0*/  PRMT R12, R10, 0x3340, R11 ;  /* 0x000033400a0c7816 */ /* 0x000fe4000000000b */
[----:B------:R-:W-:Y:S01]  /*d27d0*/  PRMT R10, R19, 0x3340, R0 ;  /* 0x00003340130a7816 */ /* 0x000fe20000000000 */
[----:B------:R-:W-:Y:S04]  /*d27e0*/  STL [R1+0x6a8], R13 ;  /* 0x0006a80d01007387 */ /* 0x000fe80000100800 */
[----:B------:R-:W4:Y:S04]  /*d27f0*/  LDL.LU R20, [R1+0x2e4] ;  /* 0x0002e40001147983 */ /* 0x000f280000300800 */
[----:B------:R-:W-:Y:S04]  /*d2800*/  STL.64 [R1+0xc78], R24 ;  /* 0x000c781801007387 */ /* 0x000fe80000100a00 */
[----:B------:R-:W-:Y:S04]  /*d2810*/  STL [R1+0x1a8], R12 ;  /* 0x0001a80c01007387 */ /* 0x000fe80000100800 */
[----:B------:R0:W-:Y:S01]  /*d2820*/  STL [R1+0x80], R10 ;  /* 0x0000800a01007387 */ /* 0x0001e20000100800 */
[----:B------:R-:W-:-:S02]  /*d2830*/  LOP3.LUT R11, R29, 0xffff, RZ, 0xc0, !PT ;  /* 0x0000ffff1d0b7812 */ /* 0x000fc400078ec0ff */
[----:B------:R-:W-:Y:S02]  /*d2840*/  LOP3.LUT R21, R23, 0xffff, RZ, 0xc0, !PT ;  /* 0x0000ffff17157812 */ /* 0x000fe400078ec0ff */
[----:B0-----:R-:W-:Y:S02]  /*d2850*/  LOP3.LUT R10, R28, 0xffff, RZ, 0xc0, !PT ;  /* 0x0000ffff1c0a7812 */ /* 0x001fe400078ec0ff */
[----:B------:R-:W-:Y:S02]  /*d2860*/  PRMT R19, R21, 0x3340, R0 ;  /* 0x0000334015137816 */ /* 0x000fe40000000000 */
[----:B------:R-:W-:-:S04]  /*d2870*/  PRMT R12, R11, 0x3340, R10 ;  /* 0x000033400b0c7816 */ /* 0x000fc8000000000a */
[----:B------:R-:W-:Y:S02]  /*d2880*/  PRMT R19, R12, 0x5410, R19 ;  /* 0x000054100c137816 */ /* 0x000fe40000000013 */
[----:B------:R-:W-:-:S05]  /*d2890*/  IADD3 R12, P1, R17, R3, RZ ;  /* 0x00000003110c7210 */ /* 0x000fca0007f3e0ff */
[----:B------:R-:W-:Y:S01]  /*d28a0*/  IMAD.X R13, R18, 0x1, R4, P1 ;  /* 0x00000001120d7824 */ /* 0x000fe200008e0604 */
[----:B------:R-:W-:Y:S04]  /*d28b0*/  STL [R1+0x698], R19 ;  /* 0x0006981301007387 */ /* 0x000fe80000100800 */
[----:B------:R0:W-:Y:S02]  /*d28c0*/  STL.64 [R1+0xc70], R12 ;  /* 0x000c700c01007387 */ /* 0x0001e40000100a00 */
[----:B0-----:R-:W-:Y:S02]  /*d28d0*/  SHF.R.U32.HI R13, RZ, 0x8, R10 ;  /* 0x00000008ff0d7819 */ /* 0x001fe4000001160a */
        /* <DEDUP_REMOVED lines=10> */
[----:B------:R-:W-:Y:S04]  /*d2980*/  STL [R1+0x1ac], R21 ;  /* 0x0001ac1501007387 */ /* 0x000fe80000100800 */
[----:B------:R4:W-:Y:S01]  /*d2990*/  STL [R1+0x78], R13 ;  /* 0x0000780d01007387 */ /* 0x0009e20000100800 */
[----:B------:R-:W-:-:S05]  /*d29a0*/  IADD3 R24, P1, R17, R5, RZ ;  /* 0x0000000511187210 */ /* 0x000fca0007f3e0ff */
[----:B------:R-:W-:Y:S01]  /*d29b0*/  IMAD.X R25, R18, 0x1, R6, P1 ;  /* 0x0000000112197824 */ /* 0x000fe200008e0606 */
[----:B--2---:R-:W-:Y:S02]  /*d29c0*/  LOP3.LUT R12, R22, 0xffff, RZ, 0xc0, !PT ;  /* 0x0000ffff160c7812 */ /* 0x004fe400078ec0ff */
[----:B---3--:R-:W-:-:S04]  /*d29d0*/  LOP3.LUT R22, R27, 0xffff, RZ, 0xc0, !PT ;  /* 0x0000ffff1b167812 */ /* 0x008fc800078ec0ff */
[----:B------:R-:W-:Y:S02]  /*d29e0*/  PRMT R19, R22, 0x3340, R0 ;  /* 0x0000334016137816 */ /* 0x000fe40000000000 */
[----:B----4-:R-:W-:-:S04]  /*d29f0*/  LOP3.LUT R13, R20, 0xffff, RZ, 0xc0, !PT ;  /* 0x0000ffff140d7812 */ /* 0x010fc800078ec0ff */
[--C-:B------:R-:W-:Y:S02]  /*d2a00*/  PRMT R20, R12, 0x3340, R13.reuse ;  /* 0x000033400c147816 */ /* 0x100fe4000000000d */
[----:B------:R-:W-:Y:S02]  /*d2a10*/  SHF.R.U32.HI R12, RZ, 0x8, R12 ;  /* 0x00000008ff0c7819 */ /* 0x000fe4000001160c */
[----:B------:R-:W-:Y:S02]  /*d2a20*/  SHF.R.U32.HI R21, RZ, 0x8, R13 ;  /* 0x00000008ff157819 */ /* 0x000fe4000001160d */
[----:B------:R-:W-:Y:S02]  /*d2a30*/  PRMT R19, R20, 0x5410, R19 ;  /* 0x0000541014137816 */ /* 0x000fe40000000013 */
[----:B------:R-:W2:Y:S04]  /*d2a40*/  LDL.LU R20, [R1+0x57c] ;  /* 0x00057c0001147983 */ /* 0x000ea80000300800 */
[----:B------:R0:W-:Y:S01]  /*d2a50*/  STL [R1+0x694], R19 ;  /* 0x0006941301007387 */ /* 0x0001e20000100800 */
[----:B------:R-:W-:-:S02]  /*d2a60*/  LOP3.LUT R12, R12, 0xffff, RZ, 0xc0, !PT ;  /* 0x0000ffff0c0c7812 */ /* 0x000fc400078ec0ff */
[----:B------:R-:W-:Y:S01]  /*d2a70*/  LOP3.LUT R21, R21, 0xffff, RZ, 0xc0, !PT ;  /* 0x0000ffff15157812 */ /* 0x000fe200078ec0ff */
[----:B------:R-:W3:Y:S04]  /*d2a80*/  LDL.LU R27, [R1+0x1c8] ;  /* 0x0001c800011b7983 */ /* 0x000ee80000300800 */
[----:B------:R1:W-:Y:S04]  /*d2a90*/  STL.64 [R1+0xc68], R24 ;  /* 0x000c681801007387 */ /* 0x0003e80000100a00 */
[----:B------:R-:W4:Y:S01]  /*d2aa0*/  LDL.LU R13, [R1+0x2ec] ;  /* 0x0002ec00010d7983 */ /* 0x000f220000300800 */
[----:B------:R-:W-:-:S03]  /*d2ab0*/  PRMT R21, R12, 0x3340, R21 ;  /* 0x000033400c157816 */ /* 0x000fc60000000015 */
[----:B------:R-:W4:Y:S04]  /*d2ac0*/  LDL.LU R23, [R1+0x4dc8] ;  /* 0x004dc80001177983 */ /* 0x000f280000300800 */
[----:B------:R-:W4:Y:S01]  /*d2ad0*/  LDL.LU R28, [R1+0x7a8] ;  /* 0x0007a800011c7983 */ /* 0x000f220000300800 */
[----:B0-----:R-:W-:-:S03]  /*d2ae0*/  SHF.R.U32.HI R19, RZ, 0x8, R22 ;  /* 0x00000008ff137819 */ /* 0x001fc60000011616 */
[----:B------:R-:W4:Y:S01]  /*d2af0*/  LDL.LU R22, [R1+0x1fc8] ;  /* 0x001fc80001167983 */ /* 0x000f220000300800 */
[----:B------:R-:W-:-:S03]  /*d2b00*/  LOP3.LUT R19, R19, 0xffff, RZ, 0xc0, !PT ;  /* 0x0000ffff13137812 */ /* 0x000fc600078ec0ff */
[----:B------:R0:W-:Y:S01]  /*d2b10*/  STL [R1+0x19c], R21 ;  /* 0x00019c1501007387 */ /* 0x0001e20000100800 */
[----:B------:R-:W-:-:S05]  /*d2b20*/  PRMT R19, R19, 0x3340, R0 ;  /* 0x0000334013137816 */ /* 0x000fca0000000000 */
[----:B------:R0:W-:Y:S01]  /*d2b30*/  STL [R1+0x74], R19 ;  /* 0x0000741301007387 */ /* 0x0001e20000100800 */
[----:B------:R-:W-:Y:S02]  /*d2b40*/  LOP3.LUT R12, R10, 0xffff, RZ, 0xc0, !PT ;  /* 0x0000ffff0a0c7812 */ /* 0x000fe400078ec0ff */
[----:B-1----:R-:W-:Y:S02]  /*d2b50*/  LOP3.LUT R24, R11, 0xffff, RZ, 0xc0, !PT ;  /* 0x0000ffff0b187812 */ /* 0x002fe400078ec0ff */
[----:B0-----:R-:W-:Y:S02]  /*d2b60*/  LOP3.LUT R21, R29, 0xffff, RZ, 0xc0, !PT ;  /* 0x0000ffff1d157812 */ /* 0x001fe400078ec0ff */
[----:B------:R-:W-:Y:S02]  /*d2b70*/  PRMT R19, R24, 0x3340, R0 ;  /* 0x0000334018137816 */ /* 0x000fe40000000000 */
[----:B------:R-:W-:-:S04]  /*d2b80*/  PRMT R10, R12, 0x3340, R21 ;  /* 0x000033400c0a7816 */ /* 0x000fc80000000015 */
        /* <DEDUP_REMOVED lines=15> */
[----:B------:R-:W4:Y:S04]  /*d2c80*/  LDL.LU R25, [R1+0x4de4] ;  /* 0x004de40001197983 */ /* 0x000f280000300800 */
[----:B------:R1:W-:Y:S04]  /*d2c90*/  STL [R1+0x70], R12 ;  /* 0x0000700c01007387 */ /* 0x0003e80000100800 */
[----:B0-----:R-:W4:Y:S04]  /*d2ca0*/  LDL.LU R21, [R1+0x968] ;  /* 0x0009680001157983 */ /* 0x001f280000300800 */
[----:B------:R-:W4:Y:S01]  /*d2cb0*/  LDL.LU R29, [R1+0x21ac] ;  /* 0x0021ac00011d7983 */ /* 0x000f220000300800 */
[----:B--2---:R-:W-:-:S02]  /*d2cc0*/  LOP3.LUT R20, R20, 0xffff, RZ, 0xc0, !PT ;  /* 0x0000ffff14147812 */ /* 0x004fc400078ec0ff */
[----:B---3--:R-:W-:Y:S02]  /*d2cd0*/  LOP3.LUT R27, R27, 0xffff, RZ, 0xc0, !PT ;  /* 0x0000ffff1b1b7812 */ /* 0x008fe400078ec0ff */
[----:B----4-:R-:W-:Y:S02]  /*d2ce0*/  LOP3.LUT R26, R13, 0xffff, RZ, 0xc0, !PT ;  /* 0x0000ffff0d1a7812 */ /* 0x010fe400078ec0ff */
[----:B------:R-:W-:Y:S02]  /*d2cf0*/  PRMT R19, R27, 0x3340, R0 ;  /* 0x000033401b137816 */ /* 0x000fe40000000000 */
[----:B------:R-:W-:Y:S02]  /*d2d00*/  LOP3.LUT R23, R23, 0xffff, RZ, 0xc0, !PT ;  /* 0x0000ffff17177812 */ /* 0x000fe400078ec0ff */
[----:B-1----:R-:W-:Y:S02]  /*d2d10*/  PRMT R12, R20, 0x3340, R26 ;  /* 0x00003340140c7816 */ /* 0x002fe4000000001a */
[----:B------:R-:W-:-:S02]  /*d2d20*/  LOP3.LUT R24, R28, 0xffff, RZ, 0xc0, !PT ;  /* 0x0000ffff1c187812 */ /* 0x000fc400078ec0ff */
[----:B------:R-:W-:Y:S02]  /*d2d30*/  LOP3.LUT R22, R22, 0xffff, RZ, 0xc0, !PT ;  /* 0x0000ffff16167812 */ /* 0x000fe400078ec0ff */
[----:B------:R-:W-:Y:S02]  /*d2d40*/  PRMT R13, R12, 0x5410, R19 ;  /* 0x000054100c0d7816 */ /* 0x000fe40000000013 */
[----:B------:R-:W-:Y:S02]  /*d2d50*/  PRMT R19, R24, 0x3340, R0 ;  /* 0x0000334018137816 */ /* 0x000fe40000000000 */
[----:B------:R-:W-:-:S04]  /*d2d60*/  PRMT R12, R23, 0x3340, R22 ;  /* 0x00003340170c7816 */ /* 0x000fc80000000016 */
[----:B------:R-:W-:Y:S02]  /*d2d70*/  PRMT R19, R12, 0x5410, R19 ;  /* 0x000054100c137816 */ /* 0x000fe40000000013 */
[----:B------:R-:W-:Y:S01]  /*d2d80*/  IADD3 R12, P1, R17, R9, RZ ;  /* 0x00000009110c7210 */ /* 0x000fe20007f3e0ff */
[----:B------:R-:W-:Y:S04]  /*d2d90*/  STL [R1+0x57b0], R27 ;  /* 0x0057b01b01007387 */ /* 0x000fe80000100800 */
[----:B------:R-:W-:Y:S04]  /*d2da0*/  STL [R1+0x4d30], R13 ;  /* 0x004d300d01007387 */ /* 0x000fe80000100800 */
[----:B------:R0:W-:Y:S01]  /*d2db0*/  STL [R1+0x6a0], R19 ;  /* 0x0006a01301007387 */ /* 0x0001e20000100800 */
[----:B------:R-:W-:-:S04]  /*d2dc0*/  SHF.R.U32.HI R20, RZ, 0x8, R20 ;  /* 0x00000008ff147819 */ /* 0x000fc80000011614 */
[----:B------:R-:W-:Y:S02]  /*d2dd0*/  LOP3.LUT R20, R20, 0xffff, RZ, 0xc0, !PT ;  /* 0x0000ffff14147812 */ /* 0x000fe400078ec0ff */
[----:B0-----:R-:W-:Y:S02]  /*d2de0*/  SHF.R.U32.HI R19, RZ, 0x8, R26 ;  /* 0x00000008ff137819 */ /* 0x001fe4000001161a */
[----:B------:R-:W-:Y:S02]  /*d2df0*/  SHF.R.U32.HI R26, RZ, 0x8, R23 ;  /* 0x00000008ff1a7819 */ /* 0x000fe40000011617 */
[----:B------:R-:W-:Y:S02]  /*d2e00*/  SHF.R.U32.HI R23, RZ, 0x8, R22 ;  /* 0x00000008ff177819 */ /* 0x000fe40000011616 */
[----:B------:R-:W-:Y:S02]  /*d2e10*/  LOP3.LUT R22, R19, 0xffff, RZ, 0xc0, !PT ;  /* 0x0000ffff13167812 */ /* 0x000fe400078ec0ff */
[----:B------:R-:W-:-:S02]  /*d2e20*/  LOP3.LUT R19, R23, 0xffff, RZ, 0xc0, !PT ;  /* 0x0000ffff17137812 */ /* 0x000fc400078ec0ff */
[----:B------:R-:W-:Y:S01]  /*d2e30*/  PRMT R28, R20, 0x3340, R22 ;  /* 0x00003340141c7816 */ /* 0x000fe20000000016 */
[----:B------:R-:W-:-:S05]  /*d2e40*/  IMAD.X R13, R18, 0x1, R10, P1 ;  /* 0x00000001120d7824 */ /* 0x000fca00008e060a */
[----:B------:R0:W-:Y:S04]  /*d2e50*/  STL.64 [R1+0xc50], R12 ;  /* 0x000c500c01007387 */ /* 0x0001e80000100a00 */
[----:B0-----:R-:W2:Y:S04]  /*d2e60*/  LDL.LU.64 R12, [R1+0x59a0] ;  /* 0x0059a000010c7983 */ /* 0x001ea80000300a00 */
[----:B------:R-:W3:Y:S04]  /*d2e70*/  LDL.LU R23, [R1+0x5d0] ;  /* 0x0005d00001177983 */ /* 0x000ee80000300800 */
[----:B------:R-:W4:Y:S04]  /*d2e80*/  LDL.LU R22, [R1+0x258] ;  /* 0x0002580001167983 */ /* 0x000f280000300800 */
[----:B------:R-:W3:Y:S01]  /*d2e90*/  LDL.LU R20, [R1+0x510] ;  /* 0x0005100001147983 */ /* 0x000ee20000300800 */
[----:B------:R-:W-:-:S04]  /*d2ea0*/  LOP3.LUT R26, R26, 0xffff, RZ, 0xc0, !PT ;  /* 0x0000ffff1a1a7812 */ /* 0x000fc800078ec0ff */
[----:B------:R-:W-:Y:S02]  /*d2eb0*/  PRMT R19, R26, 0x3340, R19 ;  /* 0x000033401a137816 */ /* 0x000fe40000000013 */
[----:B------:R-:W-:Y:S02]  /*d2ec0*/  LOP3.LUT R26, R25, 0xffff, RZ, 0xc0, !PT ;  /* 0x0000ffff191a7812 */ /* 0x000fe400078ec0ff */
[----:B------:R-:W-:Y:S02]  /*d2ed0*/  LOP3.LUT R21, R21, 0xffff, RZ, 0xc0, !PT ;  /* 0x0000ffff15157812 */ /* 0x000fe400078ec0ff */
[----:B------:R-:W-:Y:S01]  /*d2ee0*/  LOP3.LUT R25, R29, 0xffff, RZ, 0xc0, !PT ;  /* 0x0000ffff1d197812 */ /* 0x000fe200078ec0ff */
[----:B------:R-:W-:Y:S04]  /*d2ef0*/  STL [R1+0x5504], R28 ;  /* 0x0055041c01007387 */ /* 0x000fe80000100800 */
[----:B------:R0:W-:Y:S01]  /*d2f00*/  STL [R1+0x16c], R19 ;  /* 0x00016c1301007387 */ /* 0x0001e20000100800 */
[----:B------:R-:W-:-:S03]  /*d2f10*/  PRMT R27, R26, 0x3340, R25 ;  /* 0x000033401a1b7816 */ /* 0x000fc60000000019 */
[----:B------:R1:W-:Y:S01]  /*d2f20*/  STL.64 [R1+0x5998], R10 ;  /* 0x0059980a01007387 */ /* 0x0003e20000100a00 */
[----:B0-----:R-:W-:Y:S02]  /*d2f30*/  PRMT R19, R21, 0x3340, R0 ;  /* 0x0000334015137816 */ /* 0x001fe40000000000 */
[----:B------:R-:W-:Y:S02]  /*d2f40*/  IADD3 R28, P1, R17, R11, RZ ;  /* 0x0000000b111c7210 */ /* 0x000fe40007f3e0ff */
[----:B------:R-:W-:Y:S02]  /*d2f50*/  PRMT R19, R27, 0x5410, R19 ;  /* 0x000054101b137816 */ /* 0x000fe40000000013 */
[----:B-1----:R-:W-:Y:S02]  /*d2f60*/  SHF.R.U32.HI R10, RZ, 0x8, R26 ;  /* 0x00000008ff0a7819 */ /* 0x002fe4000001161a */
[----:B------:R-:W-:Y:S01]  /*d2f70*/  SHF.R.U32.HI R11, RZ, 0x8, R25 ;  /* 0x00000008ff0b7819 */ /* 0x000fe20000011619 */
[----:B------:R0:W-:Y:S01]  /*d2f80*/  STL [R1+0x688], R19 ;  /* 0x0006881301007387 */ /* 0x0001e20000100800 */
[----:B------:R-:W-:-:S02]  /*d2f90*/  LOP3.LUT R10, R10, 0xffff, RZ, 0xc0, !PT ;  /* 0x0000ffff0a0a7812 */ /* 0x000fc400078ec0ff */
[----:B------:R-:W-:Y:S02]  /*d2fa0*/  LOP3.LUT R11, R11, 0xffff, RZ, 0xc0, !PT ;  /* 0x0000ffff0b0b7812 */ /* 0x000fe400078ec0ff */
[----:B0-----:R-:W-:Y:S02]  /*d2fb0*/  SHF.R.U32.HI R19, RZ, 0x8, R21 ;  /* 0x00000008ff137819 */ /* 0x001fe40000011615 */
[----:B------:R-:W-:Y:S02]  /*d2fc0*/  PRMT R26, R10, 0x3340, R11 ;  /* 0x000033400a1a7816 */ /* 0x000fe4000000000b */
[----:B------:R-:W-:-:S04]  /*d2fd0*/  LOP3.LUT R19, R19, 0xffff, RZ, 0xc0, !PT ;  /* 0x0000ffff13137812 */ /* 0x000fc800078ec0ff */
[----:B------:R-:W-:Y:S01]  /*d2fe0*/  PRMT R19, R19, 0x3340, R0 ;  /* 0x0000334013137816 */ /* 0x000fe20000000000 */
[----:B--2---:R-:W-:-:S05]  /*d2ff0*/  IMAD.X R29, R18, 0x1, R12, P1 ;  /* 0x00000001121d7824 */ /* 0x004fca00008e060c */
[----:B------:R0:W-:Y:S04]  /*d3000*/  STL.64 [R1+0xc58], R28 ;  /* 0x000c581c01007387 */ /* 0x0001e80000100a00 */
[----:B------:R-:W2:Y:S04]  /*d3010*/  LDL.LU R25, [R1+0x58c] ;  /* 0x00058c0001197983 */ /* 0x000ea80000300800 */
[----:B------:R-:W2:Y:S01]  /*d3020*/  LDL.LU R21, [R1+0x1d8] ;  /* 0x0001d80001157983 */ /* 0x000ea20000300800 */
[----:B------:R-:W-:-:S03]  /*d3030*/  IADD3 R10, P1, R17, R13, RZ ;  /* 0x0000000d110a7210 */ /* 0x000fc60007f3e0ff */
[----:B0-----:R-:W2:Y:S04]  /*d3040*/  LDL.LU R29, [R1+0x2fc] ;  /* 0x0002fc00011d7983 */ /* 0x001ea80000300800 */
[----:B------:R-:W-:Y:S04]  /*d3050*/  STL [R1+0x15c], R26 ;  /* 0x00015c1a01007387 */ /* 0x000fe80000100800 */
[----:B------:R-:W-:Y:S04]  /*d3060*/  STL.64 [R1+0x5990], R12 ;  /* 0x0059900c01007387 */ /* 0x000fe80000100a00 */
[----:B------:R0:W-:Y:S01]  /*d3070*/  STL [R1+0x68], R19 ;  /* 0x0000681301007387 */ /* 0x0001e20000100800 */
[----:B------:R-:W-:Y:S01]  /*d3080*/  IMAD.X R11, R18, 0x1, R15, P1 ;  /* 0x00000001120b7824 */ /* 0x000fe200008e060f */
[----:B0-----:R-:W-:-:S04]  /*d3090*/  SHF.R.U32.HI R19, RZ, 0x8, R24 ;  /* 0x00000008ff137819 */ /* 0x001fc80000011618 */
[----:B------:R0:W-:Y:S01]  /*d30a0*/  STL.64 [R1+0xc48], R10 ;  /* 0x000c480a01007387 */ /* 0x0001e20000100a00 */
[----:B------:R-:W-:Y:S02]  /*d30b0*/  LOP3.LUT R19, R19, 0xffff, RZ, 0xc0, !PT ;  /* 0x0000ffff13137812 */ /* 0x000fe400078ec0ff */
[----:B----4-:R-:W-:Y:S02]  /*d30c0*/  LOP3.LUT R12, R22, 0xffff, RZ, 0xc0, !PT ;  /* 0x0000ffff160c7812 */ /* 0x010fe400078ec0ff */
[----:B0-----:R-:W-:Y:S02]  /*d30d0*/  PRMT R10, R19, 0x3340, R0 ;  /* 0x00003340130a7816 */ /* 0x001fe40000000000 */
[----:B---3--:R-:W-:-:S03]  /*d30e0*/  LOP3.LUT R11, R23, 0xffff, RZ, 0xc0, !PT ;  /* 0x0000ffff170b7812 */ /* 0x008fc600078ec0ff */
[----:B------:R0:W-:Y:S04]  /*d30f0*/  STL [R1+0x64], R10 ;  /* 0x0000640a01007387 */ /* 0x0001e80000100800 */
[----:B------:R-:W3:Y:S04]  /*d3100*/  LDL.LU R23, [R1+0x260] ;  /* 0x0002600001177983 */ /* 0x000ee80000300800 */
[----:B------:R-:W4:Y:S01]  /*d3110*/  LDL.LU R22, [R1+0x5d4] ;  /* 0x0005d40001167983 */ /* 0x000f220000300800 */
[----:B0-----:R-:W-:-:S03]  /*d3120*/  LOP3.LUT R10, R20, 0xffff, RZ, 0xc0, !PT ;  /* 0x0000ffff140a7812 */ /* 0x001fc600078ec0ff */
[----:B------:R-:W4:Y:S01]  /*d3130*/  LDL.LU R20, [R1+0x514] ;  /* 0x0005140001147983 */ /* 0x000f220000300800 */
[----:B------:R-:W-:Y:S02]  /*d3140*/  IADD3 R26, P1, R17, R14, RZ ;  /* 0x0000000e111a7210 */ /* 0x000fe40007f3e0ff */
[----:B------:R-:W-:Y:S02]  /*d3150*/  PRMT R19, R12, 0x3340, R0 ;  /* 0x000033400c137816 */ /* 0x000fe40000000000 */
[----:B------:R-:W-:Y:S01]  /*d3160*/  PRMT R13, R11, 0x3340, R10 ;  /* 0x000033400b0d7816 */ /* 0x000fe2000000000a */
[----:B------:R-:W-:-:S03]  /*d3170*/  IMAD.X R27, R18, 0x1, R16, P1 ;  /* 0x00000001121b7824 */ /* 0x000fc600008e0610 */
[----:B------:R-:W-:Y:S02]  /*d3180*/  PRMT R13, R13, 0x5410, R19 ;  /* 0x000054100d0d7816 */ /* 0x000fe40000000013 */
[----:B------:R-:W-:Y:S02]  /*d3190*/  SHF.R.U32.HI R19, RZ, 0x8, R11 ;  /* 0x00000008ff137819 */ /* 0x000fe4000001160b */
[----:B------:R-:W-:Y:S02]  /*d31a0*/  SHF.R.U32.HI R18, RZ, 0x8, R10 ;  /* 0x00000008ff127819 */ /* 0x000fe4000001160a */
[----:B------:R-:W-:Y:S02]  /*d31b0*/  LOP3.LUT R19, R19, 0xffff, RZ, 0xc0, !PT ;  /* 0x0000ffff13137812 */ /* 0x000fe400078ec0ff */
[----:B------:R-:W-:Y:S01]  /*d31c0*/  LOP3.LUT R18, R18, 0xffff, RZ, 0xc0, !PT ;  /* 0x0000ffff12127812 */ /* 0x000fe200078ec0ff */
[----:B------:R-:W-:Y:S03]  /*d31d0*/  STL.64 [R1+0x5988], R14 ;  /* 0x0059880e01007387 */ /* 0x000fe60000100a00 */
[----:B------:R-:W-:Y:S01]  /*d31e0*/  PRMT R11, R19, 0x3340, R18 ;  /* 0x00003340130b7816 */ /* 0x000fe20000000012 */
[----:B------:R0:W-:Y:S04]  /*d31f0*/  STL [R1+0x4d24], R13 ;  /* 0x004d240d01007387 */ /* 0x0001e80000100800 */
[----:B------:R-:W-:Y:S04]  /*d3200*/  STL.64 [R1+0xc40], R26 ;  /* 0x000c401a01007387 */ /* 0x000fe80000100a00 */
[----:B------:R1:W-:Y:S01]  /*d3210*/  STL [R1+0x154], R11 ;  /* 0x0001540b01007387 */ /* 0x0003e20000100800 */
[----:B------:R-:W-:Y:S01]  /*d3220*/  VIADD R17, R17, UR5 ;  /* 0x0000000511117c36 */ /* 0x000fe20008000000 */
[----:B------:R-:W-:Y:S01]  /*d3230*/  ULDC UR5, c[0x0][0x248] ;  /* 0x0000920000057ab9 */ /* 0x000fe20000000800 */
[----:B--2---:R-:W-:-:S02]  /*d3240*/  LOP3.LUT R10, R25, 0xffff, RZ, 0xc0, !PT ;  /* 0x0000ffff190a7812 */ /* 0x004fc400078ec0ff */
[----:B0-----:R-:W-:-:S04]  /*d3250*/  LOP3.LUT R13, R21, 0xffff, RZ, 0xc0, !PT ;  /* 0x0000ffff150d7812 */ /* 0x001fc800078ec0ff */
[----:B------:R-:W-:Y:S02]  /*d3260*/  PRMT R18, R13, 0x3340, R0 ;  /* 0x000033400d127816 */ /* 0x000fe40000000000 */
[----:B-1----:R-:W-:-:S04]  /*d3270*/  LOP3.LUT R11, R29, 0xffff, RZ, 0xc0, !PT ;  /* 0x0000ffff1d0b7812 */ /* 0x002fc800078ec0ff */
[--C-:B------:R-:W-:Y:S02]  /*d3280*/  PRMT R19, R10, 0x3340, R11.reuse ;  /* 0x000033400a137816 */ /* 0x100fe4000000000b */
[----:B------:R-:W-:Y:S02]  /*d3290*/  SHF.R.U32.HI R10, RZ, 0x8, R10 ;  /* 0x00000008ff0a7819 */ /* 0x000fe4000001160a */
[----:B------:R-:W-:Y:S02]  /*d32a0*/  PRMT R14, R19, 0x5410, R18 ;  /* 0x00005410130e7816 */ /* 0x000fe40000000012 */
[----:B------:R-:W-:Y:S02]  /*d32b0*/  SHF.R.U32.HI R18, RZ, 0x8, R12 ;  /* 0x00000008ff127819 */ /* 0x000fe4000001160c */
[----:B------:R-:W-:Y:S02]  /*d32c0*/  SHF.R.U32.HI R19, RZ, 0x8, R11 ;  /* 0x00000008ff137819 */ /* 0x000fe4000001160b */
[----:B------:R-:W-:-:S02]  /*d32d0*/  LOP3.LUT R10, R10, 0xffff, RZ, 0xc0, !PT ;  /* 0x0000ffff0a0a7812 */ /* 0x000fc400078ec0ff */
[----:B------:R-:W-:Y:S02]  /*d32e0*/  LOP3.LUT R18, R18, 0xffff, RZ, 0xc0, !PT ;  /* 0x0000ffff12127812 */ /* 0x000fe400078ec0ff */
[----:B------:R-:W-:Y:S01]  /*d32f0*/  LOP3.LUT R19, R19, 0xffff, RZ, 0xc0, !PT ;  /* 0x0000ffff13137812 */ /* 0x000fe200078ec0ff */
[----:B------:R0:W-:Y:S04]  /*d3300*/  STL [R1+0x21f4], R14 ;  /* 0x0021f40e01007387 */ /* 0x0001e80000100800 */
[----:B------:R-:W2:Y:S04]  /*d3310*/  LDL.LU R27, [R1+0x594] ;  /* 0x00059400011b7983 */ /* 0x000ea80000300800 */
[----:B------:R-:W2:Y:S01]  /*d3320*/  LDL.LU R21, [R1+0x1f0] ;  /* 0x0001f00001157983 */ /* 0x000ea20000300800 */
[----:B------:R-:W-:-:S03]  /*d3330*/  PRMT R11, R10, 0x3340, R19 ;  /* 0x000033400a0b7816 */ /* 0x000fc60000000013 */
[----:B------:R-:W2:Y:S01]  /*d3340*/  LDL.LU R24, [R1+0x304] ;  /* 0x0003040001187983 */ /* 0x000ea20000300800 */
[----:B0-----:R-:W-:-:S05]  /*d3350*/  PRMT R14, R18, 0x3340, R0 ;  /* 0x00003340120e7816 */ /* 0x001fca0000000000 */
[----:B------:R-:W-:Y:S04]  /*d3360*/  STL [R1+0x60], R14 ;  /* 0x0000600e01007387 */ /* 0x000fe80000100800 */
[----:B------:R0:W-:Y:S01]  /*d3370*/  STL [R1+0x67c], R11 ;  /* 0x00067c0b01007387 */ /* 0x0001e20000100800 */
[----:B---3--:R-:W-:Y:S02]  /*d3380*/  LOP3.LUT R12, R23, 0xffff, RZ, 0xc0, !PT ;  /* 0x0000ffff170c7812 */ /* 0x008fe400078ec0ff */
[----:B----4-:R-:W-:Y:S02]  /*d3390*/  LOP3.LUT R10, R22, 0xffff, RZ, 0xc0, !PT ;  /* 0x0000ffff160a7812 */ /* 0x010fe400078ec0ff */
[----:B------:R-:W-:Y:S02]  /*d33a0*/  PRMT R18, R12, 0x3340, R0 ;  /* 0x000033400c127816 */ /* 0x000fe40000000000 */
[----:B0-----:R-:W-:-:S04]  /*d33b0*/  LOP3.LUT R11, R20, 0xffff, RZ, 0xc0, !PT ;  /* 0x0000ffff140b7812 */ /* 0x001fc800078ec0ff */
[----:B------:R-:W-:Y:S02]  /*d33c0*/  PRMT R19, R10, 0x3340, R11 ;  /* 0x000033400a137816 */ /* 0x000fe4000000000b */
[----:B------:R-:W-:Y:S02]  /*d33d0*/  IADD3 R14, P1, R17, R0, RZ ;  /* 0x00000000110e7210 */ /* 0x000fe40007f3e0ff */
[----:B------:R-:W-:Y:S02]  /*d33e0*/  PRMT R19, R19, 0x5410, R18 ;  /* 0x0000541013137816 */ /* 0x000fe40000000012 */
[----:B------:R-:W-:-:S05]  /*d33f0*/  SHF.R.S32.HI R18, RZ, 0x1f, R17 ;  /* 0x0000001fff127819 */ /* 0x000fca0000011411 */
[----:B------:R-:W-:Y:S01]  /*d3400*/  IMAD.X R15, R18, 0x1, R2, P1 ;  /* 0x00000001120f7824 */ /* 0x000fe200008e0602 */
[----:B------:R0:W-:Y:S04]  /*d3410*/  STL [R1+0x21ac], R19 ;  /* 0x0021ac1301007387 */ /* 0x0001e80000100800 */
[----:B------:R-:W3:Y:S04]  /*d3420*/  LDL.LU R26, [R1+0x4df0] ;  /* 0x004df000011a7983 */ /* 0x000ee80000300800 */
[----:B------:R-:W4:Y:S04]  /*d3430*/  LDL.LU R25, [R1+0x1de8] ;  /* 0x001de80001197983 */ /* 0x000f280000300800 */
[----:B------:R1:W-:Y:S04]  /*d3440*/  STL.64 [R1+0xc08], R14 ;  /* 0x000c080e01007387 */ /* 0x0003e80000100a00 */
[----:B------:R-:W4:Y:S04]  /*d3450*/  LDL.LU R29, [R1+0x4dc0] ;  /* 0x004dc000011d7983 */ /* 0x000f280000300800 */
[----:B------:R-:W4:Y:S04]  /*d3460*/  LDL.LU R23, [R1+0x4df4] ;  /* 0x004df40001177983 */ /* 0x000f280000300800 */
[----:B------:R-:W4:Y:S04]  /*d3470*/  LDL.LU R22, [R1+0x1dd8] ;  /* 0x001dd80001167983 */ /* 0x000f280000300800 */
[----:B------:R-:W4:Y:S01]  /*d3480*/  LDL.LU R20, [R1+0x4dac] ;  /* 0x004dac0001147983 */ /* 0x000f220000300800 */
[----:B------:R-:W-:-:S02]  /*d3490*/  SHF.R.U32.HI R10, RZ, 0x8, R10 ;  /* 0x00000008ff0a7819 */ /* 0x000fc4000001160a */
[----:B0-----:R-:W-:Y:S02]  /*d34a0*/  SHF.R.U32.HI R19, RZ, 0x8, R13 ;  /* 0x00000008ff137819 */ /* 0x001fe4000001160d */
        /* <DEDUP_REMOVED lines=8> */
[----:B-1----:R-:W-:-:S05]  /*d3530*/  IADD3 R14, P1, R17, R3, RZ ;  /* 0x00000003110e7210 */ /* 0x002fca0007f3e0ff */
[----:B------:R-:W-:Y:S01]  /*d3540*/  IMAD.X R15, R18, 0x1, R4, P1 ;  /* 0x00000001120f7824 */ /* 0x000fe200008e0604 */
[----:B--2---:R-:W-:Y:S02]  /*d3550*/  LOP3.LUT R10, R27, 0xffff, RZ, 0xc0, !PT ;  /* 0x0000ffff1b0a7812 */ /* 0x004fe400078ec0ff */
[----:B------:R-:W-:Y:S02]  /*d3560*/  LOP3.LUT R21, R21, 0xffff, RZ, 0xc0, !PT ;  /* 0x0000ffff15157812 */ /* 0x000fe400078ec0ff */
[----:B0-----:R-:W-:Y:S02]  /*d3570*/  LOP3.LUT R11, R24, 0xffff, RZ, 0xc0, !PT ;  /* 0x0000ffff180b7812 */ /* 0x001fe400078ec0ff */
        /* <DEDUP_REMOVED lines=8> */
[----:B------:R-:W-:-:S02]  /*d3600*/  LOP3.LUT R19, R19, 0xffff, RZ, 0xc0, !PT ;  /* 0x0000ffff13137812 */ /* 0x000fc400078ec0ff */
[----:B------:R-:W-:Y:S01]  /*d3610*/  PRMT R28, R10, 0x3340, R11 ;  /* 0x000033400a1c7816 */ /* 0x000fe2000000000b */
[----:B------:R-:W-:Y:S01]  /*d3620*/  STL [R1+0x57b4], R21 ;  /* 0x0057b41501007387 */ /* 0x000fe20000100800 */
[----:B------:R-:W-:-:S03]  /*d3630*/  PRMT R12, R19, 0x3340, R0 ;  /* 0x00003340130c7816 */ /* 0x000fc60000000000 */
[----:B------:R-:W-:Y:S04]  /*d3640*/  STL [R1+0x21a8], R13 ;  /* 0x0021a80d01007387 */ /* 0x000fe80000100800 */
[----:B------:R-:W-:Y:S04]  /*d3650*/  STL.64 [R1+0xc00], R14 ;  /* 0x000c000e01007387 */ /* 0x000fe80000100a00 */
[----:B------:R-:W-:Y:S04]  /*d3660*/  STL [R1+0x550c], R28 ;  /* 0x00550c1c01007387 */ /* 0x000fe80000100800 */
[----:B------:R4:W-:Y:S01]  /*d3670*/  STL [R1+0x33c], R12 ;  /* 0x00033c0c01007387 */ /* 0x0009e20000100800 */
[----:B---3--:R-:W-:-:S02]  /*d3680*/  LOP3.LUT R11, R26, 0xffff, RZ, 0xc0, !PT ;  /* 0x0000ffff1a0b7812 */ /* 0x008fc400078ec0ff */
[----:B----4-:R-:W-:Y:S02]  /*d3690*/  LOP3.LUT R12, R25, 0xffff, RZ, 0xc0, !PT ;  /* 0x0000ffff190c7812 */ /* 0x010fe400078ec0ff */
[----:B------:R-:W-:Y:S02]  /*d36a0*/  LOP3.LUT R15, R29, 0xffff, RZ, 0xc0, !PT ;  /* 0x0000ffff1d0f7812 */ /* 0x000fe400078ec0ff */
[----:B------:R-:W-:Y:S02]  /*d36b0*/  PRMT R19, R12, 0x3340, R0 ;  /* 0x000033400c137816 */ /* 0x000fe40000000000 */
[----:B------:R-:W-:Y:S02]  /*d36c0*/  PRMT R13, R11, 0x3340, R15 ;  /* 0x000033400b0d7816 */ /* 0x000fe4000000000f */
[----:B------:R-:W-:Y:S02]  /*d36d0*/  LOP3.LUT R10, R23, 0xffff, RZ, 0xc0, !PT ;  /* 0x0000ffff170a7812 */ /* 0x000fe400078ec0ff */
[----:B------:R-:W-:-:S02]  /*d36e0*/  LOP3.LUT R14, R22, 0xffff, RZ, 0xc0, !PT ;  /* 0x0000ffff160e7812 */ /* 0x000fc400078ec0ff */
[----:B------:R-:W-:Y:S02]  /*d36f0*/  PRMT R19, R13, 0x5410, R19 ;  /* 0x000054100d137816 */ /* 0x000fe40000000013 */
[----:B------:R-:W-:Y:S01]  /*d3700*/  LOP3.LUT R20, R20, 0xffff, RZ, 0xc0, !PT ;  /* 0x0000ffff14147812 */ /* 0x000fe200078ec0ff */
[----:B------:R-:W2:Y:S04]  /*d3710*/  LDL.LU R13, [R1+0x4ddc] ;  /* 0x004ddc00010d7983 */ /* 0x000ea80000300800 */
[----:B------:R-:W3:Y:S04]  /*d3720*/  LDL.LU R27, [R1+0x950] ;  /* 0x00095000011b7983 */ /* 0x000ee80000300800 */
[----:B------:R0:W-:Y:S01]  /*d3730*/  STL [R1+0x219c], R19 ;  /* 0x00219c1301007387 */ /* 0x0001e20000100800 */
[----:B------:R-:W-:-:S03]  /*d3740*/  PRMT R21, R10, 0x3340, R20 ;  /* 0x000033400a157816 */ /* 0x000fc60000000014 */
[----:B------:R-:W4:Y:S01]  /*d3750*/  LDL.LU R24, [R1+0x1fd8] ;  /* 0x001fd80001187983 */ /* 0x000f220000300800 */
[----:B0-----:R-:W-:-:S04]  /*d3760*/  PRMT R19, R14, 0x3340, R0 ;  /* 0x000033400e137816 */ /* 0x001fc80000000000 */
[----:B------:R-:W-:Y:S02]  /*d3770*/  PRMT R19, R21, 0x5410, R19 ;  /* 0x0000541015137816 */ /* 0x000fe40000000013 */
[----:B------:R-:W-:Y:S02]  /*d3780*/  SHF.R.U32.HI R11, RZ, 0x8, R11 ;  /* 0x00000008ff0b7819 */ /* 0x000fe4000001160b */
[----:B------:R-:W-:Y:S02]  /*d3790*/  SHF.R.U32.HI R15, RZ, 0x8, R15 ;  /* 0x00000008ff0f7819 */ /* 0x000fe4000001160f */
[----:B------:R-:W-:Y:S02]  /*d37a0*/  IADD3 R22, P1, R17, R5, RZ ;  /* 0x0000000511167210 */ /* 0x000fe40007f3e0ff */
[----:B------:R-:W-:Y:S01]  /*d37b0*/  SHF.R.U32.HI R10, RZ, 0x8, R10 ;  /* 0x00000008ff0a7819 */ /* 0x000fe2000001160a */
[----:B------:R0:W-:Y:S01]  /*d37c0*/  STL [R1+0x2198], R19 ;  /* 0x0021981301007387 */ /* 0x0001e20000100800 */
[----:B------:R-:W-:-:S02]  /*d37d0*/  LOP3.LUT R11, R11, 0xffff, RZ, 0xc0, !PT ;  /* 0x0000ffff0b0b7812 */ /* 0x000fc400078ec0ff */
[----:B------:R-:W-:Y:S01]  /*d37e0*/  LOP3.LUT R15, R15, 0xffff, RZ, 0xc0, !PT ;  /* 0x0000ffff0f0f7812 */ /* 0x000fe200078ec0ff */
[----:B------:R-:W-:Y:S01]  /*d37f0*/  IMAD.X R23, R18, 0x1, R6, P1 ;  /* 0x0000000112177824 */ /* 0x000fe200008e0606 */
[----:B------:R-:W-:Y:S02]  /*d3800*/  LOP3.LUT R10, R10, 0xffff, RZ, 0xc0, !PT ;  /* 0x0000ffff0a0a7812 */ /* 0x000fe400078ec0ff */
[----:B0-----:R-:W-:Y:S02]  /*d3810*/  SHF.R.U32.HI R19, RZ, 0x8, R20 ;  /* 0x00000008ff137819 */ /* 0x001fe40000011614 */
[----:B------:R-:W-:Y:S02]  /*d3820*/  PRMT R11, R11, 0x3340, R15 ;  /* 0x000033400b0b7816 */ /* 0x000fe4000000000f */
[----:B------:R-:W-:Y:S01]  /*d3830*/  LOP3.LUT R19, R19, 0xffff, RZ, 0xc0, !PT ;  /* 0x0000ffff13137812 */ /* 0x000fe200078ec0ff */
[----:B------:R0:W-:Y:S04]  /*d3840*/  STL.64 [R1+0xbb8], R22 ;  /* 0x000bb81601007387 */ /* 0x0001e80000100a00 */
[----:B------:R-:W4:Y:S01]  /*d3850*/  LDL.LU R26, [R1+0x4de0] ;  /* 0x004de000011a7983 */ /* 0x000f220000300800 */
[----:B------:R-:W-:-:S03]  /*d3860*/  PRMT R10, R10, 0x3340, R19 ;  /* 0x000033400a0a7816 */ /* 0x000fc60000000013 */
[----:B------:R-:W-:Y:S04]  /*d3870*/  STL [R1+0x66c], R11 ;  /* 0x00066c0b01007387 */ /* 0x000fe80000100800 */
[----:B0-----:R-:W4:Y:S04]  /*d3880*/  LDL.LU R22, [R1+0x954] ;  /* 0x0009540001167983 */ /* 0x001f280000300800 */
[----:B------:R0:W-:Y:S04]  /*d3890*/  STL [R1+0x668], R10 ;  /* 0x0006680a01007387 */ /* 0x0001e80000100800 */
[----:B------:R-:W4:Y:S04]  /*d38a0*/  LDL.LU R23, [R1+0x1fcc] ;  /* 0x001fcc0001177983 */ /* 0x000f280000300800 */
[----:B------:R-:W4:Y:S04]  /*d38b0*/  LDL.LU R29, [R1+0x5e0] ;  /* 0x0005e000011d7983 */ /* 0x000f280000300800 */
[----:B------:R-:W4:Y:S01]  /*d38c0*/  LDL.LU R20, [R1+0x280] ;  /* 0x0002800001147983 */ /* 0x000f220000300800 */
[----:B0-----:R-:W-:-:S05]  /*d38d0*/  IADD3 R10, P1, R17, R7, RZ ;  /* 0x00000007110a7210 */ /* 0x001fca0007f3e0ff */
[----:B------:R-:W-:-:S05]  /*d38e0*/  IMAD.X R11, R18, 0x1, R8, P1 ;  /* 0x00000001120b7824 */ /* 0x000fca00008e0608 */
[----:B------:R0:W-:Y:S04]  /*d38f0*/  STL.64 [R1+0xbf8], R10 ;  /* 0x000bf80a01007387 */ /* 0x0001e80000100a00 */
[----:B0-----:R-:W4:Y:S01]  /*d3900*/  LDL.LU.64 R10, [R1+0x5998] ;  /* 0x00599800010a7983 */ /* 0x001f220000300a00 */
[----:B------:R-:W-:Y:S02]  /*d3910*/  SHF.R.U32.HI R19, RZ, 0x8, R14 ;  /* 0x00000008ff137819 */ /* 0x000fe4000001160e */
[----:B------:R-:W-:Y:S01]  /*d3920*/  SHF.R.U32.HI R12, RZ, 0x8, R12 ;  /* 0x00000008ff0c7819 */ /* 0x000fe2000001160c */
[----:B------:R-:W4:Y:S01]  /*d3930*/  LDL.LU R25, [R1+0x530] ;  /* 0x0005300001197983 */ /* 0x000f220000300800 */
[----:B------:R-:W-:Y:S02]  /*d3940*/  LOP3.LUT R19, R19, 0xffff, RZ, 0xc0, !PT ;  /* 0x0000ffff13137812 */ /* 0x000fe400078ec0ff */
[----:B------:R-:W-:-:S02]  /*d3950*/  LOP3.LUT R12, R12, 0xffff, RZ, 0xc0, !PT ;  /* 0x0000ffff0c0c7812 */ /* 0x000fc400078ec0ff */
[--C-:B------:R-:W-:Y:S02]  /*d3960*/  PRMT R14, R19, 0x3340, R0.reuse ;  /* 0x00003340130e7816 */ /* 0x100fe40000000000 */
[----:B------:R-:W-:-:S03]  /*d3970*/  PRMT R12, R12, 0x3340, R0 ;  /* 0x000033400c0c7816 */ /* 0x000fc60000000000 */
[----:B------:R3:W-:Y:S04]  /*d3980*/  STL [R1+0x338], R14 ;  /* 0x0003380e01007387 */ /* 0x0007e80000100800 */
[----:B------:R0:W-:Y:S04]  /*d3990*/  STL [R1+0x334], R12 ;  /* 0x0003340c01007387 */ /* 0x0001e80000100800 */
[----:B------:R-:W-:Y:S01]  /*d39a0*/  STL.64 [R1+0x5980], R8 ;  /* 0x0059800801007387 */ /* 0x000fe20000100a00 */
[----:B--2---:R-:W-:Y:S02]  /*d39b0*/  LOP3.LUT R21, R13, 0xffff, RZ, 0xc0, !PT ;  /* 0x0000ffff0d157812 */ /* 0x004fe400078ec0ff */
[----:B---3--:R-:W-:-:S02]  /*d39c0*/  LOP3.LUT R14, R27, 0xffff, RZ, 0xc0, !PT ;  /* 0x0000ffff1b0e7812 */ /* 0x008fc400078ec0ff */
[----:B----4-:R-:W-:Y:S02]  /*d39d0*/  LOP3.LUT R15, R24, 0xffff, RZ, 0xc0, !PT ;  /* 0x0000ffff180f7812 */ /* 0x010fe400078ec0ff */
[----:B------:R-:W-:Y:S02]  /*d39e0*/  PRMT R19, R14, 0x3340, R0 ;  /* 0x000033400e137816 */ /* 0x000fe40000000000 */
[----:B0-----:R-:W-:-:S04]  /*d39f0*/  PRMT R12, R21, 0x3340, R15 ;  /* 0x00003340150c7816 */ /* 0x001fc8000000000f */
[----:B------:R-:W-:Y:S02]  /*d3a00*/  PRMT R19, R12, 0x5410, R19 ;  /* 0x000054100c137816 */ /* 0x000fe40000000013 */
[----:B------:R-:W-:-:S03]  /*d3a10*/  IADD3 R12, P1, R17, R9, RZ ;  /* 0x00000009110c7210 */ /* 0x000fc60007f3e0ff */
[----:B------:R-:W-:Y:S02]  /*d3a20*/  STL [R1+0x218c], R19 ;  /* 0x00218c1301007387 */ /* 0x000fe40000100800 */
        /* <DEDUP_REMOVED lines=16> */
[----:B------:R0:W-:Y:S04]  /*d3b30*/  STL [R1+0x664], R9 ;  /* 0x0006640901007387 */ /* 0x0001e80000100800 */
[----:B------:R1:W-:Y:S01]  /*d3b40*/  STL [R1+0x330], R8 ;  /* 0x0003300801007387 */ /* 0x0003e20000100800 */
[----:B------:R-:W-:-:S02]  /*d3b50*/  PRMT R14, R14, 0x5410, R19 ;  /* 0x000054100e0e7816 */ /* 0x000fc40000000013 */
[----:B------:R-:W-:Y:S02]  /*d3b60*/  LOP3.LUT R21, R25, 0xffff, RZ, 0xc0, !PT ;  /* 0x0000ffff19157812 */ /* 0x000fe400078ec0ff */
[----:B0-----:R-:W-:Y:S02]  /*d3b70*/  LOP3.LUT R9, R29, 0xffff, RZ, 0xc0, !PT ;  /* 0x0000ffff1d097812 */ /* 0x001fe400078ec0ff */
[----:B-1----:R-:W-:Y:S01]  /*d3b80*/  LOP3.LUT R8, R20, 0xffff, RZ, 0xc0, !PT ;  /* 0x0000ffff14087812 */ /* 0x002fe200078ec0ff */
[----:B------:R-:W3:Y:S04]  /*d3b90*/  LDL.LU R29, [R1+0x5e4] ;  /* 0x0005e400011d7983 */ /* 0x000ee80000300800 */
[----:B------:R-:W4:Y:S04]  /*d3ba0*/  LDL.LU R20, [R1+0x284] ;  /* 0x0002840001147983 */ /* 0x000f280000300800 */
[----:B------:R-:W-:Y:S04]  /*d3bb0*/  STL [R1+0x57b8], R22 ;  /* 0x0057b81601007387 */ /* 0x000fe80000100800 */
[----:B------:R-:W4:Y:S04]  /*d3bc0*/  LDL.LU R27, [R1+0x534] ;  /* 0x00053400011b7983 */ /* 0x000f280000300800 */
[----:B------:R0:W-:Y:S01]  /*d3bd0*/  STL [R1+0x2188], R14 ;  /* 0x0021880e01007387 */ /* 0x0001e20000100800 */
[----:B------:R-:W-:-:S02]  /*d3be0*/  PRMT R19, R8, 0x3340, R0 ;  /* 0x0000334008137816 */ /* 0x000fc40000000000 */
[----:B0-----:R-:W-:-:S04]  /*d3bf0*/  PRMT R14, R9, 0x3340, R21 ;  /* 0x00003340090e7816 */ /* 0x001fc80000000015 */
[----:B------:R-:W-:Y:S02]  /*d3c00*/  PRMT R19, R14, 0x5410, R19 ;  /* 0x000054100e137816 */ /* 0x000fe40000000013 */
[----:B------:R-:W-:Y:S01]  /*d3c10*/  IADD3 R14, P1, R17, R11, RZ ;  /* 0x0000000b110e7210 */ /* 0x000fe20007f3e0ff */
[----:B------:R-:W-:Y:S04]  /*d3c20*/  STL.64 [R1+0x5978], R10 ;  /* 0x0059780a01007387 */ /* 0x000fe80000100a00 */
[----:B------:R-:W-:Y:S01]  /*d3c30*/  STL [R1+0x2178], R19 ;  /* 0x0021781301007387 */ /* 0x000fe20000100800 */
[----:B--2---:R-:W-:-:S05]  /*d3c40*/  IMAD.X R15, R18, 0x1, R12, P1 ;  /* 0x00000001120f7824 */ /* 0x004fca00008e060c */
[----:B------:R0:W-:Y:S04]  /*d3c50*/  STL.64 [R1+0xba0], R14 ;  /* 0x000ba00e01007387 */ /* 0x0001e80000100a00 */
[----:B0-----:R-:W2:Y:S01]  /*d3c60*/  LDL.LU.64 R14, [R1+0x5988] ;  /* 0x00598800010e7983 */ /* 0x001ea20000300a00 */
[----:B------:R-:W-:-:S03]  /*d3c70*/  SHF.R.U32.HI R10, RZ, 0x8, R24 ;  /* 0x00000008ff0a7819 */ /* 0x000fc60000011618 */
[----:B------:R-:W4:Y:S01]  /*d3c80*/  LDL.LU R24, [R1+0x4e04] ;  /* 0x004e040001187983 */ /* 0x000f220000300800 */
[----:B------:R-:W-:Y:S02]  /*d3c90*/  SHF.R.U32.HI R11, RZ, 0x8, R23 ;  /* 0x00000008ff0b7819 */ /* 0x000fe40000011617 */
[----:B------:R-:W-:Y:S02]  /*d3ca0*/  SHF.R.U32.HI R9, RZ, 0x8, R9 ;  /* 0x00000008ff097819 */ /* 0x000fe40000011609 */
[----:B------:R-:W-:Y:S01]  /*d3cb0*/  SHF.R.U32.HI R19, RZ, 0x8, R21 ;  /* 0x00000008ff137819 */ /* 0x000fe20000011615 */
[----:B------:R-:W4:Y:S04]  /*d3cc0*/  LDL.LU R26, [R1+0x1df8] ;  /* 0x001df800011a7983 */ /* 0x000f280000300800 */
[----:B------:R-:W4:Y:S01]  /*d3cd0*/  LDL.LU R23, [R1+0x4dd0] ;  /* 0x004dd00001177983 */ /* 0x000f220000300800 */
[----:B------:R-:W-:-:S02]  /*d3ce0*/  LOP3.LUT R9, R9, 0xffff, RZ, 0xc0, !PT ;  /* 0x0000ffff09097812 */ /* 0x000fc400078ec0ff */
[----:B------:R-:W-:Y:S02]  /*d3cf0*/  LOP3.LUT R19, R19, 0xffff, RZ, 0xc0, !PT ;  /* 0x0000ffff13137812 */ /* 0x000fe400078ec0ff */
[----:B------:R-:W-:Y:S02]  /*d3d00*/  LOP3.LUT R10, R10, 0xffff, RZ, 0xc0, !PT ;  /* 0x0000ffff0a0a7812 */ /* 0x000fe400078ec0ff */
[----:B------:R-:W-:Y:S02]  /*d3d10*/  LOP3.LUT R11, R11, 0xffff, RZ, 0xc0, !PT ;  /* 0x0000ffff0b0b7812 */ /* 0x000fe400078ec0ff */
[----:B------:R-:W-:Y:S02]  /*d3d20*/  PRMT R9, R9, 0x3340, R19 ;  /* 0x0000334009097816 */ /* 0x000fe40000000013 */
[----:B------:R-:W-:Y:S02]  /*d3d30*/  SHF.R.U32.HI R19, RZ, 0x8, R8 ;  /* 0x00000008ff137819 */ /* 0x000fe40000011608 */
[----:B------:R-:W-:-:S02]  /*d3d40*/  PRMT R28, R10, 0x3340, R11 ;  /* 0x000033400a1c7816 */ /* 0x000fc4000000000b */
[----:B------:R-:W-:Y:S02]  /*d3d50*/  IADD3 R10, P1, R17, R13, RZ ;  /* 0x0000000d110a7210 */ /* 0x000fe40007f3e0ff */
[----:B------:R-:W-:Y:S01]  /*d3d60*/  LOP3.LUT R19, R19, 0xffff, RZ, 0xc0, !PT ;  /* 0x0000ffff13137812 */ /* 0x000fe200078ec0ff */
[----:B------:R-:W-:Y:S03]  /*d3d70*/  STL [R1+0x5514], R28 ;  /* 0x0055141c01007387 */ /* 0x000fe60000100800 */
[----:B------:R-:W-:Y:S01]  /*d3d80*/  PRMT R8, R19, 0x3340, R0 ;  /* 0x0000334013087816 */ /* 0x000fe20000000000 */
[----:B------:R-:W-:Y:S04]  /*d3d90*/  STL.64 [R1+0x5970], R12 ;  /* 0x0059700c01007387 */ /* 0x000fe80000100a00 */
[----:B------:R3:W-:Y:S02]  /*d3da0*/  STL [R1+0x65c], R9 ;  /* 0x00065c0901007387 */ /* 0x0007e40000100800 */
[----:B---3--:R-:W-:Y:S01]  /*d3db0*/  LOP3.LUT R9, R29, 0xffff, RZ, 0xc0, !PT ;  /* 0x0000ffff1d097812 */ /* 0x008fe200078ec0ff */
[----:B--2---:R-:W-:-:S05]  /*d3dc0*/  IMAD.X R11, R18, 0x1, R15, P1 ;  /* 0x00000001120b7824 */ /* 0x004fca00008e060f */
[----:B------:R4:W-:Y:S04]  /*d3dd0*/  STL.64 [R1+0xb98], R10 ;  /* 0x000b980a01007387 */ /* 0x0009e80000100a00 */
[----:B------:R0:W-:Y:S04]  /*d3de0*/  STL [R1+0x32c], R8 ;  /* 0x00032c0801007387 */ /* 0x0001e80000100800 */
[----:B------:R-:W2:Y:S04]  /*d3df0*/  LDL.LU R25, [R1+0x208] ;  /* 0x0002080001197983 */ /* 0x000ea80000300800 */
[----:B------:R-:W3:Y:S01]  /*d3e00*/  LDL.LU R29, [R1+0x5a0] ;  /* 0x0005a000011d7983 */ /* 0x000ee20000300800 */
[----:B----4-:R-:W-:-:S03]  /*d3e10*/  LOP3.LUT R11, R20, 0xffff, RZ, 0xc0, !PT ;  /* 0x0000ffff140b7812 */ /* 0x010fc600078ec0ff */
[----:B------:R-:W4:Y:S01]  /*d3e20*/  LDL.LU R20, [R1+0x388] ;  /* 0x0003880001147983 */ /* 0x000f220000300800 */
[----:B0-----:R-:W-:Y:S02]  /*d3e30*/  LOP3.LUT R8, R27, 0xffff, RZ, 0xc0, !PT ;  /* 0x0000ffff1b087812 */ /* 0x001fe400078ec0ff */
[----:B------:R-:W-:Y:S02]  /*d3e40*/  IADD3 R12, P1, R17, R14, RZ ;  /* 0x0000000e110c7210 */ /* 0x000fe40007f3e0ff */
[----:B------:R-:W-:Y:S02]  /*d3e50*/  PRMT R19, R11, 0x3340, R0 ;  /* 0x000033400b137816 */ /* 0x000fe40000000000 */
[----:B------:R-:W-:Y:S01]  /*d3e60*/  PRMT R10, R9, 0x3340, R8 ;  /* 0x00003340090a7816 */ /* 0x000fe20000000008 */
[----:B------:R-:W-:Y:S01]  /*d3e70*/  IMAD.X R13, R18, 0x1, R16, P1 ;  /* 0x00000001120d7824 */ /* 0x000fe200008e0610 */
[----:B------:R-:W-:Y:S02]  /*d3e80*/  SHF.R.U32.HI R18, RZ, 0x8, R8 ;  /* 0x00000008ff127819 */ /* 0x000fe40000011608 */
[----:B------:R-:W-:-:S02]  /*d3e90*/  PRMT R10, R10, 0x5410, R19 ;  /* 0x000054100a0a7816 */ /* 0x000fc40000000013 */
[----:B------:R-:W-:Y:S02]  /*d3ea0*/  SHF.R.U32.HI R19, RZ, 0x8, R9 ;  /* 0x00000008ff137819 */ /* 0x000fe40000011609 */
[----:B------:R-:W-:Y:S02]  /*d3eb0*/  LOP3.LUT R18, R18, 0xffff, RZ, 0xc0, !PT ;  /* 0x0000ffff12127812 */ /* 0x000fe400078ec0ff */
[----:B------:R-:W-:Y:S01]  /*d3ec0*/  LOP3.LUT R19, R19, 0xffff, RZ, 0xc0, !PT ;  /* 0x0000ffff13137812 */ /* 0x000fe200078ec0ff */
[----:B------:R0:W-:Y:S03]  /*d3ed0*/  STL [R1+0x2168], R10 ;  /* 0x0021680a01007387 */ /* 0x0001e60000100800 */
[----:B------:R-:W-:Y:S01]  /*d3ee0*/  PRMT R9, R19, 0x3340, R18 ;  /* 0x0000334013097816 */ /* 0x000fe20000000012 */
[----:B------:R-:W-:Y:S01]  /*d3ef0*/  STL.64 [R1+0xb90], R12 ;  /* 0x000b900c01007387 */ /* 0x000fe20000100a00 */
[----:B------:R-:W-:-:S03]  /*d3f00*/  LOP3.LUT R8, R24, 0xffff, RZ, 0xc0, !PT ;  /* 0x0000ffff18087812 */ /* 0x000fc600078ec0ff */
[----:B------:R1:W-:Y:S01]  /*d3f10*/  STL [R1+0x658], R9 ;  /* 0x0006580901007387 */ /* 0x0003e20000100800 */
[----:B0-----:R-:W-:-:S04]  /*d3f20*/  LOP3.LUT R10, R26, 0xffff, RZ, 0xc0, !PT ;  /* 0x0000ffff1a0a7812 */ /* 0x001fc800078ec0ff */
[----:B------:R-:W-:Y:S02]  /*d3f30*/  PRMT R18, R10, 0x3340, R0 ;  /* 0x000033400a127816 */ /* 0x000fe40000000000 */
[----:B-1----:R-:W-:-:S04]  /*d3f40*/  LOP3.LUT R9, R23, 0xffff, RZ, 0xc0, !PT ;  /* 0x0000ffff17097812 */ /* 0x002fc800078ec0ff */
[----:B------:R-:W-:Y:S02]  /*d3f50*/  PRMT R19, R8, 0x3340, R9 ;  /* 0x0000334008137816 */ /* 0x000fe40000000009 */
        /* <DEDUP_REMOVED lines=8> */
[----:B------:R-:W4:Y:S01]  /*d3fe0*/  LDL.LU R9, [R1+0x5a4] ;  /* 0x0005a40001097983 */ /* 0x000f220000300800 */
[----:B------:R-:W-:Y:S02]  /*d3ff0*/  PRMT R13, R18, 0x3340, R0 ;  /* 0x00003340120d7816 */ /* 0x000fe40000000000 */
[----:B------:R-:W-:Y:S01]  /*d4000*/  PRMT R11, R8, 0x3340, R19 ;  /* 0x00003340080b7816 */ /* 0x000fe20000000013 */
[----:B------:R-:W4:Y:S04]  /*d4010*/  LDL.LU R23, [R1+0x210] ;  /* 0x0002100001177983 */ /* 0x000f280000300800 */
[----:B------:R-:W4:Y:S04]  /*d4020*/  LDL.LU R21, [R1+0x38c] ;  /* 0x00038c0001157983 */ /* 0x000f280000300800 */
[----:B------:R-:W-:Y:S04]  /*d4030*/  STL [R1+0x328], R13 ;  /* 0x0003280d01007387 */ /* 0x000fe80000100800 */
[----:B------:R4:W-:Y:S01]  /*d4040*/  STL [R1+0x654], R11 ;  /* 0x0006540b01007387 */ /* 0x0009e20000100800 */
[----:B------:R-:W-:Y:S01]  /*d4050*/  VIADD R17, R17, UR5 ;  /* 0x0000000511117c36 */ /* 0x000fe20008000000 */
[----:B------:R-:W-:-:S04]  /*d4060*/  ULDC UR5, c[0x0][0x248] ;  /* 0x0000920000057ab9 */ /* 0x000fc80000000800 */
[----:B------:R-:W-:Y:S02]  /*d4070*/  IADD3 R24, P1, R17, R0, RZ ;  /* 0x0000000011187210 */ /* 0x000fe40007f3e0ff */
[----:B--2---:R-:W-:Y:S02]  /*d4080*/  LOP3.LUT R12, R25, 0xffff, RZ, 0xc0, !PT ;  /* 0x0000ffff190c7812 */ /* 0x004fe400078ec0ff */
[----:B---3--:R-:W-:Y:S02]  /*d4090*/  LOP3.LUT R8, R29, 0xffff, RZ, 0xc0, !PT ;  /* 0x0000ffff1d087812 */ /* 0x008fe400078ec0ff */
[----:B------:R-:W-:Y:S02]  /*d40a0*/  PRMT R18, R12, 0x3340, R0 ;  /* 0x000033400c127816 */ /* 0x000fe40000000000 */
[----:B----4-:R-:W-:-:S04]  /*d40b0*/  LOP3.LUT R11, R20, 0xffff, RZ, 0xc0, !PT ;  /* 0x0000ffff140b7812 */ /* 0x010fc800078ec0ff */
[----:B------:R-:W-:-:S04]  /*d40c0*/  PRMT R19, R8, 0x3340, R11 ;  /* 0x0000334008137816 */ /* 0x000fc8000000000b */
[----:B------:R-:W-:Y:S02]  /*d40d0*/  PRMT R13, R19, 0x5410, R18 ;  /* 0x00005410130d7816 */ /* 0x000fe40000000012 */
[----:B------:R-:W-:-:S05]  /*d40e0*/  SHF.R.S32.HI R18, RZ, 0x1f, R17 ;  /* 0x0000001fff127819 */ /* 0x000fca0000011411 */
[----:B------:R-:W-:Y:S01]  /*d40f0*/  IMAD.X R25, R18, 0x1, R2, P1 ;  /* 0x0000000112197824 */ /* 0x000fe200008e0602 */
[----:B------:R-:W-:Y:S04]  /*d4100*/  STL [R1+0x2138], R13 ;  /* 0x0021380d01007387 */ /* 0x000fe80000100800 */
[----:B------:R-:W2:Y:S04]  /*d4110*/  LDL.LU R27, [R1+0x4e10] ;  /* 0x004e1000011b7983 */ /* 0x000ea80000300800 */
[----:B------:R0:W-:Y:S04]  /*d4120*/  STL.64 [R1+0xb50], R24 ;  /* 0x000b501801007387 */ /* 0x0001e80000100a00 */
[----:B0-----:R-:W3:Y:S04]  /*d4130*/  LDL.LU R24, [R1+0x1dec] ;  /* 0x001dec0001187983 */ /* 0x001ee80000300800 */
[----:B------:R-:W4:Y:S04]  /*d4140*/  LDL.LU R26, [R1+0x4dd4] ;  /* 0x004dd400011a7983 */ /* 0x000f280000300800 */
        /* <DEDUP_REMOVED lines=10> */
[--C-:B------:R-:W-:Y:S02]  /*d41f0*/  PRMT R11, R19, 0x3340, R0.reuse ;  /* 0x00003340130b7816 */ /* 0x100fe40000000000 */
[----:B------:R-:W-:Y:S01]  /*d4200*/  LOP3.LUT R8, R9, 0xffff, RZ, 0xc0, !PT ;  /* 0x0000ffff09087812 */ /* 0x000fe200078ec0ff */
[----:B------:R0:W-:Y:S01]  /*d4210*/  STL [R1+0x650], R12 ;  /* 0x0006500c01007387 */ /* 0x0001e20000100800 */
[----:B------:R-:W-:Y:S02]  /*d4220*/  LOP3.LUT R23, R23, 0xffff, RZ, 0xc0, !PT ;  /* 0x0000ffff17177812 */ /* 0x000fe400078ec0ff */
[----:B------:R-:W-:Y:S01]  /*d4230*/  LOP3.LUT R9, R21, 0xffff, RZ, 0xc0, !PT ;  /* 0x0000ffff15097812 */ /* 0x000fe200078ec0ff */
[----:B------:R1:W-:Y:S01]  /*d4240*/  STL [R1+0x324], R11 ;  /* 0x0003240b01007387 */ /* 0x0003e20000100800 */
[----:B------:R-:W-:Y:S02]  /*d4250*/  PRMT R19, R23, 0x3340, R0 ;  /* 0x0000334017137816 */ /* 0x000fe40000000000 */
[----:B0-----:R-:W-:-:S02]  /*d4260*/  IADD3 R12, P1, R17, R3, RZ ;  /* 0x00000003110c7210 */ /* 0x001fc40007f3e0ff */
[--C-:B-1----:R-:W-:Y:S02]  /*d4270*/  PRMT R11, R8, 0x3340, R9.reuse ;  /* 0x00003340080b7816 */ /* 0x102fe40000000009 */
[----:B------:R-:W-:Y:S02]  /*d4280*/  SHF.R.U32.HI R8, RZ, 0x8, R8 ;  /* 0x00000008ff087819 */ /* 0x000fe40000011608 */
[----:B------:R-:W-:Y:S01]  /*d4290*/  SHF.R.U32.HI R9, RZ, 0x8, R9 ;  /* 0x00000008ff097819 */ /* 0x000fe20000011609 */
[----:B------:R-:W-:Y:S01]  /*d42a0*/  IMAD.X R13, R18, 0x1, R4, P1 ;  /* 0x00000001120d7824 */ /* 0x000fe200008e0604 */
[----:B------:R-:W-:Y:S02]  /*d42b0*/  PRMT R11, R11, 0x5410, R19 ;  /* 0x000054100b0b7816 */ /* 0x000fe40000000013 */
[----:B------:R-:W-:Y:S01]  /*d42c0*/  SHF.R.U32.HI R19, RZ, 0x8, R10 ;  /* 0x00000008ff137819 */ /* 0x000fe2000001160a */
[----:B------:R-:W-:Y:S01]  /*d42d0*/  STL [R1+0x57bc], R23 ;  /* 0x0057bc1701007387 */ /* 0x000fe20000100800 */
[----:B------:R-:W-:-:S02]  /*d42e0*/  LOP3.LUT R8, R8, 0xffff, RZ, 0xc0, !PT ;  /* 0x0000ffff08087812 */ /* 0x000fc400078ec0ff */
[----:B------:R-:W-:Y:S01]  /*d42f0*/  LOP3.LUT R9, R9, 0xffff, RZ, 0xc0, !PT ;  /* 0x0000ffff09097812 */ /* 0x000fe200078ec0ff */
[----:B------:R2:W-:Y:S01]  /*d4300*/  STL [R1+0x1fd8], R11 ;  /* 0x001fd80b01007387 */ /* 0x0005e20000100800 */
[----:B------:R-:W-:-:S03]  /*d4310*/  LOP3.LUT R19, R19, 0xffff, RZ, 0xc0, !PT ;  /* 0x0000ffff13137812 */ /* 0x000fc600078ec0ff */
[----:B------:R3:W-:Y:S01]  /*d4320*/  STL.64 [R1+0xb48], R12 ;  /* 0x000b480c01007387 */ /* 0x0007e20000100a00 */
[----:B------:R-:W-:Y:S02]  /*d4330*/  PRMT R28, R8, 0x3340, R9 ;  /* 0x00003340081c7816 */ /* 0x000fe40000000009 */
[----:B------:R-:W-:-:S03]  /*d4340*/  PRMT R10, R19, 0x3340, R0 ;  /* 0x00003340130a7816 */ /* 0x000fc60000000000 */
[----:B------:R-:W-:Y:S04]  /*d4350*/  STL [R1+0x551c], R28 ;  /* 0x00551c1c01007387 */ /* 0x000fe80000100800 */
[----:B------:R0:W-:Y:S01]  /*d4360*/  STL [R1+0x320], R10 ;  /* 0x0003200a01007387 */ /* 0x0001e20000100800 */
[----:B--2---:R-:W-:Y:S02]  /*d4370*/  LOP3.LUT R11, R27, 0xffff, RZ, 0xc0, !PT ;  /* 0x0000ffff1b0b7812 */ /* 0x004fe400078ec0ff */
[----:B---3--:R-:W-:Y:S02]  /*d4380*/  LOP3.LUT R12, R24, 0xffff, RZ, 0xc0, !PT ;  /* 0x0000ffff180c7812 */ /* 0x008fe400078ec0ff */
[----:B----4-:R-:W-:Y:S02]  /*d4390*/  LOP3.LUT R23, R26, 0xffff, RZ, 0xc0, !PT ;  /* 0x0000ffff1a177812 */ /* 0x010fe400078ec0ff */
[----:B------:R-:W-:-:S02]  /*d43a0*/  PRMT R19, R12, 0x3340, R0 ;  /* 0x000033400c137816 */ /* 0x000fc40000000000 */
[----:B------:R-:W-:Y:S02]  /*d43b0*/  PRMT R8, R11, 0x3340, R23 ;  /* 0x000033400b087816 */ /* 0x000fe40000000017 */
[----:B0-----:R-:W-:Y:S02]  /*d43c0*/  LOP3.LUT R10, R25, 0xffff, RZ, 0xc0, !PT ;  /* 0x0000ffff190a7812 */ /* 0x001fe400078ec0ff */
[----:B------:R-:W-:Y:S02]  /*d43d0*/  LOP3.LUT R25, R20, 0xffff, RZ, 0xc0, !PT ;  /* 0x0000ffff14197812 */ /* 0x000fe400078ec0ff */
[----:B------:R-:W-:Y:S02]  /*d43e0*/  PRMT R8, R8, 0x5410, R19 ;  /* 0x0000541008087816 */ /* 0x000fe40000000013 */
[----:B------:R-:W-:Y:S01]  /*d43f0*/  LOP3.LUT R13, R29, 0xffff, RZ, 0xc0, !PT ;  /* 0x0000ffff1d0d7812 */ /* 0x000fe200078ec0ff */
[----:B------:R-:W2:Y:S04]  /*d4400*/  LDL.LU R20, [R1+0x5f0] ;  /* 0x0005f00001147983 */ /* 0x000ea80000300800 */
[----:B------:R-:W3:Y:S04]  /*d4410*/  LDL.LU R22, [R1+0x2a8] ;  /* 0x0002a80001167983 */ /* 0x000ee80000300800 */
[----:B------:R-:W4:Y:S04]  /*d4420*/  LDL.LU R21, [R1+0x550] ;  /* 0x0005500001157983 */ /* 0x000f280000300800 */
[----:B------:R0:W-:Y:S01]  /*d4430*/  STL [R1+0x1fcc], R8 ;  /* 0x001fcc0801007387 */ /* 0x0001e20000100800 */
[----:B------:R-:W-:-:S03]  /*d4440*/  PRMT R19, R13, 0x3340, R0 ;  /* 0x000033400d137816 */ /* 0x000fc60000000000 */
[----:B------:R-:W4:Y:S04]  /*d4450*/  LDL.LU R27, [R1+0x4dfc] ;  /* 0x004dfc00011b7983 */ /* 0x000f280000300800 */
[----:B------:R-:W4:Y:S04]  /*d4460*/  LDL.LU R29, [R1+0x1bf8] ;  /* 0x001bf800011d7983 */ /* 0x000f280000300800 */
[----:B------:R-:W4:Y:S01]  /*d4470*/  LDL.LU R24, [R1+0x1fdc] ;  /* 0x001fdc0001187983 */ /* 0x000f220000300800 */
[----:B0-----:R-:W-:-:S04]  /*d4480*/  PRMT R8, R10, 0x3340, R25 ;  /* 0x000033400a087816 */ /* 0x001fc80000000019 */
[----:B------:R-:W-:Y:S02]  /*d4490*/  PRMT R19, R8, 0x5410, R19 ;  /* 0x0000541008137816 */ /* 0x000fe40000000013 */
[----:B------:R-:W-:-:S05]  /*d44a0*/  IADD3 R8, P1, R17, R5, RZ ;  /* 0x0000000511087210 */ /* 0x000fca0007f3e0ff */
[----:B------:R-:W-:Y:S01]  /*d44b0*/  IMAD.X R9, R18, 0x1, R6, P1 ;  /* 0x0000000112097824 */ /* 0x000fe200008e0606 */
[----:B------:R-:W-:Y:S04]  /*d44c0*/  STL [R1+0x1fc8], R19 ;  /* 0x001fc81301007387 */ /* 0x000fe80000100800 */
[----:B------:R0:W-:Y:S04]  /*d44d0*/  STL.64 [R1+0xb18], R8 ;  /* 0x000b180801007387 */ /* 0x0001e80000100a00 */
[----:B0-----:R-:W2:Y:S01]  /*d44e0*/  LDL.LU.64 R8, [R1+0x5980] ;  /* 0x0059800001087983 */ /* 0x001ea20000300a00 */
        /* <DEDUP_REMOVED lines=9> */
[----:B------:R-:W-:Y:S02]  /*d4580*/  IADD3 R10, P1, R17, R7, RZ ;  /* 0x00000007110a7210 */ /* 0x000fe40007f3e0ff */
[----:B------:R-:W-:-:S05]  /*d4590*/  PRMT R23, R11, 0x3340, R23 ;  /* 0x000033400b177816 */ /* 0x000fca0000000017 */
[----:B------:R-:W-:Y:S04]  /*d45a0*/  STL [R1+0x648], R23 ;  /* 0x0006481701007387 */ /* 0x000fe80000100800 */
[----:B------:R-:W-:Y:S04]  /*d45b0*/  STL.64 [R1+0x5968], R6 ;  /* 0x0059680601007387 */ /* 0x000fe80000100a00 */
[----:B------:R-:W-:Y:S01]  /*d45c0*/  STL [R1+0x644], R19 ;  /* 0x0006441301007387 */ /* 0x000fe20000100800 */
[----:B--2---:R-:W-:-:S05]  /*d45d0*/  IMAD.X R11, R18, 0x1, R8, P1 ;  /* 0x00000001120b7824 */ /* 0x004fca00008e0608 */
[----:B------:R0:W-:Y:S04]  /*d45e0*/  STL.64 [R1+0xb38], R10 ;  /* 0x000b380a01007387 */ /* 0x0001e80000100a00 */
[----:B0-----:R-:W2:Y:S01]  /*d45f0*/  LDL.LU.64 R10, [R1+0x5978] ;  /* 0x00597800010a7983 */ /* 0x001ea20000300a00 */
[----:B------:R-:W-:Y:S02]  /*d4600*/  SHF.R.U32.HI R19, RZ, 0x8, R13 ;  /* 0x00000008ff137819 */ /* 0x000fe4000001160d */
[----:B------:R-:W-:Y:S02]  /*d4610*/  SHF.R.U32.HI R6, RZ, 0x8, R12 ;  /* 0x00000008ff067819 */ /* 0x000fe4000001160c */
[----:B------:R-:W-:Y:S02]  /*d4620*/  LOP3.LUT R19, R19, 0xffff, RZ, 0xc0, !PT ;  /* 0x0000ffff13137812 */ /* 0x000fe400078ec0ff */
[----:B------:R-:W-:-:S02]  /*d4630*/  LOP3.LUT R6, R6, 0xffff, RZ, 0xc0, !PT ;  /* 0x0000ffff06067812 */ /* 0x000fc400078ec0ff */
[----:B---3--:R-:W-:Y:S02]  /*d4640*/  LOP3.LUT R23, R22, 0xffff, RZ, 0xc0, !PT ;  /* 0x0000ffff16177812 */ /* 0x008fe400078ec0ff */
[--C-:B------:R-:W-:Y:S02]  /*d4650*/  PRMT R12, R19, 0x3340, R0.reuse ;  /* 0x00003340130c7816 */ /* 0x100fe40000000000 */
[--C-:B------:R-:W-:Y:S02]  /*d4660*/  PRMT R7, R6, 0x3340, R0.reuse ;  /* 0x0000334006077816 */ /* 0x100fe40000000000 */
[----:B------:R-:W-:Y:S02]  /*d4670*/  LOP3.LUT R6, R20, 0xffff, RZ, 0xc0, !PT ;  /* 0x0000ffff14067812 */ /* 0x000fe400078ec0ff */
[----:B----4-:R-:W-:Y:S02]  /*d4680*/  LOP3.LUT R28, R21, 0xffff, RZ, 0xc0, !PT ;  /* 0x0000ffff151c7812 */ /* 0x010fe400078ec0ff */
[----:B------:R-:W-:Y:S01]  /*d4690*/  PRMT R19, R23, 0x3340, R0 ;  /* 0x0000334017137816 */ /* 0x000fe20000000000 */
[----:B------:R0:W-:Y:S01]  /*d46a0*/  STL [R1+0x31c], R12 ;  /* 0x00031c0c01007387 */ /* 0x0001e20000100800 */
[----:B------:R-:W-:-:S03]  /*d46b0*/  LOP3.LUT R29, R29, 0xffff, RZ, 0xc0, !PT ;  /* 0x0000ffff1d1d7812 */ /* 0x000fc600078ec0ff */
[----:B------:R-:W3:Y:S04]  /*d46c0*/  LDL.LU R26, [R1+0x5a8] ;  /* 0x0005a800011a7983 */ /* 0x000ee80000300800 */
[----:B------:R1:W-:Y:S04]  /*d46d0*/  STL [R1+0x318], R7 ;  /* 0x0003180701007387 */ /* 0x0003e80000100800 */
[----:B------:R-:W4:Y:S01]  /*d46e0*/  LDL.LU R20, [R1+0x220] ;  /* 0x0002200001147983 */ /* 0x000f220000300800 */
[----:B------:R-:W-:-:S03]  /*d46f0*/  LOP3.LUT R21, R24, 0xffff, RZ, 0xc0, !PT ;  /* 0x0000ffff18157812 */ /* 0x000fc600078ec0ff */
[----:B------:R-:W4:Y:S01]  /*d4700*/  LDL.LU R25, [R1+0x3c4] ;  /* 0x0003c40001197983 */ /* 0x000f220000300800 */
[----:B0-----:R-:W-:-:S04]  /*d4710*/  PRMT R12, R6, 0x3340, R28 ;  /* 0x00003340060c7816 */ /* 0x001fc8000000001c */
[----:B------:R-:W-:Y:S02]  /*d4720*/  PRMT R12, R12, 0x5410, R19 ;  /* 0x000054100c0c7816 */ /* 0x000fe40000000013 */
[----:B-1----:R-:W-:Y:S01]  /*d4730*/  LOP3.LUT R7, R27, 0xffff, RZ, 0xc0, !PT ;  /* 0x0000ffff1b077812 */ /* 0x002fe200078ec0ff */
[----:B------:R-:W-:Y:S04]  /*d4740*/  STL [R1+0x57c0], R29 ;  /* 0x0057c01d01007387 */ /* 0x000fe80000100800 */
[----:B------:R0:W-:Y:S01]  /*d4750*/  STL [R1+0x1f88], R12 ;  /* 0x001f880c01007387 */ /* 0x0001e20000100800 */
[----:B------:R-:W-:Y:S02]  /*d4760*/  PRMT R19, R29, 0x3340, R0 ;  /* 0x000033401d137816 */ /* 0x000fe40000000000 */
[----:B0-----:R-:W-:-:S04]  /*d4770*/  PRMT R12, R7, 0x3340, R21 ;  /* 0x00003340070c7816 */ /* 0x001fc80000000015 */
[----:B------:R-:W-:Y:S02]  /*d4780*/  PRMT R19, R12, 0x5410, R19 ;  /* 0x000054100c137816 */ /* 0x000fe40000000013 */
[----:B------:R-:W-:-:S03]  /*d4790*/  IADD3 R12, P1, R17, R9, RZ ;  /* 0x00000009110c7210 */ /* 0x000fc60007f3e0ff */
[----:B------:R-:W-:Y:S02]  /*d47a0*/  STL [R1+0x1fac], R19 ;  /* 0x001fac1301007387 */ /* 0x000fe40000100800 */
[----:B--2---:R-:W-:-:S05]  /*d47b0*/  IMAD.X R13, R18, 0x1, R10, P1 ;  /* 0x00000001120d7824 */ /* 0x004fca00008e060a */
[----:B------:R0:W-:Y:S04]  /*d47c0*/  STL.64 [R1+0xae8], R12 ;  /* 0x000ae80c01007387 */ /* 0x0001e80000100a00 */
[----:B0-----:R-:W2:Y:S01]  /*d47d0*/  LDL.LU.64 R12, [R1+0x5970] ;  /* 0x00597000010c7983 */ /* 0x001ea20000300a00 */
[----:B------:R-:W-:-:S03]  /*d47e0*/  SHF.R.U32.HI R24, RZ, 0x8, R21 ;  /* 0x00000008ff187819 */ /* 0x000fc60000011615 */
[----:B------:R-:W2:Y:S04]  /*d47f0*/  LDL.LU R22, [R1+0x5f4] ;  /* 0x0005f40001167983 */ /* 0x000ea80000300800 */
[----:B------:R-:W2:Y:S04]  /*d4800*/  LDL.LU R21, [R1+0x2b0] ;  /* 0x0002b00001157983 */ /* 0x000ea80000300800 */
[----:B------:R-:W2:Y:S01]  /*d4810*/  LDL.LU R27, [R1+0x554] ;  /* 0x00055400011b7983 */ /* 0x000ea20000300800 */
[----:B------:R-:W-:Y:S02]  /*d4820*/  SHF.R.U32.HI R7, RZ, 0x8, R7 ;  /* 0x00000008ff077819 */ /* 0x000fe40000011607 */
[----:B------:R-:W-:-:S02]  /*d4830*/  SHF.R.U32.HI R6, RZ, 0x8, R6 ;  /* 0x00000008ff067819 */ /* 0x000fc40000011606 */
[----:B------:R-:W-:Y:S02]  /*d4840*/  SHF.R.U32.HI R19, RZ, 0x8, R28 ;  /* 0x00000008ff137819 */ /* 0x000fe4000001161c */
[----:B------:R-:W-:Y:S02]  /*d4850*/  LOP3.LUT R24, R24, 0xffff, RZ, 0xc0, !PT ;  /* 0x0000ffff18187812 */ /* 0x000fe400078ec0ff */
[----:B------:R-:W-:Y:S02]  /*d4860*/  LOP3.LUT R7, R7, 0xffff, RZ, 0xc0, !PT ;  /* 0x0000ffff07077812 */ /* 0x000fe400078ec0ff */
[----:B------:R-:W-:Y:S02]  /*d4870*/  LOP3.LUT R6, R6, 0xffff, RZ, 0xc0, !PT ;  /* 0x0000ffff06067812 */ /* 0x000fe400078ec0ff */
[----:B------:R-:W-:Y:S02]  /*d4880*/  LOP3.LUT R19, R19, 0xffff, RZ, 0xc0, !PT ;  /* 0x0000ffff13137812 */ /* 0x000fe400078ec0ff */
[----:B------:R-:W-:-:S02]  /*d4890*/  PRMT R28, R7, 0x3340, R24 ;  /* 0x00003340071c7816 */ /* 0x000fc40000000018 */
[----:B------:R-:W-:Y:S02]  /*d48a0*/  PRMT R7, R6, 0x3340, R19 ;  /* 0x0000334006077816 */ /* 0x000fe40000000013 */
[----:B---3--:R-:W-:Y:S01]  /*d48b0*/  LOP3.LUT R6, R26, 0xffff, RZ, 0xc0, !PT ;  /* 0x0000ffff1a067812 */ /* 0x008fe200078ec0ff */
[----:B------:R-:W-:Y:S04]  /*d48c0*/  STL [R1+0x5524], R28 ;  /* 0x0055241c01007387 */ /* 0x000fe80000100800 */
[----:B------:R0:W-:Y:S01]  /*d48d0*/  STL [R1+0x640], R7 ;  /* 0x0006400701007387 */ /* 0x0001e20000100800 */
[----:B----4-:R-:W-:-:S04]  /*d48e0*/  LOP3.LUT R20, R20, 0xffff, RZ, 0xc0, !PT ;  /* 0x0000ffff14147812 */ /* 0x010fc800078ec0ff */
[----:B------:R-:W-:Y:S02]  /*d48f0*/  PRMT R19, R20, 0x3340, R0 ;  /* 0x0000334014137816 */ /* 0x000fe40000000000 */
[----:B0-----:R-:W-:-:S04]  /*d4900*/  LOP3.LUT R7, R25, 0xffff, RZ, 0xc0, !PT ;  /* 0x0000ffff19077812 */ /* 0x001fc800078ec0ff */
[----:B------:R-:W-:-:S04]  /*d4910*/  PRMT R24, R6, 0x3340, R7 ;  /* 0x0000334006187816 */ /* 0x000fc80000000007 */
[----:B------:R-:W-:Y:S02]  /*d4920*/  PRMT R19, R24, 0x5410, R19 ;  /* 0x0000541018137816 */ /* 0x000fe40000000013 */
[----:B------:R-:W-:Y:S01]  /*d4930*/  IADD3 R24, P1, R17, R11, RZ ;  /* 0x0000000b11187210 */ /* 0x000fe20007f3e0ff */
[----:B------:R-:W-:Y:S04]  /*d4940*/  STL.64 [R1+0x5960], R10 ;  /* 0x0059600a01007387 */ /* 0x000fe80000100a00 */
[----:B------:R-:W-:Y:S01]  /*d4950*/  STL [R1+0x1f48], R19 ;  /* 0x001f481301007387 */ /* 0x000fe20000100800 */
[----:B------:R-:W-:Y:S02]  /*d4960*/  SHF.R.U32.HI R6, RZ, 0x8, R6 ;  /* 0x00000008ff067819 */ /* 0x000fe40000011606 */
[----:B------:R-:W-:Y:S01]  /*d4970*/  SHF.R.U32.HI R7, RZ, 0x8, R7 ;  /* 0x00000008ff077819 */ /* 0x000fe20000011607 */
[----:B--2---:R-:W-:-:S05]  /*d4980*/  IMAD.X R25, R18, 0x1, R12, P1 ;  /* 0x0000000112197824 */ /* 0x004fca00008e060c */
[----:B------:R0:W-:Y:S04]  /*d4990*/  STL.64 [R1+0xaf0], R24 ;  /* 0x000af01801007387 */ /* 0x0001e80000100a00 */
[----:B0-----:R-:W2:Y:S04]  /*d49a0*/  LDL.LU R24, [R1+0x4e20] ;  /* 0x004e200001187983 */ /* 0x001ea80000300800 */
[----:B------:R-:W3:Y:S04]  /*d49b0*/  LDL.LU R26, [R1+0x1e08] ;  /* 0x001e0800011a7983 */ /* 0x000ee80000300800 */
        /* <DEDUP_REMOVED lines=8> */
[----:B------:R-:W-:Y:S01]  /*d4a40*/  LOP3.LUT R6, R21, 0xffff, RZ, 0xc0, !PT ;  /* 0x0000ffff15067812 */ /* 0x000fe200078ec0ff */
[----:B------:R-:W-:Y:S04]  /*d4a50*/  STL [R1+0x314], R11 ;  /* 0x0003140b01007387 */ /* 0x000fe80000100800 */
[----:B------:R0:W-:Y:S01]  /*d4a60*/  STL [R1+0x638], R7 ;  /* 0x0006380701007387 */ /* 0x0001e20000100800 */
[----:B------:R-:W-:Y:S02]  /*d4a70*/  PRMT R19, R6, 0x3340, R0 ;  /* 0x0000334006137816 */ /* 0x000fe40000000000 */
[----:B0-----:R-:W-:-:S04]  /*d4a80*/  LOP3.LUT R7, R27, 0xffff, RZ, 0xc0, !PT ;  /* 0x0000ffff1b077812 */ /* 0x001fc800078ec0ff */
[----:B------:R-:W-:Y:S02]  /*d4a90*/  PRMT R11, R10, 0x3340, R7 ;  /* 0x000033400a0b7816 */ /* 0x000fe40000000007 */
[----:B------:R-:W-:Y:S02]  /*d4aa0*/  SHF.R.U32.HI R10, RZ, 0x8, R10 ;  /* 0x00000008ff0a7819 */ /* 0x000fe4000001160a */
[----:B------:R-:W-:Y:S02]  /*d4ab0*/  PRMT R11, R11, 0x5410, R19 ;  /* 0x000054100b0b7816 */ /* 0x000fe40000000013 */
[----:B------:R-:W-:Y:S02]  /*d4ac0*/  SHF.R.U32.HI R19, RZ, 0x8, R7 ;  /* 0x00000008ff137819 */ /* 0x000fe40000011607 */
[----:B------:R-:W-:Y:S02]  /*d4ad0*/  IADD3 R22, P1, R17, R13, RZ ;  /* 0x0000000d11167210 */ /* 0x000fe40007f3e0ff */
[----:B------:R-:W-:-:S02]  /*d4ae0*/  LOP3.LUT R10, R10, 0xffff, RZ, 0xc0, !PT ;  /* 0x0000ffff0a0a7812 */ /* 0x000fc400078ec0ff */
[----:B------:R-:W-:Y:S01]  /*d4af0*/  LOP3.LUT R19, R19, 0xffff, RZ, 0xc0, !PT ;  /* 0x0000ffff13137812 */ /* 0x000fe200078ec0ff */
[----:B------:R-:W-:-:S03]  /*d4b00*/  IMAD.X R23, R18, 0x1, R15, P1 ;  /* 0x0000000112177824 */ /* 0x000fc600008e060f */
[----:B------:R-:W-:Y:S02]  /*d4b10*/  PRMT R19, R10, 0x3340, R19 ;  /* 0x000033400a137816 */ /* 0x000fe40000000013 */
[----:B------:R-:W-:Y:S01]  /*d4b20*/  IADD3 R10, P1, R17, R14, RZ ;  /* 0x0000000e110a7210 */ /* 0x000fe20007f3e0ff */
[----:B------:R0:W-:Y:S04]  /*d4b30*/  STL [R1+0x1f2c], R11 ;  /* 0x001f2c0b01007387 */ /* 0x0001e80000100800 */
[----:B------:R-:W4:Y:S04]  /*d4b40*/  LDL.LU R27, [R1+0x230] ;  /* 0x00023000011b7983 */ /* 0x000f280000300800 */
[----:B------:R1:W-:Y:S04]  /*d4b50*/  STL.64 [R1+0xac8], R22 ;  /* 0x000ac81601007387 */ /* 0x0003e80000100a00 */
[----:B------:R-:W4:Y:S01]  /*d4b60*/  LDL.LU R7, [R1+0x5b4] ;  /* 0x0005b40001077983 */ /* 0x000f220000300800 */
[----:B0-----:R-:W-:Y:S01]  /*d4b70*/  IMAD.X R11, R18, 0x1, R16, P1 ;  /* 0x00000001120b7824 */ /* 0x001fe200008e0610 */
[----:B------:R-:W-:-:S02]  /*d4b80*/  SHF.R.U32.HI R18, RZ, 0x8, R6 ;  /* 0x00000008ff127819 */ /* 0x000fc40000011606 */
[----:B-1----:R-:W4:Y:S02]  /*d4b90*/  LDL.LU R23, [R1+0x4e0] ;  /* 0x0004e00001177983 */ /* 0x002f240000300800 */
[----:B------:R-:W-:Y:S02]  /*d4ba0*/  LOP3.LUT R18, R18, 0xffff, RZ, 0xc0, !PT ;  /* 0x0000ffff12127812 */ /* 0x000fe400078ec0ff */
[----:B------:R-:W-:Y:S04]  /*d4bb0*/  STL [R1+0x634], R19 ;  /* 0x0006341301007387 */ /* 0x000fe80000100800 */
[----:B------:R0:W-:Y:S02]  /*d4bc0*/  STL.64 [R1+0xb10], R10 ;  /* 0x000b100a01007387 */ /* 0x0001e40000100a00 */
[----:B0-----:R-:W-:-:S05]  /*d4bd0*/  PRMT R11, R18, 0x3340, R0 ;  /* 0x00003340120b7816 */ /* 0x001fca0000000000 */
[----:B------:R4:W-:Y:S01]  /*d4be0*/  STL [R1+0x310], R11 ;  /* 0x0003100b01007387 */ /* 0x0009e20000100800 */
[----:B--2---:R-:W-:Y:S02]  /*d4bf0*/  LOP3.LUT R6, R24, 0xffff, RZ, 0xc0, !PT ;  /* 0x0000ffff18067812 */ /* 0x004fe400078ec0ff */
[----:B---3--:R-:W-:Y:S02]  /*d4c00*/  LOP3.LUT R10, R26, 0xffff, RZ, 0xc0, !PT ;  /* 0x0000ffff1a0a7812 */ /* 0x008fe400078ec0ff */
[----:B----4-:R-:W-:Y:S02]  /*d4c10*/  LOP3.LUT R11, R25, 0xffff, RZ, 0xc0, !PT ;  /* 0x0000ffff190b7812 */ /* 0x010fe400078ec0ff */
[----:B------:R-:W-:Y:S02]  /*d4c20*/  PRMT R18, R10, 0x3340, R0 ;  /* 0x000033400a127816 */ /* 0x000fe40000000000 */
[----:B------:R-:W-:-:S04]  /*d4c30*/  PRMT R19, R6, 0x3340, R11 ;  /* 0x0000334006137816 */ /* 0x000fc8000000000b */
[----:B------:R-:W-:-:S05]  /*d4c40*/  PRMT R19, R19, 0x5410, R18 ;  /* 0x0000541013137816 */ /* 0x000fca0000000012 */
[----:B------:R0:W-:Y:S04]  /*d4c50*/  STL [R1+0x1e08], R19 ;  /* 0x001e081301007387 */ /* 0x0001e80000100800 */
[----:B------:R-:W2:Y:S04]  /*d4c60*/  LDL.LU R22, [R1+0x4e28] ;  /* 0x004e280001167983 */ /* 0x000ea80000300800 */
[----:B------:R-:W3:Y:S04]  /*d4c70*/  LDL.LU R21, [R1+0x1dfc] ;  /* 0x001dfc0001157983 */ /* 0x000ee80000300800 */
[----:B------:R-:W4:Y:S01]  /*d4c80*/  LDL.LU R26, [R1+0x4dec] ;  /* 0x004dec00011a7983 */ /* 0x000f220000300800 */
[----:B------:R-:W-:-:S03]  /*d4c90*/  SHF.R.U32.HI R18, RZ, 0x8, R20 ;  /* 0x00000008ff127819 */ /* 0x000fc60000011614 */
[----:B------:R-:W4:Y:S04]  /*d4ca0*/  LDL.LU R25, [R1+0x4e0c] ;  /* 0x004e0c0001197983 */ /* 0x000f280000300800 */
[----:B------:R-:W4:Y:S04]  /*d4cb0*/  LDL.LU R20, [R1+0x1c18] ;  /* 0x001c180001147983 */ /* 0x000f280000300800 */
[----:B------:R-:W4:Y:S01]  /*d4cc0*/  LDL.LU R24, [R1+0x1ff8] ;  /* 0x001ff80001187983 */ /* 0x000f220000300800 */
[----:B------:R-:W-:Y:S02]  /*d4cd0*/  SHF.R.U32.HI R6, RZ, 0x8, R6 ;  /* 0x00000008ff067819 */ /* 0x000fe40000011606 */
[----:B0-----:R-:W-:-:S02]  /*d4ce0*/  SHF.R.U32.HI R19, RZ, 0x8, R11 ;  /* 0x00000008ff137819 */ /* 0x001fc4000001160b */
[----:B------:R-:W-:Y:S02]  /*d4cf0*/  LOP3.LUT R18, R18, 0xffff, RZ, 0xc0, !PT ;  /* 0x0000ffff12127812 */ /* 0x000fe400078ec0ff */
[----:B------:R-:W-:Y:S02]  /*d4d00*/  LOP3.LUT R6, R6, 0xffff, RZ, 0xc0, !PT ;  /* 0x0000ffff06067812 */ /* 0x000fe400078ec0ff */
[----:B------:R-:W-:Y:S02]  /*d4d10*/  LOP3.LUT R19, R19, 0xffff, RZ, 0xc0, !PT ;  /* 0x0000ffff13137812 */ /* 0x000fe400078ec0ff */
[----:B------:R-:W-:Y:S02]  /*d4d20*/  PRMT R11, R18, 0x3340, R0 ;  /* 0x00003340120b7816 */ /* 0x000fe40000000000 */
[----:B------:R-:W-:-:S03]  /*d4d30*/  PRMT R6, R6, 0x3340, R19 ;  /* 0x0000334006067816 */ /* 0x000fc60000000013 */
[----:B------:R-:W-:Y:S04]  /*d4d40*/  STL [R1+0x30c], R11 ;  /* 0x00030c0b01007387 */ /* 0x000fe80000100800 */
[----:B------:R0:W-:Y:S01]  /*d4d50*/  STL [R1+0x630], R6 ;  /* 0x0006300601007387 */ /* 0x0001e20000100800 */
[----:B------:R-:W-:Y:S01]  /*d4d60*/  VIADD R17, R17, UR5 ;  /* 0x0000000511117c36 */ /* 0x000fe20008000000 */
[----:B------:R-:W-:Y:S01]  /*d4d70*/  ULDC UR5, c[0x0][0x248] ;  /* 0x0000920000057ab9 */ /* 0x000fe20000000800 */
[----:B------:R-:W-:Y:S02]  /*d4d80*/  LOP3.LUT R27, R27, 0xffff, RZ, 0xc0, !PT ;  /* 0x0000ffff1b1b7812 */ /* 0x000fe400078ec0ff */
[----:B0-----:R-:W-:Y:S02]  /*d4d90*/  LOP3.LUT R6, R7, 0xffff, RZ, 0xc0, !PT ;  /* 0x0000ffff07067812 */ /* 0x001fe400078ec0ff */
[----:B------:R-:W-:-:S02]  /*d4da0*/  PRMT R18, R27, 0x3340, R0 ;  /* 0x000033401b127816 */ /* 0x000fc40000000000 */
[----:B------:R-:W-:-:S04]  /*d4db0*/  LOP3.LUT R7, R23, 0xffff, RZ, 0xc0, !PT ;  /* 0x0000ffff17077812 */ /* 0x000fc800078ec0ff */
[----:B------:R-:W-:Y:S02]  /*d4dc0*/  PRMT R19, R6, 0x3340, R7 ;  /* 0x0000334006137816 */ /* 0x000fe40000000007 */
[----:B------:R-:W-:Y:S02]  /*d4dd0*/  IADD3 R28, P1, R17, R0, RZ ;  /* 0x00000000111c7210 */ /* 0x000fe40007f3e0ff */
[----:B------:R-:W-:Y:S02]  /*d4de0*/  PRMT R11, R19, 0x5410, R18 ;  /* 0x00005410130b7816 */ /* 0x000fe40000000012 */
[----:B------:R-:W-:Y:S02]  /*d4df0*/  SHF.R.S32.HI R18, RZ, 0x1f, R17 ;  /* 0x0000001fff127819 */ /* 0x000fe40000011411 */
[----:B------:R-:W-:Y:S02]  /*d4e00*/  SHF.R.U32.HI R6, RZ, 0x8, R6 ;  /* 0x00000008ff067819 */ /* 0x000fe40000011606 */
[----:B------:R-:W-:-:S02]  /*d4e10*/  SHF.R.U32.HI R7, RZ, 0x8, R7 ;  /* 0x00000008ff077819 */ /* 0x000fc40000011607 */
[----:B------:R-:W-:Y:S01]  /*d4e20*/  SHF.R.U32.HI R19, RZ, 0x8, R10 ;  /* 0x00000008ff137819 */ /* 0x000fe2000001160a */
[----:B------:R-:W-:Y:S01]  /*d4e30*/  IMAD.X R29, R18, 0x1, R2, P1 ;  /* 0x00000001121d7824 */ /* 0x000fe200008e0602 */
[----:B------:R-:W-:Y:S02]  /*d4e40*/  LOP3.LUT R6, R6, 0xffff, RZ, 0xc0, !PT ;  /* 0x0000ffff06067812 */ /* 0x000fe400078ec0ff */
[----:B------:R-:W-:Y:S01]  /*d4e50*/  LOP3.LUT R7, R7, 0xffff, RZ, 0xc0, !PT ;  /* 0x0000ffff07077812 */ /* 0x000fe200078ec0ff */
[----:B------:R-:W-:Y:S01]  /*d4e60*/  STL [R1+0x57c4], R27 ;  /* 0x0057c41b01007387 */ /* 0x000fe20000100800 */
[----:B------:R-:W-:-:S03]  /*d4e70*/  LOP3.LUT R19, R19, 0xffff, RZ, 0xc0, !PT ;  /* 0x0000ffff13137812 */ /* 0x000fc600078ec0ff */
[----:B------:R-:W-:Y:S04]  /*d4e80*/  STL [R1+0x1ed8], R11 ;  /* 0x001ed80b01007387 */ /* 0x000fe80000100800 */
[----:B------:R0:W-:Y:S01]  /*d4e90*/  STL.64 [R1+0xaa8], R28 ;  /* 0x000aa81c01007387 */ /* 0x0001e20000100a00 */
[----:B------:R-:W-:Y:S02]  /*d4ea0*/  PRMT R10, R19, 0x3340, R0 ;  /* 0x00003340130a7816 */ /* 0x000fe40000000000 */
[----:B0-----:R-:W-:-:S05]  /*d4eb0*/  PRMT R28, R6, 0x3340, R7 ;  /* 0x00003340061c7816 */ /* 0x001fca0000000007 */
[----:B------:R-:W-:Y:S04]  /*d4ec0*/  STL [R1+0x552c], R28 ;  /* 0x00552c1c01007387 */ /* 0x000fe80000100800 */
[----:B------:R3:W-:Y:S01]  /*d4ed0*/  STL [R1+0x308], R10 ;  /* 0x0003080a01007387 */ /* 0x0007e20000100800 */
[----:B--2---:R-:W-:Y:S02]  /*d4ee0*/  LOP3.LUT R27, R22, 0xffff, RZ, 0xc0, !PT ;  /* 0x0000ffff161b7812 */ /* 0x004fe400078ec0ff */
[----:B---3--:R-:W-:Y:S02]  /*d4ef0*/  LOP3.LUT R10, R21, 0xffff, RZ, 0xc0, !PT ;  /* 0x0000ffff150a7812 */ /* 0x008fe400078ec0ff */
[----:B----4-:R-:W-:Y:S02]  /*d4f00*/  LOP3.LUT R28, R26, 0xffff, RZ, 0xc0, !PT ;  /* 0x0000ffff1a1c7812 */ /* 0x010fe400078ec0ff */
[----:B------:R-:W-:-:S02]  /*d4f10*/  PRMT R19, R10, 0x3340, R0 ;  /* 0x000033400a137816 */ /* 0x000fc40000000000 */
[----:B------:R-:W-:Y:S02]  /*d4f20*/  PRMT R6, R27, 0x3340, R28 ;  /* 0x000033401b067816 */ /* 0x000fe4000000001c */
[----:B------:R-:W-:Y:S02]  /*d4f30*/  LOP3.LUT R26, R25, 0xffff, RZ, 0xc0, !PT ;  /* 0x0000ffff191a7812 */ /* 0x000fe400078ec0ff */
[----:B------:R-:W-:Y:S01]  /*d4f40*/  LOP3.LUT R22, R20, 0xffff, RZ, 0xc0, !PT ;  /* 0x0000ffff14167812 */ /* 0x000fe200078ec0ff */
[----:B------:R-:W2:Y:S01]  /*d4f50*/  LDL.LU R25, [R1+0x77c] ;  /* 0x00077c0001197983 */ /* 0x000ea20000300800 */
[----:B------:R-:W-:-:S03]  /*d4f60*/  PRMT R6, R6, 0x5410, R19 ;  /* 0x0000541006067816 */ /* 0x000fc60000000013 */
[----:B------:R-:W3:Y:S01]  /*d4f70*/  LDL.LU R20, [R1+0x2cc] ;  /* 0x0002cc0001147983 */ /* 0x000ee20000300800 */
[----:B------:R-:W-:-:S03]  /*d4f80*/  LOP3.LUT R29, R24, 0xffff, RZ, 0xc0, !PT ;  /* 0x0000ffff181d7812 */ /* 0x000fc600078ec0ff */
[----:B------:R-:W4:Y:S04]  /*d4f90*/  LDL.LU R11, [R1+0x568] ;  /* 0x00056800010b7983 */ /* 0x000f280000300800 */
[----:B------:R-:W4:Y:S04]  /*d4fa0*/  LDL.LU R24, [R1+0x4e14] ;  /* 0x004e140001187983 */ /* 0x000f280000300800 */
[----:B------:R0:W-:Y:S01]  /*d4fb0*/  STL [R1+0x1df8], R6 ;  /* 0x001df80601007387 */ /* 0x0001e20000100800 */
[----:B------:R-:W-:-:S03]  /*d4fc0*/  PRMT R19, R22, 0x3340, R0 ;  /* 0x0000334016137816 */ /* 0x000fc60000000000 */
        /* <DEDUP_REMOVED lines=26> */
[--C-:B------:R-:W-:Y:S02]  /*d5170*/  PRMT R10, R10, 0x3340, R0.reuse ;  /* 0x000033400a0a7816 */ /* 0x100fe40000000000 */
[----:B------:R-:W-:Y:S02]  /*d5180*/  PRMT R19, R19, 0x3340, R0 ;  /* 0x0000334013137816 */ /* 0x000fe40000000000 */
[----:B--2---:R-:W-:Y:S02]  /*d5190*/  LOP3.LUT R22, R25, 0xffff, RZ, 0xc0, !PT ;  /* 0x0000ffff19167812 */ /* 0x004fe400078ec0ff */
[----:B---3--:R-:W-:Y:S02]  /*d51a0*/  LOP3.LUT R25, R20, 0xffff, RZ, 0xc0, !PT ;  /* 0x0000ffff14197812 */ /* 0x008fe400078ec0ff */
[----:B----4-:R-:W-:-:S02]  /*d51b0*/  LOP3.LUT R24, R24, 0xffff, RZ, 0xc0, !PT ;  /* 0x0000ffff18187812 */ /* 0x010fc400078ec0ff */
[----:B------:R-:W-:Y:S02]  /*d51c0*/  LOP3.LUT R21, R21, 0xffff, RZ, 0xc0, !PT ;  /* 0x0000ffff15157812 */ /* 0x000fe400078ec0ff */
[----:B------:R-:W-:Y:S01]  /*d51d0*/  LOP3.LUT R23, R23, 0xffff, RZ, 0xc0, !PT ;  /* 0x0000ffff17177812 */ /* 0x000fe200078ec0ff */
[----:B------:R-:W-:-:S05]  /*d51e0*/  IMAD.X R27, R18, 0x1, R6, P1 ;  /* 0x00000001121b7824 */ /* 0x000fca00008e0606 */
[----:B------:R0:W-:Y:S04]  /*d51f0*/  STL.64 [R1+0xa98], R26 ;  /* 0x000a981a01007387 */ /* 0x0001e80000100a00 */
[----:B------:R1:W-:Y:S04]  /*d5200*/  STL [R1+0x304], R19 ;  /* 0x0003041301007387 */ /* 0x0003e80000100800 */
[----:B------:R2:W-:Y:S04]  /*d5210*/  STL [R1+0x300], R10 ;  /* 0x0003000a01007387 */ /* 0x0005e80000100800 */
[----:B------:R-:W3:Y:S01]  /*d5220*/  LDL.LU R29, [R1+0x5c0] ;  /* 0x0005c000011d7983 */ /* 0x000ee20000300800 */
[----:B0-----:R-:W-:-:S02]  /*d5230*/  LOP3.LUT R27, R11, 0xffff, RZ, 0xc0, !PT ;  /* 0x0000ffff0b1b7812 */ /* 0x001fc400078ec0ff */
[----:B-1----:R-:W-:Y:S01]  /*d5240*/  PRMT R19, R25, 0x3340, R0 ;  /* 0x0000334019137816 */ /* 0x002fe20000000000 */
[----:B------:R-:W4:Y:S04]  /*d5250*/  LDL.LU R26, [R1+0x240] ;  /* 0x00024000011a7983 */ /* 0x000f280000300800 */
[----:B------:R-:W4:Y:S01]  /*d5260*/  LDL.LU R20, [R1+0x4f4] ;  /* 0x0004f40001147983 */ /* 0x000f220000300800 */
[----:B--2---:R-:W-:-:S04]  /*d5270*/  PRMT R10, R22, 0x3340, R27 ;  /* 0x00003340160a7816 */ /* 0x004fc8000000001b */
[----:B------:R-:W-:Y:S01]  /*d5280*/  PRMT R10, R10, 0x5410, R19 ;  /* 0x000054100a0a7816 */ /* 0x000fe20000000013 */
[----:B------:R-:W-:Y:S01]  /*d5290*/  STL [R1+0x57c8], R21 ;  /* 0x0057c81501007387 */ /* 0x000fe20000100800 */
[----:B------:R-:W-:-:S03]  /*d52a0*/  PRMT R19, R21, 0x3340, R0 ;  /* 0x0000334015137816 */ /* 0x000fc60000000000 */
[----:B------:R0:W-:Y:S02]  /*d52b0*/  STL [R1+0x1dd8], R10 ;  /* 0x001dd80a01007387 */ /* 0x0001e40000100800 */
[----:B0-----:R-:W-:-:S04]  /*d52c0*/  PRMT R10, R24, 0x3340, R23 ;  /* 0x00003340180a7816 */ /* 0x001fc80000000017 */
[----:B------:R-:W-:Y:S02]  /*d52d0*/  PRMT R19, R10, 0x5410, R19 ;  /* 0x000054100a137816 */ /* 0x000fe40000000013 */
[----:B------:R-:W-:Y:S01]  /*d52e0*/  IADD3 R10, P1, R17, R7, RZ ;  /* 0x00000007110a7210 */ /* 0x000fe20007f3e0ff */
[----:B------:R-:W-:Y:S04]  /*d52f0*/  STL.64 [R1+0x5958], R6 ;  /* 0x0059580601007387 */ /* 0x000fe80000100a00 */
[----:B------:R-:W-:Y:S01]  /*d5300*/  IMAD.X R11, R18, 0x1, R8, P1 ;  /* 0x00000001120b7824 */ /* 0x000fe200008e0608 */
[----:B------:R-:W-:Y:S04]  /*d5310*/  STL [R1+0x1de8], R19 ;  /* 0x001de81301007387 */ /* 0x000fe80000100800 */
[----:B------:R0:W-:Y:S04]  /*d5320*/  STL.64 [R1+0xa68], R10 ;  /* 0x000a680a01007387 */ /* 0x0001e80000100a00 */
[----:B0-----:R-:W2:Y:S01]  /*d5330*/  LDL.LU.64 R10, [R1+0x5960] ;  /* 0x00596000010a7983 */ /* 0x001ea20000300a00 */
[----:B------:R-:W-:-:S02]  /*d5340*/  SHF.R.U32.HI R21, RZ, 0x8, R23 ;  /* 0x00000008ff157819 */ /* 0x000fc40000011617 */
[----:B------:R-:W-:Y:S01]  /*d5350*/  SHF.R.U32.HI R6, RZ, 0x8, R22 ;  /* 0x00000008ff067819 */ /* 0x000fe20000011616 */
[----:B------:R-:W2:Y:S01]  /*d5360*/  LDL.LU R23, [R1+0x798] ;  /* 0x0007980001177983 */ /* 0x000ea20000300800 */
[----:B------:R-:W-:-:S03]  /*d5370*/  SHF.R.U32.HI R7, RZ, 0x8, R24 ;  /* 0x00000008ff077819 */ /* 0x000fc60000011618 */
[----:B------:R-:W2:Y:S04]  /*d5380*/  LDL.LU R22, [R1+0x2d4] ;  /* 0x0002d40001167983 */ /* 0x000ea80000300800 */
[----:B------:R-:W2:Y:S01]  /*d5390*/  LDL.LU R24, [R1+0x570] ;  /* 0x0005700001187983 */ /* 0x000ea20000300800 */
        /* <DEDUP_REMOVED lines=8> */
[----:B------:R0:W-:Y:S04]  /*d5420*/  STL [R1+0x620], R19 ;  /* 0x0006201301007387 */ /* 0x0001e80000100800 */
[----:B------:R1:W-:Y:S01]  /*d5430*/  STL.64 [R1+0x5950], R8 ;  /* 0x0059500801007387 */ /* 0x0003e20000100a00 */
[----:B---3--:R-:W-:Y:S02]  /*d5440*/  LOP3.LUT R7, R29, 0xffff, RZ, 0xc0, !PT ;  /* 0x0000ffff1d077812 */ /* 0x008fe400078ec0ff */
[----:B----4-:R-:W-:-:S02]  /*d5450*/  LOP3.LUT R6, R26, 0xffff, RZ, 0xc0, !PT ;  /* 0x0000ffff1a067812 */ /* 0x010fc400078ec0ff */
[----:B------:R-:W-:Y:S02]  /*d5460*/  LOP3.LUT R20, R20, 0xffff, RZ, 0xc0, !PT ;  /* 0x0000ffff14147812 */ /* 0x000fe400078ec0ff */
[----:B------:R-:W-:Y:S02]  /*d5470*/  IADD3 R26, P1, R17, R9, RZ ;  /* 0x00000009111a7210 */ /* 0x000fe40007f3e0ff */
[----:B0-----:R-:W-:Y:S02]  /*d5480*/  PRMT R19, R6, 0x3340, R0 ;  /* 0x0000334006137816 */ /* 0x001fe40000000000 */
[----:B------:R-:W-:-:S04]  /*d5490*/  PRMT R21, R7, 0x3340, R20 ;  /* 0x0000334007157816 */ /* 0x000fc80000000014 */
[----:B------:R-:W-:Y:S02]  /*d54a0*/  PRMT R19, R21, 0x5410, R19 ;  /* 0x0000541015137816 */ /* 0x000fe40000000013 */
[----:B-1----:R-:W-:-:S03]  /*d54b0*/  SHF.R.U32.HI R8, RZ, 0x8, R20 ;  /* 0x00000008ff087819 */ /* 0x002fc60000011614 */
[----:B------:R0:W-:Y:S02]  /*d54c0*/  STL [R1+0x1dcc], R19 ;  /* 0x001dcc1301007387 */ /* 0x0001e40000100800 */
[----:B0-----:R-:W-:Y:S01]  /*d54d0*/  SHF.R.U32.HI R19, RZ, 0x8, R25 ;  /* 0x00000008ff137819 */ /* 0x001fe20000011619 */
        /* <DEDUP_REMOVED lines=13> */
[----:B------:R-:W-:Y:S02]  /*d55b0*/  LOP3.LUT R7, R23, 0xffff, RZ, 0xc0, !PT ;  /* 0x0000ffff17077812 */ /* 0x000fe400078ec0ff */
[----:B0-----:R-:W-:Y:S02]  /*d55c0*/  LOP3.LUT R9, R22, 0xffff, RZ, 0xc0, !PT ;  /* 0x0000ffff16097812 */ /* 0x001fe400078ec0ff */
[----:B-1----:R-:W-:Y:S02]  /*d55d0*/  LOP3.LUT R8, R24, 0xffff, RZ, 0xc0, !PT ;  /* 0x0000ffff18087812 */ /* 0x002fe400078ec0ff */
[----:B------:R-:W-:-:S02]  /*d55e0*/  PRMT R19, R9, 0x3340, R0 ;  /* 0x0000334009137816 */ /* 0x000fc40000000000 */
[----:B------:R-:W-:-:S04]  /*d55f0*/  PRMT R21, R7, 0x3340, R8 ;  /* 0x0000334007157816 */ /* 0x000fc80000000008 */
[----:B------:R-:W-:Y:S01]  /*d5600*/  PRMT R19, R21, 0x5410, R19 ;  /* 0x0000541015137816 */ /* 0x000fe20000000013 */
[----:B------:R-:W-:Y:S01]  /*d5610*/  STL.64 [R1+0x5948], R10 ;  /* 0x0059480a01007387 */ /* 0x000fe20000100a00 */
[----:B------:R-:W-:Y:S02]  /*d5620*/  SHF.R.U32.HI R7, RZ, 0x8, R7 ;  /* 0x00000008ff077819 */ /* 0x000fe40000011607 */
[----:B------:R-:W-:Y:S02]  /*d5630*/  SHF.R.U32.HI R8, RZ, 0x8, R8 ;  /* 0x00000008ff087819 */ /* 0x000fe40000011608 */
[----:B------:R-:W-:Y:S01]  /*d5640*/  IADD3 R22, P1, R17, R11, RZ ;  /* 0x0000000b11167210 */ /* 0x000fe20007f3e0ff */
[----:B------:R0:W-:Y:S01]  /*d5650*/  STL [R1+0x1dc8], R19 ;  /* 0x001dc81301007387 */ /* 0x0001e20000100800 */
[----:B------:R-:W-:Y:S02]  /*d5660*/  LOP3.LUT R7, R7, 0xffff, RZ, 0xc0, !PT ;  /* 0x0000ffff07077812 */ /* 0x000fe400078ec0ff */
[----:B------:R-:W-:Y:S01]  /*d5670*/  LOP3.LUT R8, R8, 0xffff, RZ, 0xc0, !PT ;  /* 0x0000ffff08087812 */ /* 0x000fe200078ec0ff */
[----:B------:R-:W-:Y:S01]  /*d5680*/  IMAD.X R23, R18, 0x1, R12, P1 ;  /* 0x0000000112177824 */ /* 0x000fe200008e060c */
[----:B0-----:R-:W-:-:S02]  /*d5690*/  SHF.R.U32.HI R19, RZ, 0x8, R9 ;  /* 0x00000008ff137819 */ /* 0x001fc40000011609 */
[----:B------:R-:W-:Y:S02]  /*d56a0*/  PRMT R10, R7, 0x3340, R8 ;  /* 0x00003340070a7816 */ /* 0x000fe40000000008 */
[----:B------:R-:W-:Y:S01]  /*d56b0*/  LOP3.LUT R19, R19, 0xffff, RZ, 0xc0, !PT ;  /* 0x0000ffff13137812 */ /* 0x000fe200078ec0ff */
[----:B------:R0:W-:Y:S04]  /*d56c0*/  STL.64 [R1+0xa48], R22 ;  /* 0x000a481601007387 */ /* 0x0001e80000100a00 */
[----:B------:R-:W4:Y:S01]  /*d56d0*/  LDL.LU R21, [R1+0x5c8] ;  /* 0x0005c80001157983 */ /* 0x000f220000300800 */
[----:B------:R-:W-:Y:S02]  /*d56e0*/  IADD3 R8, P1, R17, R13, RZ ;  /* 0x0000000d11087210 */ /* 0x000fe40007f3e0ff */
[----:B------:R-:W-:-:S02]  /*d56f0*/  PRMT R7, R19, 0x3340, R0 ;  /* 0x0000334013077816 */ /* 0x000fc40000000000 */
[----:B------:R-:W-:Y:S01]  /*d5700*/  SHF.R.U32.HI R19, RZ, 0x8, R6 ;  /* 0x00000008ff137819 */ /* 0x000fe20000011606 */
[----:B------:R-:W4:Y:S04]  /*d5710*/  LDL.LU R24, [R1+0x24c] ;  /* 0x00024c0001187983 */ /* 0x000f280000300800 */
[----:B------:R-:W4:Y:S01]  /*d5720*/  LDL.LU R27, [R1+0x504] ;  /* 0x00050400011b7983 */ /* 0x000f220000300800 */
[----:B------:R-:W-:Y:S01]  /*d5730*/  LOP3.LUT R19, R19, 0xffff, RZ, 0xc0, !PT ;  /* 0x0000ffff13137812 */ /* 0x000fe200078ec0ff */
[----:B------:R-:W-:Y:S02]  /*d5740*/  IMAD.X R9, R18, 0x1, R15, P1 ;  /* 0x0000000112097824 */ /* 0x000fe400008e060f */
[----:B------:R-:W-:Y:S01]  /*d5750*/  STL [R1+0x618], R10 ;  /* 0x0006180a01007387 */ /* 0x000fe20000100800 */
[----:B------:R-:W-:-:S03]  /*d5760*/  PRMT R6, R19, 0x3340, R0 ;  /* 0x0000334013067816 */ /* 0x000fc60000000000 */
[----:B------:R-:W-:Y:S04]  /*d5770*/  STL [R1+0x2f8], R7 ;  /* 0x0002f80701007387 */ /* 0x000fe80000100800 */
[----:B------:R2:W-:Y:S04]  /*d5780*/  STL.64 [R1+0xa60], R8 ;  /* 0x000a600801007387 */ /* 0x0005e80000100a00 */
[----:B------:R4:W-:Y:S04]  /*d5790*/  STL [R1+0x2f4], R6 ;  /* 0x0002f40601007387 */ /* 0x0009e80000100800 */
[----:B------:R-:W4:Y:S04]  /*d57a0*/  LDL.LU R29, [R1+0x4e38] ;  /* 0x004e3800011d7983 */ /* 0x000f280000300800 */
[----:B0-----:R-:W4:Y:S04]  /*d57b0*/  LDL.LU R23, [R1+0x1e0c] ;  /* 0x001e0c0001177983 */ /* 0x001f280000300800 */
[----:B------:R-:W4:Y:S01]  /*d57c0*/  LDL.LU R22, [R1+0x4e08] ;  /* 0x004e080001167983 */ /* 0x000f220000300800 */
[----:B--2---:R-:W-:-:S02]  /*d57d0*/  LOP3.LUT R8, R26, 0xffff, RZ, 0xc0, !PT ;  /* 0x0000ffff1a087812 */ /* 0x004fc400078ec0ff */
[----:B---3--:R-:W-:Y:S02]  /*d57e0*/  LOP3.LUT R7, R25, 0xffff, RZ, 0xc0, !PT ;  /* 0x0000ffff19077812 */ /* 0x008fe400078ec0ff */
[----:B----4-:R-:W-:Y:S01]  /*d57f0*/  LOP3.LUT R6, R20, 0xffff, RZ, 0xc0, !PT ;  /* 0x0000ffff14067812 */ /* 0x010fe200078ec0ff */
[----:B------:R-:W2:Y:S04]  /*d5800*/  LDL.LU R26, [R1+0x1c28] ;  /* 0x001c2800011a7983 */ /* 0x000ea80000300800 */
[----:B------:R-:W3:Y:S01]  /*d5810*/  LDL.LU R25, [R1+0x4e24] ;  /* 0x004e240001197983 */ /* 0x000ee20000300800 */
[----:B------:R-:W-:Y:S02]  /*d5820*/  PRMT R19, R7, 0x3340, R0 ;  /* 0x0000334007137816 */ /* 0x000fe40000000000 */
[----:B------:R-:W-:-:S04]  /*d5830*/  PRMT R9, R8, 0x3340, R6 ;  /* 0x0000334008097816 */ /* 0x000fc80000000006 */
[----:B------:R-:W-:-:S05]  /*d5840*/  PRMT R9, R9, 0x5410, R19 ;  /* 0x0000541009097816 */ /* 0x000fca0000000013 */
[----:B------:R-:W-:Y:S04]  /*d5850*/  STL [R1+0x1d98], R9 ;  /* 0x001d980901007387 */ /* 0x000fe80000100800 */
[----:B------:R-:W4:Y:S01]  /*d5860*/  LDL.LU R20, [R1+0x2008] ;  /* 0x0020080001147983 */ /* 0x000f220000300800 */
[----:B------:R-:W-:Y:S02]  /*d5870*/  IADD3 R10, P1, R17, R14, RZ ;  /* 0x0000000e110a7210 */ /* 0x000fe40007f3e0ff */
[----:B------:R-:W-:-:S03]  /*d5880*/  SHF.R.U32.HI R19, RZ, 0x8, R8 ;  /* 0x00000008ff137819 */ /* 0x000fc60000011608 */
[----:B------:R-:W-:Y:S01]  /*d5890*/  IMAD.X R11, R18, 0x1, R16, P1 ;  /* 0x00000001120b7824 */ /* 0x000fe200008e0610 */
[----:B------:R-:W-:Y:S02]  /*d58a0*/  SHF.R.U32.HI R18, RZ, 0x8, R6 ;  /* 0x00000008ff127819 */ /* 0x000fe40000011606 */
[----:B------:R-:W-:Y:S02]  /*d58b0*/  LOP3.LUT R19, R19, 0xffff, RZ, 0xc0, !PT ;  /* 0x0000ffff13137812 */ /* 0x000fe400078ec0ff */
[----:B------:R-:W-:-:S04]  /*d58c0*/  LOP3.LUT R18, R18, 0xffff, RZ, 0xc0, !PT ;  /* 0x0000ffff12127812 */ /* 0x000fc800078ec0ff */
[----:B------:R-:W-:Y:S01]  /*d58d0*/  PRMT R6, R19, 0x3340, R18 ;  /* 0x0000334013067816 */ /* 0x000fe20000000012 */
[----:B------:R-:W-:Y:S04]  /*d58e0*/  STL.64 [R1+0xa40], R10 ;  /* 0x000a400a01007387 */ /* 0x000fe80000100a00 */
[----:B------:R0:W-:Y:S01]  /*d58f0*/  STL [R1+0x614], R6 ;  /* 0x0006140601007387 */ /* 0x0001e20000100800 */
[----:B------:R-:W-:Y:S02]  /*d5900*/  SHF.R.U32.HI R7, RZ, 0x8, R7 ;  /* 0x00000008ff077819 */ /* 0x000fe40000011607 */
[----:B------:R-:W-:Y:S02]  /*d5910*/  LOP3.LUT R8, R21, 0xffff, RZ, 0xc0, !PT ;  /* 0x0000ffff15087812 */ /* 0x000fe400078ec0ff */
[----:B------:R-:W-:-:S02]  /*d5920*/  LOP3.LUT R24, R24, 0xffff, RZ, 0xc0, !PT ;  /* 0x0000ffff18187812 */ /* 0x000fc400078ec0ff */
        /* <DEDUP_REMOVED lines=8> */
[----:B------:R-:W-:-:S02]  /*d59b0*/  LOP3.LUT R18, R7, 0xffff, RZ, 0xc0, !PT ;  /* 0x0000ffff07127812 */ /* 0x000fc400078ec0ff */
[----:B------:R-:W-:Y:S02]  /*d59c0*/  LOP3.LUT R10, R23, 0xffff, RZ, 0xc0, !PT ;  /* 0x0000ffff170a7812 */ /* 0x000fe400078ec0ff */
[----:B------:R-:W-:Y:S02]  /*d59d0*/  PRMT R28, R6, 0x3340, R19 ;  /* 0x00003340061c7816 */ /* 0x000fe40000000013 */
[--C-:B------:R-:W-:Y:S02]  /*d59e0*/  PRMT R7, R18, 0x3340, R0.reuse ;  /* 0x0000334012077816 */ /* 0x100fe40000000000 */
[----:B------:R-:W-:Y:S02]  /*d59f0*/  LOP3.LUT R6, R29, 0xffff, RZ, 0xc0, !PT ;  /* 0x0000ffff1d067812 */ /* 0x000fe400078ec0ff */
[----:B------:R-:W-:Y:S01]  /*d5a00*/  LOP3.LUT R11, R22, 0xffff, RZ, 0xc0, !PT ;  /* 0x0000ffff160b7812 */ /* 0x000fe200078ec0ff */
[----:B------:R-:W-:Y:S04]  /*d5a10*/  STL [R1+0x57cc], R24 ;  /* 0x0057cc1801007387 */ /* 0x000fe80000100800 */
[----:B------:R0:W-:Y:S04]  /*d5a20*/  STL [R1+0x1da8], R9 ;  /* 0x001da80901007387 */ /* 0x0001e80000100800 */
[----:B------:R-:W-:Y:S04]  /*d5a30*/  STL [R1+0x553c], R28 ;  /* 0x00553c1c01007387 */ /* 0x000fe80000100800 */
[----:B------:R-:W-:Y:S01]  /*d5a40*/  STL [R1+0x2f0], R7 ;  /* 0x0002f00701007387 */ /* 0x000fe20000100800 */
[----:B------:R-:W-:-:S02]  /*d5a50*/  PRMT R18, R10, 0x3340, R0 ;  /* 0x000033400a127816 */ /* 0x000fc40000000000 */
[----:B------:R-:W-:-:S04]  /*d5a60*/  PRMT R19, R6, 0x3340, R11 ;  /* 0x0000334006137816 */ /* 0x000fc8000000000b */
[----:B0-----:R-:W-:Y:S01]  /*d5a70*/  PRMT R9, R19, 0x5410, R18 ;  /* 0x0000541013097816 */ /* 0x001fe20000000012 */
[----:B------:R-:W-:Y:S01]  /*d5a80*/  VIADD R17, R17, UR5 ;  /* 0x0000000511117c36 */ /* 0x000fe20008000000 */
[----:B------:R-:W-:Y:S01]  /*d5a90*/  SHF.R.U32.HI R6, RZ, 0x8, R6 ;  /* 0x00000008ff067819 */ /* 0x000fe20000011606 */
[----:B------:R-:W-:Y:S02]  /*d5aa0*/  ULDC UR5, c[0x0][0x248] ;  /* 0x0000920000057ab9 */ /* 0x000fe40000000800 */
[----:B------:R0:W-:Y:S01]  /*d5ab0*/  STL [R1+0x1d6c], R9 ;  /* 0x001d6c0901007387 */ /* 0x0001e20000100800 */
[----:B------:R-:W-:Y:S02]  /*d5ac0*/  IADD3 R22, P1, R17, R0, RZ ;  /* 0x0000000011167210 */ /* 0x000fe40007f3e0ff */
[----:B------:R-:W-:Y:S01]  /*d5ad0*/  LOP3.LUT R6, R6, 0xffff, RZ, 0xc0, !PT ;  /* 0x0000ffff06067812 */ /* 0x000fe200078ec0ff */
[----:B0-----:R-:W4:Y:S04]  /*d5ae0*/  LDL.LU R9, [R1+0x920] ;  /* 0x0009200001097983 */ /* 0x001f280000300800 */
[----:B------:R-:W4:Y:S01]  /*d5af0*/  LDL.LU R21, [R1+0x360] ;  /* 0x0003600001157983 */ /* 0x000f220000300800 */
[----:B--2---:R-:W-:-:S02]  /*d5b00*/  LOP3.LUT R8, R26, 0xffff, RZ, 0xc0, !PT ;  /* 0x0000ffff1a087812 */ /* 0x004fc400078ec0ff */
[----:B---3--:R-:W-:Y:S02]  /*d5b10*/  LOP3.LUT R7, R25, 0xffff, RZ, 0xc0, !PT ;  /* 0x0000ffff19077812 */ /* 0x008fe400078ec0ff */
[----:B------:R-:W-:Y:S02]  /*d5b20*/  PRMT R18, R8, 0x3340, R0 ;  /* 0x0000334008127816 */ /* 0x000fe40000000000 */
[----:B----4-:R-:W-:-:S04]  /*d5b30*/  LOP3.LUT R20, R20, 0xffff, RZ, 0xc0, !PT ;  /* 0x0000ffff14147812 */ /* 0x010fc800078ec0ff */
[----:B------:R-:W-:-:S04]  /*d5b40*/  PRMT R19, R7, 0x3340, R20 ;  /* 0x0000334007137816 */ /* 0x000fc80000000014 */
[----:B------:R-:W-:Y:S02]  /*d5b50*/  PRMT R18, R19, 0x5410, R18 ;  /* 0x0000541013127816 */ /* 0x000fe40000000012 */
[----:B------:R-:W-:Y:S02]  /*d5b60*/  SHF.R.U32.HI R7, RZ, 0x8, R7 ;  /* 0x00000008ff077819 */ /* 0x000fe40000011607 */
[----:B------:R-:W-:Y:S02]  /*d5b70*/  SHF.R.U32.HI R19, RZ, 0x8, R20 ;  /* 0x00000008ff137819 */ /* 0x000fe40000011614 */
[----:B------:R-:W-:Y:S01]  /*d5b80*/  SHF.R.U32.HI R20, RZ, 0x8, R11 ;  /* 0x00000008ff147819 */ /* 0x000fe2000001160b */
[----:B------:R0:W-:Y:S01]  /*d5b90*/  STL [R1+0x1d68], R18 ;  /* 0x001d681201007387 */ /* 0x0001e20000100800 */
[----:B------:R-:W-:Y:S02]  /*d5ba0*/  LOP3.LUT R7, R7, 0xffff, RZ, 0xc0, !PT ;  /* 0x0000ffff07077812 */ /* 0x000fe400078ec0ff */
[----:B------:R-:W-:-:S02]  /*d5bb0*/  LOP3.LUT R11, R19, 0xffff, RZ, 0xc0, !PT ;  /* 0x0000ffff130b7812 */ /* 0x000fc400078ec0ff */
[----:B------:R-:W-:Y:S01]  /*d5bc0*/  LOP3.LUT R19, R20, 0xffff, RZ, 0xc0, !PT ;  /* 0x0000ffff14137812 */ /* 0x000fe200078ec0ff */
[----:B------:R-:W2:Y:S01]  /*d5bd0*/  LDL.LU R27, [R1+0x580] ;  /* 0x00058000011b7983 */ /* 0x000ea20000300800 */
[----:B0-----:R-:W-:Y:S02]  /*d5be0*/  SHF.R.S32.HI R18, RZ, 0x1f, R17 ;  /* 0x0000001fff127819 */ /* 0x001fe40000011411 */
[----:B------:R-:W-:-:S03]  /*d5bf0*/  PRMT R7, R7, 0x3340, R11 ;  /* 0x0000334007077816 */ /* 0x000fc6000000000b */
[----:B------:R-:W-:Y:S01]  /*d5c00*/  IMAD.X R23, R18, 0x1, R2, P1 ;  /* 0x0000000112177824 */ /* 0x000fe200008e0602 */
[----:B------:R-:W-:-:S04]  /*d5c10*/  PRMT R6, R6, 0x3340, R19 ;  /* 0x0000334006067816 */ /* 0x000fc80000000013 */
[----:B------:R0:W-:Y:S04]  /*d5c20*/  STL.64 [R1+0xa08], R22 ;  /* 0x000a081601007387 */ /* 0x0001e80000100a00 */
[----:B------:R-:W3:Y:S04]  /*d5c30*/  LDL.LU R29, [R1+0x924] ;  /* 0x00092400011d7983 */ /* 0x000ee80000300800 */
[----:B------:R-:W-:Y:S04]  /*d5c40*/  STL [R1+0x60c], R7 ;  /* 0x00060c0701007387 */ /* 0x000fe80000100800 */
[----:B0-----:R-:W4:Y:S04]  /*d5c50*/  LDL.LU R23, [R1+0x364] ;  /* 0x0003640001177983 */ /* 0x001f280000300800 */
[----:B------:R0:W-:Y:S04]  /*d5c60*/  STL [R1+0x608], R6 ;  /* 0x0006080601007387 */ /* 0x0001e80000100800 */
[----:B------:R-:W4:Y:S04]  /*d5c70*/  LDL.LU R22, [R1+0x584] ;  /* 0x0005840001167983 */ /* 0x000f280000300800 */
[----:B------:R-:W4:Y:S04]  /*d5c80*/  LDL.LU R26, [R1+0x778] ;  /* 0x00077800011a7983 */ /* 0x000f280000300800 */
[----:B------:R-:W4:Y:S04]  /*d5c90*/  LDL.LU R25, [R1+0x25c] ;  /* 0x00025c0001197983 */ /* 0x000f280000300800 */
[----:B------:R-:W4:Y:S01]  /*d5ca0*/  LDL.LU R20, [R1+0x51c] ;  /* 0x00051c0001147983 */ /* 0x000f220000300800 */
[----:B0-----:R-:W-:-:S03]  /*d5cb0*/  IADD3 R6, P1, R17, R3, RZ ;  /* 0x0000000311067210 */ /* 0x001fc60007f3e0ff */
[----:B------:R-:W-:Y:S02]  /*d5cc0*/  STL.64 [R1+0x5940], R2 ;  /* 0x0059400201007387 */ /* 0x000fe40000100a00 */
[----:B------:R-:W-:-:S05]  /*d5cd0*/  IMAD.X R7, R18, 0x1, R4, P1 ;  /* 0x0000000112077824 */ /* 0x000fca00008e0604 */
[----:B------:R0:W-:Y:S04]  /*d5ce0*/  STL.64 [R1+0xa00], R6 ;  /* 0x000a000601007387 */ /* 0x0001e80000100a00 */
[----:B0-----:R-:W3:Y:S01]  /*d5cf0*/  LDL.LU.64 R6, [R1+0x5958] ;  /* 0x0059580001067983 */ /* 0x001ee20000300a00 */
[----:B------:R-:W-:Y:S02]  /*d5d00*/  SHF.R.U32.HI R19, RZ, 0x8, R10 ;  /* 0x00000008ff137819 */ /* 0x000fe4000001160a */
[----:B------:R-:W-:Y:S02]  /*d5d10*/  SHF.R.U32.HI R2, RZ, 0x8, R8 ;  /* 0x00000008ff027819 */ /* 0x000fe40000011608 */
[----:B------:R-:W-:Y:S02]  /*d5d20*/  LOP3.LUT R19, R19, 0xffff, RZ, 0xc0, !PT ;  /* 0x0000ffff13137812 */ /* 0x000fe400078ec0ff */
[----:B------:R-:W-:-:S02]  /*d5d30*/  LOP3.LUT R2, R2, 0xffff, RZ, 0xc0, !PT ;  /* 0x0000ffff02027812 */ /* 0x000fc400078ec0ff */
[--C-:B------:R-:W-:Y:S02]  /*d5d40*/  PRMT R8, R19, 0x3340, R0.reuse ;  /* 0x0000334013087816 */ /* 0x100fe40000000000 */
[----:B------:R-:W-:Y:S02]  /*d5d50*/  PRMT R3, R2, 0x3340, R0 ;  /* 0x0000334002037816 */ /* 0x000fe40000000000 */
[----:B------:R-:W-:Y:S01]  /*d5d60*/  LOP3.LUT R2, R9, 0xffff, RZ, 0xc0, !PT ;  /* 0x0000ffff09027812 */ /* 0x000fe200078ec0ff */
[----:B------:R-:W-:Y:S04]  /*d5d70*/  STL [R1+0x2ec], R8 ;  /* 0x0002ec0801007387 */ /* 0x000fe80000100800 */
[----:B------:R2:W-:Y:S01]  /*d5d80*/  STL [R1+0x2e8], R3 ;  /* 0x0002e80301007387 */ /* 0x0005e20000100800 */
[----:B------:R-:W-:-:S04]  /*d5d90*/  LOP3.LUT R10, R21, 0xffff, RZ, 0xc0, !PT ;  /* 0x0000ffff150a7812 */ /* 0x000fc800078ec0ff */
[----:B------:R-:W-:Y:S02]  /*d5da0*/  PRMT R19, R10, 0x3340, R0 ;  /* 0x000033400a137816 */ /* 0x000fe40000000000 */
[----:B--2---:R-:W-:-:S04]  /*d5db0*/  LOP3.LUT R3, R27, 0xffff, RZ, 0xc0, !PT ;  /* 0x0000ffff1b037812 */ /* 0x004fc800078ec0ff */
[----:B------:R-:W-:-:S04]  /*d5dc0*/  PRMT R8, R2, 0x3340, R3 ;  /* 0x0000334002087816 */ /* 0x000fc80000000003 */
[----:B------:R-:W-:Y:S02]  /*d5dd0*/  PRMT R11, R8, 0x5410, R19 ;  /* 0x00005410080b7816 */ /* 0x000fe40000000013 */
[----:B------:R-:W-:-:S03]  /*d5de0*/  IADD3 R8, P1, R17, R5, RZ ;  /* 0x0000000511087210 */ /* 0x000fc60007f3e0ff */
[----:B------:R-:W-:Y:S02]  /*d5df0*/  STL [R1+0x1d2c], R11 ;  /* 0x001d2c0b01007387 */ /* 0x000fe40000100800 */
[----:B---3--:R-:W-:-:S05]  /*d5e00*/  IMAD.X R9, R18, 0x1, R6, P1 ;  /* 0x0000000112097824 */ /* 0x008fca00008e0606 */
[----:B------:R0:W-:Y:S04]  /*d5e10*/  STL.64 [R1+0x9f8], R8 ;  /* 0x0009f80801007387 */ /* 0x0001e80000100a00 */
[----:B0-----:R-:W2:Y:S01]  /*d5e20*/  LDL.LU.64 R8, [R1+0x5950] ;  /* 0x0059500001087983 */ /* 0x001ea20000300a00 */
[----:B------:R-:W-:Y:S02]  /*d5e30*/  SHF.R.U32.HI R2, RZ, 0x8, R2 ;  /* 0x00000008ff027819 */ /* 0x000fe40000011602 */
[----:B------:R-:W-:Y:S02]  /*d5e40*/  SHF.R.U32.HI R3, RZ, 0x8, R3 ;  /* 0x00000008ff037819 */ /* 0x000fe40000011603 */
[----:B------:R-:W-:Y:S02]  /*d5e50*/  LOP3.LUT R2, R2, 0xffff, RZ, 0xc0, !PT ;  /* 0x0000ffff02027812 */ /* 0x000fe400078ec0ff */
[----:B------:R-:W-:-:S02]  /*d5e60*/  LOP3.LUT R3, R3, 0xffff, RZ, 0xc0, !PT ;  /* 0x0000ffff03037812 */ /* 0x000fc400078ec0ff */
[----:B------:R-:W-:Y:S02]  /*d5e70*/  SHF.R.U32.HI R19, RZ, 0x8, R10 ;  /* 0x00000008ff137819 */ /* 0x000fe4000001160a */
[----:B------:R-:W-:Y:S02]  /*d5e80*/  PRMT R2, R2, 0x3340, R3 ;  /* 0x0000334002027816 */ /* 0x000fe40000000003 */
[----:B------:R-:W-:Y:S02]  /*d5e90*/  LOP3.LUT R19, R19, 0xffff, RZ, 0xc0, !PT ;  /* 0x0000ffff13137812 */ /* 0x000fe400078ec0ff */
[----:B------:R-:W-:Y:S02]  /*d5ea0*/  LOP3.LUT R24, R29, 0xffff, RZ, 0xc0, !PT ;  /* 0x0000ffff1d187812 */ /* 0x000fe400078ec0ff */
[----:B----4-:R-:W-:Y:S01]  /*d5eb0*/  LOP3.LUT R28, R22, 0xffff, RZ, 0xc0, !PT ;  /* 0x0000ffff161c7812 */ /* 0x010fe200078ec0ff */
[----:B------:R0:W-:Y:S01]  /*d5ec0*/  STL [R1+0x604], R2 ;  /* 0x0006040201007387 */ /* 0x0001e20000100800 */
[----:B------:R-:W-:-:S02]  /*d5ed0*/  PRMT R3, R19, 0x3340, R0 ;  /* 0x0000334013037816 */ /* 0x000fc40000000000 */
[----:B------:R-:W-:Y:S02]  /*d5ee0*/  PRMT R10, R24, 0x3340, R28 ;  /* 0x00003340180a7816 */ /* 0x000fe4000000001c */
[----:B0-----:R-:W-:-:S04]  /*d5ef0*/  LOP3.LUT R2, R23, 0xffff, RZ, 0xc0, !PT ;  /* 0x0000ffff17027812 */ /* 0x001fc800078ec0ff */
[----:B------:R-:W-:Y:S01]  /*d5f00*/  PRMT R19, R2, 0x3340, R0 ;  /* 0x0000334002137816 */ /* 0x000fe20000000000 */
[----:B------:R0:W-:Y:S01]  /*d5f10*/  STL [R1+0x2e4], R3 ;  /* 0x0002e40301007387 */ /* 0x0001e20000100800 */
[----:B------:R-:W-:Y:S02]  /*d5f20*/  LOP3.LUT R23, R26, 0xffff, RZ, 0xc0, !PT ;  /* 0x0000ffff1a177812 */ /* 0x000fe400078ec0ff */
[----:B------:R-:W-:Y:S02]  /*d5f30*/  LOP3.LUT R29, R20, 0xffff, RZ, 0xc0, !PT ;  /* 0x0000ffff141d7812 */ /* 0x000fe400078ec0ff */
[----:B------:R-:W-:Y:S01]  /*d5f40*/  PRMT R10, R10, 0x5410, R19 ;  /* 0x000054100a0a7816 */ /* 0x000fe20000000013 */
[----:B------:R-:W3:Y:S04]  /*d5f50*/  LDL.LU R22, [R1+0x4e48] ;  /* 0x004e480001167983 */ /* 0x000ee80000300800 */
[----:B------:R-:W4:Y:S04]  /*d5f60*/  LDL.LU R20, [R1+0x1e1c] ;  /* 0x001e1c0001147983 */ /* 0x000f280000300800 */
[----:B------:R-:W4:Y:S01]  /*d5f70*/  LDL.LU R21, [R1+0x4e18] ;  /* 0x004e180001157983 */ /* 0x000f220000300800 */
[----:B0-----:R-:W-:-:S03]  /*d5f80*/  LOP3.LUT R3, R25, 0xffff, RZ, 0xc0, !PT ;  /* 0x0000ffff19037812 */ /* 0x001fc600078ec0ff */
[----:B------:R0:W-:Y:S04]  /*d5f90*/  STL [R1+0x1d1c], R10 ;  /* 0x001d1c0a01007387 */ /* 0x0001e80000100800 */
[----:B------:R-:W4:Y:S04]  /*d5fa0*/  LDL.LU R27, [R1+0x788] ;  /* 0x00078800011b7983 */ /* 0x000f280000300800 */
[----:B------:R-:W4:Y:S01]  /*d5fb0*/  LDL.LU R26, [R1+0x274] ;  /* 0x00027400011a7983 */ /* 0x000f220000300800 */
[----:B------:R-:W-:-:S03]  /*d5fc0*/  PRMT R19, R3, 0x3340, R0 ;  /* 0x0000334003137816 */ /* 0x000fc60000000000 */
[----:B------:R-:W4:Y:S01]  /*d5fd0*/  LDL.LU R25, [R1+0x528] ;  /* 0x0005280001197983 */ /* 0x000f220000300800 */
[----:B0-----:R-:W-:-:S04]  /*d5fe0*/  PRMT R10, R23, 0x3340, R29 ;  /* 0x00003340170a7816 */ /* 0x001fc8000000001d */
[----:B------:R-:W-:Y:S02]  /*d5ff0*/  PRMT R19, R10, 0x5410, R19 ;  /* 0x000054100a137816 */ /* 0x000fe40000000013 */
        /* <DEDUP_REMOVED lines=15> */
[----:B------:R-:W-:Y:S04]  /*d60f0*/  STL [R1+0x5fc], R24 ;  /* 0x0005fc1801007387 */ /* 0x000fe80000100800 */
[----:B------:R-:W-:Y:S04]  /*d6100*/  STL.64 [R1+0x5938], R8 ;  /* 0x0059380801007387 */ /* 0x000fe80000100a00 */
[----:B------:R0:W-:Y:S01]  /*d6110*/  STL [R1+0x5f8], R19 ;  /* 0x0005f81301007387 */ /* 0x0001e20000100800 */
[----:B------:R-:W-:Y:S02]  /*d6120*/  IADD3 R28, P1, R17, R9, RZ ;  /* 0x00000009111c7210 */ /* 0x000fe40007f3e0ff */
[----:B------:R-:W-:-:S02]  /*d6130*/  SHF.R.U32.HI R2, RZ, 0x8, R2 ;  /* 0x00000008ff027819 */ /* 0x000fc40000011602 */
[----:B0-----:R-:W-:Y:S02]  /*d6140*/  SHF.R.U32.HI R19, RZ, 0x8, R3 ;  /* 0x00000008ff137819 */ /* 0x001fe40000011603 */
[----:B------:R-:W-:Y:S02]  /*d6150*/  LOP3.LUT R2, R2, 0xffff, RZ, 0xc0, !PT ;  /* 0x0000ffff02027812 */ /* 0x000fe400078ec0ff */
[----:B------:R-:W-:Y:S02]  /*d6160*/  LOP3.LUT R19, R19, 0xffff, RZ, 0xc0, !PT ;  /* 0x0000ffff13137812 */ /* 0x000fe400078ec0ff */
[--C-:B------:R-:W-:Y:S02]  /*d6170*/  PRMT R3, R2, 0x3340, R0.reuse ;  /* 0x0000334002037816 */ /* 0x100fe40000000000 */
[----:B------:R-:W-:Y:S02]  /*d6180*/  PRMT R8, R19, 0x3340, R0 ;  /* 0x0000334013087816 */ /* 0x000fe40000000000 */
[----:B---3--:R-:W-:Y:S01]  /*d6190*/  LOP3.LUT R2, R22, 0xffff, RZ, 0xc0, !PT ;  /* 0x0000ffff16027812 */ /* 0x008fe200078ec0ff */
[----:B--2---:R-:W-:-:S05]  /*d61a0*/  IMAD.X R29, R18, 0x1, R10, P1 ;  /* 0x00000001121d7824 */ /* 0x004fca00008e060a */
[----:B------:R0:W-:Y:S04]  /*d61b0*/  STL.64 [R1+0x9f0], R28 ;  /* 0x0009f01c01007387 */ /* 0x0001e80000100a00 */
[----:B------:R1:W-:Y:S04]  /*d61c0*/  STL [R1+0x2e0], R8 ;  /* 0x0002e00801007387 */ /* 0x0003e80000100800 */
[----:B0-----:R-:W2:Y:S04]  /*d61d0*/  LDL.LU R29, [R1+0x4e50] ;  /* 0x004e5000011d7983 */ /* 0x001ea80000300800 */
[----:B------:R0:W-:Y:S04]  /*d61e0*/  STL [R1+0x2dc], R3 ;  /* 0x0002dc0301007387 */ /* 0x0001e80000100800 */
[----:B------:R-:W3:Y:S04]  /*d61f0*/  LDL.LU R23, [R1+0x1e28] ;  /* 0x001e280001177983 */ /* 0x000ee80000300800 */
[----:B------:R-:W3:Y:S01]  /*d6200*/  LDL.LU R22, [R1+0x4e1c] ;  /* 0x004e1c0001167983 */ /* 0x000ee20000300800 */
[----:B----4-:R-:W-:-:S02]  /*d6210*/  LOP3.LUT R20, R20, 0xffff, RZ, 0xc0, !PT ;  /* 0x0000ffff14147812 */ /* 0x010fc400078ec0ff */
[----:B-1----:R-:W-:Y:S02]  /*d6220*/  LOP3.LUT R8, R21, 0xffff, RZ, 0xc0, !PT ;  /* 0x0000ffff15087812 */ /* 0x002fe400078ec0ff */
[----:B------:R-:W-:Y:S02]  /*d6230*/  PRMT R19, R20, 0x3340, R0 ;  /* 0x0000334014137816 */ /* 0x000fe40000000000 */
[----:B------:R-:W-:Y:S02]  /*d6240*/  PRMT R21, R2, 0x3340, R8 ;  /* 0x0000334002157816 */ /* 0x000fe40000000008 */
[----:B------:R-:W-:Y:S02]  /*d6250*/  LOP3.LUT R28, R26, 0xffff, RZ, 0xc0, !PT ;  /* 0x0000ffff1a1c7812 */ /* 0x000fe400078ec0ff */
[----:B0-----:R-:W-:Y:S02]  /*d6260*/  LOP3.LUT R3, R27, 0xffff, RZ, 0xc0, !PT ;  /* 0x0000ffff1b037812 */ /* 0x001fe400078ec0ff */
[----:B------:R-:W-:-:S02]  /*d6270*/  PRMT R21, R21, 0x5410, R19 ;  /* 0x0000541015157816 */ /* 0x000fc40000000013 */
        /* <DEDUP_REMOVED lines=8> */
[----:B------:R-:W-:Y:S01]  /*d6300*/  STL.64 [R1+0x5930], R10 ;  /* 0x0059300a01007387 */ /* 0x000fe20000100a00 */
[----:B------:R-:W-:-:S03]  /*d6310*/  SHF.R.U32.HI R3, RZ, 0x8, R3 ;  /* 0x00000008ff037819 */ /* 0x000fc60000011603 */
[----:B------:R0:W-:Y:S04]  /*d6320*/  STL [R1+0x1cc8], R19 ;  /* 0x001cc81301007387 */ /* 0x0001e80000100800 */
[----:B------:R1:W-:Y:S04]  /*d6330*/  STL.64 [R1+0x9a0], R24 ;  /* 0x0009a01801007387 */ /* 0x0003e80000100a00 */
[----:B------:R-:W4:Y:S04]  /*d6340*/  LDL.LU R27, [R1+0x4e3c] ;  /* 0x004e3c00011b7983 */ /* 0x000f280000300800 */
[----:B------:R-:W4:Y:S01]  /*d6350*/  LDL.LU R26, [R1+0x1c38] ;  /* 0x001c3800011a7983 */ /* 0x000f220000300800 */
[----:B------:R-:W-:-:S02]  /*d6360*/  SHF.R.U32.HI R2, RZ, 0x8, R2 ;  /* 0x00000008ff027819 */ /* 0x000fc40000011602 */
[----:B------:R-:W-:Y:S02]  /*d6370*/  LOP3.LUT R3, R3, 0xffff, RZ, 0xc0, !PT ;  /* 0x0000ffff03037812 */ /* 0x000fe400078ec0ff */
[----:B0-----:R-:W-:Y:S02]  /*d6380*/  SHF.R.U32.HI R19, RZ, 0x8, R9 ;  /* 0x00000008ff137819 */ /* 0x001fe40000011609 */
[----:B------:R-:W-:Y:S01]  /*d6390*/  SHF.R.U32.HI R9, RZ, 0x8, R8 ;  /* 0x00000008ff097819 */ /* 0x000fe20000011608 */
[----:B-1----:R-:W4:Y:S01]  /*d63a0*/  LDL.LU R25, [R1+0x2018] ;  /* 0x0020180001197983 */ /* 0x002f220000300800 */
        /* <DEDUP_REMOVED lines=9> */
[----:B------:R-:W-:Y:S01]  /*d6440*/  LOP3.LUT R10, R22, 0xffff, RZ, 0xc0, !PT ;  /* 0x0000ffff160a7812 */ /* 0x000fe200078ec0ff */
[----:B------:R-:W2:Y:S04]  /*d6450*/  LDL.LU R29, [R1+0x1c2c] ;  /* 0x001c2c00011d7983 */ /* 0x000ea80000300800 */
[----:B------:R-:W3:Y:S01]  /*d6460*/  LDL.LU R23, [R1+0x4e40] ;  /* 0x004e400001177983 */ /* 0x000ee20000300800 */
[----:B------:R-:W-:-:S02]  /*d6470*/  PRMT R19, R8, 0x3340, R0 ;  /* 0x0000334008137816 */ /* 0x000fc40000000000 */
[----:B0-----:R-:W-:-:S04]  /*d6480*/  PRMT R2, R9, 0x3340, R10 ;  /* 0x0000334009027816 */ /* 0x001fc8000000000a */
[----:B------:R-:W-:-:S05]  /*d6490*/  PRMT R2, R2, 0x5410, R19 ;  /* 0x0000541002027816 */ /* 0x000fca0000000013 */
[----:B------:R0:W-:Y:S04]  /*d64a0*/  STL [R1+0x1c18], R2 ;  /* 0x001c180201007387 */ /* 0x0001e80000100800 */
[----:B------:R-:W3:Y:S01]  /*d64b0*/  LDL.LU R22, [R1+0x200c] ;  /* 0x00200c0001167983 */ /* 0x000ee20000300800 */
[----:B0-----:R-:W-:-:S05]  /*d64c0*/  IADD3 R2, P1, R17, R13, RZ ;  /* 0x0000000d11027210 */ /* 0x001fca0007f3e0ff */
[----:B------:R-:W-:-:S05]  /*d64d0*/  IMAD.X R3, R18, 0x1, R15, P1 ;  /* 0x0000000112037824 */ /* 0x000fca00008e060f */
[----:B------:R0:W-:Y:S04]  /*d64e0*/  STL.64 [R1+0x9c8], R2 ;  /* 0x0009c80201007387 */ /* 0x0001e80000100a00 */
[----:B0-----:R-:W3:Y:S01]  /*d64f0*/  LDL.LU.64 R2, [R1+0x5940] ;  /* 0x0059400001027983 */ /* 0x001ee20000300a00 */
[----:B------:R-:W-:Y:S02]  /*d6500*/  SHF.R.U32.HI R19, RZ, 0x8, R10 ;  /* 0x00000008ff137819 */ /* 0x000fe4000001160a */
[----:B------:R-:W-:Y:S02]  /*d6510*/  SHF.R.U32.HI R9, RZ, 0x8, R9 ;  /* 0x00000008ff097819 */ /* 0x000fe40000011609 */
[----:B------:R-:W-:Y:S02]  /*d6520*/  IADD3 R10, P1, R17, R14, RZ ;  /* 0x0000000e110a7210 */ /* 0x000fe40007f3e0ff */
[----:B------:R-:W-:-:S02]  /*d6530*/  LOP3.LUT R19, R19, 0xffff, RZ, 0xc0, !PT ;  /* 0x0000ffff13137812 */ /* 0x000fc400078ec0ff */
[----:B------:R-:W-:Y:S01]  /*d6540*/  LOP3.LUT R9, R9, 0xffff, RZ, 0xc0, !PT ;  /* 0x0000ffff09097812 */ /* 0x000fe200078ec0ff */
[----:B------:R-:W-:Y:S01]  /*d6550*/  IMAD.X R11, R18, 0x1, R16, P1 ;  /* 0x00000001120b7824 */ /* 0x000fe200008e0610 */
[----:B------:R-:W-:Y:S02]  /*d6560*/  SHF.R.U32.HI R18, RZ, 0x8, R8 ;  /* 0x00000008ff127819 */ /* 0x000fe40000011608 */
[----:B------:R-:W-:Y:S02]  /*d6570*/  PRMT R9, R9, 0x3340, R19 ;  /* 0x0000334009097816 */ /* 0x000fe40000000013 */
[----:B------:R-:W-:-:S03]  /*d6580*/  LOP3.LUT R18, R18, 0xffff, RZ, 0xc0, !PT ;  /* 0x0000ffff12127812 */ /* 0x000fc600078ec0ff */
[----:B------:R0:W-:Y:S04]  /*d6590*/  STL [R1+0x5f0], R9 ;  /* 0x0005f00901007387 */ /* 0x0001e80000100800 */
[----:B------:R1:W-:Y:S01]  /*d65a0*/  STL.64 [R1+0x9c0], R10 ;  /* 0x0009c00a01007387 */ /* 0x0003e20000100a00 */
[----:B----4-:R-:W-:Y:S02]  /*d65b0*/  LOP3.LUT R8, R27, 0xffff, RZ, 0xc0, !PT ;  /* 0x0000ffff1b087812 */ /* 0x010fe400078ec0ff */
[----:B0-----:R-:W-:Y:S02]  /*d65c0*/  PRMT R9, R18, 0x3340, R0 ;  /* 0x0000334012097816 */ /* 0x001fe40000000000 */
[----:B-1----:R-:W-:-:S03]  /*d65d0*/  LOP3.LUT R10, R26, 0xffff, RZ, 0xc0, !PT ;  /* 0x0000ffff1a0a7812 */ /* 0x002fc600078ec0ff */
[----:B------:R0:W-:Y:S01]  /*d65e0*/  STL [R1+0x2d8], R9 ;  /* 0x0002d80901007387 */ /* 0x0001e20000100800 */
[----:B------:R-:W-:Y:S02]  /*d65f0*/  PRMT R18, R10, 0x3340, R0 ;  /* 0x000033400a127816 */ /* 0x000fe40000000000 */
[----:B0-----:R-:W-:-:S04]  /*d6600*/  LOP3.LUT R9, R25, 0xffff, RZ, 0xc0, !PT ;  /* 0x0000ffff19097812 */ /* 0x001fc800078ec0ff */
        /* <DEDUP_REMOVED lines=9> */
[----:B------:R-:W4:Y:S04]  /*d66a0*/  LDL.LU R26, [R1+0x928] ;  /* 0x00092800011a7983 */ /* 0x000f280000300800 */
[----:B------:R-:W4:Y:S01]  /*d66b0*/  LDL.LU R25, [R1+0x380] ;  /* 0x0003800001197983 */ /* 0x000f220000300800 */
[----:B------:R-:W-:-:S03]  /*d66c0*/  PRMT R9, R8, 0x3340, R19 ;  /* 0x0000334008097816 */ /* 0x000fc60000000013 */
[----:B------:R-:W4:Y:S01]  /*d66d0*/  LDL.LU R20, [R1+0x754] ;  /* 0x0007540001147983 */ /* 0x000f220000300800 */
[----:B0-----:R-:W-:-:S05]  /*d66e0*/  PRMT R11, R18, 0x3340, R0 ;  /* 0x00003340120b7816 */ /* 0x001fca0000000000 */
[----:B------:R-:W-:Y:S04]  /*d66f0*/  STL [R1+0x2d4], R11 ;  /* 0x0002d40b01007387 */ /* 0x000fe80000100800 */
[----:B------:R0:W-:Y:S01]  /*d6700*/  STL [R1+0x5ec], R9 ;  /* 0x0005ec0901007387 */ /* 0x0001e20000100800 */
[----:B------:R-:W-:Y:S01]  /*d6710*/  VIADD R17, R17, UR5 ;  /* 0x0000000511117c36 */ /* 0x000fe20008000000 */
[----:B------:R-:W-:Y:S01]  /*d6720*/  ULDC UR5, c[0x0][0x248] ;  /* 0x0000920000057ab9 */ /* 0x000fe20000000800 */
[----:B--2---:R-:W-:Y:S02]  /*d6730*/  LOP3.LUT R28, R29, 0xffff, RZ, 0xc0, !PT ;  /* 0x0000ffff1d1c7812 */ /* 0x004fe400078ec0ff */
[----:B---3--:R-:W-:Y:S02]  /*d6740*/  LOP3.LUT R8, R23, 0xffff, RZ, 0xc0, !PT ;  /* 0x0000ffff17087812 */ /* 0x008fe400078ec0ff */
[----:B------:R-:W-:-:S02]  /*d6750*/  PRMT R18, R28, 0x3340, R0 ;  /* 0x000033401c127816 */ /* 0x000fc40000000000 */
[----:B0-----:R-:W-:-:S04]  /*d6760*/  LOP3.LUT R9, R22, 0xffff, RZ, 0xc0, !PT ;  /* 0x0000ffff16097812 */ /* 0x001fc800078ec0ff */
[----:B------:R-:W-:Y:S02]  /*d6770*/  PRMT R19, R8, 0x3340, R9 ;  /* 0x0000334008137816 */ /* 0x000fe40000000009 */
[----:B------:R-:W-:Y:S02]  /*d6780*/  IADD3 R22, P1, R17, R0, RZ ;  /* 0x0000000011167210 */ /* 0x000fe40007f3e0ff */
[----:B------:R-:W-:Y:S02]  /*d6790*/  PRMT R11, R19, 0x5410, R18 ;  /* 0x00005410130b7816 */ /* 0x000fe40000000012 */
[----:B------:R-:W-:Y:S01]  /*d67a0*/  SHF.R.S32.HI R18, RZ, 0x1f, R17 ;  /* 0x0000001fff127819 */ /* 0x000fe20000011411 */
[----:B------:R-:W-:Y:S04]  /*d67b0*/  STL [R1+0x57d4], R28 ;  /* 0x0057d41c01007387 */ /* 0x000fe80000100800 */
[----:B------:R-:W-:Y:S04]  /*d67c0*/  STL [R1+0x1bf8], R11 ;  /* 0x001bf80b01007387 */ /* 0x000fe80000100800 */
[----:B------:R-:W2:Y:S01]  /*d67d0*/  LDL.LU R21, [R1+0x92c] ;  /* 0x00092c0001157983 */ /* 0x000ea20000300800 */
[----:B------:R-:W-:-:S05]  /*d67e0*/  IMAD.X R23, R18, 0x1, R2, P1 ;  /* 0x0000000112177824 */ /* 0x000fca00008e0602 */
[----:B------:R0:W-:Y:S04]  /*d67f0*/  STL.64 [R1+0x980], R22 ;  /* 0x0009801601007387 */ /* 0x0001e80000100a00 */
[----:B------:R-:W3:Y:S04]  /*d6800*/  LDL.LU R24, [R1+0x384] ;  /* 0x0003840001187983 */ /* 0x000ee80000300800 */
[----:B------:R-:W3:Y:S01]  /*d6810*/  LDL.LU R27, [R1+0x760] ;  /* 0x00076000011b7983 */ /* 0x000ee20000300800 */
        /* <DEDUP_REMOVED lines=8> */
[----:B------:R1:W-:Y:S04]  /*d68a0*/  STL [R1+0x2d0], R10 ;  /* 0x0002d00a01007387 */ /* 0x0003e80000100800 */
[----:B------:R1:W-:Y:S01]  /*d68b0*/  STL [R1+0x600], R9 ;  /* 0x0006000901007387 */ /* 0x0003e20000100800 */
[----:B0-----:R-:W-:-:S05]  /*d68c0*/  IADD3 R22, P1, R17, R3, RZ ;  /* 0x0000000311167210 */ /* 0x001fca0007f3e0ff */
[----:B------:R-:W-:Y:S01]  /*d68d0*/  IMAD.X R23, R18, 0x1, R4, P1 ;  /* 0x0000000112177824 */ /* 0x000fe200008e0604 */
[----:B----4-:R-:W-:Y:S02]  /*d68e0*/  LOP3.LUT R8, R26, 0xffff, RZ, 0xc0, !PT ;  /* 0x0000ffff1a087812 */ /* 0x010fe400078ec0ff */
[----:B-1----:R-:W-:Y:S02]  /*d68f0*/  LOP3.LUT R10, R25, 0xffff, RZ, 0xc0, !PT ;  /* 0x0000ffff190a7812 */ /* 0x002fe400078ec0ff */
        /* <DEDUP_REMOVED lines=8> */
[----:B------:R-:W-:Y:S01]  /*d6980*/  LOP3.LUT R9, R9, 0xffff, RZ, 0xc0, !PT ;  /* 0x0000ffff09097812 */ /* 0x000fe200078ec0ff */
[----:B------:R-:W-:Y:S04]  /*d6990*/  STL [R1+0x1be8], R11 ;  /* 0x001be80b01007387 */ /* 0x000fe80000100800 */
[----:B------:R0:W-:Y:S01]  /*d69a0*/  STL.64 [R1+0x970], R22 ;  /* 0x0009701601007387 */ /* 0x0001e20000100a00 */
[----:B------:R-:W-:-:S02]  /*d69b0*/  LOP3.LUT R19, R19, 0xffff, RZ, 0xc0, !PT ;  /* 0x0000ffff13137812 */ /* 0x000fc400078ec0ff */
[----:B------:R-:W-:Y:S02]  /*d69c0*/  PRMT R9, R8, 0x3340, R9 ;  /* 0x0000334008097816 */ /* 0x000fe40000000009 */
[----:B------:R-:W-:Y:S01]  /*d69d0*/  PRMT R8, R19, 0x3340, R0 ;  /* 0x0000334013087816 */ /* 0x000fe20000000000 */
[----:B0-----:R-:W4:Y:S04]  /*d69e0*/  LDL.LU R23, [R1+0x910] ;  /* 0x0009100001177983 */ /* 0x001f280000300800 */
[----:B------:R-:W4:Y:S04]  /*d69f0*/  LDL.LU R29, [R1+0x288] ;  /* 0x00028800011d7983 */ /* 0x000f280000300800 */
[----:B------:R-:W4:Y:S04]  /*d6a00*/  LDL.LU R22, [R1+0x538] ;  /* 0x0005380001167983 */ /* 0x000f280000300800 */
[----:B------:R-:W4:Y:S04]  /*d6a10*/  LDL.LU R26, [R1+0x4e5c] ;  /* 0x004e5c00011a7983 */ /* 0x000f280000300800 */
[----:B------:R-:W4:Y:S04]  /*d6a20*/  LDL.LU R25, [R1+0x1e38] ;  /* 0x001e380001197983 */ /* 0x000f280000300800 */
[----:B------:R-:W4:Y:S04]  /*d6a30*/  LDL.LU R20, [R1+0x4e2c] ;  /* 0x004e2c0001147983 */ /* 0x000f280000300800 */
[----:B------:R-:W-:Y:S04]  /*d6a40*/  STL [R1+0x5e4], R9 ;  /* 0x0005e40901007387 */ /* 0x000fe80000100800 */
[----:B------:R0:W-:Y:S04]  /*d6a50*/  STL [R1+0x2cc], R8 ;  /* 0x0002cc0801007387 */ /* 0x0001e80000100800 */
[----:B------:R-:W-:Y:S01]  /*d6a60*/  STL.64 [R1+0x5928], R4 ;  /* 0x0059280401007387 */ /* 0x000fe20000100a00 */
[----:B--2---:R-:W-:-:S02]  /*d6a70*/  LOP3.LUT R21, R21, 0xffff, RZ, 0xc0, !PT ;  /* 0x0000ffff15157812 */ /* 0x004fc400078ec0ff */
[----:B---3--:R-:W-:Y:S02]  /*d6a80*/  LOP3.LUT R10, R24, 0xffff, RZ, 0xc0, !PT ;  /* 0x0000ffff180a7812 */ /* 0x008fe400078ec0ff */
[----:B------:R-:W-:Y:S02]  /*d6a90*/  LOP3.LUT R11, R27, 0xffff, RZ, 0xc0, !PT ;  /* 0x0000ffff1b0b7812 */ /* 0x000fe400078ec0ff */
[----:B------:R-:W-:Y:S02]  /*d6aa0*/  PRMT R19, R10, 0x3340, R0 ;  /* 0x000033400a137816 */ /* 0x000fe40000000000 */
        /* <DEDUP_REMOVED lines=9> */
[----:B------:R-:W-:Y:S02]  /*d6b40*/  LOP3.LUT R5, R5, 0xffff, RZ, 0xc0, !PT ;  /* 0x0000ffff05057812 */ /* 0x000fe400078ec0ff */
[----:B------:R-:W-:Y:S02]  /*d6b50*/  LOP3.LUT R19, R19, 0xffff, RZ, 0xc0, !PT ;  /* 0x0000ffff13137812 */ /* 0x000fe400078ec0ff */
[----:B------:R-:W-:Y:S02]  /*d6b60*/  SHF.R.U32.HI R4, RZ, 0x8, R10 ;  /* 0x00000008ff047819 */ /* 0x000fe4000001160a */
[----:B------:R-:W-:Y:S02]  /*d6b70*/  PRMT R5, R5, 0x3340, R19 ;  /* 0x0000334005057816 */ /* 0x000fe40000000013 */
[----:B------:R-:W-:-:S03]  /*d6b80*/  LOP3.LUT R4, R4, 0xffff, RZ, 0xc0, !PT ;  /* 0x0000ffff04047812 */ /* 0x000fc600078ec0ff */
[----:B------:R0:W-:Y:S01]  /*d6b90*/  STL [R1+0x554], R5 ;  /* 0x0005540501007387 */ /* 0x0001e20000100800 */
[----:B------:R-:W-:-:S05]  /*d6ba0*/  PRMT R4, R4, 0x3340, R0 ;  /* 0x0000334004047816 */ /* 0x000fca0000000000 */
[----:B------:R1:W-:Y:S04]  /*d6bb0*/  STL [R1+0x2c8], R4 ;  /* 0x0002c80401007387 */ /* 0x0003e80000100800 */
[----:B------:R-:W3:Y:S04]  /*d6bc0*/  LDL.LU R24, [R1+0x914] ;  /* 0x0009140001187983 */ /* 0x000ee80000300800 */
[----:B------:R-:W3:Y:S01]  /*d6bd0*/  LDL.LU R21, [R1+0x2a0] ;  /* 0x0002a00001157983 */ /* 0x000ee20000300800 */
[----:B----4-:R-:W-:Y:S02]  /*d6be0*/  LOP3.LUT R23, R23, 0xffff, RZ, 0xc0, !PT ;  /* 0x0000ffff17177812 */ /* 0x010fe400078ec0ff */
[----:B0-----:R-:W-:-:S02]  /*d6bf0*/  LOP3.LUT R5, R29, 0xffff, RZ, 0xc0, !PT ;  /* 0x0000ffff1d057812 */ /* 0x001fc400078ec0ff */
[----:B------:R-:W-:Y:S02]  /*d6c00*/  LOP3.LUT R27, R22, 0xffff, RZ, 0xc0, !PT ;  /* 0x0000ffff161b7812 */ /* 0x000fe400078ec0ff */
[----:B------:R-:W-:Y:S02]  /*d6c10*/  PRMT R19, R5, 0x3340, R0 ;  /* 0x0000334005137816 */ /* 0x000fe40000000000 */
[----:B------:R-:W-:Y:S02]  /*d6c20*/  PRMT R10, R23, 0x3340, R27 ;  /* 0x00003340170a7816 */ /* 0x000fe4000000001b */
[----:B------:R-:W-:Y:S02]  /*d6c30*/  LOP3.LUT R28, R26, 0xffff, RZ, 0xc0, !PT ;  /* 0x0000ffff1a1c7812 */ /* 0x000fe400078ec0ff */
[----:B-1----:R-:W-:Y:S02]  /*d6c40*/  LOP3.LUT R4, R25, 0xffff, RZ, 0xc0, !PT ;  /* 0x0000ffff19047812 */ /* 0x002fe400078ec0ff */
[----:B------:R-:W-:-:S02]  /*d6c50*/  PRMT R10, R10, 0x5410, R19 ;  /* 0x000054100a0a7816 */ /* 0x000fc40000000013 */
[----:B------:R-:W-:Y:S02]  /*d6c60*/  LOP3.LUT R29, R20, 0xffff, RZ, 0xc0, !PT ;  /* 0x0000ffff141d7812 */ /* 0x000fe400078ec0ff */
[----:B------:R-:W-:Y:S01]  /*d6c70*/  PRMT R19, R4, 0x3340, R0 ;  /* 0x0000334004137816 */ /* 0x000fe20000000000 */
[----:B------:R0:W-:Y:S04]  /*d6c80*/  STL [R1+0x1bb8], R10 ;  /* 0x001bb80a01007387 */ /* 0x0001e80000100800 */
[----:B------:R-:W4:Y:S04]  /*d6c90*/  LDL.LU R22, [R1+0x548] ;  /* 0x0005480001167983 */ /* 0x000f280000300800 */
[----:B------:R-:W4:Y:S04]  /*d6ca0*/  LDL.LU R26, [R1+0x4e64] ;  /* 0x004e6400011a7983 */ /* 0x000f280000300800 */
[----:B------:R-:W4:Y:S04]  /*d6cb0*/  LDL.LU R20, [R1+0x1e2c] ;  /* 0x001e2c0001147983 */ /* 0x000f280000300800 */
        /* <DEDUP_REMOVED lines=19> */
[----:B------:R0:W-:Y:S01]  /*d6df0*/  STL [R1+0x54c], R19 ;  /* 0x00054c1301007387 */ /* 0x0001e20000100800 */
[----:B------:R-:W-:Y:S02]  /*d6e00*/  IADD3 R28, P1, R17, R9, RZ ;  /* 0x00000009111c7210 */ /* 0x000fe40007f3e0ff */
[----:B------:R-:W-:Y:S02]  /*d6e10*/  SHF.R.U32.HI R4, RZ, 0x8, R4 ;  /* 0x00000008ff047819 */ /* 0x000fe40000011604 */
[----:B0-----:R-:W-:Y:S02]  /*d6e20*/  SHF.R.U32.HI R19, RZ, 0x8, R5 ;  /* 0x00000008ff137819 */ /* 0x001fe40000011605 */
[----:B------:R-:W-:-:S02]  /*d6e30*/  LOP3.LUT R4, R4, 0xffff, RZ, 0xc0, !PT ;  /* 0x0000ffff04047812 */ /* 0x000fc400078ec0ff */
[----:B------:R-:W-:Y:S02]  /*d6e40*/  LOP3.LUT R19, R19, 0xffff, RZ, 0xc0, !PT ;  /* 0x0000ffff13137812 */ /* 0x000fe400078ec0ff */
[--C-:B------:R-:W-:Y:S02]  /*d6e50*/  PRMT R4, R4, 0x3340, R0.reuse ;  /* 0x0000334004047816 */ /* 0x100fe40000000000 */
[----:B------:R-:W-:Y:S02]  /*d6e60*/  PRMT R5, R19, 0x3340, R0 ;  /* 0x0000334013057816 */ /* 0x000fe40000000000 */
[----:B---3--:R-:W-:Y:S02]  /*d6e70*/  LOP3.LUT R19, R21, 0xffff, RZ, 0xc0, !PT ;  /* 0x0000ffff15137812 */ /* 0x008fe400078ec0ff */
[----:B----4-:R-:W-:Y:S02]  /*d6e80*/  LOP3.LUT R22, R22, 0xffff, RZ, 0xc0, !PT ;  /* 0x0000ffff16167812 */ /* 0x010fe400078ec0ff */
[----:B------:R-:W-:-:S02]  /*d6e90*/  LOP3.LUT R20, R20, 0xffff, RZ, 0xc0, !PT ;  /* 0x0000ffff14147812 */ /* 0x000fc400078ec0ff */
[----:B------:R-:W-:Y:S01]  /*d6ea0*/  LOP3.LUT R21, R25, 0xffff, RZ, 0xc0, !PT ;  /* 0x0000ffff19157812 */ /* 0x000fe200078ec0ff */
[----:B--2---:R-:W-:-:S05]  /*d6eb0*/  IMAD.X R29, R18, 0x1, R10, P1 ;  /* 0x00000001121d7824 */ /* 0x004fca00008e060a */
[----:B------:R0:W-:Y:S04]  /*d6ec0*/  STL.64 [R1+0x960], R28 ;  /* 0x0009601c01007387 */ /* 0x0001e80000100a00 */
[----:B------:R-:W2:Y:S04]  /*d6ed0*/  LDL.LU R27, [R1+0x4e54] ;  /* 0x004e5400011b7983 */ /* 0x000ea80000300800 */
[----:B------:R1:W-:Y:S04]  /*d6ee0*/  STL [R1+0x2c4], R5 ;  /* 0x0002c40501007387 */ /* 0x0003e80000100800 */
[----:B0-----:R-:W3:Y:S04]  /*d6ef0*/  LDL.LU R29, [R1+0x1c48] ;  /* 0x001c4800011d7983 */ /* 0x001ee80000300800 */
[----:B------:R0:W-:Y:S04]  /*d6f00*/  STL [R1+0x2c0], R4 ;  /* 0x0002c00401007387 */ /* 0x0001e80000100800 */
[----:B------:R-:W4:Y:S01]  /*d6f10*/  LDL.LU R23, [R1+0x2028] ;  /* 0x0020280001177983 */ /* 0x000f220000300800 */
[----:B-1----:R-:W-:-:S03]  /*d6f20*/  LOP3.LUT R5, R24, 0xffff, RZ, 0xc0, !PT ;  /* 0x0000ffff18057812 */ /* 0x002fc600078ec0ff */
[----:B------:R1:W-:Y:S01]  /*d6f30*/  STL [R1+0x79c], R19 ;  /* 0x00079c1301007387 */ /* 0x0003e20000100800 */
[----:B------:R-:W-:Y:S02]  /*d6f40*/  PRMT R24, R5, 0x3340, R22 ;  /* 0x0000334005187816 */ /* 0x000fe40000000016 */
[----:B0-----:R-:W-:Y:S02]  /*d6f50*/  LOP3.LUT R4, R26, 0xffff, RZ, 0xc0, !PT ;  /* 0x0000ffff1a047812 */ /* 0x001fe400078ec0ff */
[----:B-1----:R-:W-:-:S04]  /*d6f60*/  PRMT R19, R19, 0x3340, R0 ;  /* 0x0000334013137816 */ /* 0x002fc80000000000 */
[----:B------:R-:W-:Y:S02]  /*d6f70*/  PRMT R25, R24, 0x5410, R19 ;  /* 0x0000541018197816 */ /* 0x000fe40000000013 */
[----:B------:R-:W-:Y:S02]  /*d6f80*/  PRMT R19, R20, 0x3340, R0 ;  /* 0x0000334014137816 */ /* 0x000fe40000000000 */
[----:B------:R-:W-:-:S04]  /*d6f90*/  PRMT R24, R4, 0x3340, R21 ;  /* 0x0000334004187816 */ /* 0x000fc80000000015 */
[----:B------:R-:W-:Y:S02]  /*d6fa0*/  PRMT R19, R24, 0x5410, R19 ;  /* 0x0000541018137816 */ /* 0x000fe40000000013 */
[----:B------:R-:W-:Y:S01]  /*d6fb0*/  IADD3 R24, P1, R17, R11, RZ ;  /* 0x0000000b11187210 */ /* 0x000fe20007f3e0ff */
[----:B------:R0:W-:Y:S04]  /*d6fc0*/  STL [R1+0x1b7c], R25 ;  /* 0x001b7c1901007387 */ /* 0x0001e80000100800 */
[----:B------:R-:W-:Y:S04]  /*d6fd0*/  STL.64 [R1+0x5920], R10 ;  /* 0x0059200a01007387 */ /* 0x000fe80000100a00 */
[----:B------:R1:W-:Y:S01]  /*d6fe0*/  STL [R1+0x1b5c], R19 ;  /* 0x001b5c1301007387 */ /* 0x0003e20000100800 */
[----:B0-----:R-:W-:Y:S01]  /*d6ff0*/  IMAD.X R25, R18, 0x1, R12, P1 ;  /* 0x0000000112197824 */ /* 0x001fe200008e060c */
[----:B-1----:R-:W-:-:S04]  /*d7000*/  SHF.R.U32.HI R19, RZ, 0x8, R22 ;  /* 0x00000008ff137819 */ /* 0x002fc80000011616 */
[----:B------:R0:W-:Y:S04]  /*d7010*/  STL.64 [R1+0x928], R24 ;  /* 0x0009281801007387 */ /* 0x0001e80000100a00 */
[----:B------:R-:W4:Y:S04]  /*d7020*/  LDL.LU R22, [R1+0x4e58] ;  /* 0x004e580001167983 */ /* 0x000f280000300800 */
[----:B------:R-:W4:Y:S04]  /*d7030*/  LDL.LU R26, [R1+0x1c3c] ;  /* 0x001c3c00011a7983 */ /* 0x000f280000300800 */
[----:B0-----:R-:W4:Y:S01]  /*d7040*/  LDL.LU R25, [R1+0x201c] ;  /* 0x00201c0001197983 */ /* 0x001f220000300800 */
[----:B------:R-:W-:-:S02]  /*d7050*/  SHF.R.U32.HI R5, RZ, 0x8, R5 ;  /* 0x00000008ff057819 */ /* 0x000fc40000011605 */
[----:B------:R-:W-:Y:S02]  /*d7060*/  SHF.R.U32.HI R4, RZ, 0x8, R4 ;  /* 0x00000008ff047819 */ /* 0x000fe40000011604 */
[----:B------:R-:W-:Y:S02]  /*d7070*/  SHF.R.U32.HI R11, RZ, 0x8, R21 ;  /* 0x00000008ff0b7819 */ /* 0x000fe40000011615 */
[----:B------:R-:W-:Y:S02]  /*d7080*/  LOP3.LUT R10, R19, 0xffff, RZ, 0xc0, !PT ;  /* 0x0000ffff130a7812 */ /* 0x000fe400078ec0ff */
[----:B------:R-:W-:Y:S02]  /*d7090*/  LOP3.LUT R5, R5, 0xffff, RZ, 0xc0, !PT ;  /* 0x0000ffff05057812 */ /* 0x000fe400078ec0ff */
[----:B------:R-:W-:Y:S02]  /*d70a0*/  LOP3.LUT R4, R4, 0xffff, RZ, 0xc0, !PT ;  /* 0x0000ffff04047812 */ /* 0x000fe400078ec0ff */
[----:B------:R-:W-:-:S02]  /*d70b0*/  LOP3.LUT R19, R11, 0xffff, RZ, 0xc0, !PT ;  /* 0x0000ffff0b137812 */ /* 0x000fc400078ec0ff */
[----:B------:R-:W-:Y:S02]  /*d70c0*/  PRMT R11, R5, 0x3340, R10 ;  /* 0x00003340050b7816 */ /* 0x000fe4000000000a */
[----:B------:R-:W-:-:S03]  /*d70d0*/  PRMT R10, R4, 0x3340, R19 ;  /* 0x00003340040a7816 */ /* 0x000fc60000000013 */
[----:B------:R-:W-:Y:S04]  /*d70e0*/  STL [R1+0x5e8], R11 ;  /* 0x0005e80b01007387 */ /* 0x000fe80000100800 */
[----:B------:R4:W-:Y:S01]  /*d70f0*/  STL [R1+0x53c], R10 ;  /* 0x00053c0a01007387 */ /* 0x0009e20000100800 */
[----:B------:R-:W-:Y:S02]  /*d7100*/  IADD3 R28, P1, R17, R13, RZ ;  /* 0x0000000d111c7210 */ /* 0x000fe40007f3e0ff */
[----:B--2---:R-:W-:Y:S02]  /*d7110*/  LOP3.LUT R5, R27, 0xffff, RZ, 0xc0, !PT ;  /* 0x0000ffff1b057812 */ /* 0x004fe400078ec0ff */
[----:B---3--:R-:W-:Y:S02]  /*d7120*/  LOP3.LUT R4, R29, 0xffff, RZ, 0xc0, !PT ;  /* 0x0000ffff1d047812 */ /* 0x008fe400078ec0ff */
[----:B----4-:R-:W-:-:S02]  /*d7130*/  LOP3.LUT R10, R23, 0xffff, RZ, 0xc0, !PT ;  /* 0x0000ffff170a7812 */ /* 0x010fc400078ec0ff */
[----:B------:R-:W-:Y:S02]  /*d7140*/  PRMT R19, R4, 0x3340, R0 ;  /* 0x0000334004137816 */ /* 0x000fe40000000000 */
[--C-:B------:R-:W-:Y:S01]  /*d7150*/  PRMT R11, R5, 0x3340, R10.reuse ;  /* 0x00003340050b7816 */ /* 0x100fe2000000000a */
[----:B------:R-:W-:Y:S01]  /*d7160*/  IMAD.X R29, R18, 0x1, R15, P1 ;  /* 0x00000001121d7824 */ /* 0x000fe200008e060f */
[----:B------:R-:W-:Y:S02]  /*d7170*/  SHF.R.U32.HI R5, RZ, 0x8, R5 ;  /* 0x00000008ff057819 */ /* 0x000fe40000011605 */
[----:B------:R-:W-:Y:S02]  /*d7180*/  PRMT R11, R11, 0x5410, R19 ;  /* 0x000054100b0b7816 */ /* 0x000fe40000000013 */
[----:B------:R-:W-:Y:S02]  /*d7190*/  SHF.R.U32.HI R19, RZ, 0x8, R10 ;  /* 0x00000008ff137819 */ /* 0x000fe4000001160a */
[----:B------:R-:W-:-:S02]  /*d71a0*/  IADD3 R10, P1, R17, R14, RZ ;  /* 0x0000000e110a7210 */ /* 0x000fc40007f3e0ff */
[----:B------:R-:W-:Y:S01]  /*d71b0*/  LOP3.LUT R5, R5, 0xffff, RZ, 0xc0, !PT ;  /* 0x0000ffff05057812 */ /* 0x000fe200078ec0ff */
[----:B------:R0:W-:Y:S01]  /*d71c0*/  STL [R1+0x1b58], R11 ;  /* 0x001b580b01007387 */ /* 0x0001e20000100800 */
[----:B------:R-:W-:-:S03]  /*d71d0*/  LOP3.LUT R19, R19, 0xffff, RZ, 0xc0, !PT ;  /* 0x0000ffff13137812 */ /* 0x000fc600078ec0ff */
[----:B------:R-:W2:Y:S04]  /*d71e0*/  LDL.LU R24, [R1+0x3a4] ;  /* 0x0003a40001187983 */ /* 0x000ea80000300800 */
[----:B------:R-:W-:Y:S04]  /*d71f0*/  STL.64 [R1+0x938], R28 ;  /* 0x0009381c01007387 */ /* 0x000fe80000100a00 */
[----:B------:R-:W3:Y:S04]  /*d7200*/  LDL.LU R21, [R1+0x18cc] ;  /* 0x0018cc0001157983 */ /* 0x000ee80000300800 */
[----:B------:R-:W4:Y:S01]  /*d7210*/  LDL.LU R27, [R1+0x7b8] ;  /* 0x0007b800011b7983 */ /* 0x000f220000300800 */
[----:B------:R-:W-:Y:S01]  /*d7220*/  PRMT R5, R5, 0x3340, R19 ;  /* 0x0000334005057816 */ /* 0x000fe20000000013 */
[----:B0-----:R-:W-:Y:S01]  /*d7230*/  IMAD.X R11, R18, 0x1, R16, P1 ;  /* 0x00000001120b7824 */ /* 0x001fe200008e0610 */
[----:B------:R-:W-:-:S03]  /*d7240*/  SHF.R.U32.HI R18, RZ, 0x8, R4 ;  /* 0x00000008ff127819 */ /* 0x000fc60000011604 */
[----:B------:R0:W-:Y:S01]  /*d7250*/  STL [R1+0x534], R5 ;  /* 0x0005340501007387 */ /* 0x0001e20000100800 */
[----:B------:R-:W-:-:S03]  /*d7260*/  LOP3.LUT R18, R18, 0xffff, RZ, 0xc0, !PT ;  /* 0x0000ffff12127812 */ /* 0x000fc600078ec0ff */
[----:B------:R1:W-:Y:S01]  /*d7270*/  STL.64 [R1+0x930], R10 ;  /* 0x0009300a01007387 */ /* 0x0003e20000100a00 */
[----:B0-----:R-:W-:-:S05]  /*d7280*/  PRMT R5, R18, 0x3340, R0 ;  /* 0x0000334012057816 */ /* 0x001fca0000000000 */
[----:B------:R0:W-:Y:S01]  /*d7290*/  STL [R1+0x2bc], R5 ;  /* 0x0002bc0501007387 */ /* 0x0001e20000100800 */
[----:B------:R-:W-:Y:S02]  /*d72a0*/  LOP3.LUT R4, R22, 0xffff, RZ, 0xc0, !PT ;  /* 0x0000ffff16047812 */ /* 0x000fe400078ec0ff */
[----:B-1----:R-:W-:-:S04]  /*d72b0*/  LOP3.LUT R10, R26, 0xffff, RZ, 0xc0, !PT ;  /* 0x0000ffff1a0a7812 */ /* 0x002fc800078ec0ff */
[----:B------:R-:W-:Y:S02]  /*d72c0*/  PRMT R18, R10, 0x3340, R0 ;  /* 0x000033400a127816 */ /* 0x000fe40000000000 */
[----:B0-----:R-:W-:Y:S01]  /*d72d0*/  LOP3.LUT R5, R25, 0xffff, RZ, 0xc0, !PT ;  /* 0x0000ffff19057812 */ /* 0x001fe200078ec0ff */
[----:B------:R0:W-:Y:S03]  /*d72e0*/  STL [R1+0x78c], R10 ;  /* 0x00078c0a01007387 */ /* 0x0001e60000100800 */
[----:B------:R-:W-:-:S04]  /*d72f0*/  PRMT R19, R4, 0x3340, R5 ;  /* 0x0000334004137816 */ /* 0x000fc80000000005 */
[----:B0-----:R-:W-:-:S05]  /*d7300*/  PRMT R10, R19, 0x5410, R18 ;  /* 0x00005410130a7816 */ /* 0x001fca0000000012 */
[----:B------:R-:W-:Y:S04]  /*d7310*/  STL [R1+0x1b4c], R10 ;  /* 0x001b4c0a01007387 */ /* 0x000fe80000100800 */
[----:B------:R-:W4:Y:S04]  /*d7320*/  LDL.LU R23, [R1+0x18d8] ;  /* 0x0018d80001177983 */ /* 0x000f280000300800 */
[----:B------:R-:W4:Y:S04]  /*d7330*/  LDL.LU R29, [R1+0x3ac] ;  /* 0x0003ac00011d7983 */ /* 0x000f280000300800 */
[----:B------:R-:W4:Y:S01]  /*d7340*/  LDL.LU R22, [R1+0x900] ;  /* 0x0009000001167983 */ /* 0x000f220000300800 */
[----:B------:R-:W-:-:S03]  /*d7350*/  SHF.R.U32.HI R18, RZ, 0x8, R20 ;  /* 0x00000008ff127819 */ /* 0x000fc60000011614 */
[----:B------:R-:W4:Y:S04]  /*d7360*/  LDL.LU R26, [R1+0x958] ;  /* 0x00095800011a7983 */ /* 0x000f280000300800 */
[----:B------:R-:W4:Y:S04]  /*d7370*/  LDL.LU R20, [R1+0x2ac] ;  /* 0x0002ac0001147983 */ /* 0x000f280000300800 */
[----:B------:R-:W4:Y:S01]  /*d7380*/  LDL.LU R25, [R1+0x74c] ;  /* 0x00074c0001197983 */ /* 0x000f220000300800 */
[----:B------:R-:W-:Y:S02]  /*d7390*/  SHF.R.U32.HI R4, RZ, 0x8, R4 ;  /* 0x00000008ff047819 */ /* 0x000fe40000011604 */
[----:B------:R-:W-:-:S02]  /*d73a0*/  SHF.R.U32.HI R19, RZ, 0x8, R5 ;  /* 0x00000008ff137819 */ /* 0x000fc40000011605 */
[----:B------:R-:W-:Y:S02]  /*d73b0*/  LOP3.LUT R18, R18, 0xffff, RZ, 0xc0, !PT ;  /* 0x0000ffff12127812 */ /* 0x000fe400078ec0ff */
[----:B------:R-:W-:Y:S02]  /*d73c0*/  LOP3.LUT R4, R4, 0xffff, RZ, 0xc0, !PT ;  /* 0x0000ffff04047812 */ /* 0x000fe400078ec0ff */
[----:B------:R-:W-:Y:S02]  /*d73d0*/  LOP3.LUT R19, R19, 0xffff, RZ, 0xc0, !PT ;  /* 0x0000ffff13137812 */ /* 0x000fe400078ec0ff */
[----:B------:R-:W-:Y:S01]  /*d73e0*/  PRMT R5, R18, 0x3340, R0 ;  /* 0x0000334012057816 */ /* 0x000fe20000000000 */
[----:B------:R-:W-:Y:S01]  /*d73f0*/  VIADD R17, R17, UR5 ;  /* 0x0000000511117c36 */ /* 0x000fe20008000000 */
[----:B------:R-:W-:Y:S01]  /*d7400*/  ULDC UR5, c[0x0][0x248] ;  /* 0x0000920000057ab9 */ /* 0x000fe20000000800 */
[----:B------:R-:W-:Y:S02]  /*d7410*/  PRMT R4, R4, 0x3340, R19 ;  /* 0x0000334004047816 */ /* 0x000fe40000000013 */
[----:B------:R-:W-:Y:S04]  /*d7420*/  STL [R1+0x2b8], R5 ;  /* 0x0002b80501007387 */ /* 0x000fe80000100800 */
[----:B------:R0:W-:Y:S02]  /*d7430*/  STL [R1+0x590], R4 ;  /* 0x0005900401007387 */ /* 0x0001e40000100800 */
[----:B0-----:R-:W-:-:S02]  /*d7440*/  IADD3 R4, P1, R17, R0, RZ ;  /* 0x0000000011047210 */ /* 0x001fc40007f3e0ff */
[----:B--2---:R-:W-:Y:S02]  /*d7450*/  LOP3.LUT R10, R24, 0xffff, RZ, 0xc0, !PT ;  /* 0x0000ffff180a7812 */ /* 0x004fe400078ec0ff */
[----:B---3--:R-:W-:Y:S02]  /*d7460*/  LOP3.LUT R11, R21, 0xffff, RZ, 0xc0, !PT ;  /* 0x0000ffff150b7812 */ /* 0x008fe400078ec0ff */
[----:B----4-:R-:W-:Y:S02]  /*d7470*/  LOP3.LUT R21, R27, 0xffff, RZ, 0xc0, !PT ;  /* 0x0000ffff1b157812 */ /* 0x010fe400078ec0ff */
[----:B------:R-:W-:Y:S02]  /*d7480*/  PRMT R18, R10, 0x3340, R0 ;  /* 0x000033400a127816 */ /* 0x000fe40000000000 */
[----:B------:R-:W-:-:S04]  /*d7490*/  PRMT R19, R11, 0x3340, R21 ;  /* 0x000033400b137816 */ /* 0x000fc80000000015 */
[----:B------:R-:W-:Y:S02]  /*d74a0*/  PRMT R19, R19, 0x5410, R18 ;  /* 0x0000541013137816 */ /* 0x000fe40000000012 */
[----:B------:R-:W-:Y:S02]  /*d74b0*/  SHF.R.S32.HI R18, RZ, 0x1f, R17 ;  /* 0x0000001fff127819 */ /* 0x000fe40000011411 */
[----:B------:R-:W-:Y:S01]  /*d74c0*/  SHF.R.U32.HI R11, RZ, 0x8, R11 ;  /* 0x00000008ff0b7819 */ /* 0x000fe2000001160b */
[----:B------:R0:W-:Y:S02]  /*d74d0*/  STL [R1+0x1b48], R19 ;  /* 0x001b481301007387 */ /* 0x0001e40000100800 */
[----:B------:R-:W-:Y:S01]  /*d74e0*/  IMAD.X R5, R18, 0x1, R2, P1 ;  /* 0x0000000112057824 */ /* 0x000fe200008e0602 */
[----:B------:R-:W-:Y:S02]  /*d74f0*/  SHF.R.U32.HI R10, RZ, 0x8, R10 ;  /* 0x00000008ff0a7819 */ /* 0x000fe4000001160a */
[----:B------:R-:W-:-:S02]  /*d7500*/  LOP3.LUT R11, R11, 0xffff, RZ, 0xc0, !PT ;  /* 0x0000ffff0b0b7812 */ /* 0x000fc400078ec0ff */
[----:B0-----:R-:W-:Y:S01]  /*d7510*/  SHF.R.U32.HI R19, RZ, 0x8, R21 ;  /* 0x00000008ff137819 */ /* 0x001fe20000011615 */
[----:B------:R0:W-:Y:S03]  /*d7520*/  STL.64 [R1+0x8e8], R4 ;  /* 0x0008e80401007387 */ /* 0x0001e60000100a00 */
[----:B------:R-:W-:Y:S02]  /*d7530*/  LOP3.LUT R19, R19, 0xffff, RZ, 0xc0, !PT ;  /* 0x0000ffff13137812 */ /* 0x000fe400078ec0ff */
[----:B------:R-:W-:Y:S02]  /*d7540*/  LOP3.LUT R10, R10, 0xffff, RZ, 0xc0, !PT ;  /* 0x0000ffff0a0a7812 */ /* 0x000fe400078ec0ff */
[----:B------:R-:W-:Y:S01]  /*d7550*/  PRMT R11, R11, 0x3340, R19 ;  /* 0x000033400b0b7816 */ /* 0x000fe20000000013 */
[----:B0-----:R-:W2:Y:S01]  /*d7560*/  LDL.LU.64 R4, [R1+0x5928] ;  /* 0x0059280001047983 */ /* 0x001ea20000300a00 */
[----:B------:R-:W-:-:S03]  /*d7570*/  PRMT R10, R10, 0x3340, R0 ;  /* 0x000033400a0a7816 */ /* 0x000fc60000000000 */
[----:B------:R0:W-:Y:S04]  /*d7580*/  STL [R1+0x528], R11 ;  /* 0x0005280b01007387 */ /* 0x0001e80000100800 */
[----:B------:R1:W-:Y:S01]  /*d7590*/  STL [R1+0x2b4], R10 ;  /* 0x0002b40a01007387 */ /* 0x0003e20000100800 */
[----:B------:R-:W-:Y:S02]  /*d75a0*/  LOP3.LUT R23, R23, 0xffff, RZ, 0xc0, !PT ;  /* 0x0000ffff17177812 */ /* 0x000fe400078ec0ff */
[----:B0-----:R-:W-:Y:S02]  /*d75b0*/  LOP3.LUT R11, R29, 0xffff, RZ, 0xc0, !PT ;  /* 0x0000ffff1d0b7812 */ /* 0x001fe400078ec0ff */
[----:B------:R-:W-:Y:S02]  /*d75c0*/  LOP3.LUT R22, R22, 0xffff, RZ, 0xc0, !PT ;  /* 0x0000ffff16167812 */ /* 0x000fe400078ec0ff */
[----:B-1----:R-:W-:-:S02]  /*d75d0*/  LOP3.LUT R10, R20, 0xffff, RZ, 0xc0, !PT ;  /* 0x0000ffff140a7812 */ /* 0x002fc400078ec0ff */
[----:B------:R-:W-:Y:S02]  /*d75e0*/  PRMT R19, R11, 0x3340, R0 ;  /* 0x000033400b137816 */ /* 0x000fe40000000000 */
[----:B------:R-:W-:Y:S02]  /*d75f0*/  PRMT R20, R23, 0x3340, R22 ;  /* 0x0000334017147816 */ /* 0x000fe40000000016 */
[----:B------:R-:W-:Y:S02]  /*d7600*/  LOP3.LUT R21, R26, 0xffff, RZ, 0xc0, !PT ;  /* 0x0000ffff1a157812 */ /* 0x000fe400078ec0ff */
[----:B------:R-:W-:Y:S01]  /*d7610*/  LOP3.LUT R24, R25, 0xffff, RZ, 0xc0, !PT ;  /* 0x0000ffff19187812 */ /* 0x000fe200078ec0ff */
[----:B------:R-:W3:Y:S01]  /*d7620*/  LDL.LU R26, [R1+0x4e7c] ;  /* 0x004e7c00011a7983 */ /* 0x000ee20000300800 */
[----:B------:R-:W-:-:S03]  /*d7630*/  PRMT R19, R20, 0x5410, R19 ;  /* 0x0000541014137816 */ /* 0x000fc60000000013 */
[----:B------:R-:W4:Y:S04]  /*d7640*/  LDL.LU R25, [R1+0x1e48] ;  /* 0x001e480001197983 */ /* 0x000f280000300800 */
[----:B------:R0:W-:Y:S04]  /*d7650*/  STL [R1+0x1b3c], R19 ;  /* 0x001b3c1301007387 */ /* 0x0001e80000100800 */
[----:B------:R-:W4:Y:S01]  /*d7660*/  LDL.LU R20, [R1+0x4e44] ;  /* 0x004e440001147983 */ /* 0x000f220000300800 */
[----:B------:R-:W-:Y:S02]  /*d7670*/  PRMT R27, R21, 0x3340, R24 ;  /* 0x00003340151b7816 */ /* 0x000fe40000000018 */
[----:B0-----:R-:W-:-:S04]  /*d7680*/  PRMT R19, R10, 0x3340, R0 ;  /* 0x000033400a137816 */ /* 0x001fc80000000000 */
[----:B------:R-:W-:Y:S01]  /*d7690*/  PRMT R19, R27, 0x5410, R19 ;  /* 0x000054101b137816 */ /* 0x000fe20000000013 */
[----:B------:R0:W-:Y:S01]  /*d76a0*/  STL.64 [R1+0x5918], R2 ;  /* 0x0059180201007387 */ /* 0x0001e20000100a00 */
[----:B------:R-:W-:Y:S02]  /*d76b0*/  IADD3 R28, P1, R17, R3, RZ ;  /* 0x00000003111c7210 */ /* 0x000fe40007f3e0ff */
[----:B------:R-:W-:Y:S01]  /*d76c0*/  SHF.R.U32.HI R21, RZ, 0x8, R21 ;  /* 0x00000008ff157819 */ /* 0x000fe20000011615 */
[----:B------:R1:W-:Y:S03]  /*d76d0*/  STL [R1+0x1b38], R19 ;  /* 0x001b381301007387 */ /* 0x0003e60000100800 */
[----:B------:R-:W-:Y:S02]  /*d76e0*/  LOP3.LUT R21, R21, 0xffff, RZ, 0xc0, !PT ;  /* 0x0000ffff15157812 */ /* 0x000fe400078ec0ff */
[----:B0-----:R-:W-:-:S02]  /*d76f0*/  SHF.R.U32.HI R2, RZ, 0x8, R23 ;  /* 0x00000008ff027819 */ /* 0x001fc40000011617 */
[----:B------:R-:W-:Y:S02]  /*d7700*/  SHF.R.U32.HI R3, RZ, 0x8, R22 ;  /* 0x00000008ff037819 */ /* 0x000fe40000011616 */
[----:B-1----:R-:W-:Y:S02]  /*d7710*/  SHF.R.U32.HI R19, RZ, 0x8, R24 ;  /* 0x00000008ff137819 */ /* 0x002fe40000011618 */
[----:B------:R-:W-:Y:S02]  /*d7720*/  LOP3.LUT R2, R2, 0xffff, RZ, 0xc0, !PT ;  /* 0x0000ffff02027812 */ /* 0x000fe400078ec0ff */
[----:B------:R-:W-:Y:S02]  /*d7730*/  LOP3.LUT R3, R3, 0xffff, RZ, 0xc0, !PT ;  /* 0x0000ffff03037812 */ /* 0x000fe400078ec0ff */
[----:B------:R-:W-:-:S04]  /*d7740*/  LOP3.LUT R19, R19, 0xffff, RZ, 0xc0, !PT ;  /* 0x0000ffff13137812 */ /* 0x000fc800078ec0ff */
[----:B------:R-:W-:Y:S02]  /*d7750*/  PRMT R21, R21, 0x3340, R19 ;  /* 0x0000334015157816 */ /* 0x000fe40000000013 */
[----:B------:R-:W-:Y:S01]  /*d7760*/  PRMT R19, R2, 0x3340, R3 ;  /* 0x0000334002137816 */ /* 0x000fe20000000003 */
[----:B--2---:R-:W-:Y:S01]  /*d7770*/  IMAD.X R29, R18, 0x1, R4, P1 ;  /* 0x00000001121d7824 */ /* 0x004fe200008e0604 */
[----:B------:R-:W-:-:S04]  /*d7780*/  IADD3 R2, P1, R17, R5, RZ ;  /* 0x0000000511027210 */ /* 0x000fc80007f3e0ff */
[----:B------:R-:W-:Y:S04]  /*d7790*/  STL.64 [R1+0x8e0], R28 ;  /* 0x0008e01c01007387 */ /* 0x000fe80000100a00 */
[----:B------:R0:W-:Y:S01]  /*d77a0*/  STL [R1+0x51c], R21 ;  /* 0x00051c1501007387 */ /* 0x0001e20000100800 */
[----:B------:R-:W-:-:S03]  /*d77b0*/  IMAD.X R3, R18, 0x1, R6, P1 ;  /* 0x0000000112037824 */ /* 0x000fc600008e0606 */
[----:B------:R1:W-:Y:S04]  /*d77c0*/  STL [R1+0x518], R19 ;  /* 0x0005181301007387 */ /* 0x0003e80000100800 */
[----:B------:R-:W2:Y:S04]  /*d77d0*/  LDL.LU R23, [R1+0x95c] ;  /* 0x00095c0001177983 */ /* 0x000ea80000300800 */
[----:B------:R-:W2:Y:S04]  /*d77e0*/  LDL.LU R24, [R1+0x344] ;  /* 0x0003440001187983 */ /* 0x000ea80000300800 */
[----:B------:R-:W2:Y:S04]  /*d77f0*/  LDL.LU R22, [R1+0x774] ;  /* 0x0007740001167983 */ /* 0x000ea80000300800 */
[----:B------:R3:W-:Y:S04]  /*d7800*/  STL.64 [R1+0x8d8], R2 ;  /* 0x0008d80201007387 */ /* 0x0007e80000100a00 */
[----:B0-----:R-:W2:Y:S04]  /*d7810*/  LDL.LU R21, [R1+0x4e84] ;  /* 0x004e840001157983 */ /* 0x001ea80000300800 */
[----:B------:R-:W2:Y:S01]  /*d7820*/  LDL.LU R27, [R1+0x1e3c] ;  /* 0x001e3c00011b7983 */ /* 0x000ea20000300800 */
[----:B-1----:R-:W-:-:S03]  /*d7830*/  SHF.R.U32.HI R19, RZ, 0x8, R11 ;  /* 0x00000008ff137819 */ /* 0x002fc6000001160b */
[----:B------:R-:W2:Y:S01]  /*d7840*/  LDL.LU R29, [R1+0x4e4c] ;  /* 0x004e4c00011d7983 */ /* 0x000ea20000300800 */
[----:B---3--:R-:W-:Y:S02]  /*d7850*/  SHF.R.U32.HI R2, RZ, 0x8, R10 ;  /* 0x00000008ff027819 */ /* 0x008fe4000001160a */
[----:B------:R-:W-:Y:S02]  /*d7860*/  LOP3.LUT R19, R19, 0xffff, RZ, 0xc0, !PT ;  /* 0x0000ffff13137812 */ /* 0x000fe400078ec0ff */
[----:B------:R-:W-:Y:S02]  /*d7870*/  LOP3.LUT R2, R2, 0xffff, RZ, 0xc0, !PT ;  /* 0x0000ffff02027812 */ /* 0x000fe400078ec0ff */
[--C-:B------:R-:W-:Y:S02]  /*d7880*/  PRMT R11, R19, 0x3340, R0.reuse ;  /* 0x00003340130b7816 */ /* 0x100fe40000000000 */
[----:B------:R-:W-:Y:S02]  /*d7890*/  LOP3.LUT R3, R26, 0xffff, RZ, 0xc0, !PT ;  /* 0x0000ffff1a037812 */ /* 0x000fe400078ec0ff */
[----:B------:R-:W-:-:S02]  /*d78a0*/  PRMT R10, R2, 0x3340, R0 ;  /* 0x00003340020a7816 */ /* 0x000fc40000000000 */
[----:B----4-:R-:W-:Y:S02]  /*d78b0*/  LOP3.LUT R2, R25, 0xffff, RZ, 0xc0, !PT ;  /* 0x0000ffff19027812 */ /* 0x010fe400078ec0ff */
[----:B------:R-:W-:Y:S01]  /*d78c0*/  LOP3.LUT R20, R20, 0xffff, RZ, 0xc0, !PT ;  /* 0x0000ffff14147812 */ /* 0x000fe200078ec0ff */
[----:B------:R-:W-:Y:S04]  /*d78d0*/  STL [R1+0x2b0], R11 ;  /* 0x0002b00b01007387 */ /* 0x000fe80000100800 */
[----:B------:R0:W-:Y:S01]  /*d78e0*/  STL [R1+0x2ac], R10 ;  /* 0x0002ac0a01007387 */ /* 0x0001e20000100800 */
[----:B------:R-:W-:Y:S02]  /*d78f0*/  PRMT R19, R2, 0x3340, R0 ;  /* 0x0000334002137816 */ /* 0x000fe40000000000 */
[----:B0-----:R-:W-:-:S04]  /*d7900*/  PRMT R10, R3, 0x3340, R20 ;  /* 0x00003340030a7816 */ /* 0x001fc80000000014 */
        /* <DEDUP_REMOVED lines=8> */
[----:B------:R-:W-:Y:S01]  /*d7990*/  SHF.R.U32.HI R2, RZ, 0x8, R2 ;  /* 0x00000008ff027819 */ /* 0x000fe20000011602 */
[----:B------:R-:W4:Y:S01]  /*d79a0*/  LDL.LU R26, [R1+0x4e6c] ;  /* 0x004e6c00011a7983 */ /* 0x000f220000300800 */
        /* <DEDUP_REMOVED lines=8> */
[----:B------:R-:W4:Y:S01]  /*d7a30*/  LDL.LU R20, [R1+0x2038] ;  /* 0x0020380001147983 */ /* 0x000f220000300800 */
[----:B------:R-:W-:-:S02]  /*d7a40*/  IADD3 R28, P1, R17, R9, RZ ;  /* 0x00000009111c7210 */ /* 0x000fc40007f3e0ff */
[----:B--2---:R-:W-:Y:S02]  /*d7a50*/  LOP3.LUT R19, R24, 0xffff, RZ, 0xc0, !PT ;  /* 0x0000ffff18137812 */ /* 0x004fe400078ec0ff */
[----:B------:R-:W-:Y:S02]  /*d7a60*/  LOP3.LUT R23, R23, 0xffff, RZ, 0xc0, !PT ;  /* 0x0000ffff17177812 */ /* 0x000fe400078ec0ff */
[----:B------:R-:W-:Y:S01]  /*d7a70*/  LOP3.LUT R22, R22, 0xffff, RZ, 0xc0, !PT ;  /* 0x0000ffff16167812 */ /* 0x000fe200078ec0ff */
[----:B------:R2:W-:Y:S01]  /*d7a80*/  STL [R1+0x77c], R19 ;  /* 0x00077c1301007387 */ /* 0x0005e20000100800 */
[----:B0-----:R-:W-:Y:S02]  /*d7a90*/  LOP3.LUT R3, R21, 0xffff, RZ, 0xc0, !PT ;  /* 0x0000ffff15037812 */ /* 0x001fe400078ec0ff */
[----:B------:R-:W-:Y:S02]  /*d7aa0*/  PRMT R24, R23, 0x3340, R22 ;  /* 0x0000334017187816 */ /* 0x000fe40000000016 */
[----:B-1----:R-:W-:-:S02]  /*d7ab0*/  LOP3.LUT R2, R27, 0xffff, RZ, 0xc0, !PT ;  /* 0x0000ffff1b027812 */ /* 0x002fc400078ec0ff */
[----:B------:R-:W-:Y:S02]  /*d7ac0*/  LOP3.LUT R21, R29, 0xffff, RZ, 0xc0, !PT ;  /* 0x0000ffff1d157812 */ /* 0x000fe400078ec0ff */
[----:B--2---:R-:W-:-:S04]  /*d7ad0*/  PRMT R19, R19, 0x3340, R0 ;  /* 0x0000334013137816 */ /* 0x004fc80000000000 */
[----:B------:R-:W-:Y:S02]  /*d7ae0*/  PRMT R27, R24, 0x5410, R19 ;  /* 0x00005410181b7816 */ /* 0x000fe40000000013 */
[----:B------:R-:W-:Y:S02]  /*d7af0*/  PRMT R19, R2, 0x3340, R0 ;  /* 0x0000334002137816 */ /* 0x000fe40000000000 */
[----:B------:R-:W-:-:S04]  /*d7b00*/  PRMT R24, R3, 0x3340, R21 ;  /* 0x0000334003187816 */ /* 0x000fc80000000015 */
[----:B------:R-:W-:Y:S01]  /*d7b10*/  PRMT R19, R24, 0x5410, R19 ;  /* 0x0000541018137816 */ /* 0x000fe20000000013 */
[----:B------:R-:W-:Y:S04]  /*d7b20*/  STL [R1+0x1b28], R27 ;  /* 0x001b281b01007387 */ /* 0x000fe80000100800 */
[----:B------:R0:W-:Y:S04]  /*d7b30*/  STL.64 [R1+0x5910], R8 ;  /* 0x0059100801007387 */ /* 0x0001e80000100a00 */
[----:B------:R1:W-:Y:S01]  /*d7b40*/  STL [R1+0x1afc], R19 ;  /* 0x001afc1301007387 */ /* 0x0003e20000100800 */
[----:B0-----:R-:W-:-:S02]  /*d7b50*/  SHF.R.U32.HI R9, RZ, 0x8, R23 ;  /* 0x00000008ff097819 */ /* 0x001fc40000011617 */
[----:B-1----:R-:W-:Y:S01]  /*d7b60*/  SHF.R.U32.HI R19, RZ, 0x8, R22 ;  /* 0x00000008ff137819 */ /* 0x002fe20000011616 */
[----:B---3--:R-:W-:-:S05]  /*d7b70*/  IMAD.X R29, R18, 0x1, R10, P1 ;  /* 0x00000001121d7824 */ /* 0x008fca00008e060a */
[----:B------:R-:W-:Y:S04]  /*d7b80*/  STL.64 [R1+0x8c8], R28 ;  /* 0x0008c81c01007387 */ /* 0x000fe80000100a00 */
[----:B------:R-:W2:Y:S04]  /*d7b90*/  LDL.LU R23, [R1+0x4e70] ;  /* 0x004e700001177983 */ /* 0x000ea80000300800 */
[----:B------:R-:W3:Y:S04]  /*d7ba0*/  LDL.LU R22, [R1+0x1c4c] ;  /* 0x001c4c0001167983 */ /* 0x000ee80000300800 */
[----:B------:R-:W2:Y:S01]  /*d7bb0*/  LDL.LU R27, [R1+0x202c] ;  /* 0x00202c00011b7983 */ /* 0x000ea20000300800 */
        /* <DEDUP_REMOVED lines=8> */
[----:B----4-:R-:W-:Y:S01]  /*d7c40*/  LOP3.LUT R8, R26, 0xffff, RZ, 0xc0, !PT ;  /* 0x0000ffff1a087812 */ /* 0x010fe200078ec0ff */
[----:B------:R0:W-:Y:S04]  /*d7c50*/  STL [R1+0x584], R9 ;  /* 0x0005840901007387 */ /* 0x0001e80000100800 */
[----:B------:R1:W-:Y:S01]  /*d7c60*/  STL [R1+0x508], R3 ;  /* 0x0005080301007387 */ /* 0x0003e20000100800 */
[----:B0-----:R-:W-:Y:S02]  /*d7c70*/  LOP3.LUT R9, R20, 0xffff, RZ, 0xc0, !PT ;  /* 0x0000ffff14097812 */ /* 0x001fe400078ec0ff */
[----:B-1----:R-:W-:-:S02]  /*d7c80*/  LOP3.LUT R3, R25, 0xffff, RZ, 0xc0, !PT ;  /* 0x0000ffff19037812 */ /* 0x002fc400078ec0ff */
[----:B------:R-:W-:Y:S02]  /*d7c90*/  PRMT R20, R8, 0x3340, R9 ;  /* 0x0000334008147816 */ /* 0x000fe40000000009 */
[----:B------:R-:W-:-:S04]  /*d7ca0*/  PRMT R19, R3, 0x3340, R0 ;  /* 0x0000334003137816 */ /* 0x000fc80000000000 */
[----:B------:R-:W-:Y:S02]  /*d7cb0*/  PRMT R19, R20, 0x5410, R19 ;  /* 0x0000541014137816 */ /* 0x000fe40000000013 */
[----:B------:R-:W-:Y:S02]  /*d7cc0*/  IADD3 R20, P1, R17, R11, RZ ;  /* 0x0000000b11147210 */ /* 0x000fe40007f3e0ff */
[----:B------:R-:W-:Y:S01]  /*d7cd0*/  SHF.R.U32.HI R8, RZ, 0x8, R8 ;  /* 0x00000008ff087819 */ /* 0x000fe20000011608 */
[----:B------:R0:W-:Y:S02]  /*d7ce0*/  STL [R1+0x1af8], R19 ;  /* 0x001af81301007387 */ /* 0x0001e40000100800 */
[----:B------:R-:W-:Y:S01]  /*d7cf0*/  IMAD.X R21, R18, 0x1, R12, P1 ;  /* 0x0000000112157824 */ /* 0x000fe200008e060c */
[----:B------:R-:W-:Y:S02]  /*d7d00*/  LOP3.LUT R8, R8, 0xffff, RZ, 0xc0, !PT ;  /* 0x0000ffff08087812 */ /* 0x000fe400078ec0ff */
[----:B0-----:R-:W-:-:S04]  /*d7d10*/  SHF.R.U32.HI R19, RZ, 0x8, R9 ;  /* 0x00000008ff137819 */ /* 0x001fc80000011609 */
[----:B------:R-:W-:Y:S01]  /*d7d20*/  LOP3.LUT R19, R19, 0xffff, RZ, 0xc0, !PT ;  /* 0x0000ffff13137812 */ /* 0x000fe200078ec0ff */
[----:B------:R0:W-:Y:S01]  /*d7d30*/  STL.64 [R1+0x8a0], R20 ;  /* 0x0008a01401007387 */ /* 0x0001e20000100a00 */
[----:B------:R-:W-:Y:S02]  /*d7d40*/  SHF.R.U32.HI R3, RZ, 0x8, R3 ;  /* 0x00000008ff037819 */ /* 0x000fe40000011603 */
[----:B------:R-:W-:Y:S02]  /*d7d50*/  PRMT R19, R8, 0x3340, R19 ;  /* 0x0000334008137816 */ /* 0x000fe40000000013 */
[----:B------:R-:W-:Y:S01]  /*d7d60*/  LOP3.LUT R3, R3, 0xffff, RZ, 0xc0, !PT ;  /* 0x0000ffff03037812 */ /* 0x000fe200078ec0ff */
[----:B0-----:R-:W4:Y:S04]  /*d7d70*/  LDL.LU R20, [R1+0x192c] ;  /* 0x00192c0001147983 */ /* 0x001f280000300800 */
[----:B------:R-:W4:Y:S04]  /*d7d80*/  LDL.LU R26, [R1+0x4e8] ;  /* 0x0004e800011a7983 */ /* 0x000f280000300800 */
[----:B------:R-:W4:Y:S04]  /*d7d90*/  LDL.LU R25, [R1+0x904] ;  /* 0x0009040001197983 */ /* 0x000f280000300800 */
[----:B------:R0:W-:Y:S01]  /*d7da0*/  STL [R1+0x504], R19 ;  /* 0x0005041301007387 */ /* 0x0001e20000100800 */
[----:B------:R-:W-:-:S02]  /*d7db0*/  PRMT R3, R3, 0x3340, R0 ;  /* 0x0000334003037816 */ /* 0x000fc40000000000 */
[----:B------:R-:W-:Y:S02]  /*d7dc0*/  IADD3 R8, P1, R17, R13, RZ ;  /* 0x0000000d11087210 */ /* 0x000fe40007f3e0ff */
[----:B0-----:R-:W-:-:S03]  /*d7dd0*/  SHF.R.U32.HI R19, RZ, 0x8, R2 ;  /* 0x00000008ff137819 */ /* 0x001fc60000011602 */
[----:B------:R-:W-:Y:S01]  /*d7de0*/  IMAD.X R9, R18, 0x1, R15, P1 ;  /* 0x0000000112097824 */ /* 0x000fe200008e060f */
[----:B------:R-:W-:Y:S01]  /*d7df0*/  LOP3.LUT R19, R19, 0xffff, RZ, 0xc0, !PT ;  /* 0x0000ffff13137812 */ /* 0x000fe200078ec0ff */
[----:B------:R0:W-:Y:S04]  /*d7e00*/  STL [R1+0x2a4], R3 ;  /* 0x0002a40301007387 */ /* 0x0001e80000100800 */
[----:B------:R2:W-:Y:S01]  /*d7e10*/  STL.64 [R1+0x898], R8 ;  /* 0x0008980801007387 */ /* 0x0005e20000100a00 */
[----:B0-----:R-:W-:-:S05]  /*d7e20*/  PRMT R3, R19, 0x3340, R0 ;  /* 0x0000334013037816 */ /* 0x001fca0000000000 */
[----:B------:R-:W-:Y:S04]  /*d7e30*/  STL [R1+0x2a0], R3 ;  /* 0x0002a00301007387 */ /* 0x000fe80000100800 */
[----:B------:R-:W4:Y:S01]  /*d7e40*/  LDL.LU R29, [R1+0x348] ;  /* 0x00034800011d7983 */ /* 0x000f220000300800 */
[----:B---3--:R-:W-:Y:S02]  /*d7e50*/  LOP3.LUT R2, R22, 0xffff, RZ, 0xc0, !PT ;  /* 0x0000ffff16027812 */ /* 0x008fe400078ec0ff */
[----:B--2---:R-:W-:Y:S02]  /*d7e60*/  LOP3.LUT R9, R23, 0xffff, RZ, 0xc0, !PT ;  /* 0x0000ffff17097812 */ /* 0x004fe400078ec0ff */
[----:B------:R-:W-:Y:S01]  /*d7e70*/  LOP3.LUT R8, R27, 0xffff, RZ, 0xc0, !PT ;  /* 0x0000ffff1b087812 */ /* 0x000fe200078ec0ff */
[----:B------:R-:W2:Y:S04]  /*d7e80*/  LDL.LU R23, [R1+0x18c8] ;  /* 0x0018c80001177983 */ /* 0x000ea80000300800 */
[----:B------:R-:W3:Y:S04]  /*d7e90*/  LDL.LU R22, [R1+0x7b0] ;  /* 0x0007b00001167983 */ /* 0x000ee80000300800 */
[----:B------:R0:W-:Y:S01]  /*d7ea0*/  STL [R1+0x76c], R2 ;  /* 0x00076c0201007387 */ /* 0x0001e20000100800 */
[----:B------:R-:W-:-:S02]  /*d7eb0*/  PRMT R19, R2, 0x3340, R0 ;  /* 0x0000334002137816 */ /* 0x000fc40000000000 */
        /* <DEDUP_REMOVED lines=9> */
[----:B------:R-:W-:Y:S02]  /*d7f50*/  LOP3.LUT R19, R19, 0xffff, RZ, 0xc0, !PT ;  /* 0x0000ffff13137812 */ /* 0x000fe400078ec0ff */
[----:B------:R-:W-:-:S04]  /*d7f60*/  LOP3.LUT R18, R18, 0xffff, RZ, 0xc0, !PT ;  /* 0x0000ffff12127812 */ /* 0x000fc800078ec0ff */
[----:B------:R-:W-:-:S05]  /*d7f70*/  PRMT R9, R19, 0x3340, R18 ;  /* 0x0000334013097816 */ /* 0x000fca0000000012 */
[----:B------:R0:W-:Y:S01]  /*d7f80*/  STL [R1+0x57c], R9 ;  /* 0x00057c0901007387 */ /* 0x0001e20000100800 */
[----:B----4-:R-:W-:Y:S02]  /*d7f90*/  LOP3.LUT R20, R20, 0xffff, RZ, 0xc0, !PT ;  /* 0x0000ffff14147812 */ /* 0x010fe400078ec0ff */
[----:B------:R-:W-:Y:S02]  /*d7fa0*/  LOP3.LUT R8, R26, 0xffff, RZ, 0xc0, !PT ;  /* 0x0000ffff1a087812 */ /* 0x000fe400078ec0ff */
[----:B0-----:R-:W-:Y:S02]  /*d7fb0*/  LOP3.LUT R9, R25, 0xffff, RZ, 0xc0, !PT ;  /* 0x0000ffff19097812 */ /* 0x001fe400078ec0ff */
[----:B------:R-:W-:Y:S02]  /*d7fc0*/  PRMT R18, R8, 0x3340, R0 ;  /* 0x0000334008127816 */ /* 0x000fe40000000000 */
[----:B------:R-:W-:-:S04]  /*d7fd0*/  PRMT R19, R20, 0x3340, R9 ;  /* 0x0000334014137816 */ /* 0x000fc80000000009 */
[----:B------:R-:W-:Y:S02]  /*d7fe0*/  PRMT R21, R19, 0x5410, R18 ;  /* 0x0000541013157816 */ /* 0x000fe40000000012 */
[----:B------:R-:W-:Y:S02]  /*d7ff0*/  SHF.R.U32.HI R19, RZ, 0x8, R20 ;  /* 0x00000008ff137819 */ /* 0x000fe40000011614 */
[----:B------:R-:W-:Y:S02]  /*d8000*/  SHF.R.U32.HI R18, RZ, 0x8, R9 ;  /* 0x00000008ff127819 */ /* 0x000fe40000011609 */
[----:B------:R-:W-:Y:S02]  /*d8010*/  SHF.R.U32.HI R8, RZ, 0x8, R8 ;  /* 0x00000008ff087819 */ /* 0x000fe40000011608 */
[----:B------:R-:W-:Y:S02]  /*d8020*/  LOP3.LUT R19, R19, 0xffff, RZ, 0xc0, !PT ;  /* 0x0000ffff13137812 */ /* 0x000fe400078ec0ff */
[----:B------:R-:W-:Y:S01]  /*d8030*/  LOP3.LUT R18, R18, 0xffff, RZ, 0xc0, !PT ;  /* 0x0000ffff12127812 */ /* 0x000fe200078ec0ff */
[----:B------:R-:W-:Y:S04]  /*d8040*/  STL [R1+0x1ae8], R21 ;  /* 0x001ae81501007387 */ /* 0x000fe80000100800 */
[----:B------:R-:W4:Y:S01]  /*d8050*/  LDL.LU R26, [R1+0x1948] ;  /* 0x00194800011a7983 */ /* 0x000f220000300800 */
[----:B------:R-:W-:-:S02]  /*d8060*/  LOP3.LUT R8, R8, 0xffff, RZ, 0xc0, !PT ;  /* 0x0000ffff08087812 */ /* 0x000fc400078ec0ff */
[----:B------:R-:W-:Y:S01]  /*d8070*/  PRMT R9, R19, 0x3340, R18 ;  /* 0x0000334013097816 */ /* 0x000fe20000000012 */
[----:B------:R-:W4:Y:S04]  /*d8080*/  LDL.LU R25, [R1+0x4f8] ;  /* 0x0004f80001197983 */ /* 0x000f280000300800 */
[----:B------:R-:W4:Y:S01]  /*d8090*/  LDL.LU R20, [R1+0x908] ;  /* 0x0009080001147983 */ /* 0x000f220000300800 */
[----:B------:R-:W-:-:S03]  /*d80a0*/  PRMT R18, R8, 0x3340, R0 ;  /* 0x0000334008127816 */ /* 0x000fc60000000000 */
[----:B------:R-:W-:Y:S04]  /*d80b0*/  STL [R1+0x500], R9 ;  /* 0x0005000901007387 */ /* 0x000fe80000100800 */
[----:B------:R0:W-:Y:S01]  /*d80c0*/  STL [R1+0x29c], R18 ;  /* 0x00029c1201007387 */ /* 0x0001e20000100800 */
[----:B------:R-:W-:Y:S01]  /*d80d0*/  VIADD R17, R17, UR5 ;  /* 0x0000000511117c36 */ /* 0x000fe20008000000 */
[----:B------:R-:W-:Y:S01]  /*d80e0*/  ULDC UR5, c[0x0][0x248] ;  /* 0x0000920000057ab9 */ /* 0x000fe20000000800 */
[----:B------:R-:W-:-:S04]  /*d80f0*/  LOP3.LUT R8, R29, 0xffff, RZ, 0xc0, !PT ;  /* 0x0000ffff1d087812 */ /* 0x000fc800078ec0ff */
[----:B0-----:R-:W-:Y:S02]  /*d8100*/  PRMT R18, R8, 0x3340, R0 ;  /* 0x0000334008127816 */ /* 0x001fe40000000000 */
[----:B--2---:R-:W-:Y:S02]  /*d8110*/  LOP3.LUT R9, R23, 0xffff, RZ, 0xc0, !PT ;  /* 0x0000ffff17097812 */ /* 0x004fe400078ec0ff */
[----:B---3--:R-:W-:-:S04]  /*d8120*/  LOP3.LUT R21, R22, 0xffff, RZ, 0xc0, !PT ;  /* 0x0000ffff16157812 */ /* 0x008fc800078ec0ff */
[----:B------:R-:W-:Y:S02]  /*d8130*/  PRMT R19, R9, 0x3340, R21 ;  /* 0x0000334009137816 */ /* 0x000fe40000000015 */
[----:B------:R-:W-:Y:S02]  /*d8140*/  IADD3 R22, P1, R17, R0, RZ ;  /* 0x0000000011167210 */ /* 0x000fe40007f3e0ff */
[----:B------:R-:W-:Y:S02]  /*d8150*/  PRMT R19, R19, 0x5410, R18 ;  /* 0x0000541013137816 */ /* 0x000fe40000000012 */
[----:B------:R-:W-:-:S03]  /*d8160*/  SHF.R.S32.HI R18, RZ, 0x1f, R17 ;  /* 0x0000001fff127819 */ /* 0x000fc60000011411 */
[----:B------:R-:W-:Y:S04]  /*d8170*/  STL [R1+0x1adc], R19 ;  /* 0x001adc1301007387 */ /* 0x000fe80000100800 */
[----:B------:R-:W2:Y:S01]  /*d8180*/  LDL.LU R29, [R1+0x4e8c] ;  /* 0x004e8c00011d7983 */ /* 0x000ea20000300800 */
[----:B------:R-:W-:-:S05]  /*d8190*/  IMAD.X R23, R18, 0x1, R2, P1 ;  /* 0x0000000112177824 */ /* 0x000fca00008e0602 */
[----:B------:R0:W-:Y:S04]  /*d81a0*/  STL.64 [R1+0x8c0], R22 ;  /* 0x0008c01601007387 */ /* 0x0001e80000100a00 */
[----:B0-----:R-:W3:Y:S04]  /*d81b0*/  LDL.LU R22, [R1+0x1e58] ;  /* 0x001e580001167983 */ /* 0x001ee80000300800 */
        /* <DEDUP_REMOVED lines=11> */
[----:B----4-:R-:W-:Y:S02]  /*d8270*/  LOP3.LUT R9, R26, 0xffff, RZ, 0xc0, !PT ;  /* 0x0000ffff1a097812 */ /* 0x010fe400078ec0ff */
[----:B------:R-:W-:Y:S02]  /*d8280*/  LOP3.LUT R8, R25, 0xffff, RZ, 0xc0, !PT ;  /* 0x0000ffff19087812 */ /* 0x000fe400078ec0ff */
[----:B------:R-:W-:Y:S02]  /*d8290*/  LOP3.LUT R20, R20, 0xffff, RZ, 0xc0, !PT ;  /* 0x0000ffff14147812 */ /* 0x000fe400078ec0ff */
[----:B0-----:R-:W-:-:S02]  /*d82a0*/  PRMT R19, R8, 0x3340, R0 ;  /* 0x0000334008137816 */ /* 0x001fc40000000000 */
[----:B------:R-:W-:Y:S02]  /*d82b0*/  PRMT R21, R9, 0x3340, R20 ;  /* 0x0000334009157816 */ /* 0x000fe40000000014 */
[----:B------:R-:W-:Y:S02]  /*d82c0*/  IADD3 R24, P1, R17, R3, RZ ;  /* 0x0000000311187210 */ /* 0x000fe40007f3e0ff */
[----:B------:R-:W-:Y:S02]  /*d82d0*/  PRMT R19, R21, 0x5410, R19 ;  /* 0x0000541015137816 */ /* 0x000fe40000000013 */
[----:B------:R-:W-:Y:S01]  /*d82e0*/  SHF.R.U32.HI R9, RZ, 0x8, R9 ;  /* 0x00000008ff097819 */ /* 0x000fe20000011609 */
[----:B------:R-:W-:Y:S01]  /*d82f0*/  IMAD.X R25, R18, 0x1, R4, P1 ;  /* 0x0000000112197824 */ /* 0x000fe200008e0604 */
[----:B------:R-:W-:Y:S01]  /*d8300*/  SHF.R.U32.HI R8, RZ, 0x8, R8 ;  /* 0x00000008ff087819 */ /* 0x000fe20000011608 */
[----:B------:R0:W-:Y:S01]  /*d8310*/  STL [R1+0x1ad8], R19 ;  /* 0x001ad81301007387 */ /* 0x0001e20000100800 */
[----:B------:R-:W-:-:S02]  /*d8320*/  LOP3.LUT R9, R9, 0xffff, RZ, 0xc0, !PT ;  /* 0x0000ffff09097812 */ /* 0x000fc400078ec0ff */
[----:B------:R-:W-:Y:S01]  /*d8330*/  LOP3.LUT R8, R8, 0xffff, RZ, 0xc0, !PT ;  /* 0x0000ffff08087812 */ /* 0x000fe200078ec0ff */
[----:B------:R1:W-:Y:S04]  /*d8340*/  STL.64 [R1+0x8b8], R24 ;  /* 0x0008b81801007387 */ /* 0x0003e80000100a00 */
[----:B------:R-:W4:Y:S01]  /*d8350*/  LDL.LU R21, [R1+0x18dc] ;  /* 0x0018dc0001157983 */ /* 0x000f220000300800 */
[----:B0-----:R-:W-:-:S04]  /*d8360*/  SHF.R.U32.HI R19, RZ, 0x8, R20 ;  /* 0x00000008ff137819 */ /* 0x001fc80000011614 */
[----:B------:R-:W-:Y:S01]  /*d8370*/  LOP3.LUT R19, R19, 0xffff, RZ, 0xc0, !PT ;  /* 0x0000ffff13137812 */ /* 0x000fe200078ec0ff */
[----:B-1----:R-:W4:Y:S04]  /*d8380*/  LDL.LU R24, [R1+0x34c] ;  /* 0x00034c0001187983 */ /* 0x002f280000300800 */
[----:B------:R-:W4:Y:S01]  /*d8390*/  LDL.LU R27, [R1+0x8f0] ;  /* 0x0008f000011b7983 */ /* 0x000f220000300800 */
[----:B------:R-:W-:Y:S02]  /*d83a0*/  PRMT R8, R8, 0x3340, R0 ;  /* 0x0000334008087816 */ /* 0x000fe40000000000 */
[----:B------:R-:W-:Y:S01]  /*d83b0*/  PRMT R9, R9, 0x3340, R19 ;  /* 0x0000334009097816 */ /* 0x000fe20000000013 */
        /* <DEDUP_REMOVED lines=19> */
[----:B------:R-:W-:Y:S01]  /*d84f0*/  SHF.R.U32.HI R4, RZ, 0x8, R22 ;  /* 0x00000008ff047819 */ /* 0x000fe20000011616 */
[----:B------:R-:W3:Y:S01]  /*d8500*/  LDL.LU R29, [R1+0x4ea8] ;  /* 0x004ea800011d7983 */ /* 0x000ee20000300800 */
[----:B------:R-:W-:Y:S02]  /*d8510*/  LOP3.LUT R5, R5, 0xffff, RZ, 0xc0, !PT ;  /* 0x0000ffff05057812 */ /* 0x000fe400078ec0ff */
[----:B------:R-:W-:Y:S02]  /*d8520*/  LOP3.LUT R19, R19, 0xffff, RZ, 0xc0, !PT ;  /* 0x0000ffff13137812 */ /* 0x000fe400078ec0ff */
[----:B------:R-:W-:Y:S01]  /*d8530*/  LOP3.LUT R4, R4, 0xffff, RZ, 0xc0, !PT ;  /* 0x0000ffff04047812 */ /* 0x000fe200078ec0ff */
[----:B------:R-:W3:Y:S01]  /*d8540*/  LDL.LU R23, [R1+0x1e4c] ;  /* 0x001e4c0001177983 */ /* 0x000ee20000300800 */
[----:B------:R-:W-:-:S02]  /*d8550*/  PRMT R5, R5, 0x3340, R19 ;  /* 0x0000334005057816 */ /* 0x000fc40000000013 */
[----:B------:R-:W-:-:S03]  /*d8560*/  PRMT R4, R4, 0x3340, R0 ;  /* 0x0000334004047816 */ /* 0x000fc60000000000 */
[----:B------:R0:W-:Y:S04]  /*d8570*/  STL [R1+0x4f4], R5 ;  /* 0x0004f40501007387 */ /* 0x0001e80000100800 */
[----:B------:R-:W3:Y:S01]  /*d8580*/  LDL.LU R22, [R1+0x4e68] ;  /* 0x004e680001167983 */ /* 0x000ee20000300800 */
[----:B----4-:R-:W-:-:S03]  /*d8590*/  LOP3.LUT R21, R21, 0xffff, RZ, 0xc0, !PT ;  /* 0x0000ffff15157812 */ /* 0x010fc600078ec0ff */
[----:B------:R1:W-:Y:S01]  /*d85a0*/  STL [R1+0x290], R4 ;  /* 0x0002900401007387 */ /* 0x0003e20000100800 */
[----:B0-----:R-:W-:Y:S02]  /*d85b0*/  LOP3.LUT R5, R24, 0xffff, RZ, 0xc0, !PT ;  /* 0x0000ffff18057812 */ /* 0x001fe400078ec0ff */
[----:B------:R-:W-:Y:S02]  /*d85c0*/  LOP3.LUT R24, R27, 0xffff, RZ, 0xc0, !PT ;  /* 0x0000ffff1b187812 */ /* 0x000fe400078ec0ff */
[----:B-1----:R-:W-:Y:S02]  /*d85d0*/  LOP3.LUT R4, R25, 0xffff, RZ, 0xc0, !PT ;  /* 0x0000ffff19047812 */ /* 0x002fe400078ec0ff */
[----:B------:R-:W-:Y:S02]  /*d85e0*/  PRMT R19, R5, 0x3340, R0 ;  /* 0x0000334005137816 */ /* 0x000fe40000000000 */
        /* <DEDUP_REMOVED lines=10> */
[----:B------:R-:W-:Y:S02]  /*d8690*/  STL [R1+0x1abc], R19 ;  /* 0x001abc1301007387 */ /* 0x000fe40000100800 */
[----:B--2---:R-:W-:-:S05]  /*d86a0*/  IMAD.X R27, R18, 0x1, R8, P1 ;  /* 0x00000001121b7824 */ /* 0x004fca00008e0608 */
[----:B------:R0:W-:Y:S04]  /*d86b0*/  STL.64 [R1+0x910], R26 ;  /* 0x0009101a01007387 */ /* 0x0001e80000100a00 */
[----:B0-----:R-:W2:Y:S04]  /*d86c0*/  LDL.LU R27, [R1+0x1968] ;  /* 0x00196800011b7983 */ /* 0x001ea80000300800 */
[----:B------:R-:W4:Y:S04]  /*d86d0*/  LDL.LU R26, [R1+0x780] ;  /* 0x00078000011a7983 */ /* 0x000f280000300800 */
        /* <DEDUP_REMOVED lines=11> */
[----:B---3--:R-:W-:Y:S02]  /*d8790*/  LOP3.LUT R5, R29, 0xffff, RZ, 0xc0, !PT ;  /* 0x0000ffff1d057812 */ /* 0x008fe400078ec0ff */
[----:B------:R-:W-:Y:S01]  /*d87a0*/  LOP3.LUT R4, R23, 0xffff, RZ, 0xc0, !PT ;  /* 0x0000ffff17047812 */ /* 0x000fe200078ec0ff */
[----:B------:R0:W-:Y:S04]  /*d87b0*/  STL [R1+0x56c], R21 ;  /* 0x00056c1501007387 */ /* 0x0001e80000100800 */
[----:B------:R1:W-:Y:S01]  /*d87c0*/  STL [R1+0x4f0], R19 ;  /* 0x0004f01301007387 */ /* 0x0003e20000100800 */
[----:B0-----:R-:W-:-:S02]  /*d87d0*/  LOP3.LUT R21, R22, 0xffff, RZ, 0xc0, !PT ;  /* 0x0000ffff16157812 */ /* 0x001fc400078ec0ff */
[----:B-1----:R-:W-:Y:S02]  /*d87e0*/  PRMT R19, R4, 0x3340, R0 ;  /* 0x0000334004137816 */ /* 0x002fe40000000000 */
[----:B------:R-:W-:-:S04]  /*d87f0*/  PRMT R22, R5, 0x3340, R21 ;  /* 0x0000334005167816 */ /* 0x000fc80000000015 */
[----:B------:R-:W-:Y:S02]  /*d8800*/  PRMT R19, R22, 0x5410, R19 ;  /* 0x0000541016137816 */ /* 0x000fe40000000013 */
[----:B------:R-:W-:Y:S02]  /*d8810*/  IADD3 R22, P1, R17, R9, RZ ;  /* 0x0000000911167210 */ /* 0x000fe40007f3e0ff */
[----:B------:R-:W-:Y:S01]  /*d8820*/  SHF.R.U32.HI R5, RZ, 0x8, R5 ;  /* 0x00000008ff057819 */ /* 0x000fe20000011605 */
[----:B------:R0:W-:Y:S02]  /*d8830*/  STL [R1+0x1ab8], R19 ;  /* 0x001ab81301007387 */ /* 0x0001e40000100800 */
[----:B------:R-:W-:Y:S01]  /*d8840*/  IMAD.X R23, R18, 0x1, R10, P1 ;  /* 0x0000000112177824 */ /* 0x000fe200008e060a */
[----:B------:R-:W-:Y:S02]  /*d8850*/  SHF.R.U32.HI R4, RZ, 0x8, R4 ;  /* 0x00000008ff047819 */ /* 0x000fe40000011604 */
[----:B------:R-:W-:-:S02]  /*d8860*/  LOP3.LUT R5, R5, 0xffff, RZ, 0xc0, !PT ;  /* 0x0000ffff05057812 */ /* 0x000fc400078ec0ff */
[----:B------:R1:W-:Y:S04]  /*d8870*/  STL.64 [R1+0x908], R22 ;  /* 0x0009081601007387 */ /* 0x0003e80000100a00 */
[----:B------:R-:W3:Y:S01]  /*d8880*/  LDL.LU R29, [R1+0x1978] ;  /* 0x00197800011d7983 */ /* 0x000ee20000300800 */
[----:B0-----:R-:W-:-:S04]  /*d8890*/  SHF.R.U32.HI R19, RZ, 0x8, R21 ;  /* 0x00000008ff137819 */ /* 0x001fc80000011615 */
[----:B------:R-:W-:Y:S02]  /*d88a0*/  LOP3.LUT R19, R19, 0xffff, RZ, 0xc0, !PT ;  /* 0x0000ffff13137812 */ /* 0x000fe400078ec0ff */
[----:B------:R-:W-:Y:S01]  /*d88b0*/  LOP3.LUT R4, R4, 0xffff, RZ, 0xc0, !PT ;  /* 0x0000ffff04047812 */ /* 0x000fe200078ec0ff */
[----:B-1----:R-:W3:Y:S04]  /*d88c0*/  LDL.LU R23, [R1+0x794] ;  /* 0x0007940001177983 */ /* 0x002ee80000300800 */
[----:B------:R-:W3:Y:S01]  /*d88d0*/  LDL.LU R22, [R1+0x18ac] ;  /* 0x0018ac0001167983 */ /* 0x000ee20000300800 */
[----:B------:R-:W-:Y:S02]  /*d88e0*/  PRMT R21, R5, 0x3340, R19 ;  /* 0x0000334005157816 */ /* 0x000fe40000000013 */
[----:B------:R-:W-:-:S03]  /*d88f0*/  PRMT R19, R4, 0x3340, R0 ;  /* 0x0000334004137816 */ /* 0x000fc60000000000 */
[----:B------:R0:W-:Y:S04]  /*d8900*/  STL [R1+0x4e4], R21 ;  /* 0x0004e41501007387 */ /* 0x0001e80000100800 */
[----:B------:R1:W-:Y:S04]  /*d8910*/  STL [R1+0x28c], R19 ;  /* 0x00028c1301007387 */ /* 0x0003e80000100800 */
[----:B------:R-:W-:Y:S01]  /*d8920*/  STL.64 [R1+0x5900], R10 ;  /* 0x0059000a01007387 */ /* 0x000fe20000100a00 */
[----:B--2---:R-:W-:Y:S02]  /*d8930*/  LOP3.LUT R5, R27, 0xffff, RZ, 0xc0, !PT ;  /* 0x0000ffff1b057812 */ /* 0x004fe400078ec0ff */
[----:B----4-:R-:W-:-:S02]  /*d8940*/  LOP3.LUT R4, R26, 0xffff, RZ, 0xc0, !PT ;  /* 0x0000ffff1a047812 */ /* 0x010fc400078ec0ff */
[----:B0-----:R-:W-:Y:S02]  /*d8950*/  LOP3.LUT R21, R25, 0xffff, RZ, 0xc0, !PT ;  /* 0x0000ffff19157812 */ /* 0x001fe400078ec0ff */
[----:B-1----:R-:W-:Y:S02]  /*d8960*/  PRMT R19, R4, 0x3340, R0 ;  /* 0x0000334004137816 */ /* 0x002fe40000000000 */
[----:B------:R-:W-:-:S04]  /*d8970*/  PRMT R24, R5, 0x3340, R21 ;  /* 0x0000334005187816 */ /* 0x000fc80000000015 */
[----:B------:R-:W-:Y:S02]  /*d8980*/  PRMT R19, R24, 0x5410, R19 ;  /* 0x0000541018137816 */ /* 0x000fe40000000013 */
[----:B------:R-:W-:-:S05]  /*d8990*/  IADD3 R24, P1, R17, R11, RZ ;  /* 0x0000000b11187210 */ /* 0x000fca0007f3e0ff */
[----:B------:R-:W-:Y:S01]  /*d89a0*/  IMAD.X R25, R18, 0x1, R12, P1 ;  /* 0x0000000112197824 */ /* 0x000fe200008e060c */
[----:B------:R0:W-:Y:S04]  /*d89b0*/  STL [R1+0x1aac], R19 ;  /* 0x001aac1301007387 */ /* 0x0001e80000100800 */
[----:B------:R-:W2:Y:S04]  /*d89c0*/  LDL.LU R26, [R1+0x1938] ;  /* 0x00193800011a7983 */ /* 0x000ea80000300800 */
[----:B------:R1:W-:Y:S01]  /*d89d0*/  STL.64 [R1+0x900], R24 ;  /* 0x0009001801007387 */ /* 0x0003e20000100a00 */
[----:B0-----:R-:W-:-:S03]  /*d89e0*/  SHF.R.U32.HI R19, RZ, 0x8, R20 ;  /* 0x00000008ff137819 */ /* 0x001fc60000011614 */
[----:B-1----:R-:W4:Y:S04]  /*d89f0*/  LDL.LU R25, [R1+0x36c] ;  /* 0x00036c0001197983 */ /* 0x002f280000300800 */
[----:B------:R-:W4:Y:S01]  /*d8a00*/  LDL.LU R20, [R1+0x918] ;  /* 0x0009180001147983 */ /* 0x000f220000300800 */
[----:B------:R-:W-:Y:S02]  /*d8a10*/  LOP3.LUT R19, R19, 0xffff, RZ, 0xc0, !PT ;  /* 0x0000ffff13137812 */ /* 0x000fe400078ec0ff */
[----:B------:R-:W-:Y:S02]  /*d8a20*/  SHF.R.U32.HI R5, RZ, 0x8, R5 ;  /* 0x00000008ff057819 */ /* 0x000fe40000011605 */
[----:B------:R-:W-:Y:S02]  /*d8a30*/  SHF.R.U32.HI R10, RZ, 0x8, R21 ;  /* 0x00000008ff0a7819 */ /* 0x000fe40000011615 */
[----:B------:R-:W-:-:S02]  /*d8a40*/  PRMT R19, R19, 0x3340, R0 ;  /* 0x0000334013137816 */ /* 0x000fc40000000000 */
[----:B------:R-:W-:Y:S02]  /*d8a50*/  LOP3.LUT R5, R5, 0xffff, RZ, 0xc0, !PT ;  /* 0x0000ffff05057812 */ /* 0x000fe400078ec0ff */
[----:B------:R-:W-:Y:S01]  /*d8a60*/  LOP3.LUT R10, R10, 0xffff, RZ, 0xc0, !PT ;  /* 0x0000ffff0a0a7812 */ /* 0x000fe200078ec0ff */
[----:B------:R0:W-:Y:S03]  /*d8a70*/  STL [R1+0x288], R19 ;  /* 0x0002881301007387 */ /* 0x0001e60000100800 */
[----:B------:R-:W-:Y:S02]  /*d8a80*/  PRMT R5, R5, 0x3340, R10 ;  /* 0x0000334005057816 */ /* 0x000fe4000000000a */
[----:B------:R-:W-:Y:S02]  /*d8a90*/  IADD3 R10, P1, R17, R13, RZ ;  /* 0x0000000d110a7210 */ /* 0x000fe40007f3e0ff */
[----:B0-----:R-:W-:-:S03]  /*d8aa0*/  SHF.R.U32.HI R19, RZ, 0x8, R4 ;  /* 0x00000008ff137819 */ /* 0x001fc60000011604 */
[----:B------:R-:W-:Y:S01]  /*d8ab0*/  IMAD.X R11, R18, 0x1, R15, P1 ;  /* 0x00000001120b7824 */ /* 0x000fe200008e060f */
[----:B------:R-:W-:Y:S01]  /*d8ac0*/  LOP3.LUT R19, R19, 0xffff, RZ, 0xc0, !PT ;  /* 0x0000ffff13137812 */ /* 0x000fe200078ec0ff */
[----:B------:R0:W-:Y:S03]  /*d8ad0*/  STL [R1+0x4ec], R5 ;  /* 0x0004ec0501007387 */ /* 0x0001e60000100800 */
[----:B------:R-:W-:Y:S01]  /*d8ae0*/  PRMT R4, R19, 0x3340, R0 ;  /* 0x0000334013047816 */ /* 0x000fe20000000000 */
[----:B------:R-:W-:Y:S01]  /*d8af0*/  STL.64 [R1+0x8f8], R10 ;  /* 0x0008f80a01007387 */ /* 0x000fe20000100a00 */
[----:B---3--:R-:W-:-:S03]  /*d8b00*/  LOP3.LUT R21, R23, 0xffff, RZ, 0xc0, !PT ;  /* 0x0000ffff17157812 */ /* 0x008fc600078ec0ff */
[----:B------:R1:W-:Y:S01]  /*d8b10*/  STL [R1+0x284], R4 ;  /* 0x0002840401007387 */ /* 0x0003e20000100800 */
[----:B0-----:R-:W-:Y:S02]  /*d8b20*/  LOP3.LUT R5, R29, 0xffff, RZ, 0xc0, !PT ;  /* 0x0000ffff1d057812 */ /* 0x001fe400078ec0ff */
[----:B------:R-:W-:Y:S01]  /*d8b30*/  PRMT R19, R21, 0x3340, R0 ;  /* 0x0000334015137816 */ /* 0x000fe20000000000 */
[----:B------:R-:W3:Y:S04]  /*d8b40*/  LDL.LU R28, [R1+0x368] ;  /* 0x00036800011c7983 */ /* 0x000ee80000300800 */
[----:B------:R-:W3:Y:S04]  /*d8b50*/  LDL.LU R24, [R1+0x193c] ;  /* 0x00193c0001187983 */ /* 0x000ee80000300800 */
[----:B------:R-:W3:Y:S01]  /*d8b60*/  LDL.LU R27, [R1+0x91c] ;  /* 0x00091c00011b7983 */ /* 0x000ee20000300800 */
[----:B-1----:R-:W-:-:S04]  /*d8b70*/  LOP3.LUT R4, R22, 0xffff, RZ, 0xc0, !PT ;  /* 0x0000ffff16047812 */ /* 0x002fc800078ec0ff */
        /* <DEDUP_REMOVED lines=8> */
[----:B------:R-:W-:-:S04]  /*d8c00*/  LOP3.LUT R19, R19, 0xffff, RZ, 0xc0, !PT ;  /* 0x0000ffff13137812 */ /* 0x000fc800078ec0ff */
[----:B------:R-:W-:Y:S01]  /*d8c10*/  PRMT R5, R19, 0x3340, R18 ;  /* 0x0000334013057816 */ /* 0x000fe20000000012 */
[----:B------:R2:W-:Y:S04]  /*d8c20*/  STL.64 [R1+0x8f0], R10 ;  /* 0x0008f00a01007387 */ /* 0x0005e80000100a00 */
[----:B------:R0:W-:Y:S01]  /*d8c30*/  STL [R1+0x4e8], R5 ;  /* 0x0004e80501007387 */ /* 0x0001e20000100800 */
[----:B--2---:R-:W-:Y:S02]  /*d8c40*/  LOP3.LUT R10, R26, 0xffff, RZ, 0xc0, !PT ;  /* 0x0000ffff1a0a7812 */ /* 0x004fe400078ec0ff */
[----:B----4-:R-:W-:Y:S02]  /*d8c50*/  LOP3.LUT R4, R25, 0xffff, RZ, 0xc0, !PT ;  /* 0x0000ffff19047812 */ /* 0x010fe400078ec0ff */
[----:B0-----:R-:W-:-:S02]  /*d8c60*/  LOP3.LUT R5, R20, 0xffff, RZ, 0xc0, !PT ;  /* 0x0000ffff14057812 */ /* 0x001fc400078ec0ff */
[----:B------:R-:W-:Y:S02]  /*d8c70*/  PRMT R18, R4, 0x3340, R0 ;  /* 0x0000334004127816 */ /* 0x000fe40000000000 */
[----:B------:R-:W-:-:S04]  /*d8c80*/  PRMT R19, R10, 0x3340, R5 ;  /* 0x000033400a137816 */ /* 0x000fc80000000005 */
[----:B------:R-:W-:-:S05]  /*d8c90*/  PRMT R11, R19, 0x5410, R18 ;  /* 0x00005410130b7816 */ /* 0x000fca0000000012 */
[----:B------:R0:W-:Y:S04]  /*d8ca0*/  STL [R1+0x1a9c], R11 ;  /* 0x001a9c0b01007387 */ /* 0x0001e80000100800 */
[----:B------:R-:W2:Y:S04]  /*d8cb0*/  LDL.LU R29, [R1+0x4ee4] ;  /* 0x004ee400011d7983 */ /* 0x000ea80000300800 */
[----:B------:R-:W4:Y:S04]  /*d8cc0*/  LDL.LU R23, [R1+0x1e68] ;  /* 0x001e680001177983 */ /* 0x000f280000300800 */
        /* <DEDUP_REMOVED lines=13> */
[----:B---3--:R-:W-:Y:S02]  /*d8da0*/  LOP3.LUT R4, R28, 0xffff, RZ, 0xc0, !PT ;  /* 0x0000ffff1c047812 */ /* 0x008fe400078ec0ff */
[----:B0-----:R-:W-:Y:S01]  /*d8db0*/  LOP3.LUT R11, R27, 0xffff, RZ, 0xc0, !PT ;  /* 0x0000ffff1b0b7812 */ /* 0x001fe200078ec0ff */
[----:B------:R-:W-:Y:S01]  /*d8dc0*/  VIADD R17, R17, UR5 ;  /* 0x0000000511117c36 */ /* 0x000fe20008000000 */
[----:B-1----:R-:W-:Y:S02]  /*d8dd0*/  LOP3.LUT R10, R24, 0xffff, RZ, 0xc0, !PT ;  /* 0x0000ffff180a7812 */ /* 0x002fe400078ec0ff */
[----:B------:R-:W-:Y:S01]  /*d8de0*/  PRMT R18, R4, 0x3340, R0 ;  /* 0x0000334004127816 */ /* 0x000fe20000000000 */
[----:B------:R-:W-:Y:S01]  /*d8df0*/  STL [R1+0x280], R5 ;  /* 0x0002800501007387 */ /* 0x000fe20000100800 */
[----:B------:R-:W-:Y:S01]  /*d8e00*/  ULDC UR5, c[0x0][0x248] ;  /* 0x0000920000057ab9 */ /* 0x000fe20000000800 */
[----:B------:R-:W-:-:S02]  /*d8e10*/  PRMT R19, R10, 0x3340, R11 ;  /* 0x000033400a137816 */ /* 0x000fc4000000000b */
[----:B------:R0:W-:Y:S02]  /*d8e20*/  STL [R1+0x740], R4 ;  /* 0x0007400401007387 */ /* 0x0001e40000100800 */
[----:B------:R-:W-:Y:S02]  /*d8e30*/  PRMT R19, R19, 0x5410, R18 ;  /* 0x0000541013137816 */ /* 0x000fe40000000012 */
[----:B------:R-:W-:Y:S02]  /*d8e40*/  SHF.R.S32.HI R18, RZ, 0x1f, R17 ;  /* 0x0000001fff127819 */ /* 0x000fe40000011411 */
[----:B0-----:R-:W-:Y:S01]  /*d8e50*/  IADD3 R4, P1, R17, R0, RZ ;  /* 0x0000000011047210 */ /* 0x001fe20007f3e0ff */
[----:B------:R0:W-:Y:S01]  /*d8e60*/  STL [R1+0x1a98], R19 ;  /* 0x001a981301007387 */ /* 0x0001e20000100800 */
[----:B------:R-:W-:Y:S02]  /*d8e70*/  SHF.R.U32.HI R10, RZ, 0x8, R10 ;  /* 0x00000008ff0a7819 */ /* 0x000fe4000001160a */
[----:B------:R-:W-:Y:S01]  /*d8e80*/  SHF.R.U32.HI R11, RZ, 0x8, R11 ;  /* 0x00000008ff0b7819 */ /* 0x000fe2000001160b */
[----:B------:R-:W-:Y:S01]  /*d8e90*/  IMAD.X R5, R18, 0x1, R2, P1 ;  /* 0x0000000112057824 */ /* 0x000fe200008e0602 */
[----:B------:R-:W-:-:S02]  /*d8ea0*/  LOP3.LUT R10, R10, 0xffff, RZ, 0xc0, !PT ;  /* 0x0000ffff0a0a7812 */ /* 0x000fc400078ec0ff */
[----:B0-----:R-:W-:Y:S02]  /*d8eb0*/  SHF.R.U32.HI R19, RZ, 0x8, R21 ;  /* 0x00000008ff137819 */ /* 0x001fe40000011615 */
[----:B------:R0:W-:Y:S01]  /*d8ec0*/  STL.64 [R1+0x920], R4 ;  /* 0x0009200401007387 */ /* 0x0001e20000100a00 */
[----:B------:R-:W-:Y:S02]  /*d8ed0*/  LOP3.LUT R11, R11, 0xffff, RZ, 0xc0, !PT ;  /* 0x0000ffff0b0b7812 */ /* 0x000fe400078ec0ff */
[----:B------:R-:W-:Y:S02]  /*d8ee0*/  LOP3.LUT R19, R19, 0xffff, RZ, 0xc0, !PT ;  /* 0x0000ffff13137812 */ /* 0x000fe400078ec0ff */
[----:B------:R-:W-:Y:S02]  /*d8ef0*/  PRMT R10, R10, 0x3340, R11 ;  /* 0x000033400a0a7816 */ /* 0x000fe4000000000b */
[----:B------:R-:W-:Y:S01]  /*d8f00*/  PRMT R19, R19, 0x3340, R0 ;  /* 0x0000334013137816 */ /* 0x000fe20000000000 */
[----:B0-----:R-:W3:Y:S04]  /*d8f10*/  LDL.LU.64 R4, [R1+0x5908] ;  /* 0x0059080001047983 */ /* 0x001ee80000300a00 */
[----:B------:R-:W-:Y:S04]  /*d8f20*/  STL [R1+0x27c], R19 ;  /* 0x00027c1301007387 */ /* 0x000fe80000100800 */
[----:B------:R0:W-:Y:S01]  /*d8f30*/  STL [R1+0x568], R10 ;  /* 0x0005680a01007387 */ /* 0x0001e20000100800 */
[----:B--2---:R-:W-:-:S02]  /*d8f40*/  LOP3.LUT R21, R29, 0xffff, RZ, 0xc0, !PT ;  /* 0x0000ffff1d157812 */ /* 0x004fc400078ec0ff */
[----:B----4-:R-:W-:Y:S02]  /*d8f50*/  LOP3.LUT R11, R23, 0xffff, RZ, 0xc0, !PT ;  /* 0x0000ffff170b7812 */ /* 0x010fe400078ec0ff */
[----:B------:R-:W-:Y:S02]  /*d8f60*/  LOP3.LUT R22, R22, 0xffff, RZ, 0xc0, !PT ;  /* 0x0000ffff16167812 */ /* 0x000fe400078ec0ff */
[----:B0-----:R-:W-:Y:S02]  /*d8f70*/  LOP3.LUT R10, R20, 0xffff, RZ, 0xc0, !PT ;  /* 0x0000ffff140a7812 */ /* 0x001fe400078ec0ff */
[----:B------:R-:W-:Y:S02]  /*d8f80*/  PRMT R19, R11, 0x3340, R0 ;  /* 0x000033400b137816 */ /* 0x000fe40000000000 */
[----:B------:R-:W-:Y:S02]  /*d8f90*/  PRMT R20, R21, 0x3340, R22 ;  /* 0x0000334015147816 */ /* 0x000fe40000000016 */
[----:B------:R-:W-:-:S02]  /*d8fa0*/  LOP3.LUT R23, R26, 0xffff, RZ, 0xc0, !PT ;  /* 0x0000ffff1a177812 */ /* 0x000fc400078ec0ff */
[----:B------:R-:W-:Y:S01]  /*d8fb0*/  LOP3.LUT R24, R25, 0xffff, RZ, 0xc0, !PT ;  /* 0x0000ffff19187812 */ /* 0x000fe200078ec0ff */
[----:B------:R-:W2:Y:S01]  /*d8fc0*/  LDL.LU R26, [R1+0x4e9c] ;  /* 0x004e9c00011a7983 */ /* 0x000ea20000300800 */
[----:B------:R-:W-:-:S03]  /*d8fd0*/  PRMT R19, R20, 0x5410, R19 ;  /* 0x0000541014137816 */ /* 0x000fc60000000013 */
[----:B------:R-:W4:Y:S04]  /*d8fe0*/  LDL.LU R25, [R1+0x1d28] ;  /* 0x001d280001197983 */ /* 0x000f280000300800 */
[----:B------:R0:W-:Y:S04]  /*d8ff0*/  STL [R1+0x1a8c], R19 ;  /* 0x001a8c1301007387 */ /* 0x0001e80000100800 */
[----:B------:R-:W4:Y:S01]  /*d9000*/  LDL.LU R20, [R1+0x2058] ;  /* 0x0020580001147983 */ /* 0x000f220000300800 */
[----:B------:R-:W-:Y:S02]  /*d9010*/  PRMT R27, R23, 0x3340, R24 ;  /* 0x00003340171b7816 */ /* 0x000fe40000000018 */
[----:B0-----:R-:W-:-:S04]  /*d9020*/  PRMT R19, R10, 0x3340, R0 ;  /* 0x000033400a137816 */ /* 0x001fc80000000000 */
[----:B------:R-:W-:Y:S02]  /*d9030*/  PRMT R19, R27, 0x5410, R19 ;  /* 0x000054101b137816 */ /* 0x000fe40000000013 */
[----:B------:R-:W-:Y:S02]  /*d9040*/  SHF.R.U32.HI R23, RZ, 0x8, R23 ;  /* 0x00000008ff177819 */ /* 0x000fe40000011617 */
[----:B------:R-:W-:Y:S01]  /*d9050*/  IADD3 R28, P1, R17, R3, RZ ;  /* 0x00000003111c7210 */ /* 0x000fe20007f3e0ff */
[----:B------:R0:W-:Y:S01]  /*d9060*/  STL [R1+0x1a88], R19 ;  /* 0x001a881301007387 */ /* 0x0001e20000100800 */
[----:B------:R-:W-:Y:S02]  /*d9070*/  SHF.R.U32.HI R21, RZ, 0x8, R21 ;  /* 0x00000008ff157819 */ /* 0x000fe40000011615 */
[----:B------:R-:W-:Y:S02]  /*d9080*/  SHF.R.U32.HI R22, RZ, 0x8, R22 ;  /* 0x00000008ff167819 */ /* 0x000fe40000011616 */
[----:B------:R-:W-:-:S02]  /*d9090*/  LOP3.LUT R23, R23, 0xffff, RZ, 0xc0, !PT ;  /* 0x0000ffff17177812 */ /* 0x000fc400078ec0ff */
[----:B0-----:R-:W-:Y:S02]  /*d90a0*/  SHF.R.U32.HI R19, RZ, 0x8, R24 ;  /* 0x00000008ff137819 */ /* 0x001fe40000011618 */
[----:B------:R-:W-:Y:S02]  /*d90b0*/  LOP3.LUT R21, R21, 0xffff, RZ, 0xc0, !PT ;  /* 0x0000ffff15157812 */ /* 0x000fe400078ec0ff */
[----:B------:R-:W-:Y:S02]  /*d90c0*/  LOP3.LUT R22, R22, 0xffff, RZ, 0xc0, !PT ;  /* 0x0000ffff16167812 */ /* 0x000fe400078ec0ff */
[----:B------:R-:W-:-:S04]  /*d90d0*/  LOP3.LUT R19, R19, 0xffff, RZ, 0xc0, !PT ;  /* 0x0000ffff13137812 */ /* 0x000fc800078ec0ff */
[----:B------:R-:W-:Y:S02]  /*d90e0*/  PRMT R24, R23, 0x3340, R19 ;  /* 0x0000334017187816 */ /* 0x000fe40000000013 */
[----:B------:R-:W-:Y:S01]  /*d90f0*/  PRMT R19, R21, 0x3340, R22 ;  /* 0x0000334015137816 */ /* 0x000fe20000000016 */
[----:B---3--:R-:W-:Y:S01]  /*d9100*/  IMAD.X R29, R18, 0x1, R4, P1 ;  /* 0x00000001121d7824 */ /* 0x008fe200008e0604 */
[----:B------:R-:W-:-:S04]  /*d9110*/  IADD3 R22, P1, R17, R5, RZ ;  /* 0x0000000511167210 */ /* 0x000fc80007f3e0ff */
[----:B------:R-:W-:Y:S04]  /*d9120*/  STL.64 [R1+0x918], R28 ;  /* 0x0009181c01007387 */ /* 0x000fe80000100a00 */
[----:B------:R0:W-:Y:S04]  /*d9130*/  STL [R1+0x4dc], R24 ;  /* 0x0004dc1801007387 */ /* 0x0001e80000100800 */
[----:B------:R-:W-:Y:S04]  /*d9140*/  STL.64 [R1+0x58f8], R4 ;  /* 0x0058f80401007387 */ /* 0x000fe80000100a00 */
[----:B------:R1:W-:Y:S01]  /*d9150*/  STL [R1+0x4d0], R19 ;  /* 0x0004d01301007387 */ /* 0x0003e20000100800 */
[----:B------:R-:W-:-:S03]  /*d9160*/  IMAD.X R23, R18, 0x1, R6, P1 ;  /* 0x0000000112177824 */ /* 0x000fc600008e0606 */
[----:B0-----:R-:W3:Y:S04]  /*d9170*/  LDL.LU R24, [R1+0x4eac] ;  /* 0x004eac0001187983 */ /* 0x001ee80000300800 */
[----:B------:R-:W3:Y:S01]  /*d9180*/  LDL.LU R21, [R1+0x1d38] ;  /* 0x001d380001157983 */ /* 0x000ee20000300800 */
[----:B-1----:R-:W-:Y:S02]  /*d9190*/  SHF.R.U32.HI R19, RZ, 0x8, R11 ;  /* 0x00000008ff137819 */ /* 0x002fe4000001160b */
[----:B------:R-:W-:Y:S02]  /*d91a0*/  SHF.R.U32.HI R4, RZ, 0x8, R10 ;  /* 0x00000008ff047819 */ /* 0x000fe4000001160a */
[----:B------:R-:W-:Y:S02]  /*d91b0*/  LOP3.LUT R19, R19, 0xffff, RZ, 0xc0, !PT ;  /* 0x0000ffff13137812 */ /* 0x000fe400078ec0ff */
[----:B------:R-:W-:Y:S01]  /*d91c0*/  LOP3.LUT R4, R4, 0xffff, RZ, 0xc0, !PT ;  /* 0x0000ffff04047812 */ /* 0x000fe200078ec0ff */
[----:B------:R0:W-:Y:S04]  /*d91d0*/  STL.64 [R1+0x958], R22 ;  /* 0x0009581601007387 */ /* 0x0001e80000100a00 */
[----:B------:R-:W3:Y:S01]  /*d91e0*/  LDL.LU R27, [R1+0x204c] ;  /* 0x00204c00011b7983 */ /* 0x000ee20000300800 */
[----:B------:R-:W-:-:S02]  /*d91f0*/  PRMT R11, R19, 0x3340, R0 ;  /* 0x00003340130b7816 */ /* 0x000fc40000000000 */
[----:B------:R-:W-:Y:S01]  /*d9200*/  PRMT R10, R4, 0x3340, R0 ;  /* 0x00003340040a7816 */ /* 0x000fe20000000000 */
[----:B------:R-:W3:Y:S04]  /*d9210*/  LDL.LU R29, [R1+0x1998] ;  /* 0x00199800011d7983 */ /* 0x000ee80000300800 */
[----:B0-----:R-:W3:Y:S04]  /*d9220*/  LDL.LU R22, [R1+0x948] ;  /* 0x0009480001167983 */ /* 0x001ee80000300800 */
[----:B------:R-:W3:Y:S04]  /*d9230*/  LDL.LU R23, [R1+0x18f8] ;  /* 0x0018f80001177983 */ /* 0x000ee80000300800 */
[----:B------:R-:W-:Y:S04]  /*d9240*/  STL [R1+0x278], R11 ;  /* 0x0002780b01007387 */ /* 0x000fe80000100800 */
[----:B------:R0:W-:Y:S04]  /*d9250*/  STL [R1+0x274], R10 ;  /* 0x0002740a01007387 */ /* 0x0001e80000100800 */
[----:B------:R-:W-:Y:S01]  /*d9260*/  STL.64 [R1+0x58f0], R6 ;  /* 0x0058f00601007387 */ /* 0x000fe20000100a00 */
[----:B--2---:R-:W-:-:S02]  /*d9270*/  LOP3.LUT R5, R26, 0xffff, RZ, 0xc0, !PT ;  /* 0x0000ffff1a057812 */ /* 0x004fc400078ec0ff */
[----:B----4-:R-:W-:Y:S02]  /*d9280*/  LOP3.LUT R4, R25, 0xffff, RZ, 0xc0, !PT ;  /* 0x0000ffff19047812 */ /* 0x010fe400078ec0ff */
[----:B------:R-:W-:Y:S02]  /*d9290*/  LOP3.LUT R20, R20, 0xffff, RZ, 0xc0, !PT ;  /* 0x0000ffff14147812 */ /* 0x000fe400078ec0ff */
[----:B------:R-:W-:Y:S02]  /*d92a0*/  PRMT R19, R4, 0x3340, R0 ;  /* 0x0000334004137816 */ /* 0x000fe40000000000 */
[----:B0-----:R-:W-:-:S04]  /*d92b0*/  PRMT R10, R5, 0x3340, R20 ;  /* 0x00003340050a7816 */ /* 0x001fc80000000014 */
[----:B------:R-:W-:Y:S02]  /*d92c0*/  PRMT R19, R10, 0x5410, R19 ;  /* 0x000054100a137816 */ /* 0x000fe40000000013 */
[----:B------:R-:W-:Y:S02]  /*d92d0*/  IADD3 R10, P1, R17, R7, RZ ;  /* 0x00000007110a7210 */ /* 0x000fe40007f3e0ff */
[----:B------:R-:W-:Y:S01]  /*d92e0*/  SHF.R.U32.HI R5, RZ, 0x8, R5 ;  /* 0x00000008ff057819 */ /* 0x000fe20000011605 */
[----:B------:R0:W-:Y:S02]  /*d92f0*/  STL [R1+0x1a7c], R19 ;  /* 0x001a7c1301007387 */ /* 0x0001e40000100800 */
[----:B------:R-:W-:Y:S01]  /*d9300*/  IMAD.X R11, R18, 0x1, R8, P1 ;  /* 0x00000001120b7824 */ /* 0x000fe200008e0608 */
[----:B------:R-:W-:Y:S02]  /*d9310*/  SHF.R.U32.HI R4, RZ, 0x8, R4 ;  /* 0x00000008ff047819 */ /* 0x000fe40000011604 */
[----:B------:R-:W-:-:S02]  /*d9320*/  LOP3.LUT R5, R5, 0xffff, RZ, 0xc0, !PT ;  /* 0x0000ffff05057812 */ /* 0x000fc400078ec0ff */
[----:B------:R1:W-:Y:S01]  /*d9330*/  STL.64 [R1+0x950], R10 ;  /* 0x0009500a01007387 */ /* 0x0003e20000100a00 */
[----:B0-----:R-:W-:Y:S02]  /*d9340*/  SHF.R.U32.HI R19, RZ, 0x8, R20 ;  /* 0x00000008ff137819 */ /* 0x001fe40000011614 */
[----:B------:R-:W-:Y:S02]  /*d9350*/  LOP3.LUT R4, R4, 0xffff, RZ, 0xc0, !PT ;  /* 0x0000ffff04047812 */ /* 0x000fe400078ec0ff */
[----:B------:R-:W-:Y:S01]  /*d9360*/  LOP3.LUT R19, R19, 0xffff, RZ, 0xc0, !PT ;  /* 0x0000ffff13137812 */ /* 0x000fe200078ec0ff */
[----:B-1----:R-:W2:Y:S03]  /*d9370*/  LDL.LU.64 R10, [R1+0x5900] ;  /* 0x00590000010a7983 */ /* 0x002ea60000300a00 */
[----:B------:R-:W-:Y:S02]  /*d9380*/  PRMT R5, R5, 0x3340, R19 ;  /* 0x0000334005057816 */ /* 0x000fe40000000013 */
[----:B------:R-:W-:Y:S01]  /*d9390*/  PRMT R4, R4, 0x3340, R0 ;  /* 0x0000334004047816 */ /* 0x000fe20000000000 */
[----:B------:R-:W4:Y:S04]  /*d93a0*/  LDL.LU R26, [R1+0x19a8] ;  /* 0x0019a800011a7983 */ /* 0x000f280000300800 */
[----:B------:R0:W-:Y:S04]  /*d93b0*/  STL [R1+0x4d8], R5 ;  /* 0x0004d80501007387 */ /* 0x0001e80000100800 */
[----:B------:R-:W4:Y:S04]  /*d93c0*/  LDL.LU R25, [R1+0x94c] ;  /* 0x00094c0001197983 */ /* 0x000f280000300800 */
[----:B------:R1:W-:Y:S04]  /*d93d0*/  STL [R1+0x270], R4 ;  /* 0x0002700401007387 */ /* 0x0003e80000100800 */
[----:B------:R-:W4:Y:S01]  /*d93e0*/  LDL.LU R20, [R1+0x18fc] ;  /* 0x0018fc0001147983 */ /* 0x000f220000300800 */
[----:B---3--:R-:W-:-:S02]  /*d93f0*/  LOP3.LUT R7, R24, 0xffff, RZ, 0xc0, !PT ;  /* 0x0000ffff18077812 */ /* 0x008fc400078ec0ff */
[----:B------:R-:W-:-:S04]  /*d9400*/  LOP3.LUT R6, R21, 0xffff, RZ, 0xc0, !PT ;  /* 0x0000ffff15067812 */ /* 0x000fc800078ec0ff */
[----:B------:R-:W-:Y:S02]  /*d9410*/  PRMT R19, R6, 0x3340, R0 ;  /* 0x0000334006137816 */ /* 0x000fe40000000000 */
[----:B------:R-:W-:Y:S01]  /*d9420*/  LOP3.LUT R21, R27, 0xffff, RZ, 0xc0, !PT ;  /* 0x0000ffff1b157812 */ /* 0x000fe200078ec0ff */
[----:B------:R3:W-:Y:S01]  /*d9430*/  STL [R1+0x6f4], R6 ;  /* 0x0006f40601007387 */ /* 0x0007e20000100800 */
[----:B0-----:R-:W-:Y:S02]  /*d9440*/  LOP3.LUT R5, R29, 0xffff, RZ, 0xc0, !PT ;  /* 0x0000ffff1d057812 */ /* 0x001fe400078ec0ff */
[----:B-1----:R-:W-:Y:S02]  /*d9450*/  LOP3.LUT R4, R22, 0xffff, RZ, 0xc0, !PT ;  /* 0x0000ffff16047812 */ /* 0x002fe400078ec0ff */
[----:B------:R-:W-:Y:S02]  /*d9460*/  PRMT R22, R7, 0x3340, R21 ;  /* 0x0000334007167816 */ /* 0x000fe40000000015 */
[----:B---3--:R-:W-:-:S02]  /*d9470*/  LOP3.LUT R6, R23, 0xffff, RZ, 0xc0, !PT ;  /* 0x0000ffff17067812 */ /* 0x008fc400078ec0ff */
[----:B------:R-:W-:Y:S02]  /*d9480*/  PRMT R23, R22, 0x5410, R19 ;  /* 0x0000541016177816 */ /* 0x000fe40000000013 */
[----:B------:R-:W-:Y:S02]  /*d9490*/  PRMT R19, R4, 0x3340, R0 ;  /* 0x0000334004137816 */ /* 0x000fe40000000000 */
[----:B------:R-:W-:-:S04]  /*d94a0*/  PRMT R22, R5, 0x3340, R6 ;  /* 0x0000334005167816 */ /* 0x000fc80000000006 */
[----:B------:R-:W-:Y:S01]  /*d94b0*/  PRMT R19, R22, 0x5410, R19 ;  /* 0x0000541016137816 */ /* 0x000fe20000000013 */
[----:B------:R-:W-:Y:S04]  /*d94c0*/  STL [R1+0x1a78], R23 ;  /* 0x001a781701007387 */ /* 0x000fe80000100800 */
[----:B------:R-:W-:Y:S01]  /*d94d0*/  STL.64 [R1+0x58e8], R8 ;  /* 0x0058e80801007387 */ /* 0x000fe20000100a00 */
[----:B------:R-:W-:Y:S02]  /*d94e0*/  IADD3 R22, P1, R17, R9, RZ ;  /* 0x0000000911167210 */ /* 0x000fe40007f3e0ff */
[----:B------:R-:W-:Y:S01]  /*d94f0*/  SHF.R.U32.HI R7, RZ, 0x8, R7 ;  /* 0x00000008ff077819 */ /* 0x000fe20000011607 */
[----:B------:R0:W-:Y:S01]  /*d9500*/  STL [R1+0x1a6c], R19 ;  /* 0x001a6c1301007387 */ /* 0x0001e20000100800 */
[----:B------:R-:W-:-:S02]  /*d9510*/  SHF.R.U32.HI R5, RZ, 0x8, R5 ;  /* 0x00000008ff057819 */ /* 0x000fc40000011605 */
[----:B------:R-:W-:Y:S02]  /*d9520*/  SHF.R.U32.HI R6, RZ, 0x8, R6 ;  /* 0x00000008ff067819 */ /* 0x000fe40000011606 */
[----:B------:R-:W-:Y:S02]  /*d9530*/  LOP3.LUT R7, R7, 0xffff, RZ, 0xc0, !PT ;  /* 0x0000ffff07077812 */ /* 0x000fe400078ec0ff */
[----:B------:R-:W-:Y:S02]  /*d9540*/  LOP3.LUT R5, R5, 0xffff, RZ, 0xc0, !PT ;  /* 0x0000ffff05057812 */ /* 0x000fe400078ec0ff */
[----:B0-----:R-:W-:Y:S02]  /*d9550*/  SHF.R.U32.HI R19, RZ, 0x8, R21 ;  /* 0x00000008ff137819 */ /* 0x001fe40000011615 */
[----:B------:R-:W-:Y:S02]  /*d9560*/  LOP3.LUT R6, R6, 0xffff, RZ, 0xc0, !PT ;  /* 0x0000ffff06067812 */ /* 0x000fe400078ec0ff */
[----:B------:R-:W-:-:S04]  /*d9570*/  LOP3.LUT R19, R19, 0xffff, RZ, 0xc0, !PT ;  /* 0x0000ffff13137812 */ /* 0x000fc800078ec0ff */
[----:B------:R-:W-:Y:S02]  /*d9580*/  PRMT R8, R7, 0x3340, R19 ;  /* 0x0000334007087816 */ /* 0x000fe40000000013 */
[----:B------:R-:W-:Y:S01]  /*d9590*/  PRMT R7, R5, 0x3340, R6 ;  /* 0x0000334005077816 */ /* 0x000fe20000000006 */
[----:B--2---:R-:W-:-:S05]  /*d95a0*/  IMAD.X R23, R18, 0x1, R10, P1 ;  /* 0x0000000112177824 */ /* 0x004fca00008e060a */
[----:B------:R0:W-:Y:S04]  /*d95b0*/  STL.64 [R1+0x978], R22 ;  /* 0x0009781601007387 */ /* 0x0001e80000100a00 */
[----:B------:R-:W2:Y:S01]  /*d95c0*/  LDL.LU R29, [R1+0x197c] ;  /* 0x00197c00011d7983 */ /* 0x000ea20000300800 */
[----:B----4-:R-:W-:Y:S02]  /*d95d0*/  LOP3.LUT R6, R26, 0xffff, RZ, 0xc0, !PT ;  /* 0x0000ffff1a067812 */ /* 0x010fe400078ec0ff */
[----:B------:R-:W-:Y:S01]  /*d95e0*/  LOP3.LUT R5, R25, 0xffff, RZ, 0xc0, !PT ;  /* 0x0000ffff19057812 */ /* 0x000fe200078ec0ff */
[----:B0-----:R-:W3:Y:S04]  /*d95f0*/  LDL.LU R23, [R1+0x790] ;  /* 0x0007900001177983 */ /* 0x001ee80000300800 */
[----:B------:R-:W4:Y:S04]  /*d9600*/  LDL.LU R22, [R1+0x18b8] ;  /* 0x0018b80001167983 */ /* 0x000f280000300800 */
[----:B------:R-:W-:Y:S04]  /*d9610*/  STL [R1+0x560], R8 ;  /* 0x0005600801007387 */ /* 0x000fe80000100800 */
[----:B------:R0:W-:Y:S01]  /*d9620*/  STL [R1+0x4d4], R7 ;  /* 0x0004d40701007387 */ /* 0x0001e20000100800 */
[----:B------:R-:W-:-:S02]  /*d9630*/  PRMT R19, R5, 0x3340, R0 ;  /* 0x0000334005137816 */ /* 0x000fc40000000000 */
[----:B0-----:R-:W-:-:S04]  /*d9640*/  LOP3.LUT R7, R20, 0xffff, RZ, 0xc0, !PT ;  /* 0x0000ffff14077812 */ /* 0x001fc800078ec0ff */
[----:B------:R-:W-:-:S04]  /*d9650*/  PRMT R8, R6, 0x3340, R7 ;  /* 0x0000334006087816 */ /* 0x000fc80000000007 */
[----:B------:R-:W-:Y:S02]  /*d9660*/  PRMT R19, R8, 0x5410, R19 ;  /* 0x0000541008137816 */ /* 0x000fe40000000013 */
[----:B------:R-:W-:Y:S02]  /*d9670*/  IADD3 R8, P1, R17, R11, RZ ;  /* 0x0000000b11087210 */ /* 0x000fe40007f3e0ff */
[----:B------:R-:W-:Y:S01]  /*d9680*/  SHF.R.U32.HI R6, RZ, 0x8, R6 ;  /* 0x00000008ff067819 */ /* 0x000fe20000011606 */
[----:B------:R0:W-:Y:S02]  /*d9690*/  STL [R1+0x1a68], R19 ;  /* 0x001a681301007387 */ /* 0x0001e40000100800 */
[----:B------:R-:W-:Y:S02]  /*d96a0*/  IMAD.X R9, R18, 0x1, R12, P1 ;  /* 0x0000000112097824 */ /* 0x000fe400008e060c */
[----:B------:R-:W4:Y:S04]  /*d96b0*/  LDL.LU R26, [R1+0x1988] ;  /* 0x00198800011a7983 */ /* 0x000f280000300800 */
[----:B------:R-:W4:Y:S01]  /*d96c0*/  LDL.LU R25, [R1+0x7a0] ;  /* 0x0007a00001197983 */ /* 0x000f220000300800 */
[----:B------:R-:W-:-:S03]  /*d96d0*/  LOP3.LUT R6, R6, 0xffff, RZ, 0xc0, !PT ;  /* 0x0000ffff06067812 */ /* 0x000fc600078ec0ff */
[----:B------:R1:W-:Y:S04]  /*d96e0*/  STL.64 [R1+0x998], R8 ;  /* 0x0009980801007387 */ /* 0x0003e80000100a00 */
[----:B------:R-:W4:Y:S01]  /*d96f0*/  LDL.LU R20, [R1+0x18bc] ;  /* 0x0018bc0001147983 */ /* 0x000f220000300800 */
[----:B0-----:R-:W-:Y:S02]  /*d9700*/  SHF.R.U32.HI R19, RZ, 0x8, R7 ;  /* 0x00000008ff137819 */ /* 0x001fe40000011607 */
[----:B------:R-:W-:Y:S02]  /*d9710*/  SHF.R.U32.HI R5, RZ, 0x8, R5 ;  /* 0x00000008ff057819 */ /* 0x000fe40000011605 */
[----:B------:R-:W-:Y:S02]  /*d9720*/  LOP3.LUT R19, R19, 0xffff, RZ, 0xc0, !PT ;  /* 0x0000ffff13137812 */ /* 0x000fe400078ec0ff */
[----:B------:R-:W-:-:S02]  /*d9730*/  LOP3.LUT R5, R5, 0xffff, RZ, 0xc0, !PT ;  /* 0x0000ffff05057812 */ /* 0x000fc400078ec0ff */
[----:B-1----:R-:W-:Y:S02]  /*d9740*/  PRMT R8, R6, 0x3340, R19 ;  /* 0x0000334006087816 */ /* 0x002fe40000000013 */
[----:B------:R-:W-:Y:S02]  /*d9750*/  SHF.R.U32.HI R19, RZ, 0x8, R4 ;  /* 0x00000008ff137819 */ /* 0x000fe40000011604 */
[----:B------:R-:W-:Y:S02]  /*d9760*/  IADD3 R6, P1, R17, R13, RZ ;  /* 0x0000000d11067210 */ /* 0x000fe40007f3e0ff */
[----:B------:R-:W-:Y:S02]  /*d9770*/  PRMT R5, R5, 0x3340, R0 ;  /* 0x0000334005057816 */ /* 0x000fe40000000000 */
[----:B------:R-:W-:Y:S01]  /*d9780*/  LOP3.LUT R19, R19, 0xffff, RZ, 0xc0, !PT ;  /* 0x0000ffff13137812 */ /* 0x000fe200078ec0ff */
[----:B------:R-:W-:-:S03]  /*d9790*/  IMAD.X R7, R18, 0x1, R15, P1 ;  /* 0x0000000112077824 */ /* 0x000fc600008e060f */
[----:B------:R-:W-:Y:S01]  /*d97a0*/  PRMT R4, R19, 0x3340, R0 ;  /* 0x0000334013047816 */ /* 0x000fe20000000000 */
[----:B------:R0:W-:Y:S04]  /*d97b0*/  STL [R1+0x4cc], R8 ;  /* 0x0004cc0801007387 */ /* 0x0001e80000100800 */
[----:B------:R2:W-:Y:S04]  /*d97c0*/  STL [R1+0x26c], R5 ;  /* 0x00026c0501007387 */ /* 0x0005e80000100800 */
[----:B------:R3:W-:Y:S04]  /*d97d0*/  STL.64 [R1+0x990], R6 ;  /* 0x0009900601007387 */ /* 0x0007e80000100a00 */
[----:B------:R4:W-:Y:S04]  /*d97e0*/  STL [R1+0x268], R4 ;  /* 0x0002680401007387 */ /* 0x0009e80000100800 */
[----:B------:R-:W4:Y:S04]  /*d97f0*/  LDL.LU R24, [R1+0x1e88] ;  /* 0x001e880001187983 */ /* 0x000f280000300800 */
[----:B------:R-:W4:Y:S04]  /*d9800*/  LDL.LU R21, [R1+0x4f6c] ;  /* 0x004f6c0001157983 */ /* 0x000f280000300800 */
[----:B------:R-:W4:Y:S01]  /*d9810*/  LDL.LU R27, [R1+0x4e88] ;  /* 0x004e8800011b7983 */ /* 0x000f220000300800 */
[----:B0-----:R-:W-:-:S05]  /*d9820*/  IADD3 R8, P1, R17, R14, RZ ;  /* 0x0000000e11087210 */ /* 0x001fca0007f3e0ff */
[----:B------:R-:W-:Y:S02]  /*d9830*/  IMAD.X R9, R18, 0x1, R16, P1 ;  /* 0x0000000112097824 */ /* 0x000fe400008e0610 */
[----:B------:R-:W-:Y:S01]  /*d9840*/  VIADD R17, R17, UR5 ;  /* 0x0000000511117c36 */ /* 0x000fe20008000000 */
[----:B------:R-:W-:Y:S01]  /*d9850*/  ULDC UR5, c[0x0][0x248] ;  /* 0x0000920000057ab9 */ /* 0x000fe20000000800 */
[----:B--2---:R-:W-:Y:S02]  /*d9860*/  LOP3.LUT R5, R29, 0xffff, RZ, 0xc0, !PT ;  /* 0x0000ffff1d057812 */ /* 0x004fe400078ec0ff */
[----:B---3--:R-:W-:Y:S02]  /*d9870*/  LOP3.LUT R6, R23, 0xffff, RZ, 0xc0, !PT ;  /* 0x0000ffff17067812 */ /* 0x008fe400078ec0ff */
[----:B----4-:R-:W-:Y:S02]  /*d9880*/  LOP3.LUT R4, R22, 0xffff, RZ, 0xc0, !PT ;  /* 0x0000ffff16047812 */ /* 0x010fe400078ec0ff */
[----:B------:R-:W-:-:S02]  /*d9890*/  PRMT R19, R6, 0x3340, R0 ;  /* 0x0000334006137816 */ /* 0x000fc40000000000 */
[--C-:B------:R-:W-:Y:S02]  /*d98a0*/  PRMT R7, R5, 0x3340, R4.reuse ;  /* 0x0000334005077816 */ /* 0x100fe40000000004 */
[----:B------:R-:W-:Y:S02]  /*d98b0*/  SHF.R.U32.HI R18, RZ, 0x8, R4 ;  /* 0x00000008ff127819 */ /* 0x000fe40000011604 */
[----:B------:R-:W-:Y:S02]  /*d98c0*/  PRMT R7, R7, 0x5410, R19 ;  /* 0x0000541007077816 */ /* 0x000fe40000000013 */
[----:B------:R-:W-:Y:S02]  /*d98d0*/  SHF.R.U32.HI R19, RZ, 0x8, R5 ;  /* 0x00000008ff137819 */ /* 0x000fe40000011605 */
[----:B------:R-:W-:Y:S02]  /*d98e0*/  LOP3.LUT R18, R18, 0xffff, RZ, 0xc0, !PT ;  /* 0x0000ffff12127812 */ /* 0x000fe400078ec0ff */
[----:B------:R-:W-:Y:S01]  /*d98f0*/  LOP3.LUT R19, R19, 0xffff, RZ, 0xc0, !PT ;  /* 0x0000ffff13137812 */ /* 0x000fe200078ec0ff */
[----:B------:R0:W-:Y:S03]  /*d9900*/  STL [R1+0x1a5c], R7 ;  /* 0x001a5c0701007387 */ /* 0x0001e60000100800 */
[----:B------:R-:W-:Y:S01]  /*d9910*/  PRMT R5, R19, 0x3340, R18 ;  /* 0x0000334013057816 */ /* 0x000fe20000000012 */
[----:B------:R-:W-:Y:S04]  /*d9920*/  STL.64 [R1+0x9b8], R8 ;  /* 0x0009b80801007387 */ /* 0x000fe80000100a00 */
[----:B------:R1:W-:Y:S01]  /*d9930*/  STL [R1+0x49c], R5 ;  /* 0x00049c0501007387 */ /* 0x0003e20000100800 */
[----:B------:R-:W-:-:S02]  /*d9940*/  LOP3.LUT R4, R26, 0xffff, RZ, 0xc0, !PT ;  /* 0x0000ffff1a047812 */ /* 0x000fc400078ec0ff */
[----:B0-----:R-:W-:Y:S02]  /*d9950*/  LOP3.LUT R7, R25, 0xffff, RZ, 0xc0, !PT ;  /* 0x0000ffff19077812 */ /* 0x001fe400078ec0ff */
[----:B-1----:R-:W-:Y:S02]  /*d9960*/  LOP3.LUT R5, R20, 0xffff, RZ, 0xc0, !PT ;  /* 0x0000ffff14057812 */ /* 0x002fe400078ec0ff */
[----:B------:R-:W-:Y:S02]  /*d9970*/  PRMT R18, R7, 0x3340, R0 ;  /* 0x0000334007127816 */ /* 0x000fe40000000000 */
[----:B------:R-:W-:Y:S01]  /*d9980*/  PRMT R19, R4, 0x3340, R5 ;  /* 0x0000334004137816 */ /* 0x000fe20000000005 */
[----:B------:R0:W-:Y:S01]  /*d9990*/  STL [R1+0x6c8], R7 ;  /* 0x0006c80701007387 */ /* 0x0001e20000100800 */
[----:B------:R-:W-:Y:S02]  /*d99a0*/  SHF.R.U32.HI R4, RZ, 0x8, R4 ;  /* 0x00000008ff047819 */ /* 0x000fe40000011604 */
[----:B0-----:R-:W-:-:S02]  /*d99b0*/  PRMT R7, R19, 0x5410, R18 ;  /* 0x0000541013077816 */ /* 0x001fc40000000012 */
[----:B------:R-:W-:Y:S02]  /*d99c0*/  SHF.R.U32.HI R18, RZ, 0x8, R6 ;  /* 0x00000008ff127819 */ /* 0x000fe40000011606 */
[----:B------:R-:W-:Y:S01]  /*d99d0*/  SHF.R.U32.HI R19, RZ, 0x8, R5 ;  /* 0x00000008ff137819 */ /* 0x000fe20000011605 */
[----:B------:R0:W-:Y:S04]  /*d99e0*/  STL [R1+0x1a58], R7 ;  /* 0x001a580701007387 */ /* 0x0001e80000100800 */
[----:B------:R-:W2:Y:S04]  /*d99f0*/  LDL.LU R26, [R1+0x4f74] ;  /* 0x004f7400011a7983 */ /* 0x000ea80000300800 */
[----:B------:R-:W3:Y:S04]  /*d9a00*/  LDL.LU R20, [R1+0x1e98] ;  /* 0x001e980001147983 */ /* 0x000ee80000300800 */
[----:B------:R-:W4:Y:S01]  /*d9a10*/  LDL.LU R29, [R1+0x4e90] ;  /* 0x004e9000011d7983 */ /* 0x000f220000300800 */
[----:B------:R-:W-:-:S02]  /*d9a20*/  LOP3.LUT R18, R18, 0xffff, RZ, 0xc0, !PT ;  /* 0x0000ffff12127812 */ /* 0x000fc400078ec0ff */
[----:B------:R-:W-:Y:S02]  /*d9a30*/  LOP3.LUT R4, R4, 0xffff, RZ, 0xc0, !PT ;  /* 0x0000ffff04047812 */ /* 0x000fe400078ec0ff */
[----:B------:R-:W-:Y:S02]  /*d9a40*/  LOP3.LUT R19, R19, 0xffff, RZ, 0xc0, !PT ;  /* 0x0000ffff13137812 */ /* 0x000fe400078ec0ff */
[----:B------:R-:W-:Y:S02]  /*d9a50*/  LOP3.LUT R6, R24, 0xffff, RZ, 0xc0, !PT ;  /* 0x0000ffff18067812 */ /* 0x000fe400078ec0ff */
[----:B------:R-:W-:Y:S02]  /*d9a60*/  LOP3.LUT R8, R27, 0xffff, RZ, 0xc0, !PT ;  /* 0x0000ffff1b087812 */ /* 0x000fe400078ec0ff */
[----:B0-----:R-:W-:Y:S02]  /*d9a70*/  LOP3.LUT R7, R21, 0xffff, RZ, 0xc0, !PT ;  /* 0x0000ffff15077812 */ /* 0x001fe400078ec0ff */
[----:B------:R-:W-:-:S02]  /*d9a80*/  PRMT R5, R18, 0x3340, R0 ;  /* 0x0000334012057816 */ /* 0x000fc40000000000 */
[----:B------:R-:W-:Y:S01]  /*d9a90*/  PRMT R4, R4, 0x3340, R19 ;  /* 0x0000334004047816 */ /* 0x000fe20000000013 */
[----:B------:R-:W4:Y:S01]  /*d9aa0*/  LDL.LU R23, [R1+0x4f00] ;  /* 0x004f000001177983 */ /* 0x000f220000300800 */
[----:B------:R-:W-:Y:S02]  /*d9ab0*/  PRMT R18, R6, 0x3340, R0 ;  /* 0x0000334006127816 */ /* 0x000fe40000000000 */
[----:B------:R-:W-:Y:S01]  /*d9ac0*/  PRMT R19, R7, 0x3340, R8 ;  /* 0x0000334007137816 */ /* 0x000fe20000000008 */
[----:B------:R-:W4:Y:S04]  /*d9ad0*/  LDL.LU R25, [R1+0x1d8c] ;  /* 0x001d8c0001197983 */ /* 0x000f280000300800 */
[----:B------:R-:W4:Y:S04]  /*d9ae0*/  LDL.LU R22, [R1+0x2068] ;  /* 0x0020680001167983 */ /* 0x000f280000300800 */
[----:B------:R-:W-:Y:S04]  /*d9af0*/  STL [R1+0x264], R5 ;  /* 0x0002640501007387 */ /* 0x000fe80000100800 */
[----:B------:R0:W-:Y:S01]  /*d9b00*/  STL [R1+0x548], R4 ;  /* 0x0005480401007387 */ /* 0x0001e20000100800 */
[----:B------:R-:W-:-:S02]  /*d9b10*/  PRMT R9, R19, 0x5410, R18 ;  /* 0x0000541013097816 */ /* 0x000fc40000000012 */
[----:B------:R-:W-:Y:S02]  /*d9b20*/  SHF.R.S32.HI R18, RZ, 0x1f, R17 ;  /* 0x0000001fff127819 */ /* 0x000fe40000011411 */
[----:B0-----:R-:W-:Y:S01]  /*d9b30*/  IADD3 R4, P1, R17, R0, RZ ;  /* 0x0000000011047210 */ /* 0x001fe20007f3e0ff */
[----:B------:R-:W-:Y:S04]  /*d9b40*/  STL [R1+0x1a4c], R9 ;  /* 0x001a4c0901007387 */ /* 0x000fe80000100800 */
        /* <DEDUP_REMOVED lines=12> */
[----:B------:R0:W-:Y:S04]  /*d9c10*/  STL [R1+0x260], R6 ;  /* 0x0002600601007387 */ /* 0x0001e80000100800 */
[----:B------:R-:W4:Y:S04]  /*d9c20*/  LDL.LU R24, [R1+0x19bc] ;  /* 0x0019bc0001187983 */ /* 0x000f280000300800 */
[----:B------:R-:W4:Y:S01]  /*d9c30*/  LDL.LU R21, [R1+0x1888] ;  /* 0x0018880001157983 */ /* 0x000f220000300800 */
[----:B--2---:R-:W-:-:S02]  /*d9c40*/  LOP3.LUT R26, R26, 0xffff, RZ, 0xc0, !PT ;  /* 0x0000ffff1a1a7812 */ /* 0x004fc400078ec0ff */
[----:B---3--:R-:W-:Y:S02]  /*d9c50*/  LOP3.LUT R20, R20, 0xffff, RZ, 0xc0, !PT ;  /* 0x0000ffff14147812 */ /* 0x008fe400078ec0ff */
[----:B----4-:R-:W-:Y:S02]  /*d9c60*/  LOP3.LUT R28, R29, 0xffff, RZ, 0xc0, !PT ;  /* 0x0000ffff1d1c7812 */ /* 0x010fe400078ec0ff */
[----:B------:R-:W-:Y:S02]  /*d9c70*/  PRMT R19, R20, 0x3340, R0 ;  /* 0x0000334014137816 */ /* 0x000fe40000000000 */
[----:B0-----:R-:W-:-:S04]  /*d9c80*/  PRMT R6, R26, 0x3340, R28 ;  /* 0x000033401a067816 */ /* 0x001fc8000000001c */
[----:B------:R-:W-:Y:S02]  /*d9c90*/  PRMT R6, R6, 0x5410, R19 ;  /* 0x0000541006067816 */ /* 0x000fe40000000013 */
[----:B------:R-:W-:Y:S02]  /*d9ca0*/  LOP3.LUT R8, R23, 0xffff, RZ, 0xc0, !PT ;  /* 0x0000ffff17087812 */ /* 0x000fe400078ec0ff */
[----:B------:R-:W-:Y:S02]  /*d9cb0*/  LOP3.LUT R25, R25, 0xffff, RZ, 0xc0, !PT ;  /* 0x0000ffff19197812 */ /* 0x000fe400078ec0ff */
[----:B------:R-:W-:Y:S01]  /*d9cc0*/  LOP3.LUT R9, R22, 0xffff, RZ, 0xc0, !PT ;  /* 0x0000ffff16097812 */ /* 0x000fe200078ec0ff */
[----:B------:R0:W-:Y:S04]  /*d9cd0*/  STL [R1+0x1a48], R6 ;  /* 0x001a480601007387 */ /* 0x0001e80000100800 */
[----:B------:R-:W2:Y:S01]  /*d9ce0*/  LDL.LU R27, [R1+0x194c] ;  /* 0x00194c00011b7983 */ /* 0x000ea20000300800 */
[----:B------:R-:W-:-:S03]  /*d9cf0*/  PRMT R19, R25, 0x3340, R0 ;  /* 0x0000334019137816 */ /* 0x000fc60000000000 */
[----:B------:R-:W3:Y:S04]  /*d9d00*/  LDL.LU R22, [R1+0x4f14] ;  /* 0x004f140001167983 */ /* 0x000ee80000300800 */
[----:B------:R-:W4:Y:S04]  /*d9d10*/  LDL.LU R23, [R1+0x1dac] ;  /* 0x001dac0001177983 */ /* 0x000f280000300800 */
[----:B------:R-:W3:Y:S01]  /*d9d20*/  LDL.LU R29, [R1+0x205c] ;  /* 0x00205c00011d7983 */ /* 0x000ee20000300800 */
        /* <DEDUP_REMOVED lines=16> */
[----:B------:R-:W-:-:S02]  /*d9e30*/  PRMT R19, R8, 0x3340, R9 ;  /* 0x0000334008137816 */ /* 0x000fc40000000009 */
[----:B------:R-:W-:Y:S01]  /*d9e40*/  IADD3 R8, P1, R17, R5, RZ ;  /* 0x0000000511087210 */ /* 0x000fe20007f3e0ff */
[----:B------:R-:W-:Y:S04]  /*d9e50*/  STL [R1+0x494], R26 ;  /* 0x0004941a01007387 */ /* 0x000fe80000100800 */
[----:B------:R-:W-:Y:S04]  /*d9e60*/  STL.64 [R1+0x58e0], R4 ;  /* 0x0058e00401007387 */ /* 0x000fe80000100a00 */
[----:B------:R0:W-:Y:S02]  /*d9e70*/  STL [R1+0x47c], R19 ;  /* 0x00047c1301007387 */ /* 0x0001e40000100800 */
[----:B0-----:R-:W-:-:S02]  /*d9e80*/  SHF.R.U32.HI R19, RZ, 0x8, R25 ;  /* 0x00000008ff137819 */ /* 0x001fc40000011619 */
[----:B------:R-:W-:Y:S02]  /*d9e90*/  SHF.R.U32.HI R4, RZ, 0x8, R20 ;  /* 0x00000008ff047819 */ /* 0x000fe40000011614 */
[----:B------:R-:W-:Y:S02]  /*d9ea0*/  LOP3.LUT R19, R19, 0xffff, RZ, 0xc0, !PT ;  /* 0x0000ffff13137812 */ /* 0x000fe400078ec0ff */
[----:B------:R-:W-:Y:S02]  /*d9eb0*/  LOP3.LUT R4, R4, 0xffff, RZ, 0xc0, !PT ;  /* 0x0000ffff04047812 */ /* 0x000fe400078ec0ff */
[--C-:B------:R-:W-:Y:S02]  /*d9ec0*/  PRMT R5, R19, 0x3340, R0.reuse ;  /* 0x0000334013057816 */ /* 0x100fe40000000000 */
[----:B------:R-:W-:Y:S01]  /*d9ed0*/  PRMT R4, R4, 0x3340, R0 ;  /* 0x0000334004047816 */ /* 0x000fe20000000000 */
[----:B--2---:R-:W-:-:S05]  /*d9ee0*/  IMAD.X R9, R18, 0x1, R6, P1 ;  /* 0x0000000112097824 */ /* 0x004fca00008e0606 */
[----:B------:R0:W-:Y:S04]  /*d9ef0*/  STL.64 [R1+0x9a8], R8 ;  /* 0x0009a80801007387 */ /* 0x0001e80000100a00 */
[----:B0-----:R-:W2:Y:S04]  /*d9f00*/  LDL.LU.64 R8, [R1+0x58e8] ;  /* 0x0058e80001087983 */ /* 0x001ea80000300a00 */
[----:B------:R-:W2:Y:S04]  /*d9f10*/  LDL.LU R26, [R1+0x19cc] ;  /* 0x0019cc00011a7983 */ /* 0x000ea80000300800 */
[----:B------:R0:W-:Y:S04]  /*d9f20*/  STL [R1+0x25c], R5 ;  /* 0x00025c0501007387 */ /* 0x0001e80000100800 */
[----:B------:R-:W2:Y:S04]  /*d9f30*/  LDL.LU R25, [R1+0x188c] ;  /* 0x00188c0001197983 */ /* 0x000ea80000300800 */
[----:B------:R1:W-:Y:S04]  /*d9f40*/  STL [R1+0x258], R4 ;  /* 0x0002580401007387 */ /* 0x0003e80000100800 */
[----:B------:R-:W2:Y:S01]  /*d9f50*/  LDL.LU R20, [R1+0x1958] ;  /* 0x0019580001147983 */ /* 0x000ea20000300800 */
[----:B------:R-:W-:-:S02]  /*d9f60*/  LOP3.LUT R21, R21, 0xffff, RZ, 0xc0, !PT ;  /* 0x0000ffff15157812 */ /* 0x000fc400078ec0ff */
[----:B----4-:R-:W-:Y:S02]  /*d9f70*/  LOP3.LUT R23, R23, 0xffff, RZ, 0xc0, !PT ;  /* 0x0000ffff17177812 */ /* 0x010fe400078ec0ff */
[----:B0-----:R-:W-:Y:S02]  /*d9f80*/  LOP3.LUT R5, R27, 0xffff, RZ, 0xc0, !PT ;  /* 0x0000ffff1b057812 */ /* 0x001fe400078ec0ff */
[----:B-1----:R-:W-:Y:S02]  /*d9f90*/  LOP3.LUT R4, R24, 0xffff, RZ, 0xc0, !PT ;  /* 0x0000ffff18047812 */ /* 0x002fe400078ec0ff */
[----:B------:R-:W-:Y:S02]  /*d9fa0*/  PRMT R19, R21, 0x3340, R0 ;  /* 0x0000334015137816 */ /* 0x000fe40000000000 */
[----:B---3--:R-:W-:Y:S02]  /*d9fb0*/  LOP3.LUT R22, R22, 0xffff, RZ, 0xc0, !PT ;  /* 0x0000ffff16167812 */ /* 0x008fe400078ec0ff */
[----:B------:R-:W-:-:S02]  /*d9fc0*/  PRMT R27, R4, 0x3340, R5 ;  /* 0x00003340041b7816 */ /* 0x000fc40000000005 */
[----:B------:R-:W-:Y:S01]  /*d9fd0*/  LOP3.LUT R24, R29, 0xffff, RZ, 0xc0, !PT ;  /* 0x0000ffff1d187812 */ /* 0x000fe200078ec0ff */
[----:B------:R0:W-:Y:S01]  /*d9fe0*/  STL [R1+0x680], R23 ;  /* 0x0006801701007387 */ /* 0x0001e20000100800 */
[----:B------:R-:W-:Y:S02]  /*d9ff0*/  PRMT R27, R27, 0x5410, R19 ;  /* 0x000054101b1b7816 */ /* 0x000fe40000000013 */
[----:B------:R-:W-:Y:S02]  /*da000*/  PRMT R19, R23, 0x3340, R0 ;  /* 0x0000334017137816 */ /* 0x000fe40000000000 */
[----:B------:R-:W-:Y:S02]  /*da010*/  IADD3 R28, P1, R17, R7, RZ ;  /* 0x00000007111c7210 */ /* 0x000fe40007f3e0ff */
[----:B0-----:R-:W-:Y:S01]  /*da020*/  PRMT R23, R22, 0x3340, R24 ;  /* 0x0000334016177816 */ /* 0x001fe20000000018 */
[----:B------:R-:W-:Y:S03]  /*da030*/  STL [R1+0x1a08], R27 ;  /* 0x001a081b01007387 */ /* 0x000fe60000100800 */
[----:B------:R-:W-:Y:S01]  /*da040*/  PRMT R19, R23, 0x5410, R19 ;  /* 0x0000541017137816 */ /* 0x000fe20000000013 */
[----:B------:R0:W-:Y:S04]  /*da050*/  STL.64 [R1+0x58d8], R6 ;  /* 0x0058d80601007387 */ /* 0x0001e80000100a00 */
[----:B------:R1:W-:Y:S01]  /*da060*/  STL [R1+0x1a0c], R19 ;  /* 0x001a0c1301007387 */ /* 0x0003e20000100800 */
[----:B0-----:R-:W-:-:S02]  /*da070*/  SHF.R.U32.HI R6, RZ, 0x8, R22 ;  /* 0x00000008ff067819 */ /* 0x001fc40000011616 */
[----:B------:R-:W-:Y:S02]  /*da080*/  SHF.R.U32.HI R4, RZ, 0x8, R4 ;  /* 0x00000008ff047819 */ /* 0x000fe40000011604 */
[----:B-1----:R-:W-:Y:S02]  /*da090*/  SHF.R.U32.HI R19, RZ, 0x8, R24 ;  /* 0x00000008ff137819 */ /* 0x002fe40000011618 */
[----:B------:R-:W-:Y:S02]  /*da0a0*/  SHF.R.U32.HI R5, RZ, 0x8, R5 ;  /* 0x00000008ff057819 */ /* 0x000fe40000011605 */
[----:B------:R-:W-:Y:S02]  /*da0b0*/  LOP3.LUT R6, R6, 0xffff, RZ, 0xc0, !PT ;  /* 0x0000ffff06067812 */ /* 0x000fe400078ec0ff */
[----:B------:R-:W-:Y:S02]  /*da0c0*/  LOP3.LUT R4, R4, 0xffff, RZ, 0xc0, !PT ;  /* 0x0000ffff04047812 */ /* 0x000fe400078ec0ff */
[----:B------:R-:W-:-:S02]  /*da0d0*/  LOP3.LUT R19, R19, 0xffff, RZ, 0xc0, !PT ;  /* 0x0000ffff13137812 */ /* 0x000fc400078ec0ff */
[----:B------:R-:W-:Y:S02]  /*da0e0*/  LOP3.LUT R5, R5, 0xffff, RZ, 0xc0, !PT ;  /* 0x0000ffff05057812 */ /* 0x000fe400078ec0ff */
[----:B------:R-:W-:Y:S02]  /*da0f0*/  PRMT R7, R6, 0x3340, R19 ;  /* 0x0000334006077816 */ /* 0x000fe40000000013 */
[----:B------:R-:W-:Y:S01]  /*da100*/  PRMT R6, R4, 0x3340, R5 ;  /* 0x0000334004067816 */ /* 0x000fe20000000005 */
[----:B--2---:R-:W-:-:S05]  /*da110*/  IMAD.X R29, R18, 0x1, R8, P1 ;  /* 0x00000001121d7824 */ /* 0x004fca00008e0608 */
[----:B------:R0:W-:Y:S04]  /*da120*/  STL.64 [R1+0x9e8], R28 ;  /* 0x0009e81c01007387 */ /* 0x0001e80000100a00 */
[----:B0-----:R-:W2:Y:S04]  /*da130*/  LDL.LU R29, [R1+0x19ac] ;  /* 0x0019ac00011d7983 */ /* 0x001ea80000300800 */
[----:B------:R-:W3:Y:S04]  /*da140*/  LDL.LU R23, [R1+0x1878] ;  /* 0x0018780001177983 */ /* 0x000ee80000300800 */
[----:B------:R-:W4:Y:S04]  /*da150*/  LDL.LU R22, [R1+0x1908] ;  /* 0x0019080001167983 */ /* 0x000f280000300800 */
[----:B------:R-:W-:Y:S04]  /*da160*/  STL [R1+0x544], R7 ;  /* 0x0005440701007387 */ /* 0x000fe80000100800 */
[----:B------:R0:W-:Y:S01]  /*da170*/  STL [R1+0x490], R6 ;  /* 0x0004900601007387 */ /* 0x0001e20000100800 */
[----:B------:R-:W-:-:S02]  /*da180*/  LOP3.LUT R5, R26, 0xffff, RZ, 0xc0, !PT ;  /* 0x0000ffff1a057812 */ /* 0x000fc400078ec0ff */
[----:B------:R-:W-:Y:S02]  /*da190*/  LOP3.LUT R4, R25, 0xffff, RZ, 0xc0, !PT ;  /* 0x0000ffff19047812 */ /* 0x000fe400078ec0ff */
[----:B------:R-:W-:Y:S02]  /*da1a0*/  IADD3 R24, P1, R17, R9, RZ ;  /* 0x0000000911187210 */ /* 0x000fe40007f3e0ff */
[----:B------:R-:W-:Y:S02]  /*da1b0*/  PRMT R19, R4, 0x3340, R0 ;  /* 0x0000334004137816 */ /* 0x000fe40000000000 */
[----:B0-----:R-:W-:-:S04]  /*da1c0*/  LOP3.LUT R6, R20, 0xffff, RZ, 0xc0, !PT ;  /* 0x0000ffff14067812 */ /* 0x001fc800078ec0ff */
[----:B------:R-:W-:Y:S01]  /*da1d0*/  PRMT R7, R5, 0x3340, R6 ;  /* 0x0000334005077816 */ /* 0x000fe20000000006 */
[----:B------:R-:W-:-:S03]  /*da1e0*/  IMAD.X R25, R18, 0x1, R10, P1 ;  /* 0x0000000112197824 */ /* 0x000fc600008e060a */
[----:B------:R-:W-:-:S05]  /*da1f0*/  PRMT R7, R7, 0x5410, R19 ;  /* 0x0000541007077816 */ /* 0x000fca0000000013 */
[----:B------:R-:W-:Y:S04]  /*da200*/  STL [R1+0x19fc], R7 ;  /* 0x0019fc0701007387 */ /* 0x000fe80000100800 */
[----:B------:R0:W-:Y:S04]  /*da210*/  STL.64 [R1+0x9e0], R24 ;  /* 0x0009e01801007387 */ /* 0x0001e80000100a00 */
[----:B------:R-:W4:Y:S04]  /*da220*/  LDL.LU R26, [R1+0x19b8] ;  /* 0x0019b800011a7983 */ /* 0x000f280000300800 */
        /* <DEDUP_REMOVED lines=14> */
[----:B----4-:R-:W-:Y:S02]  /*da310*/  LOP3.LUT R6, R22, 0xffff, RZ, 0xc0, !PT ;  /* 0x0000ffff16067812 */ /* 0x010fe400078ec0ff */
[----:B------:R-:W-:-:S02]  /*da320*/  PRMT R19, R4, 0x3340, R0 ;  /* 0x0000334004137816 */ /* 0x000fc40000000000 */
[----:B------:R-:W-:Y:S02]  /*da330*/  PRMT R7, R5, 0x3340, R6 ;  /* 0x0000334005077816 */ /* 0x000fe40000000006 */
[----:B------:R-:W-:Y:S02]  /*da340*/  IADD3 R22, P1, R17, R11, RZ ;  /* 0x0000000b11167210 */ /* 0x000fe40007f3e0ff */
[----:B------:R-:W-:Y:S02]  /*da350*/  PRMT R7, R7, 0x5410, R19 ;  /* 0x0000541007077816 */ /* 0x000fe40000000013 */
[----:B------:R-:W-:Y:S01]  /*da360*/  SHF.R.U32.HI R19, RZ, 0x8, R21 ;  /* 0x00000008ff137819 */ /* 0x000fe20000011615 */
[----:B------:R-:W-:-:S03]  /*da370*/  IMAD.X R23, R18, 0x1, R12, P1 ;  /* 0x0000000112177824 */ /* 0x000fc600008e060c */
[----:B------:R-:W-:Y:S02]  /*da380*/  LOP3.LUT R19, R19, 0xffff, RZ, 0xc0, !PT ;  /* 0x0000ffff13137812 */ /* 0x000fe400078ec0ff */
[----:B------:R-:W-:Y:S02]  /*da390*/  SHF.R.U32.HI R5, RZ, 0x8, R5 ;  /* 0x00000008ff057819 */ /* 0x000fe40000011605 */
[----:B------:R-:W-:Y:S01]  /*da3a0*/  SHF.R.U32.HI R6, RZ, 0x8, R6 ;  /* 0x00000008ff067819 */ /* 0x000fe20000011606 */
[----:B------:R-:W-:Y:S01]  /*da3b0*/  STL [R1+0x19f8], R7 ;  /* 0x0019f80701007387 */ /* 0x000fe20000100800 */
[----:B------:R-:W-:-:S03]  /*da3c0*/  PRMT R19, R19, 0x3340, R0 ;  /* 0x0000334013137816 */ /* 0x000fc60000000000 */
[----:B------:R-:W-:Y:S04]  /*da3d0*/  STL.64 [R1+0xa20], R22 ;  /* 0x000a201601007387 */ /* 0x000fe80000100a00 */
[----:B------:R-:W2:Y:S04]  /*da3e0*/  LDL.LU R24, [R1+0x4fdc] ;  /* 0x004fdc0001187983 */ /* 0x000ea80000300800 */
[----:B------:R-:W3:Y:S01]  /*da3f0*/  LDL.LU R21, [R1+0x1edc] ;  /* 0x001edc0001157983 */ /* 0x000ee20000300800 */
[----:B------:R-:W-:Y:S02]  /*da400*/  LOP3.LUT R5, R5, 0xffff, RZ, 0xc0, !PT ;  /* 0x0000ffff05057812 */ /* 0x000fe400078ec0ff */
[----:B------:R-:W-:Y:S01]  /*da410*/  LOP3.LUT R6, R6, 0xffff, RZ, 0xc0, !PT ;  /* 0x0000ffff06067812 */ /* 0x000fe200078ec0ff */
[----:B------:R-:W4:Y:S04]  /*da420*/  LDL.LU R27, [R1+0x4ee0] ;  /* 0x004ee000011b7983 */ /* 0x000f280000300800 */
[----:B------:R0:W-:Y:S01]  /*da430*/  STL [R1+0x250], R19 ;  /* 0x0002501301007387 */ /* 0x0001e20000100800 */
[----:B------:R-:W-:-:S02]  /*da440*/  PRMT R5, R5, 0x3340, R6 ;  /* 0x0000334005057816 */ /* 0x000fc40000000006 */
[----:B------:R-:W-:Y:S02]  /*da450*/  IADD3 R6, P1, R17, R13, RZ ;  /* 0x0000000d11067210 */ /* 0x000fe40007f3e0ff */
[----:B0-----:R-:W-:-:S03]  /*da460*/  SHF.R.U32.HI R19, RZ, 0x8, R4 ;  /* 0x00000008ff137819 */ /* 0x001fc60000011604 */
[----:B------:R-:W-:Y:S01]  /*da470*/  IMAD.X R7, R18, 0x1, R15, P1 ;  /* 0x0000000112077824 */ /* 0x000fe200008e060f */
[----:B------:R-:W-:Y:S01]  /*da480*/  LOP3.LUT R19, R19, 0xffff, RZ, 0xc0, !PT ;  /* 0x0000ffff13137812 */ /* 0x000fe200078ec0ff */
[----:B------:R0:W-:Y:S03]  /*da490*/  STL [R1+0x478], R5 ;  /* 0x0004780501007387 */ /* 0x0001e60000100800 */
[----:B------:R-:W-:Y:S01]  /*da4a0*/  PRMT R4, R19, 0x3340, R0 ;  /* 0x0000334013047816 */ /* 0x000fe20000000000 */
[----:B------:R1:W-:Y:S04]  /*da4b0*/  STL.64 [R1+0xa18], R6 ;  /* 0x000a180601007387 */ /* 0x0003e80000100a00 */
[----:B------:R1:W-:Y:S04]  /*da4c0*/  STL [R1+0x24c], R4 ;  /* 0x00024c0401007387 */ /* 0x0003e80000100800 */
[----:B------:R-:W4:Y:S01]  /*da4d0*/  LDL.LU R29, [R1+0x4ff0] ;  /* 0x004ff000011d7983 */ /* 0x000f220000300800 */
[----:B0-----:R-:W-:-:S02]  /*da4e0*/  LOP3.LUT R5, R26, 0xffff, RZ, 0xc0, !PT ;  /* 0x0000ffff1a057812 */ /* 0x001fc400078ec0ff */
[----:B-1----:R-:W-:Y:S02]  /*da4f0*/  LOP3.LUT R6, R25, 0xffff, RZ, 0xc0, !PT ;  /* 0x0000ffff19067812 */ /* 0x002fe400078ec0ff */
[----:B------:R-:W4:Y:S04]  /*da500*/  LDL.LU R25, [R1+0x1f18] ;  /* 0x001f180001197983 */ /* 0x000f280000300800 */
[----:B------:R-:W4:Y:S04]  /*da510*/  LDL.LU R23, [R1+0x4ef8] ;  /* 0x004ef80001177983 */ /* 0x000f280000300800 */
[----:B------:R0:W-:Y:S04]  /*da520*/  STL [R1+0x34c], R6 ;  /* 0x00034c0601007387 */ /* 0x0001e80000100800 */
[----:B------:R-:W4:Y:S01]  /*da530*/  LDL.LU R26, [R1+0x1e8c] ;  /* 0x001e8c00011a7983 */ /* 0x000f220000300800 */
[----:B------:R-:W-:-:S03]  /*da540*/  LOP3.LUT R4, R20, 0xffff, RZ, 0xc0, !PT ;  /* 0x0000ffff14047812 */ /* 0x000fc600078ec0ff */
[----:B------:R-:W4:Y:S04]  /*da550*/  LDL.LU R22, [R1+0x4f80] ;  /* 0x004f800001167983 */ /* 0x000f280000300800 */
[----:B------:R-:W4:Y:S01]  /*da560*/  LDL.LU R20, [R1+0x20a8] ;  /* 0x0020a80001147983 */ /* 0x000f220000300800 */
[----:B------:R-:W-:Y:S02]  /*da570*/  PRMT R19, R6, 0x3340, R0 ;  /* 0x0000334006137816 */ /* 0x000fe40000000000 */
        /* <DEDUP_REMOVED lines=12> */
[----:B------:R-:W-:Y:S01]  /*da640*/  VIADD R17, R17, UR5 ;  /* 0x0000000511117c36 */ /* 0x000fe20008000000 */
[----:B------:R-:W-:Y:S01]  /*da650*/  ULDC UR5, c[0x0][0x248] ;  /* 0x0000920000057ab9 */ /* 0x000fe20000000800 */
[----:B--2---:R-:W-:Y:S02]  /*da660*/  LOP3.LUT R6, R24, 0xffff, RZ, 0xc0, !PT ;  /* 0x0000ffff18067812 */ /* 0x004fe400078ec0ff */
[----:B---3--:R-:W-:-:S02]  /*da670*/  LOP3.LUT R4, R21, 0xffff, RZ, 0xc0, !PT ;  /* 0x0000ffff15047812 */ /* 0x008fc400078ec0ff */
[----:B----4-:R-:W-:Y:S02]  /*da680*/  LOP3.LUT R5, R27, 0xffff, RZ, 0xc0, !PT ;  /* 0x0000ffff1b057812 */ /* 0x010fe400078ec0ff */
[----:B------:R-:W-:Y:S02]  /*da690*/  PRMT R18, R4, 0x3340, R0 ;  /* 0x0000334004127816 */ /* 0x000fe40000000000 */
[----:B------:R-:W-:Y:S02]  /*da6a0*/  PRMT R19, R6, 0x3340, R5 ;  /* 0x0000334006137816 */ /* 0x000fe40000000005 */
[----:B------:R-:W-:Y:S02]  /*da6b0*/  SHF.R.U32.HI R4, RZ, 0x8, R4 ;  /* 0x00000008ff047819 */ /* 0x000fe40000011604 */
[----:B------:R-:W-:Y:S02]  /*da6c0*/  PRMT R7, R19, 0x5410, R18 ;  /* 0x0000541013077816 */ /* 0x000fe40000000012 */
[----:B------:R-:W-:-:S02]  /*da6d0*/  SHF.R.U32.HI R19, RZ, 0x8, R6 ;  /* 0x00000008ff137819 */ /* 0x000fc40000011606 */
[----:B------:R-:W-:Y:S02]  /*da6e0*/  SHF.R.U32.HI R18, RZ, 0x8, R5 ;  /* 0x00000008ff127819 */ /* 0x000fe40000011605 */
[----:B------:R-:W-:Y:S02]  /*da6f0*/  LOP3.LUT R4, R4, 0xffff, RZ, 0xc0, !PT ;  /* 0x0000ffff04047812 */ /* 0x000fe400078ec0ff */
[----:B------:R-:W-:Y:S02]  /*da700*/  LOP3.LUT R19, R19, 0xffff, RZ, 0xc0, !PT ;  /* 0x0000ffff13137812 */ /* 0x000fe400078ec0ff */
[----:B------:R-:W-:Y:S02]  /*da710*/  LOP3.LUT R18, R18, 0xffff, RZ, 0xc0, !PT ;  /* 0x0000ffff12127812 */ /* 0x000fe400078ec0ff */
[----:B------:R-:W-:Y:S02]  /*da720*/  PRMT R4, R4, 0x3340, R0 ;  /* 0x0000334004047816 */ /* 0x000fe40000000000 */
[----:B------:R-:W-:Y:S01]  /*da730*/  PRMT R5, R19, 0x3340, R18 ;  /* 0x0000334013057816 */ /* 0x000fe20000000012 */
[----:B------:R0:W-:Y:S01]  /*da740*/  STL [R1+0x19dc], R7 ;  /* 0x0019dc0701007387 */ /* 0x0001e20000100800 */
[----:B------:R-:W-:-:S03]  /*da750*/  LOP3.LUT R27, R29, 0xffff, RZ, 0xc0, !PT ;  /* 0x0000ffff1d1b7812 */ /* 0x000fc600078ec0ff */
[----:B------:R-:W-:Y:S04]  /*da760*/  STL [R1+0x470], R5 ;  /* 0x0004700501007387 */ /* 0x000fe80000100800 */
[----:B------:R1:W-:Y:S01]  /*da770*/  STL [R1+0x248], R4 ;  /* 0x0002480401007387 */ /* 0x0003e20000100800 */
[----:B------:R-:W-:Y:S02]  /*da780*/  LOP3.LUT R25, R25, 0xffff, RZ, 0xc0, !PT ;  /* 0x0000ffff19197812 */ /* 0x000fe400078ec0ff */
[----:B------:R-:W-:Y:S02]  /*da790*/  LOP3.LUT R28, R23, 0xffff, RZ, 0xc0, !PT ;  /* 0x0000ffff171c7812 */ /* 0x000fe400078ec0ff */
[----:B------:R-:W-:Y:S02]  /*da7a0*/  PRMT R18, R25, 0x3340, R0 ;  /* 0x0000334019127816 */ /* 0x000fe40000000000 */
[----:B------:R-:W-:-:S02]  /*da7b0*/  PRMT R19, R27, 0x3340, R28 ;  /* 0x000033401b137816 */ /* 0x000fc4000000001c */
[----:B------:R-:W-:Y:S02]  /*da7c0*/  LOP3.LUT R26, R26, 0xffff, RZ, 0xc0, !PT ;  /* 0x0000ffff1a1a7812 */ /* 0x000fe400078ec0ff */
[----:B------:R-:W-:Y:S02]  /*da7d0*/  LOP3.LUT R6, R22, 0xffff, RZ, 0xc0, !PT ;  /* 0x0000ffff16067812 */ /* 0x000fe400078ec0ff */
[----:B0-----:R-:W-:Y:S02]  /*da7e0*/  LOP3.LUT R7, R20, 0xffff, RZ, 0xc0, !PT ;  /* 0x0000ffff14077812 */ /* 0x001fe400078ec0ff */
[----:B-1----:R-:W-:Y:S02]  /*da7f0*/  PRMT R4, R19, 0x5410, R18 ;  /* 0x0000541013047816 */ /* 0x002fe40000000012 */
[----:B------:R-:W-:Y:S02]  /*da800*/  PRMT R18, R26, 0x3340, R0 ;  /* 0x000033401a127816 */ /* 0x000fe40000000000 */
[----:B------:R-:W-:Y:S01]  /*da810*/  PRMT R19, R6, 0x3340, R7 ;  /* 0x0000334006137816 */ /* 0x000fe20000000007 */
[----:B------:R0:W-:Y:S04]  /*da820*/  STL [R1+0x19d8], R4 ;  /* 0x0019d80401007387 */ /* 0x0001e80000100800 */
[----:B------:R-:W2:Y:S04]  /*da830*/  LDL.LU R24, [R1+0x1c78] ;  /* 0x001c780001187983 */ /* 0x000ea80000300800 */
[----:B------:R-:W3:Y:S01]  /*da840*/  LDL.LU R20, [R1+0x18e8] ;  /* 0x0018e80001147983 */ /* 0x000ee20000300800 */
[----:B0-----:R-:W-:-:S02]  /*da850*/  PRMT R4, R19, 0x5410, R18 ;  /* 0x0000541013047816 */ /* 0x001fc40000000012 */
[----:B------:R-:W-:-:S03]  /*da860*/  SHF.R.S32.HI R18, RZ, 0x1f, R17 ;  /* 0x0000001fff127819 */ /* 0x000fc60000011411 */
[----:B------:R0:W-:Y:S04]  /*da870*/  STL [R1+0x19cc], R4 ;  /* 0x0019cc0401007387 */ /* 0x0001e80000100800 */
[----:B------:R-:W4:Y:S04]  /*da880*/  LDL.LU R21, [R1+0x198c] ;  /* 0x00198c0001157983 */ /* 0x000f280000300800 */
[----:B------:R-:W2:Y:S04]  /*da890*/  LDL.LU R23, [R1+0x4fa0] ;  /* 0x004fa00001177983 */ /* 0x000ea80000300800 */
[----:B------:R-:W2:Y:S04]  /*da8a0*/  LDL.LU R29, [R1+0x1ea8] ;  /* 0x001ea800011d7983 */ /* 0x000ea80000300800 */
[----:B------:R-:W2:Y:S01]  /*da8b0*/  LDL.LU R22, [R1+0x20f8] ;  /* 0x0020f80001167983 */ /* 0x000ea20000300800 */
[----:B0-----:R-:W-:-:S05]  /*da8c0*/  IADD3 R4, P1, R17, R0, RZ ;  /* 0x0000000011047210 */ /* 0x001fca0007f3e0ff */
[----:B------:R-:W-:-:S05]  /*da8d0*/  IMAD.X R5, R18, 0x1, R2, P1 ;  /* 0x0000000112057824 */ /* 0x000fca00008e0602 */
[----:B------:R0:W-:Y:S04]  /*da8e0*/  STL.64 [R1+0xa10], R4 ;  /* 0x000a100401007387 */ /* 0x0001e80000100a00 */
[----:B0-----:R-:W3:Y:S01]  /*da8f0*/  LDL.LU.64 R4, [R1+0x58e0] ;  /* 0x0058e00001047983 */ /* 0x001ee20000300a00 */
        /* <DEDUP_REMOVED lines=12> */
[----:B------:R-:W-:Y:S04]  /*da9c0*/  STL [R1+0x58c0], R3 ;  /* 0x0058c00301007387 */ /* 0x000fe80000100800 */
[----:B------:R0:W-:Y:S02]  /*da9d0*/  STL [R1+0x43c], R19 ;  /* 0x00043c1301007387 */ /* 0x0001e40000100800 */
[----:B0-----:R-:W-:-:S02]  /*da9e0*/  SHF.R.U32.HI R19, RZ, 0x8, R26 ;  /* 0x00000008ff137819 */ /* 0x001fc4000001161a */
[----:B------:R-:W-:Y:S01]  /*da9f0*/  SHF.R.U32.HI R3, RZ, 0x8, R25 ;  /* 0x00000008ff037819 */ /* 0x000fe20000011619 */
[----:B---3--:R-:W-:-:S05]  /*daa00*/  IMAD.X R7, R18, 0x1, R4, P1 ;  /* 0x0000000112077824 */ /* 0x008fca00008e0604 */
[----:B------:R0:W-:Y:S04]  /*daa10*/  STL.64 [R1+0xa30], R6 ;  /* 0x000a300601007387 */ /* 0x0001e80000100a00 */
[----:B0-----:R-:W3:Y:S01]  /*daa20*/  LDL.LU.64 R6, [R1+0x58d8] ;  /* 0x0058d80001067983 */ /* 0x001ee20000300a00 */
[----:B------:R-:W-:Y:S02]  /*daa30*/  LOP3.LUT R19, R19, 0xffff, RZ, 0xc0, !PT ;  /* 0x0000ffff13137812 */ /* 0x000fe400078ec0ff */
[----:B------:R-:W-:Y:S01]  /*daa40*/  LOP3.LUT R3, R3, 0xffff, RZ, 0xc0, !PT ;  /* 0x0000ffff03037812 */ /* 0x000fe200078ec0ff */
[----:B------:R-:W3:Y:S01]  /*daa50*/  LDL.LU R27, [R1+0x1c98] ;  /* 0x001c9800011b7983 */ /* 0x000ee20000300800 */
[--C-:B------:R-:W-:Y:S02]  /*daa60*/  PRMT R19, R19, 0x3340, R0.reuse ;  /* 0x0000334013137816 */ /* 0x100fe40000000000 */
[----:B------:R-:W-:-:S03]  /*daa70*/  PRMT R3, R3, 0x3340, R0 ;  /* 0x0000334003037816 */ /* 0x000fc60000000000 */
[----:B------:R-:W-:Y:S04]  /*daa80*/  STL [R1+0x244], R19 ;  /* 0x0002441301007387 */ /* 0x000fe80000100800 */
[----:B------:R-:W3:Y:S04]  /*daa90*/  LDL.LU R26, [R1+0x18ec] ;  /* 0x0018ec00011a7983 */ /* 0x000ee80000300800 */
[----:B------:R2:W-:Y:S04]  /*daaa0*/  STL [R1+0x240], R3 ;  /* 0x0002400301007387 */ /* 0x0005e80000100800 */
[----:B------:R-:W3:Y:S01]  /*daab0*/  LDL.LU R25, [R1+0x199c] ;  /* 0x00199c0001197983 */ /* 0x000ee20000300800 */
[----:B------:R-:W-:-:S02]  /*daac0*/  LOP3.LUT R20, R20, 0xffff, RZ, 0xc0, !PT ;  /* 0x0000ffff14147812 */ /* 0x000fc400078ec0ff */
[----:B----4-:R-:W-:Y:S02]  /*daad0*/  LOP3.LUT R21, R21, 0xffff, RZ, 0xc0, !PT ;  /* 0x0000ffff15157812 */ /* 0x010fe400078ec0ff */
[----:B--2---:R-:W-:Y:S02]  /*daae0*/  LOP3.LUT R3, R24, 0xffff, RZ, 0xc0, !PT ;  /* 0x0000ffff18037812 */ /* 0x004fe400078ec0ff */
[----:B------:R-:W-:Y:S02]  /*daaf0*/  PRMT R19, R20, 0x3340, R0 ;  /* 0x0000334014137816 */ /* 0x000fe40000000000 */
[----:B------:R-:W-:Y:S02]  /*dab00*/  PRMT R28, R3, 0x3340, R21 ;  /* 0x00003340031c7816 */ /* 0x000fe40000000015 */
[----:B------:R-:W-:Y:S02]  /*dab10*/  LOP3.LUT R24, R29, 0xffff, RZ, 0xc0, !PT ;  /* 0x0000ffff1d187812 */ /* 0x000fe400078ec0ff */
[----:B------:R-:W-:-:S02]  /*dab20*/  LOP3.LUT R23, R23, 0xffff, RZ, 0xc0, !PT ;  /* 0x0000ffff17177812 */ /* 0x000fc400078ec0ff */
[----:B------:R-:W-:Y:S02]  /*dab30*/  PRMT R28, R28, 0x5410, R19 ;  /* 0x000054101c1c7816 */ /* 0x000fe40000000013 */
[----:B------:R-:W-:Y:S01]  /*dab40*/  LOP3.LUT R22, R22, 0xffff, RZ, 0xc0, !PT ;  /* 0x0000ffff16167812 */ /* 0x000fe200078ec0ff */
[----:B------:R0:W-:Y:S01]  /*dab50*/  STL [R1+0x348], R24 ;  /* 0x0003481801007387 */ /* 0x0001e20000100800 */
[----:B------:R-:W-:-:S03]  /*dab60*/  PRMT R19, R24, 0x3340, R0 ;  /* 0x0000334018137816 */ /* 0x000fc60000000000 */
[----:B------:R1:W-:Y:S01]  /*dab70*/  STL [R1+0x5d8], R28 ;  /* 0x0005d81c01007387 */ /* 0x0003e20000100800 */
[----:B0-----:R-:W-:Y:S02]  /*dab80*/  PRMT R24, R23, 0x3340, R22 ;  /* 0x0000334017187816 */ /* 0x001fe40000000016 */
[----:B-1----:R-:W-:Y:S02]  /*dab90*/  IADD3 R28, P1, R17, R5, RZ ;  /* 0x00000005111c7210 */ /* 0x002fe40007f3e0ff */
[----:B------:R-:W-:Y:S01]  /*daba0*/  PRMT R19, R24, 0x5410, R19 ;  /* 0x0000541018137816 */ /* 0x000fe20000000013 */
[----:B------:R0:W-:Y:S04]  /*dabb0*/  STL.64 [R1+0x58c8], R4 ;  /* 0x0058c80401007387 */ /* 0x0001e80000100a00 */
[----:B------:R1:W-:Y:S01]  /*dabc0*/  STL [R1+0x5dc], R19 ;  /* 0x0005dc1301007387 */ /* 0x0003e20000100800 */
[----:B0-----:R-:W-:-:S02]  /*dabd0*/  SHF.R.U32.HI R5, RZ, 0x8, R23 ;  /* 0x00000008ff057819 */ /* 0x001fc40000011617 */
[----:B-1----:R-:W-:Y:S01]  /*dabe0*/  SHF.R.U32.HI R19, RZ, 0x8, R22 ;  /* 0x00000008ff137819 */ /* 0x002fe20000011616 */
[----:B---3--:R-:W-:-:S05]  /*dabf0*/  IMAD.X R29, R18, 0x1, R6, P1 ;  /* 0x00000001121d7824 */ /* 0x008fca00008e0606 */
[----:B------:R0:W-:Y:S04]  /*dac00*/  STL.64 [R1+0xa28], R28 ;  /* 0x000a281c01007387 */ /* 0x0001e80000100a00 */
[----:B0-----:R-:W2:Y:S04]  /*dac10*/  LDL.LU R29, [R1+0x1bbc] ;  /* 0x001bbc00011d7983 */ /* 0x001ea80000300800 */
[----:B------:R-:W3:Y:S04]  /*dac20*/  LDL.LU R23, [R1+0x1898] ;  /* 0x0018980001177983 */ /* 0x000ee80000300800 */
[----:B------:R-:W4:Y:S01]  /*dac30*/  LDL.LU R22, [R1+0x195c] ;  /* 0x00195c0001167983 */ /* 0x000f220000300800 */
        /* <DEDUP_REMOVED lines=8> */
[----:B------:R-:W-:Y:S01]  /*dacc0*/  LOP3.LUT R3, R27, 0xffff, RZ, 0xc0, !PT ;  /* 0x0000ffff1b037812 */ /* 0x000fe200078ec0ff */
[----:B------:R0:W-:Y:S04]  /*dacd0*/  STL [R1+0x530], R5 ;  /* 0x0005300501007387 */ /* 0x0001e80000100800 */
[----:B------:R1:W-:Y:S01]  /*dace0*/  STL [R1+0x438], R4 ;  /* 0x0004380401007387 */ /* 0x0003e20000100800 */
[----:B------:R-:W-:Y:S02]  /*dacf0*/  IADD3 R24, P1, R17, R7, RZ ;  /* 0x0000000711187210 */ /* 0x000fe40007f3e0ff */
[----:B0-----:R-:W-:-:S02]  /*dad00*/  LOP3.LUT R5, R26, 0xffff, RZ, 0xc0, !PT ;  /* 0x0000ffff1a057812 */ /* 0x001fc400078ec0ff */
[----:B-1----:R-:W-:Y:S02]  /*dad10*/  LOP3.LUT R4, R25, 0xffff, RZ, 0xc0, !PT ;  /* 0x0000ffff19047812 */ /* 0x002fe400078ec0ff */
[----:B------:R-:W-:Y:S02]  /*dad20*/  PRMT R19, R5, 0x3340, R0 ;  /* 0x0000334005137816 */ /* 0x000fe40000000000 */
[----:B------:R-:W-:-:S04]  /*dad30*/  PRMT R21, R3, 0x3340, R4 ;  /* 0x0000334003157816 */ /* 0x000fc80000000004 */
[----:B------:R-:W-:Y:S01]  /*dad40*/  PRMT R19, R21, 0x5410, R19 ;  /* 0x0000541015137816 */ /* 0x000fe20000000013 */
[----:B------:R-:W-:Y:S01]  /*dad50*/  STL.64 [R1+0x58d0], R6 ;  /* 0x0058d00601007387 */ /* 0x000fe20000100a00 */
[----:B------:R-:W-:Y:S01]  /*dad60*/  IMAD.X R25, R18, 0x1, R8, P1 ;  /* 0x0000000112197824 */ /* 0x000fe200008e0608 */
[----:B------:R-:W-:Y:S02]  /*dad70*/  SHF.R.U32.HI R3, RZ, 0x8, R3 ;  /* 0x00000008ff037819 */ /* 0x000fe40000011603 */
[----:B------:R0:W-:Y:S01]  /*dad80*/  STL [R1+0x5d4], R19 ;  /* 0x0005d41301007387 */ /* 0x0001e20000100800 */
[----:B------:R-:W-:-:S03]  /*dad90*/  SHF.R.U32.HI R4, RZ, 0x8, R4 ;  /* 0x00000008ff047819 */ /* 0x000fc60000011604 */
[----:B------:R-:W4:Y:S04]  /*dada0*/  LDL.LU R26, [R1+0x1bc8] ;  /* 0x001bc800011a7983 */ /* 0x000f280000300800 */
[----:B------:R1:W-:Y:S01]  /*dadb0*/  STL.64 [R1+0xa58], R24 ;  /* 0x000a581801007387 */ /* 0x0003e20000100a00 */
[----:B------:R-:W-:Y:S02]  /*dadc0*/  LOP3.LUT R3, R3, 0xffff, RZ, 0xc0, !PT ;  /* 0x0000ffff03037812 */ /* 0x000fe400078ec0ff */
[----:B------:R-:W-:Y:S02]  /*dadd0*/  LOP3.LUT R4, R4, 0xffff, RZ, 0xc0, !PT ;  /* 0x0000ffff04047812 */ /* 0x000fe400078ec0ff */
[----:B0-----:R-:W-:-:S04]  /*dade0*/  SHF.R.U32.HI R19, RZ, 0x8, R20 ;  /* 0x00000008ff137819 */ /* 0x001fc80000011614 */
[----:B------:R-:W-:Y:S01]  /*dadf0*/  LOP3.LUT R19, R19, 0xffff, RZ, 0xc0, !PT ;  /* 0x0000ffff13137812 */ /* 0x000fe200078ec0ff */
[----:B-1----:R-:W4:Y:S04]  /*dae00*/  LDL.LU R25, [R1+0x18a8] ;  /* 0x0018a80001197983 */ /* 0x002f280000300800 */
[----:B------:R-:W4:Y:S01]  /*dae10*/  LDL.LU R20, [R1+0x196c] ;  /* 0x00196c0001147983 */ /* 0x000f220000300800 */
[----:B------:R-:W-:Y:S02]  /*dae20*/  PRMT R6, R3, 0x3340, R4 ;  /* 0x0000334003067816 */ /* 0x000fe40000000004 */
[----:B------:R-:W-:-:S05]  /*dae30*/  PRMT R7, R19, 0x3340, R0 ;  /* 0x0000334013077816 */ /* 0x000fca0000000000 */
[----:B------:R-:W-:Y:S04]  /*dae40*/  STL [R1+0x23c], R7 ;  /* 0x00023c0701007387 */ /* 0x000fe80000100800 */
[----:B------:R4:W-:Y:S01]  /*dae50*/  STL [R1+0x450], R6 ;  /* 0x0004500601007387 */ /* 0x0009e20000100800 */
[----:B--2---:R-:W-:Y:S02]  /*dae60*/  LOP3.LUT R4, R29, 0xffff, RZ, 0xc0, !PT ;  /* 0x0000ffff1d047812 */ /* 0x004fe400078ec0ff */
[----:B---3--:R-:W-:Y:S02]  /*dae70*/  LOP3.LUT R3, R23, 0xffff, RZ, 0xc0, !PT ;  /* 0x0000ffff17037812 */ /* 0x008fe400078ec0ff */
[----:B----4-:R-:W-:Y:S02]  /*dae80*/  LOP3.LUT R6, R22, 0xffff, RZ, 0xc0, !PT ;  /* 0x0000ffff16067812 */ /* 0x010fe400078ec0ff */
[----:B------:R-:W-:-:S02]  /*dae90*/  PRMT R19, R3, 0x3340, R0 ;  /* 0x0000334003137816 */ /* 0x000fc40000000000 */
[----:B------:R-:W-:Y:S02]  /*daea0*/  PRMT R7, R4, 0x3340, R6 ;  /* 0x0000334004077816 */ /* 0x000fe40000000006 */
[----:B------:R-:W-:Y:S02]  /*daeb0*/  IADD3 R22, P1, R17, R9, RZ ;  /* 0x0000000911167210 */ /* 0x000fe40007f3e0ff */
[----:B------:R-:W-:Y:S02]  /*daec0*/  SHF.R.U32.HI R4, RZ, 0x8, R4 ;  /* 0x00000008ff047819 */ /* 0x000fe40000011604 */
[----:B------:R-:W-:Y:S02]  /*daed0*/  PRMT R7, R7, 0x5410, R19 ;  /* 0x0000541007077816 */ /* 0x000fe40000000013 */
[----:B------:R-:W-:Y:S01]  /*daee0*/  SHF.R.U32.HI R19, RZ, 0x8, R6 ;  /* 0x00000008ff137819 */ /* 0x000fe20000011606 */
[----:B------:R-:W-:Y:S01]  /*daef0*/  IMAD.X R23, R18, 0x1, R10, P1 ;  /* 0x0000000112177824 */ /* 0x000fe200008e060a */
[----:B------:R-:W-:-:S02]  /*daf00*/  LOP3.LUT R4, R4, 0xffff, RZ, 0xc0, !PT ;  /* 0x0000ffff04047812 */ /* 0x000fc400078ec0ff */
[----:B------:R-:W-:Y:S01]  /*daf10*/  LOP3.LUT R19, R19, 0xffff, RZ, 0xc0, !PT ;  /* 0x0000ffff13137812 */ /* 0x000fe200078ec0ff */
[----:B------:R-:W-:Y:S04]  /*daf20*/  STL [R1+0x5d0], R7 ;  /* 0x0005d00701007387 */ /* 0x000fe80000100800 */
[----:B------:R0:W-:Y:S04]  /*daf30*/  STL.64 [R1+0xa50], R22 ;  /* 0x000a501601007387 */ /* 0x0001e80000100a00 */
[----:B------:R-:W2:Y:S01]  /*daf40*/  LDL.LU R24, [R1+0x1d0] ;  /* 0x0001d00001187983 */ /* 0x000ea20000300800 */
[----:B------:R-:W-:-:S03]  /*daf50*/  PRMT R6, R4, 0x3340, R19 ;  /* 0x0000334004067816 */ /* 0x000fc60000000013 */
[----:B------:R-:W2:Y:S04]  /*daf60*/  LDL.LU R21, [R1+0x430] ;  /* 0x0004300001157983 */ /* 0x000ea80000300800 */
[----:B------:R-:W3:Y:S04]  /*daf70*/  LDL.LU R27, [R1+0x5044] ;  /* 0x00504400011b7983 */ /* 0x000ee80000300800 */
[----:B------:R-:W4:Y:S04]  /*daf80*/  LDL.LU R29, [R1+0x1ffc] ;  /* 0x001ffc00011d7983 */ /* 0x000f280000300800 */
[----:B------:R1:W-:Y:S04]  /*daf90*/  STL [R1+0x434], R6 ;  /* 0x0004340601007387 */ /* 0x0003e80000100800 */
[----:B0-----:R-:W4:Y:S01]  /*dafa0*/  LDL.LU R23, [R1+0x4f68] ;  /* 0x004f680001177983 */ /* 0x001f220000300800 */
[----:B------:R-:W-:-:S04]  /*dafb0*/  SHF.R.U32.HI R3, RZ, 0x8, R3 ;  /* 0x00000008ff037819 */ /* 0x000fc80000011603 */
[----:B------:R-:W-:-:S04]  /*dafc0*/  LOP3.LUT R3, R3, 0xffff, RZ, 0xc0, !PT ;  /* 0x0000ffff03037812 */ /* 0x000fc800078ec0ff */
[----:B------:R-:W-:Y:S02]  /*dafd0*/  PRMT R4, R3, 0x3340, R0 ;  /* 0x0000334003047816 */ /* 0x000fe40000000000 */
[----:B------:R-:W-:-:S03]  /*dafe0*/  LOP3.LUT R3, R26, 0xffff, RZ, 0xc0, !PT ;  /* 0x0000ffff1a037812 */ /* 0x000fc600078ec0ff */
[----:B------:R0:W-:Y:S01]  /*daff0*/  STL [R1+0x238], R4 ;  /* 0x0002380401007387 */ /* 0x0001e20000100800 */
[----:B-1----:R-:W-:Y:S02]  /*db000*/  LOP3.LUT R6, R25, 0xffff, RZ, 0xc0, !PT ;  /* 0x0000ffff19067812 */ /* 0x002fe400078ec0ff */
[----:B0-----:R-:W-:Y:S02]  /*db010*/  LOP3.LUT R4, R20, 0xffff, RZ, 0xc0, !PT ;  /* 0x0000ffff14047812 */ /* 0x001fe400078ec0ff */
[----:B------:R-:W-:Y:S01]  /*db020*/  PRMT R19, R6, 0x3340, R0 ;  /* 0x0000334006137816 */ /* 0x000fe20000000000 */
[----:B------:R0:W-:Y:S02]  /*db030*/  STL [R1+0x344], R6 ;  /* 0x0003440601007387 */ /* 0x0001e40000100800 */
[----:B0-----:R-:W-:Y:S02]  /*db040*/  PRMT R6, R3, 0x3340, R4 ;  /* 0x0000334003067816 */ /* 0x001fe40000000004 */
[----:B------:R-:W-:-:S02]  /*db050*/  SHF.R.U32.HI R3, RZ, 0x8, R3 ;  /* 0x00000008ff037819 */ /* 0x000fc40000011603 */
[----:B------:R-:W-:Y:S02]  /*db060*/  PRMT R19, R6, 0x5410, R19 ;  /* 0x0000541006137816 */ /* 0x000fe40000000013 */
[----:B------:R-:W-:Y:S02]  /*db070*/  IADD3 R6, P1, R17, R11, RZ ;  /* 0x0000000b11067210 */ /* 0x000fe40007f3e0ff */
[----:B------:R-:W-:Y:S02]  /*db080*/  SHF.R.U32.HI R4, RZ, 0x8, R4 ;  /* 0x00000008ff047819 */ /* 0x000fe40000011604 */
[----:B------:R-:W-:Y:S01]  /*db090*/  LOP3.LUT R3, R3, 0xffff, RZ, 0xc0, !PT ;  /* 0x0000ffff03037812 */ /* 0x000fe200078ec0ff */
[----:B------:R0:W-:Y:S01]  /*db0a0*/  STL [R1+0x5cc], R19 ;  /* 0x0005cc1301007387 */ /* 0x0001e20000100800 */
[----:B------:R-:W-:Y:S01]  /*db0b0*/  LOP3.LUT R4, R4, 0xffff, RZ, 0xc0, !PT ;  /* 0x0000ffff04047812 */ /* 0x000fe200078ec0ff */
[----:B------:R-:W-:-:S03]  /*db0c0*/  IMAD.X R7, R18, 0x1, R12, P1 ;  /* 0x0000000112077824 */ /* 0x000fc600008e060c */
[----:B------:R-:W-:Y:S02]  /*db0d0*/  PRMT R3, R3, 0x3340, R4 ;  /* 0x0000334003037816 */ /* 0x000fe40000000004 */
[----:B0-----:R-:W-:Y:S02]  /*db0e0*/  SHF.R.U32.HI R19, RZ, 0x8, R5 ;  /* 0x00000008ff137819 */ /* 0x001fe40000011605 */
[----:B------:R-:W-:Y:S02]  /*db0f0*/  IADD3 R4, P1, R17, R13, RZ ;  /* 0x0000000d11047210 */ /* 0x000fe40007f3e0ff */
[----:B------:R-:W-:Y:S01]  /*db100*/  LOP3.LUT R19, R19, 0xffff, RZ, 0xc0, !PT ;  /* 0x0000ffff13137812 */ /* 0x000fe200078ec0ff */
[----:B------:R0:W-:Y:S04]  /*db110*/  STL.64 [R1+0xa90], R6 ;  /* 0x000a900601007387 */ /* 0x0001e80000100a00 */
[----:B------:R-:W4:Y:S04]  /*db120*/  LDL.LU R22, [R1+0x1cc] ;  /* 0x0001cc0001167983 */ /* 0x000f280000300800 */
[----:B------:R-:W4:Y:S04]  /*db130*/  LDL.LU R26, [R1+0xa84] ;  /* 0x000a8400011a7983 */ /* 0x000f280000300800 */
[----:B------:R-:W4:Y:S01]  /*db140*/  LDL.LU R25, [R1+0x1bc] ;  /* 0x0001bc0001197983 */ /* 0x000f220000300800 */
[----:B------:R-:W-:-:S03]  /*db150*/  IMAD.X R5, R18, 0x1, R15, P1 ;  /* 0x0000000112057824 */ /* 0x000fc600008e060f */
[----:B------:R-:W4:Y:S01]  /*db160*/  LDL.LU R20, [R1+0xa80] ;  /* 0x000a800001147983 */ /* 0x000f220000300800 */
[----:B0-----:R-:W-:-:S05]  /*db170*/  PRMT R6, R19, 0x3340, R0 ;  /* 0x0000334013067816 */ /* 0x001fca0000000000 */
[----:B------:R-:W-:Y:S04]  /*db180*/  STL [R1+0x234], R6 ;  /* 0x0002340601007387 */ /* 0x000fe80000100800 */
[----:B------:R-:W-:Y:S04]  /*db190*/  STL.64 [R1+0x58b8], R12 ;  /* 0x0058b80c01007387 */ /* 0x000fe80000100a00 */
[----:B------:R2:W-:Y:S04]  /*db1a0*/  STL [R1+0x524], R3 ;  /* 0x0005240301007387 */ /* 0x0005e80000100800 */
[----:B------:R3:W-:Y:S01]  /*db1b0*/  STL.64 [R1+0xa88], R4 ;  /* 0x000a880401007387 */ /* 0x0007e20000100a00 */
[----:B--2---:R-:W-:-:S02]  /*db1c0*/  PRMT R3, R21, 0x5410, R24 ;  /* 0x0000541015037816 */ /* 0x004fc40000000018 */
[----:B---3--:R-:W-:Y:S02]  /*db1d0*/  LOP3.LUT R5, R27, 0xffff, RZ, 0xc0, !PT ;  /* 0x0000ffff1b057812 */ /* 0x008fe400078ec0ff */
[----:B----4-:R-:W-:Y:S02]  /*db1e0*/  LOP3.LUT R21, R29, 0xffff, RZ, 0xc0, !PT ;  /* 0x0000ffff1d157812 */ /* 0x010fe400078ec0ff */
[----:B------:R-:W-:Y:S02]  /*db1f0*/  LOP3.LUT R4, R23, 0xffff, RZ, 0xc0, !PT ;  /* 0x0000ffff17047812 */ /* 0x000fe400078ec0ff */
[----:B------:R-:W-:Y:S01]  /*db200*/  PRMT R19, R21, 0x3340, R0 ;  /* 0x0000334015137816 */ /* 0x000fe20000000000 */
[----:B------:R0:W-:Y:S01]  /*db210*/  STL [R1+0x19bc], R3 ;  /* 0x0019bc0301007387 */ /* 0x0001e20000100800 */
[----:B------:R-:W-:-:S04]  /*db220*/  PRMT R6, R5, 0x3340, R4 ;  /* 0x0000334005067816 */ /* 0x000fc80000000004 */
[----:B------:R-:W-:Y:S02]  /*db230*/  PRMT R19, R6, 0x5410, R19 ;  /* 0x0000541006137816 */ /* 0x000fe40000000013 */
[----:B------:R-:W-:Y:S01]  /*db240*/  IADD3 R6, P1, R17, R14, RZ ;  /* 0x0000000e11067210 */ /* 0x000fe20007f3e0ff */
[----:B0-----:R-:W2:Y:S04]  /*db250*/  LDL.LU R3, [R1+0x1b8] ;  /* 0x0001b80001037983 */ /* 0x001ea80000300800 */
[----:B------:R-:W3:Y:S04]  /*db260*/  LDL.LU R12, [R1+0x414] ;  /* 0x00041400010c7983 */ /* 0x000ee80000300800 */
[----:B------:R-:W4:Y:S04]  /*db270*/  LDL.LU R13, [R1+0x4ffc] ;  /* 0x004ffc00010d7983 */ /* 0x000f280000300800 */
[----:B------:R-:W4:Y:S04]  /*db280*/  LDL.LU R28, [R1+0x1f0c] ;  /* 0x001f0c00011c7983 */ /* 0x000f280000300800 */
[----:B------:R-:W4:Y:S04]  /*db290*/  LDL.LU R24, [R1+0x217c] ;  /* 0x00217c0001187983 */ /* 0x000f280000300800 */
[----:B------:R-:W-:Y:S04]  /*db2a0*/  STL [R1+0x58a8], R14 ;  /* 0x0058a80e01007387 */ /* 0x000fe80000100800 */
[----:B------:R0:W-:Y:S01]  /*db2b0*/  STL [R1+0x5c8], R19 ;  /* 0x0005c81301007387 */ /* 0x0001e20000100800 */
[----:B------:R-:W-:Y:S01]  /*db2c0*/  IMAD.X R7, R18, 0x1, R16, P1 ;  /* 0x0000000112077824 */ /* 0x000fe200008e0610 */
[----:B------:R-:W-:-:S02]  /*db2d0*/  SHF.R.U32.HI R18, RZ, 0x8, R4 ;  /* 0x00000008ff127819 */ /* 0x000fc40000011604 */
[----:B0-----:R-:W-:Y:S02]  /*db2e0*/  SHF.R.U32.HI R19, RZ, 0x8, R5 ;  /* 0x00000008ff137819 */ /* 0x001fe40000011605 */
[----:B------:R-:W-:Y:S01]  /*db2f0*/  LOP3.LUT R18, R18, 0xffff, RZ, 0xc0, !PT ;  /* 0x0000ffff12127812 */ /* 0x000fe200078ec0ff */
[----:B------:R-:W3:Y:S01]  /*db300*/  LDL.LU R14, [R1+0x1b0] ;  /* 0x0001b000010e7983 */ /* 0x000ee20000300800 */
[----:B------:R-:W-:-:S03]  /*db310*/  LOP3.LUT R19, R19, 0xffff, RZ, 0xc0, !PT ;  /* 0x0000ffff13137812 */ /* 0x000fc600078ec0ff */
[----:B------:R0:W-:Y:S01]  /*db320*/  STL.64 [R1+0xac0], R6 ;  /* 0x000ac00601007387 */ /* 0x0001e20000100a00 */
[----:B------:R-:W-:-:S03]  /*db330*/  PRMT R5, R19, 0x3340, R18 ;  /* 0x0000334013057816 */ /* 0x000fc60000000012 */
[----:B0-----:R-:W4:Y:S04]  /*db340*/  LDL.LU.64 R6, [R1+0x58d0] ;  /* 0x0058d00001067983 */ /* 0x001f280000300a00 */
[----:B------:R-:W2:Y:S04]  /*db350*/  LDL.LU R19, [R1+0xa74] ;  /* 0x000a740001137983 */ /* 0x000ea80000300800 */
[----:B------:R-:W-:Y:S01]  /*db360*/  STL [R1+0x430], R5 ;  /* 0x0004300501007387 */ /* 0x000fe20000100800 */
[----:B------:R-:W-:Y:S01]  /*db370*/  VIADD R17, R17, UR5 ;  /* 0x0000000511117c36 */ /* 0x000fe20008000000 */
[----:B------:R-:W-:-:S04]  /*db380*/  ULDC UR5, c[0x0][0x248] ;  /* 0x0000920000057ab9 */ /* 0x000fc80000000800 */
[----:B------:R-:W-:Y:S02]  /*db390*/  SHF.R.S32.HI R18, RZ, 0x1f, R17 ;  /* 0x0000001fff127819 */ /* 0x000fe40000011411 */
[----:B------:R-:W-:-:S05]  /*db3a0*/  PRMT R4, R26, 0x5410, R22 ;  /* 0x000054101a047816 */ /* 0x000fca0000000016 */
[----:B------:R0:W-:Y:S04]  /*db3b0*/  STL [R1+0x19b8], R4 ;  /* 0x0019b80401007387 */ /* 0x0001e80000100800 */
[----:B------:R-:W4:Y:S04]  /*db3c0*/  LDL.LU R27, [R1+0x1b4] ;  /* 0x0001b400011b7983 */ /* 0x000f280000300800 */
[----:B------:R-:W4:Y:S01]  /*db3d0*/  LDL.LU R29, [R1+0xa70] ;  /* 0x000a7000011d7983 */ /* 0x000f220000300800 */
[----:B0-----:R-:W-:-:S05]  /*db3e0*/  PRMT R4, R20, 0x5410, R25 ;  /* 0x0000541014047816 */ /* 0x001fca0000000019 */
[----:B------:R0:W-:Y:S04]  /*db3f0*/  STL [R1+0x19ac], R4 ;  /* 0x0019ac0401007387 */ /* 0x0001e80000100800 */
[----:B------:R-:W4:Y:S04]  /*db400*/  LDL.LU R23, [R1+0x1a4] ;  /* 0x0001a40001177983 */ /* 0x000f280000300800 */
[----:B------:R-:W4:Y:S04]  /*db410*/  LDL.LU R22, [R1+0x3fc] ;  /* 0x0003fc0001167983 */ /* 0x000f280000300800 */
[----:B------:R-:W4:Y:S04]  /*db420*/  LDL.LU R26, [R1+0x5060] ;  /* 0x00506000011a7983 */ /* 0x000f280000300800 */
[----:B------:R-:W4:Y:S04]  /*db430*/  LDL.LU R25, [R1+0x20ac] ;  /* 0x0020ac0001197983 */ /* 0x000f280000300800 */
[----:B------:R-:W4:Y:S01]  /*db440*/  LDL.LU R20, [R1+0x4f9c] ;  /* 0x004f9c0001147983 */ /* 0x000f220000300800 */
[----:B0-----:R-:W-:-:S05]  /*db450*/  IADD3 R4, P1, R17, R0, RZ ;  /* 0x0000000011047210 */ /* 0x001fca0007f3e0ff */
[----:B------:R-:W-:-:S05]  /*db460*/  IMAD.X R5, R18, 0x1, R2, P1 ;  /* 0x0000000112057824 */ /* 0x000fca00008e0602 */
[----:B------:R0:W-:Y:S04]  /*db470*/  STL.64 [R1+0xa80], R4 ;  /* 0x000a800401007387 */ /* 0x0001e80000100a00 */
[----:B0-----:R-:W4:Y:S01]  /*db480*/  LDL.LU.64 R4, [R1+0x58c8] ;  /* 0x0058c80001047983 */ /* 0x001f220000300a00 */
[----:B--2---:R-:W-:-:S03]  /*db490*/  PRMT R19, R19, 0x5410, R3 ;  /* 0x0000541013137816 */ /* 0x004fc60000000003 */
[----:B------:R-:W2:Y:S01]  /*db4a0*/  LDL.LU R3, [R1+0x58c0] ;  /* 0x0058c00001037983 */ /* 0x000ea20000300800 */
[----:B---3--:R-:W-:-:S03]  /*db4b0*/  PRMT R12, R12, 0x5410, R14 ;  /* 0x000054100c0c7816 */ /* 0x008fc6000000000e */
[----:B------:R0:W-:Y:S01]  /*db4c0*/  STL [R1+0x19a8], R19 ;  /* 0x0019a81301007387 */ /* 0x0001e20000100800 */
[----:B----4-:R-:W-:Y:S02]  /*db4d0*/  LOP3.LUT R13, R13, 0xffff, RZ, 0xc0, !PT ;  /* 0x0000ffff0d0d7812 */ /* 0x010fe400078ec0ff */
[----:B------:R-:W-:Y:S01]  /*db4e0*/  LOP3.LUT R14, R28, 0xffff, RZ, 0xc0, !PT ;  /* 0x0000ffff1c0e7812 */ /* 0x000fe200078ec0ff */
[----:B------:R1:W-:Y:S03]  /*db4f0*/  STL [R1+0x199c], R12 ;  /* 0x00199c0c01007387 */ /* 0x0003e60000100800 */
[----:B0-----:R-:W-:Y:S02]  /*db500*/  PRMT R19, R14, 0x3340, R0 ;  /* 0x000033400e137816 */ /* 0x001fe40000000000 */
[----:B-1----:R-:W-:-:S04]  /*db510*/  LOP3.LUT R12, R24, 0xffff, RZ, 0xc0, !PT ;  /* 0x0000ffff180c7812 */ /* 0x002fc800078ec0ff */
[--C-:B------:R-:W-:Y:S01]  /*db520*/  PRMT R24, R13, 0x3340, R12.reuse ;  /* 0x000033400d187816 */ /* 0x100fe2000000000c */
[----:B------:R2:W-:Y:S03]  /*db530*/  STL.64 [R1+0x58b0], R14 ;  /* 0x0058b00e01007387 */ /* 0x0005e60000100a00 */
[----:B------:R-:W-:Y:S02]  /*db540*/  PRMT R19, R24, 0x5410, R19 ;  /* 0x0000541018137816 */ /* 0x000fe40000000013 */
[----:B------:R-:W-:-:S04]  /*db550*/  SHF.R.U32.HI R12, RZ, 0x8, R12 ;  /* 0x00000008ff0c7819 */ /* 0x000fc8000001160c */
[----:B------:R-:W-:Y:S02]  /*db560*/  LOP3.LUT R12, R12, 0xffff, RZ, 0xc0, !PT ;  /* 0x0000ffff0c0c7812 */ /* 0x000fe400078ec0ff */
[----:B--2---:R-:W-:Y:S01]  /*db570*/  IADD3 R14, P1, R17, R3, RZ ;  /* 0x00000003110e7210 */ /* 0x004fe20007f3e0ff */
[----:B------:R0:W-:Y:S04]  /*db580*/  STL [R1+0x5890], R3 ;  /* 0x0058900301007387 */ /* 0x0001e80000100800 */
[----:B------:R1:W-:Y:S01]  /*db590*/  STL [R1+0x5c4], R19 ;  /* 0x0005c41301007387 */ /* 0x0003e20000100800 */
[----:B------:R-:W-:Y:S01]  /*db5a0*/  IMAD.X R15, R18, 0x1, R4, P1 ;  /* 0x00000001120f7824 */ /* 0x000fe200008e0604 */
[----:B0-----:R-:W-:Y:S02]  /*db5b0*/  SHF.R.U32.HI R3, RZ, 0x8, R13 ;  /* 0x00000008ff037819 */ /* 0x001fe4000001160d */
[----:B-1----:R-:W-:-:S02]  /*db5c0*/  SHF.R.U32.HI R19, RZ, 0x8, R21 ;  /* 0x00000008ff137819 */ /* 0x002fc40000011615 */
[----:B------:R0:W-:Y:S01]  /*db5d0*/  STL.64 [R1+0xab8], R14 ;  /* 0x000ab80e01007387 */ /* 0x0001e20000100a00 */
[----:B------:R-:W-:Y:S02]  /*db5e0*/  LOP3.LUT R3, R3, 0xffff, RZ, 0xc0, !PT ;  /* 0x0000ffff03037812 */ /* 0x000fe400078ec0ff */
[----:B------:R-:W-:Y:S02]  /*db5f0*/  LOP3.LUT R19, R19, 0xffff, RZ, 0xc0, !PT ;  /* 0x0000ffff13137812 */ /* 0x000fe400078ec0ff */
[----:B------:R-:W-:Y:S02]  /*db600*/  PRMT R3, R3, 0x3340, R12 ;  /* 0x0000334003037816 */ /* 0x000fe4000000000c */
[----:B------:R-:W-:Y:S02]  /*db610*/  IADD3 R12, P1, R17, R5, RZ ;  /* 0x00000005110c7210 */ /* 0x000fe40007f3e0ff */
[----:B0-----:R-:W-:-:S03]  /*db620*/  PRMT R14, R19, 0x3340, R0 ;  /* 0x00003340130e7816 */ /* 0x001fc60000000000 */
[----:B------:R-:W-:Y:S02]  /*db630*/  IMAD.X R13, R18, 0x1, R6, P1 ;  /* 0x00000001120d7824 */ /* 0x000fe400008e0606 */
[----:B------:R-:W-:Y:S04]  /*db640*/  STL [R1+0x230], R14 ;  /* 0x0002300e01007387 */ /* 0x000fe80000100800 */
[----:B------:R-:W-:Y:S04]  /*db650*/  STL.64 [R1+0x5898], R4 ;  /* 0x0058980401007387 */ /* 0x000fe80000100a00 */
[----:B------:R0:W-:Y:S04]  /*db660*/  STL [R1+0x414], R3 ;  /* 0x0004140301007387 */ /* 0x0001e80000100800 */
[----:B------:R1:W-:Y:S01]  /*db670*/  STL.64 [R1+0xab0], R12 ;  /* 0x000ab00c01007387 */ /* 0x0003e20000100a00 */
[----:B0-----:R-:W-:-:S02]  /*db680*/  PRMT R3, R29, 0x5410, R27 ;  /* 0x000054101d037816 */ /* 0x001fc4000000001b */
[----:B------:R-:W-:Y:S02]  /*db690*/  PRMT R4, R22, 0x5410, R23 ;  /* 0x0000541016047816 */ /* 0x000fe40000000017 */
[----:B------:R-:W-:Y:S01]  /*db6a0*/  LOP3.LUT R5, R26, 0xffff, RZ, 0xc0, !PT ;  /* 0x0000ffff1a057812 */ /* 0x000fe200078ec0ff */
[----:B------:R0:W-:Y:S04]  /*db6b0*/  STL [R1+0x1998], R3 ;  /* 0x0019980301007387 */ /* 0x0001e80000100800 */
[----:B------:R2:W-:Y:S04]  /*db6c0*/  STL [R1+0x198c], R4 ;  /* 0x00198c0401007387 */ /* 0x0005e80000100800 */
[----:B-1----:R-:W3:Y:S04]  /*db6d0*/  LDL.LU R13, [R1+0x1a0] ;  /* 0x0001a000010d7983 */ /* 0x002ee80000300800 */
[----:B------:R-:W3:Y:S04]  /*db6e0*/  LDL.LU R26, [R1+0x9dc] ;  /* 0x0009dc00011a7983 */ /* 0x000ee80000300800 */
[----:B------:R-:W4:Y:S04]  /*db6f0*/  LDL.LU R14, [R1+0x198] ;  /* 0x00019800010e7983 */ /* 0x000f280000300800 */
[----:B------:R-:W4:Y:S01]  /*db700*/  LDL.LU R15, [R1+0x9d8] ;  /* 0x0009d800010f7983 */ /* 0x000f220000300800 */
[----:B0-----:R-:W-:-:S02]  /*db710*/  LOP3.LUT R3, R25, 0xffff, RZ, 0xc0, !PT ;  /* 0x0000ffff19037812 */ /* 0x001fc400078ec0ff */
[----:B--2---:R-:W-:Y:S02]  /*db720*/  LOP3.LUT R4, R20, 0xffff, RZ, 0xc0, !PT ;  /* 0x0000ffff14047812 */ /* 0x004fe400078ec0ff */
[----:B------:R-:W-:Y:S02]  /*db730*/  IADD3 R20, P1, R17, R7, RZ ;  /* 0x0000000711147210 */ /* 0x000fe40007f3e0ff */
[----:B------:R-:W-:Y:S02]  /*db740*/  PRMT R19, R3, 0x3340, R0 ;  /* 0x0000334003137816 */ /* 0x000fe40000000000 */
[----:B------:R-:W-:-:S04]  /*db750*/  PRMT R12, R5, 0x3340, R4 ;  /* 0x00003340050c7816 */ /* 0x000fc80000000004 */
[----:B------:R-:W-:Y:S01]  /*db760*/  PRMT R12, R12, 0x5410, R19 ;  /* 0x000054100c0c7816 */ /* 0x000fe20000000013 */
[----:B------:R-:W-:Y:S01]  /*db770*/  IMAD.X R21, R18, 0x1, R8, P1 ;  /* 0x0000000112157824 */ /* 0x000fe200008e0608 */
[----:B------:R-:W-:-:S03]  /*db780*/  SHF.R.U32.HI R19, RZ, 0x8, R4 ;  /* 0x00000008ff137819 */ /* 0x000fc60000011604 */
[----:B------:R0:W-:Y:S04]  /*db790*/  STL [R1+0x5c0], R12 ;  /* 0x0005c00c01007387 */ /* 0x0001e80000100800 */
[----:B------:R1:W-:Y:S01]  /*db7a0*/  STL.64 [R1+0x5888], R6 ;  /* 0x0058880601007387 */ /* 0x0003e20000100a00 */
[----:B0-----:R-:W-:-:S03]  /*db7b0*/  SHF.R.U32.HI R12, RZ, 0x8, R5 ;  /* 0x00000008ff0c7819 */ /* 0x001fc60000011605 */
[----:B-1----:R-:W2:Y:S04]  /*db7c0*/  LDL.LU R6, [R1+0x894] ;  /* 0x0008940001067983 */ /* 0x002ea80000300800 */
[----:B------:R-:W-:Y:S04]  /*db7d0*/  STL.64 [R1+0xae0], R20 ;  /* 0x000ae01401007387 */ /* 0x000fe80000100a00 */
[----:B------:R-:W4:Y:S04]  /*db7e0*/  LDL.LU R4, [R1+0x190] ;  /* 0x0001900001047983 */ /* 0x000f280000300800 */
[----:B------:R-:W4:Y:S01]  /*db7f0*/  LDL.LU R5, [R1+0x890] ;  /* 0x0008900001057983 */ /* 0x000f220000300800 */
[----:B------:R-:W-:-:S02]  /*db800*/  LOP3.LUT R12, R12, 0xffff, RZ, 0xc0, !PT ;  /* 0x0000ffff0c0c7812 */ /* 0x000fc400078ec0ff */
[----:B------:R-:W-:-:S04]  /*db810*/  LOP3.LUT R19, R19, 0xffff, RZ, 0xc0, !PT ;  /* 0x0000ffff13137812 */ /* 0x000fc800078ec0ff */
[----:B------:R-:W-:Y:S02]  /*db820*/  PRMT R12, R12, 0x3340, R19 ;  /* 0x000033400c0c7816 */ /* 0x000fe40000000013 */
[----:B---3--:R-:W-:Y:S01]  /*db830*/  PRMT R19, R26, 0x5410, R13 ;  /* 0x000054101a137816 */ /* 0x008fe2000000000d */
[----:B----4-:R0:W-:Y:S04]  /*db840*/  STL.64 [R1+0x58a0], R4 ;  /* 0x0058a00401007387 */ /* 0x0101e80000100a00 */
[----:B0-----:R-:W2:Y:S01]  /*db850*/  LDL.LU R5, [R1+0x194] ;  /* 0x0001940001057983 */ /* 0x001ea20000300800 */
[----:B------:R-:W-:-:S03]  /*db860*/  IMAD.MOV.U32 R4, RZ, RZ, R3 ;  /* 0x000000ffff047224 */ /* 0x000fc600078e0003 */
        /* <DEDUP_REMOVED lines=13> */
[----:B------:R-:W-:Y:S01]  /*db940*/  STL [R1+0x1988], R19 ;  /* 0x0019881301007387 */ /* 0x000fe20000100800 */
[----:B0-----:R-:W-:-:S03]  /*db950*/  IADD3 R12, P1, R17, R9, RZ ;  /* 0x00000009110c7210 */ /* 0x001fc60007f3e0ff */
[----:B------:R-:W-:Y:S02]  /*db960*/  STL [R1+0x5880], R9 ;  /* 0x0058800901007387 */ /* 0x000fe40000100800 */
[----:B------:R-:W-:-:S05]  /*db970*/  IMAD.X R13, R18, 0x1, R10, P1 ;  /* 0x00000001120d7824 */ /* 0x000fca00008e060a */
[----:B------:R0:W-:Y:S04]  /*db980*/  STL.64 [R1+0xad8], R12 ;  /* 0x000ad80c01007387 */ /* 0x0001e80000100a00 */
[----:B0-----:R-:W2:Y:S01]  /*db990*/  LDL.LU.64 R12, [R1+0x58b8] ;  /* 0x0058b800010c7983 */ /* 0x001ea20000300a00 */
[----:B------:R-:W-:Y:S02]  /*db9a0*/  SHF.R.U32.HI R19, RZ, 0x8, R4 ;  /* 0x00000008ff137819 */ /* 0x000fe40000011604 */
[----:B------:R-:W-:Y:S02]  /*db9b0*/  PRMT R4, R15, 0x5410, R14 ;  /* 0x000054100f047816 */ /* 0x000fe4000000000e */
[----:B------:R-:W-:Y:S02]  /*db9c0*/  IADD3 R14, P1, R17, R11, RZ ;  /* 0x0000000b110e7210 */ /* 0x000fe40007f3e0ff */
[----:B------:R-:W-:-:S04]  /*db9d0*/  LOP3.LUT R19, R19, 0xffff, RZ, 0xc0, !PT ;  /* 0x0000ffff13137812 */ /* 0x000fc800078ec0ff */
[----:B------:R-:W-:-:S05]  /*db9e0*/  PRMT R9, R19, 0x3340, R0 ;  /* 0x0000334013097816 */ /* 0x000fca0000000000 */
[----:B------:R-:W-:Y:S04]  /*db9f0*/  STL [R1+0x22c], R9 ;  /* 0x00022c0901007387 */ /* 0x000fe80000100800 */
[----:B------:R-:W-:Y:S01]  /*dba00*/  STL [R1+0x197c], R4 ;  /* 0x00197c0401007387 */ /* 0x000fe20000100800 */
[----:B--2---:R-:W-:-:S05]  /*dba10*/  IMAD.X R15, R18, 0x1, R12, P1 ;  /* 0x00000001120f7824 */ /* 0x004fca00008e060c */
[----:B------:R0:W-:Y:S04]  /*dba20*/  STL.64 [R1+0xb08], R14 ;  /* 0x000b080e01007387 */ /* 0x0001e80000100a00 */
[----:B0-----:R-:W2:Y:S01]  /*dba30*/  LDL.LU.64 R14, [R1+0x58b0] ;  /* 0x0058b000010e7983 */ /* 0x001ea20000300a00 */
[----:B------:R-:W-:Y:S02]  /*dba40*/  IADD3 R4, P1, R17, R13, RZ ;  /* 0x0000000d11047210 */ /* 0x000fe40007f3e0ff */
[----:B------:R-:W-:Y:S02]  /*dba50*/  PRMT R6, R6, 0x5410, R5 ;  /* 0x0000541006067816 */ /* 0x000fe40000000005 */
[----:B--2---:R-:W-:Y:S01]  /*dba60*/  SHF.R.U32.HI R19, RZ, 0x8, R14 ;  /* 0x00000008ff137819 */ /* 0x004fe2000001160e */
[----:B------:R-:W-:Y:S01]  /*dba70*/  IMAD.X R5, R18, 0x1, R15, P1 ;  /* 0x0000000112057824 */ /* 0x000fe200008e060f */
[----:B------:R-:W2:Y:S02]  /*dba80*/  LDL.LU R14, [R1+0x58a8] ;  /* 0x0058a800010e7983 */ /* 0x000ea40000300800 */
[----:B------:R-:W-:-:S04]  /*dba90*/  LOP3.LUT R19, R19, 0xffff, RZ, 0xc0, !PT ;  /* 0x0000ffff13137812 */ /* 0x000fc800078ec0ff */
[----:B------:R-:W-:-:S05]  /*dbaa0*/  PRMT R9, R19, 0x3340, R0 ;  /* 0x0000334013097816 */ /* 0x000fca0000000000 */
[----:B------:R-:W-:Y:S04]  /*dbab0*/  STL [R1+0x228], R9 ;  /* 0x0002280901007387 */ /* 0x000fe80000100800 */
[----:B------:R-:W-:Y:S04]  /*dbac0*/  STL [R1+0x1978], R6 ;  /* 0x0019780601007387 */ /* 0x000fe80000100800 */
[----:B------:R0:W-:Y:S04]  /*dbad0*/  STL.64 [R1+0xb00], R4 ;  /* 0x000b000401007387 */ /* 0x0001e80000100a00 */
[----:B0-----:R-:W2:Y:S01]  /*dbae0*/  LDL.LU.64 R4, [R1+0x58a0] ;  /* 0x0058a00001047983 */ /* 0x001ea20000300a00 */
[----:B---3--:R-:W-:-:S02]  /*dbaf0*/  PRMT R3, R3, 0x5410, R7 ;  /* 0x0000541003037816 */ /* 0x008fc40000000007 */
[----:B----4-:R-:W-:Y:S02]  /*dbb00*/  PRMT R7, R24, 0x5410, R28 ;  /* 0x0000541018077816 */ /* 0x010fe4000000001c */
[----:B------:R-:W-:Y:S02]  /*dbb10*/  LOP3.LUT R28, R23, 0xffff, RZ, 0xc0, !PT ;  /* 0x0000ffff171c7812 */ /* 0x000fe400078ec0ff */
[----:B------:R-:W-:Y:S02]  /*dbb20*/  LOP3.LUT R20, R20, 0xffff, RZ, 0xc0, !PT ;  /* 0x0000ffff14147812 */ /* 0x000fe400078ec0ff */
[----:B------:R-:W-:Y:S02]  /*dbb30*/  LOP3.LUT R9, R22, 0xffff, RZ, 0xc0, !PT ;  /* 0x0000ffff16097812 */ /* 0x000fe400078ec0ff */
[----:B--2---:R-:W-:Y:S02]  /*dbb40*/  PRMT R6, R5, 0x5410, R4 ;  /* 0x0000541005067816 */ /* 0x004fe40000000004 */
[----:B------:R-:W-:-:S05]  /*dbb50*/  IADD3 R4, P1, R17, R14, RZ ;  /* 0x0000000e11047210 */ /* 0x000fca0007f3e0ff */
[----:B------:R-:W-:Y:S01]  /*dbb60*/  IMAD.X R5, R18, 0x1, R16, P1 ;  /* 0x0000000112057824 */ /* 0x000fe200008e0610 */
[----:B------:R-:W-:Y:S04]  /*dbb70*/  STL [R1+0x196c], R6 ;  /* 0x00196c0601007387 */ /* 0x000fe80000100800 */
[----:B------:R0:W-:Y:S01]  /*dbb80*/  STL.64 [R1+0xb30], R4 ;  /* 0x000b300401007387 */ /* 0x0001e20000100a00 */
[----:B------:R-:W-:-:S03]  /*dbb90*/  PRMT R18, R28, 0x3340, R0 ;  /* 0x000033401c127816 */ /* 0x000fc60000000000 */
[----:B0-----:R-:W2:Y:S04]  /*dbba0*/  LDL.LU.64 R4, [R1+0x5898] ;  /* 0x0058980001047983 */ /* 0x001ea80000300a00 */
[----:B------:R0:W-:Y:S01]  /*dbbb0*/  STL [R1+0x1968], R3 ;  /* 0x0019680301007387 */ /* 0x0001e20000100800 */
[----:B------:R-:W-:-:S03]  /*dbbc0*/  PRMT R6, R27, 0x5410, R21 ;  /* 0x000054101b067816 */ /* 0x000fc60000000015 */
[----:B------:R1:W-:Y:S01]  /*dbbd0*/  STL [R1+0x195c], R7 ;  /* 0x00195c0701007387 */ /* 0x0003e20000100800 */
[----:B0-----:R-:W-:-:S04]  /*dbbe0*/  LOP3.LUT R3, R29, 0xffff, RZ, 0xc0, !PT ;  /* 0x0000ffff1d037812 */ /* 0x001fc800078ec0ff */
[----:B------:R-:W-:-:S04]  /*dbbf0*/  PRMT R19, R3, 0x3340, R20 ;  /* 0x0000334003137816 */ /* 0x000fc80000000014 */
[----:B-1----:R-:W-:Y:S01]  /*dbc00*/  PRMT R7, R19, 0x5410, R18 ;  /* 0x0000541013077816 */ /* 0x002fe20000000012 */
[----:B------:R0:W-:Y:S04]  /*dbc10*/  STL [R1+0x1958], R6 ;  /* 0x0019580601007387 */ /* 0x0001e80000100800 */
[----:B------:R1:W-:Y:S01]  /*dbc20*/  STL [R1+0x5bc], R7 ;  /* 0x0005bc0701007387 */ /* 0x0003e20000100800 */
[----:B------:R-:W-:Y:S01]  /*dbc30*/  PRMT R18, R9, 0x3340, R0 ;  /* 0x0000334009127816 */ /* 0x000fe20000000000 */
[----:B------:R-:W-:Y:S02]  /*dbc40*/  VIADD R17, R17, UR5 ;  /* 0x0000000511117c36 */ /* 0x000fe40008000000 */
[----:B------:R-:W3:Y:S01]  /*dbc50*/  LDL.LU R23, [R1+0x180] ;  /* 0x0001800001177983 */ /* 0x000ee20000300800 */
[----:B------:R-:W-:Y:S01]  /*dbc60*/  SHF.R.U32.HI R3, RZ, 0x8, R3 ;  /* 0x00000008ff037819 */ /* 0x000fe20000011603 */
[----:B------:R-:W-:Y:S01]  /*dbc70*/  ULDC UR5, c[0x0][0x248] ;  /* 0x0000920000057ab9 */ /* 0x000fe20000000800 */
[----:B0-----:R-:W-:-:S02]  /*dbc80*/  LOP3.LUT R6, R25, 0xffff, RZ, 0xc0, !PT ;  /* 0x0000ffff19067812 */ /* 0x001fc400078ec0ff */
[----:B------:R-:W3:Y:S01]  /*dbc90*/  LDL.LU R25, [R1+0x888] ;  /* 0x0008880001197983 */ /* 0x000ee20000300800 */
[----:B-1----:R-:W-:-:S04]  /*dbca0*/  LOP3.LUT R7, R26, 0xffff, RZ, 0xc0, !PT ;  /* 0x0000ffff1a077812 */ /* 0x002fc800078ec0ff */
[----:B------:R-:W-:-:S04]  /*dbcb0*/  PRMT R19, R6, 0x3340, R7 ;  /* 0x0000334006137816 */ /* 0x000fc80000000007 */
[----:B------:R-:W-:Y:S01]  /*dbcc0*/  PRMT R21, R19, 0x5410, R18 ;  /* 0x0000541013157816 */ /* 0x000fe20000000012 */
[----:B------:R-:W-:Y:S01]  /*dbcd0*/  IMAD.MOV.U32 R19, RZ, RZ, R20 ;  /* 0x000000ffff137224 */ /* 0x000fe200078e0014 */
[----:B------:R-:W-:Y:S02]  /*dbce0*/  SHF.R.S32.HI R18, RZ, 0x1f, R17 ;  /* 0x0000001fff127819 */ /* 0x000fe40000011411 */
[----:B------:R-:W-:Y:S01]  /*dbcf0*/  IADD3 R20, P1, R17, R0, RZ ;  /* 0x0000000011147210 */ /* 0x000fe20007f3e0ff */
[----:B------:R0:W-:Y:S01]  /*dbd00*/  STL [R1+0x5b8], R21 ;  /* 0x0005b81501007387 */ /* 0x0001e20000100800 */
[----:B------:R-:W-:-:S03]  /*dbd10*/  SHF.R.U32.HI R19, RZ, 0x8, R19 ;  /* 0x00000008ff137819 */ /* 0x000fc60000011613 */
[----:B------:R-:W4:Y:S01]  /*dbd20*/  LDL.LU R24, [R1+0x178] ;  /* 0x0001780001187983 */ /* 0x000f220000300800 */
[----:B------:R-:W-:Y:S01]  /*dbd30*/  LOP3.LUT R3, R3, 0xffff, RZ, 0xc0, !PT ;  /* 0x0000ffff03037812 */ /* 0x000fe200078ec0ff */
[----:B0-----:R-:W-:Y:S01]  /*dbd40*/  IMAD.X R21, R18, 0x1, R2, P1 ;  /* 0x0000000112157824 */ /* 0x001fe200008e0602 */
[----:B------:R-:W-:-:S04]  /*dbd50*/  LOP3.LUT R19, R19, 0xffff, RZ, 0xc0, !PT ;  /* 0x0000ffff13137812 */ /* 0x000fc800078ec0ff */
[----:B------:R0:W-:Y:S01]  /*dbd60*/  STL.64 [R1+0xaf8], R20 ;  /* 0x000af81401007387 */ /* 0x0001e20000100a00 */
[----:B------:R-:W-:-:S03]  /*dbd70*/  PRMT R19, R3, 0x3340, R19 ;  /* 0x0000334003137816 */ /* 0x000fc60000000013 */
[----:B0-----:R-:W4:Y:S04]  /*dbd80*/  LDL.LU R21, [R1+0x3dc] ;  /* 0x0003dc0001157983 */ /* 0x001f280000300800 */
[----:B------:R-:W4:Y:S04]  /*dbd90*/  LDL.LU R27, [R1+0x170] ;  /* 0x00017000011b7983 */ /* 0x000f280000300800 */
[----:B------:R-:W4:Y:S04]  /*dbda0*/  LDL.LU R29, [R1+0x880] ;  /* 0x00088000011d7983 */ /* 0x000f280000300800 */
[----:B------:R-:W4:Y:S04]  /*dbdb0*/  LDL.LU R22, [R1+0x1cb8] ;  /* 0x001cb80001167983 */ /* 0x000f280000300800 */
[----:B------:R-:W4:Y:S04]  /*dbdc0*/  LDL.LU R20, [R1+0x190c] ;  /* 0x00190c0001147983 */ /* 0x000f280000300800 */
[----:B------:R-:W4:Y:S04]  /*dbdd0*/  LDL.LU R26, [R1+0x1a2c] ;  /* 0x001a2c00011a7983 */ /* 0x000f280000300800 */
[----:B------:R-:W2:Y:S01]  /*dbde0*/  LDL.LU R3, [R1+0x5890] ;  /* 0x0058900001037983 */ /* 0x000ea20000300800 */
[----:B------:R-:W-:-:S02]  /*dbdf0*/  SHF.R.U32.HI R6, RZ, 0x8, R6 ;  /* 0x00000008ff067819 */ /* 0x000fc40000011606 */
[----:B------:R-:W-:Y:S02]  /*dbe00*/  SHF.R.U32.HI R7, RZ, 0x8, R7 ;  /* 0x00000008ff077819 */ /* 0x000fe40000011607 */
[----:B------:R-:W-:Y:S02]  /*dbe10*/  LOP3.LUT R6, R6, 0xffff, RZ, 0xc0, !PT ;  /* 0x0000ffff06067812 */ /* 0x000fe400078ec0ff */
[----:B------:R-:W-:Y:S01]  /*dbe20*/  LOP3.LUT R7, R7, 0xffff, RZ, 0xc0, !PT ;  /* 0x0000ffff07077812 */ /* 0x000fe200078ec0ff */
[----:B------:R0:W-:Y:S03]  /*dbe30*/  STL [R1+0x3f4], R19 ;  /* 0x0003f41301007387 */ /* 0x0001e60000100800 */
[----:B------:R-:W-:Y:S01]  /*dbe40*/  PRMT R7, R6, 0x3340, R7 ;  /* 0x0000334006077816 */ /* 0x000fe20000000007 */
[----:B0-----:R-:W3:Y:S04]  /*dbe50*/  LDL.LU R19, [R1+0x884] ;  /* 0x0008840001137983 */ /* 0x001ee80000300800 */
[----:B------:R0:W-:Y:S01]  /*dbe60*/  STL [R1+0x3f0], R7 ;  /* 0x0003f00701007387 */ /* 0x0001e20000100800 */
[----:B--2---:R-:W-:-:S03]  /*dbe70*/  IADD3 R6, P1, R17, R3, RZ ;  /* 0x0000000311067210 */ /* 0x004fc60007f3e0ff */
[----:B------:R1:W-:Y:S02]  /*dbe80*/  STL.64 [R1+0x5878], R2 ;  /* 0x0058780201007387 */ /* 0x0003e40000100a00 */
[----:B0-----:R-:W-:Y:S02]  /*dbe90*/  IMAD.X R7, R18, 0x1, R4, P1 ;  /* 0x0000000112077824 */ /* 0x001fe400008e0604 */
[----:B-1----:R-:W3:Y:S04]  /*dbea0*/  LDL.LU R3, [R1+0x184] ;  /* 0x0001840001037983 */ /* 0x002ee80000300800 */
[----:B------:R0:W-:Y:S04]  /*dbeb0*/  STL.64 [R1+0xb28], R6 ;  /* 0x000b280601007387 */ /* 0x0001e80000100a00 */
[----:B0-----:R-:W2:Y:S01]  /*dbec0*/  LDL.LU.64 R6, [R1+0x5888] ;  /* 0x0058880001067983 */ /* 0x001ea20000300a00 */
[----:B------:R-:W-:-:S02]  /*dbed0*/  IADD3 R2, P1, R17, R5, RZ ;  /* 0x0000000511027210 */ /* 0x000fc40007f3e0ff */
[----:B---3--:R-:W-:Y:S02]  /*dbee0*/  PRMT R3, R19, 0x5410, R3 ;  /* 0x0000541013037816 */ /* 0x008fe40000000003 */
[----:B------:R-:W-:-:S03]  /*dbef0*/  PRMT R19, R25, 0x5410, R23 ;  /* 0x0000541019137816 */ /* 0x000fc60000000017 */
[----:B------:R2:W-:Y:S04]  /*dbf00*/  STL [R1+0x1948], R3 ;  /* 0x0019480301007387 */ /* 0x0005e80000100800 */
[----:B------:R0:W-:Y:S04]  /*dbf10*/  STL [R1+0x193c], R19 ;  /* 0x00193c1301007387 */ /* 0x0001e80000100800 */
[----:B------:R-:W3:Y:S04]  /*dbf20*/  LDL.LU R23, [R1+0x168] ;  /* 0x0001680001177983 */ /* 0x000ee80000300800 */
[----:B------:R-:W3:Y:S01]  /*dbf30*/  LDL.LU R25, [R1+0x878] ;  /* 0x0008780001197983 */ /* 0x000ee20000300800 */
[----:B--2---:R-:W-:Y:S01]  /*dbf40*/  IMAD.X R3, R18, 0x1, R6, P1 ;  /* 0x0000000112037824 */ /* 0x004fe200008e0606 */
[----:B0-----:R-:W-:-:S04]  /*dbf50*/  SHF.R.U32.HI R19, RZ, 0x8, R9 ;  /* 0x00000008ff137819 */ /* 0x001fc80000011609 */
[----:B------:R0:W-:Y:S04]  /*dbf60*/  STL.64 [R1+0xb20], R2 ;  /* 0x000b200201007387 */ /* 0x0001e80000100a00 */
[----:B------:R-:W2:Y:S01]  /*dbf70*/  LDL.LU R9, [R1+0x5880] ;  /* 0x0058800001097983 */ /* 0x000ea20000300800 */
[----:B------:R-:W-:Y:S02]  /*dbf80*/  LOP3.LUT R19, R19, 0xffff, RZ, 0xc0, !PT ;  /* 0x0000ffff13137812 */ /* 0x000fe400078ec0ff */
[----:B0-----:R-:W-:Y:S02]  /*dbf90*/  SHF.R.U32.HI R2, RZ, 0x8, R28 ;  /* 0x00000008ff027819 */ /* 0x001fe4000001161c */
[----:B------:R-:W-:Y:S02]  /*dbfa0*/  PRMT R28, R19, 0x3340, R0 ;  /* 0x00003340131c7816 */ /* 0x000fe40000000000 */
[----:B------:R-:W-:-:S04]  /*dbfb0*/  LOP3.LUT R2, R2, 0xffff, RZ, 0xc0, !PT ;  /* 0x0000ffff02027812 */ /* 0x000fc800078ec0ff */
[----:B------:R-:W-:Y:S02]  /*dbfc0*/  PRMT R19, R2, 0x3340, R0 ;  /* 0x0000334002137816 */ /* 0x000fe40000000000 */
[----:B------:R-:W-:Y:S01]  /*dbfd0*/  IADD3 R2, P1, R17, R7, RZ ;  /* 0x0000000711027210 */ /* 0x000fe20007f3e0ff */
[----:B------:R-:W-:Y:S04]  /*dbfe0*/  STL [R1+0x224], R28 ;  /* 0x0002241c01007387 */ /* 0x000fe80000100800 */
[----:B------:R0:W-:Y:S01]  /*dbff0*/  STL [R1+0x5868], R7 ;  /* 0x0058680701007387 */ /* 0x0001e20000100800 */
[----:B------:R-:W-:-:S03]  /*dc000*/  IMAD.X R3, R18, 0x1, R8, P1 ;  /* 0x0000000112037824 */ /* 0x000fc600008e0608 */
[----:B------:R-:W-:Y:S04]  /*dc010*/  STL [R1+0x220], R19 ;  /* 0x0002201301007387 */ /* 0x000fe80000100800 */
[----:B------:R1:W-:Y:S01]  /*dc020*/  STL.64 [R1+0xb60], R2 ;  /* 0x000b600201007387 */ /* 0x0003e20000100a00 */
[----:B----4-:R-:W-:Y:S02]  /*dc030*/  LOP3.LUT R20, R20, 0xffff, RZ, 0xc0, !PT ;  /* 0x0000ffff14147812 */ /* 0x010fe400078ec0ff */
[----:B0-----:R-:W-:Y:S02]  /*dc040*/  LOP3.LUT R7, R22, 0xffff, RZ, 0xc0, !PT ;  /* 0x0000ffff16077812 */ /* 0x001fe400078ec0ff */
[----:B-1----:R-:W-:Y:S02]  /*dc050*/  PRMT R3, R21, 0x5410, R24 ;  /* 0x0000541015037816 */ /* 0x002fe40000000018 */
[----:B------:R-:W-:-:S02]  /*dc060*/  PRMT R2, R29, 0x5410, R27 ;  /* 0x000054101d027816 */ /* 0x000fc4000000001b */
[----:B------:R-:W-:Y:S02]  /*dc070*/  LOP3.LUT R21, R26, 0xffff, RZ, 0xc0, !PT ;  /* 0x0000ffff1a157812 */ /* 0x000fe400078ec0ff */
[----:B------:R-:W-:Y:S01]  /*dc080*/  PRMT R19, R20, 0x3340, R0 ;  /* 0x0000334014137816 */ /* 0x000fe20000000000 */
[----:B------:R-:W-:Y:S04]  /*dc090*/  STL [R1+0x194c], R3 ;  /* 0x00194c0301007387 */ /* 0x000fe80000100800 */
[----:B------:R0:W-:Y:S02]  /*dc0a0*/  STL [R1+0x1938], R2 ;  /* 0x0019380201007387 */ /* 0x0001e40000100800 */
[----:B0-----:R-:W-:Y:S02]  /*dc0b0*/  PRMT R2, R7, 0x3340, R21 ;  /* 0x0000334007027816 */ /* 0x001fe40000000015 */
[----:B------:R-:W-:-:S02]  /*dc0c0*/  SHF.R.U32.HI R7, RZ, 0x8, R7 ;  /* 0x00000008ff077819 */ /* 0x000fc40000011607 */
[----:B------:R-:W-:Y:S02]  /*dc0d0*/  PRMT R3, R2, 0x5410, R19 ;  /* 0x0000541002037816 */ /* 0x000fe40000000013 */
[----:B------:R-:W-:Y:S01]  /*dc0e0*/  SHF.R.U32.HI R19, RZ, 0x8, R21 ;  /* 0x00000008ff137819 */ /* 0x000fe20000011615 */
[----:B------:R-:W4:Y:S01]  /*dc0f0*/  LDL.LU R2, [R1+0x874] ;  /* 0x0008740001027983 */ /* 0x000f220000300800 */
[----:B------:R-:W-:-:S03]  /*dc100*/  LOP3.LUT R7, R7, 0xffff, RZ, 0xc0, !PT ;  /* 0x0000ffff07077812 */ /* 0x000fc600078ec0ff */
[----:B------:R-:W4:Y:S01]  /*dc110*/  LDL.LU R26, [R1+0x50b4] ;  /* 0x0050b400011a7983 */ /* 0x000f220000300800 */
[----:B------:R-:W-:-:S03]  /*dc120*/  LOP3.LUT R19, R19, 0xffff, RZ, 0xc0, !PT ;  /* 0x0000ffff13137812 */ /* 0x000fc600078ec0ff */
[----:B------:R0:W-:Y:S04]  /*dc130*/  STL [R1+0x5b4], R3 ;  /* 0x0005b40301007387 */ /* 0x0001e80000100800 */
[----:B------:R-:W4:Y:S01]  /*dc140*/  LDL.LU R22, [R1+0x215c] ;  /* 0x00215c0001167983 */ /* 0x000f220000300800 */
[----:B------:R-:W-:-:S03]  /*dc150*/  PRMT R7, R7, 0x3340, R19 ;  /* 0x0000334007077816 */ /* 0x000fc60000000013 */
[----:B0-----:R-:W4:Y:S01]  /*dc160*/  LDL.LU R3, [R1+0x4ff8] ;  /* 0x004ff80001037983 */ /* 0x001f220000300800 */
[----:B---3--:R-:W-:Y:S02]  /*dc170*/  PRMT R19, R25, 0x5410, R23 ;  /* 0x0000541019137816 */ /* 0x008fe40000000017 */
[C---:B--2---:R-:W-:Y:S01]  /*dc180*/  IADD3 R28, P1, R17.reuse, R9, RZ ;  /* 0x00000009111c7210 */ /* 0x044fe20007f3e0ff */
[----:B------:R0:W-:Y:S04]  /*dc190*/  STL.64 [R1+0x5870], R8 ;  /* 0x0058700801007387 */ /* 0x0001e80000100a00 */
[C---:B------:R-:W-:Y:S01]  /*dc1a0*/  IMAD.X R29, R18.reuse, 0x1, R10, P1 ;  /* 0x00000001121d7824 */ /* 0x040fe200008e060a */
[----:B------:R-:W-:Y:S01]  /*dc1b0*/  IADD3 R24, P1, R17, R11, RZ ;  /* 0x0000000b11187210 */ /* 0x000fe20007f3e0ff */
[----:B0-----:R-:W2:Y:S04]  /*dc1c0*/  LDL.LU R8, [R1+0x164] ;  /* 0x0001640001087983 */ /* 0x001ea80000300800 */
[----:B------:R-:W-:Y:S04]  /*dc1d0*/  STL.64 [R1+0xb58], R28 ;  /* 0x000b581c01007387 */ /* 0x000fe80000100a00 */
[----:B------:R-:W3:Y:S04]  /*dc1e0*/  LDL.LU R9, [R1+0x158] ;  /* 0x0001580001097983 */ /* 0x000ee80000300800 */
[----:B------:R0:W-:Y:S04]  /*dc1f0*/  STL [R1+0x3dc], R7 ;  /* 0x0003dc0701007387 */ /* 0x0001e80000100800 */
[----:B0-----:R-:W3:Y:S04]  /*dc200*/  LDL.LU R7, [R1+0x86c] ;  /* 0x00086c0001077983 */ /* 0x001ee80000300800 */
[----:B------:R-:W-:Y:S04]  /*dc210*/  STL [R1+0x192c], R19 ;  /* 0x00192c1301007387 */ /* 0x000fe80000100800 */
[----:B------:R0:W-:Y:S04]  /*dc220*/  STL.64 [R1+0x5860], R10 ;  /* 0x0058600a01007387 */ /* 0x0001e80000100a00 */
[----:B0-----:R-:W3:Y:S04]  /*dc230*/  LDL.LU R10, [R1+0x160] ;  /* 0x00016000010a7983 */ /* 0x001ee80000300800 */
[----:B------:R-:W3:Y:S01]  /*dc240*/  LDL.LU R11, [R1+0x3d0] ;  /* 0x0003d000010b7983 */ /* 0x000ee20000300800 */
[----:B------:R-:W-:Y:S01]  /*dc250*/  IMAD.X R25, R18, 0x1, R12, P1 ;  /* 0x0000000112197824 */ /* 0x000fe200008e060c */
[----:B------:R-:W-:-:S02]  /*dc260*/  SHF.R.U32.HI R19, RZ, 0x8, R20 ;  /* 0x00000008ff137819 */ /* 0x000fc40000011614 */
[----:B------:R-:W3:Y:S04]  /*dc270*/  LDL.LU R28, [R1+0x14c] ;  /* 0x00014c00011c7983 */ /* 0x000ee80000300800 */
[----:B------:R0:W-:Y:S01]  /*dc280*/  STL.64 [R1+0xb78], R24 ;  /* 0x000b781801007387 */ /* 0x0001e20000100a00 */
[----:B------:R-:W-:-:S04]  /*dc290*/  LOP3.LUT R19, R19, 0xffff, RZ, 0xc0, !PT ;  /* 0x0000ffff13137812 */ /* 0x000fc800078ec0ff */
[----:B------:R-:W-:Y:S01]  /*dc2a0*/  PRMT R19, R19, 0x3340, R0 ;  /* 0x0000334013137816 */ /* 0x000fe20000000000 */
[----:B0-----:R-:W3:Y:S04]  /*dc2b0*/  LDL.LU R24, [R1+0x864] ;  /* 0x0008640001187983 */ /* 0x001ee80000300800 */
[----:B------:R-:W3:Y:S04]  /*dc2c0*/  LDL.LU R21, [R1+0x150] ;  /* 0x0001500001157983 */ /* 0x000ee80000300800 */
[----:B------:R-:W3:Y:S04]  /*dc2d0*/  LDL.LU R27, [R1+0x868] ;  /* 0x00086800011b7983 */ /* 0x000ee80000300800 */
[----:B------:R-:W3:Y:S04]  /*dc2e0*/  LDL.LU R29, [R1+0x144] ;  /* 0x00014400011d7983 */ /* 0x000ee80000300800 */
[----:B------:R-:W3:Y:S04]  /*dc2f0*/  LDL.LU R23, [R1+0x418] ;  /* 0x0004180001177983 */ /* 0x000ee80000300800 */
[----:B------:R-:W3:Y:S04]  /*dc300*/  LDL.LU R25, [R1+0x1d08] ;  /* 0x001d080001197983 */ /* 0x000ee80000300800 */
[----:B------:R-:W3:Y:S04]  /*dc310*/  LDL.LU R20, [R1+0x19c8] ;  /* 0x0019c80001147983 */ /* 0x000ee80000300800 */
[----:B------:R3:W-:Y:S01]  /*dc320*/  STL [R1+0x21c], R19 ;  /* 0x00021c1301007387 */ /* 0x0007e20000100800 */
[----:B----4-:R-:W-:-:S02]  /*dc330*/  LOP3.LUT R22, R22, 0xffff, RZ, 0xc0, !PT ;  /* 0x0000ffff16167812 */ /* 0x010fc400078ec0ff */
[----:B--2---:R-:W-:Y:S02]  /*dc340*/  PRMT R2, R2, 0x5410, R8 ;  /* 0x0000541002027816 */ /* 0x004fe40000000008 */
[----:B------:R-:W-:Y:S02]  /*dc350*/  LOP3.LUT R8, R3, 0xffff, RZ, 0xc0, !PT ;  /* 0x0000ffff03087812 */ /* 0x000fe400078ec0ff */
[----:B---3--:R-:W-:Y:S02]  /*dc360*/  PRMT R19, R11, 0x5410, R10 ;  /* 0x000054100b137816 */ /* 0x008fe4000000000a */
[----:B------:R-:W-:-:S05]  /*dc370*/  IADD3 R10, P1, R17, R13, RZ ;  /* 0x0000000d110a7210 */ /* 0x000fca0007f3e0ff */
[----:B------:R-:W-:Y:S01]  /*dc380*/  IMAD.X R11, R18, 0x1, R15, P1 ;  /* 0x00000001120b7824 */ /* 0x000fe200008e060f */
[----:B------:R0:W-:Y:S04]  /*dc390*/  STL [R1+0x1928], R19 ;  /* 0x0019281301007387 */ /* 0x0001e80000100800 */
[----:B------:R1:W-:Y:S01]  /*dc3a0*/  STL.64 [R1+0xb70], R10 ;  /* 0x000b700a01007387 */ /* 0x0003e20000100a00 */
[----:B0-----:R-:W-:Y:S02]  /*dc3b0*/  PRMT R19, R22, 0x3340, R0 ;  /* 0x0000334016137816 */ /* 0x001fe40000000000 */
[----:B-1----:R-:W-:Y:S02]  /*dc3c0*/  LOP3.LUT R10, R26, 0xffff, RZ, 0xc0, !PT ;  /* 0x0000ffff1a0a7812 */ /* 0x002fe400078ec0ff */
[----:B------:R-:W2:Y:S04]  /*dc3d0*/  LDL.LU R26, [R1+0x1b2c] ;  /* 0x001b2c00011a7983 */ /* 0x000ea80000300800 */
[----:B------:R0:W-:Y:S02]  /*dc3e0*/  STL [R1+0x190c], R2 ;  /* 0x00190c0201007387 */ /* 0x0001e40000100800 */
        /* <DEDUP_REMOVED lines=10> */
[----:B------:R-:W-:Y:S01]  /*dc490*/  LOP3.LUT R18, R18, 0xffff, RZ, 0xc0, !PT ;  /* 0x0000ffff12127812 */ /* 0x000fe200078ec0ff */
[----:B------:R-:W-:Y:S01]  /*dc4a0*/  VIADD R17, R17, UR5 ;  /* 0x0000000511117c36 */ /* 0x000fe20008000000 */
[----:B------:R-:W-:Y:S01]  /*dc4b0*/  PRMT R7, R7, 0x5410, R9 ;  /* 0x0000541007077816 */ /* 0x000fe20000000009 */
[----:B------:R-:W-:Y:S01]  /*dc4c0*/  ULDC UR5, c[0x0][0x248] ;  /* 0x0000920000057ab9 */ /* 0x000fe20000000800 */
[----:B------:R-:W-:Y:S02]  /*dc4d0*/  PRMT R8, R19, 0x3340, R18 ;  /* 0x0000334013087816 */ /* 0x000fe40000000012 */
[----:B------:R-:W-:-:S03]  /*dc4e0*/  SHF.R.S32.HI R18, RZ, 0x1f, R17 ;  /* 0x0000001fff127819 */ /* 0x000fc60000011411 */
[----:B------:R0:W-:Y:S04]  /*dc4f0*/  STL [R1+0x3d0], R8 ;  /* 0x0003d00801007387 */ /* 0x0001e80000100800 */
[----:B------:R1:W-:Y:S01]  /*dc500*/  STL [R1+0x1908], R7 ;  /* 0x0019080701007387 */ /* 0x0003e20000100800 */
[----:B0-----:R-:W-:Y:S02]  /*dc510*/  IADD3 R8, P1, R17, R0, RZ ;  /* 0x0000000011087210 */ /* 0x001fe40007f3e0ff */
[----:B-1----:R-:W-:-:S05]  /*dc520*/  PRMT R7, R24, 0x5410, R28 ;  /* 0x0000541018077816 */ /* 0x002fca000000001c */
[----:B------:R0:W-:Y:S01]  /*dc530*/  STL [R1+0x18fc], R7 ;  /* 0x0018fc0701007387 */ /* 0x0001e20000100800 */
[----:B------:R-:W-:Y:S02]  /*dc540*/  LOP3.LUT R19, R20, 0xffff, RZ, 0xc0, !PT ;  /* 0x0000ffff14137812 */ /* 0x000fe400078ec0ff */
[----:B0-----:R-:W-:Y:S01]  /*dc550*/  PRMT R7, R23, 0x5410, R29 ;  /* 0x0000541017077816 */ /* 0x001fe2000000001d */
[----:B---3--:R-:W-:-:S05]  /*dc560*/  IMAD.X R9, R18, 0x1, R2, P1 ;  /* 0x0000000112097824 */ /* 0x008fca00008e0602 */
[----:B------:R0:W-:Y:S02]  /*dc570*/  STL.64 [R1+0xb68], R8 ;  /* 0x000b680801007387 */ /* 0x0001e40000100a00 */
[----:B0-----:R-:W-:Y:S02]  /*dc580*/  PRMT R9, R27, 0x5410, R21 ;  /* 0x000054101b097816 */ /* 0x001fe40000000015 */
[----:B------:R-:W-:-:S03]  /*dc590*/  LOP3.LUT R8, R25, 0xffff, RZ, 0xc0, !PT ;  /* 0x0000ffff19087812 */ /* 0x000fc600078ec0ff */
[----:B------:R2:W-:Y:S04]  /*dc5a0*/  STL [R1+0x18f8], R9 ;  /* 0x0018f80901007387 */ /* 0x0005e80000100800 */
[----:B------:R0:W-:Y:S01]  /*dc5b0*/  STL [R1+0x18ec], R7 ;  /* 0x0018ec0701007387 */ /* 0x0001e20000100800 */
[----:B--2---:R-:W-:-:S03]  /*dc5c0*/  LOP3.LUT R9, R26, 0xffff, RZ, 0xc0, !PT ;  /* 0x0000ffff1a097812 */ /* 0x004fc600078ec0ff */
[----:B0-----:R-:W2:Y:S04]  /*dc5d0*/  LDL.LU R7, [R1+0x148] ;  /* 0x0001480001077983 */ /* 0x001ea80000300800 */
[----:B------:R-:W3:Y:S04]  /*dc5e0*/  LDL.LU R10, [R1+0x13c] ;  /* 0x00013c00010a7983 */ /* 0x000ee80000300800 */
[----:B------:R-:W3:Y:S04]  /*dc5f0*/  LDL.LU R11, [R1+0x858] ;  /* 0x00085800010b7983 */ /* 0x000ee80000300800 */
[----:B------:R0:W-:Y:S01]  /*dc600*/  STL [R1+0x104], R19 ;  /* 0x0001041301007387 */ /* 0x0001e20000100800 */
[----:B------:R-:W-:-:S03]  /*dc610*/  PRMT R23, R8, 0x3340, R9 ;  /* 0x0000334008177816 */ /* 0x000fc60000000009 */
[----:B------:R-:W4:Y:S04]  /*dc620*/  LDL.LU R25, [R1+0x50d8] ;  /* 0x0050d80001197983 */ /* 0x000f280000300800 */
[----:B------:R-:W4:Y:S01]  /*dc630*/  LDL.LU R21, [R1+0x4eb0] ;  /* 0x004eb00001157983 */ /* 0x000f220000300800 */
[----:B------:R-:W-:-:S03]  /*dc640*/  IADD3 R26, P1, R17, R3, RZ ;  /* 0x00000003111a7210 */ /* 0x000fc60007f3e0ff */
[----:B------:R-:W4:Y:S01]  /*dc650*/  LDL.LU R20, [R1+0x5018] ;  /* 0x0050180001147983 */ /* 0x000f220000300800 */
[----:B0-----:R-:W-:-:S04]  /*dc660*/  PRMT R19, R19, 0x3340, R0 ;  /* 0x0000334013137816 */ /* 0x001fc80000000000 */
[----:B------:R-:W-:Y:S01]  /*dc670*/  PRMT R19, R23, 0x5410, R19 ;  /* 0x0000541017137816 */ /* 0x000fe20000000013 */
[----:B------:R-:W-:-:S04]  /*dc680*/  IMAD.X R27, R18, 0x1, R4, P1 ;  /* 0x00000001121b7824 */ /* 0x000fc800008e0604 */
[----:B------:R0:W-:Y:S04]  /*dc690*/  STL [R1+0x5b0], R19 ;  /* 0x0005b01301007387 */ /* 0x0001e80000100800 */
[----:B------:R1:W-:Y:S04]  /*dc6a0*/  STL.64 [R1+0xba8], R26 ;  /* 0x000ba81a01007387 */ /* 0x0003e80000100a00 */
[----:B------:R-:W4:Y:S01]  /*dc6b0*/  LDL.LU R24, [R1+0x138] ;  /* 0x0001380001187983 */ /* 0x000f220000300800 */
[----:B0-----:R-:W-:-:S03]  /*dc6c0*/  SHF.R.U32.HI R19, RZ, 0x8, R22 ;  /* 0x00000008ff137819 */ /* 0x001fc60000011616 */
[----:B-1----:R-:W4:Y:S01]  /*dc6d0*/  LDL.LU R27, [R1+0x850] ;  /* 0x00085000011b7983 */ /* 0x002f220000300800 */
[----:B------:R-:W-:-:S04]  /*dc6e0*/  LOP3.LUT R19, R19, 0xffff, RZ, 0xc0, !PT ;  /* 0x0000ffff13137812 */ /* 0x000fc800078ec0ff */
[----:B------:R-:W-:Y:S02]  /*dc6f0*/  PRMT R22, R19, 0x3340, R0 ;  /* 0x0000334013167816 */ /* 0x000fe40000000000 */
[----:B------:R-:W2:Y:S01]  /*dc700*/  LDL.LU R19, [R1+0x860] ;  /* 0x0008600001137983 */ /* 0x000ea20000300800 */
[----:B------:R-:W-:Y:S02]  /*dc710*/  SHF.R.U32.HI R8, RZ, 0x8, R8 ;  /* 0x00000008ff087819 */ /* 0x000fe40000011608 */
[----:B------:R-:W-:Y:S01]  /*dc720*/  SHF.R.U32.HI R9, RZ, 0x8, R9 ;  /* 0x00000008ff097819 */ /* 0x000fe20000011609 */
[----:B------:R-:W4:Y:S01]  /*dc730*/  LDL.LU R28, [R1+0x130] ;  /* 0x00013000011c7983 */ /* 0x000f220000300800 */
[----:B------:R-:W-:Y:S02]  /*dc740*/  LOP3.LUT R8, R8, 0xffff, RZ, 0xc0, !PT ;  /* 0x0000ffff08087812 */ /* 0x000fe400078ec0ff */
[----:B------:R-:W-:Y:S01]  /*dc750*/  LOP3.LUT R9, R9, 0xffff, RZ, 0xc0, !PT ;  /* 0x0000ffff09097812 */ /* 0x000fe200078ec0ff */
[----:B------:R0:W-:Y:S04]  /*dc760*/  STL [R1+0x218], R22 ;  /* 0x0002181601007387 */ /* 0x0001e80000100800 */
[----:B------:R-:W4:Y:S04]  /*dc770*/  LDL.LU R29, [R1+0x854] ;  /* 0x00085400011d7983 */ /* 0x000f280000300800 */
[----:B------:R-:W4:Y:S01]  /*dc780*/  LDL.LU R23, [R1+0x5080] ;  /* 0x0050800001177983 */ /* 0x000f220000300800 */
[----:B------:R-:W-:-:S02]  /*dc790*/  PRMT R9, R8, 0x3340, R9 ;  /* 0x0000334008097816 */ /* 0x000fc40000000009 */
[----:B------:R-:W-:Y:S01]  /*dc7a0*/  IADD3 R8, P1, R17, R5, RZ ;  /* 0x0000000511087210 */ /* 0x000fe20007f3e0ff */
[----:B0-----:R-:W4:Y:S04]  /*dc7b0*/  LDL.LU R22, [R1+0x20fc] ;  /* 0x0020fc0001167983 */ /* 0x001f280000300800 */
[----:B------:R-:W4:Y:S04]  /*dc7c0*/  LDL.LU R26, [R1+0x4f30] ;  /* 0x004f3000011a7983 */ /* 0x000f280000300800 */
[----:B------:R0:W-:Y:S04]  /*dc7d0*/  STL [R1+0x418], R9 ;  /* 0x0004180901007387 */ /* 0x0001e80000100800 */
[----:B------:R1:W-:Y:S01]  /*dc7e0*/  STL.64 [R1+0x5848], R4 ;  /* 0x0058480401007387 */ /* 0x0003e20000100a00 */
[----:B0-----:R-:W-:-:S03]  /*dc7f0*/  IMAD.X R9, R18, 0x1, R6, P1 ;  /* 0x0000000112097824 */ /* 0x001fc600008e0606 */
[----:B-1----:R-:W4:Y:S04]  /*dc800*/  LDL.LU R4, [R1+0x140] ;  /* 0x0001400001047983 */ /* 0x002f280000300800 */
[----:B------:R-:W4:Y:S04]  /*dc810*/  LDL.LU R5, [R1+0x85c] ;  /* 0x00085c0001057983 */ /* 0x000f280000300800 */
[----:B------:R0:W-:Y:S04]  /*dc820*/  STL.64 [R1+0xbc0], R8 ;  /* 0x000bc00801007387 */ /* 0x0001e80000100a00 */
[----:B0-----:R-:W4:Y:S01]  /*dc830*/  LDL.LU.64 R8, [R1+0x5870] ;  /* 0x0058700001087983 */ /* 0x001f220000300a00 */
[----:B--2---:R-:W-:-:S03]  /*dc840*/  PRMT R19, R19, 0x5410, R7 ;  /* 0x0000541013137816 */ /* 0x004fc60000000007 */
[----:B------:R-:W2:Y:S01]  /*dc850*/  LDL.LU R7, [R1+0x5868] ;  /* 0x0058680001077983 */ /* 0x000ea20000300800 */
[----:B---3--:R-:W-:Y:S02]  /*dc860*/  PRMT R10, R11, 0x5410, R10 ;  /* 0x000054100b0a7816 */ /* 0x008fe4000000000a */
[----:B----4-:R-:W-:Y:S02]  /*dc870*/  LOP3.LUT R25, R25, 0xffff, RZ, 0xc0, !PT ;  /* 0x0000ffff19197812 */ /* 0x010fe400078ec0ff */
[----:B------:R-:W-:Y:S02]  /*dc880*/  LOP3.LUT R21, R21, 0xffff, RZ, 0xc0, !PT ;  /* 0x0000ffff15157812 */ /* 0x000fe400078ec0ff */
[----:B------:R-:W-:Y:S01]  /*dc890*/  LOP3.LUT R20, R20, 0xffff, RZ, 0xc0, !PT ;  /* 0x0000ffff14147812 */ /* 0x000fe200078ec0ff */
[----:B------:R0:W-:Y:S04]  /*dc8a0*/  STL [R1+0x18e8], R19 ;  /* 0x0018e81301007387 */ /* 0x0001e80000100800 */
[----:B------:R1:W-:Y:S01]  /*dc8b0*/  STL [R1+0x18dc], R10 ;  /* 0x0018dc0a01007387 */ /* 0x0003e20000100800 */
[----:B0-----:R-:W-:-:S02]  /*dc8c0*/  PRMT R19, R21, 0x3340, R0 ;  /* 0x0000334015137816 */ /* 0x001fc40000000000 */
[----:B-1----:R-:W-:-:S04]  /*dc8d0*/  PRMT R10, R25, 0x3340, R20 ;  /* 0x00003340190a7816 */ /* 0x002fc80000000014 */
[----:B------:R-:W-:Y:S02]  /*dc8e0*/  PRMT R19, R10, 0x5410, R19 ;  /* 0x000054100a137816 */ /* 0x000fe40000000013 */
[----:B--2---:R-:W-:Y:S01]  /*dc8f0*/  IADD3 R10, P1, R17, R7, RZ ;  /* 0x00000007110a7210 */ /* 0x004fe20007f3e0ff */
[----:B------:R-:W-:Y:S04]  /*dc900*/  STL.64 [R1+0x5850], R6 ;  /* 0x0058500601007387 */ /* 0x000fe80000100a00 */
[----:B------:R-:W-:Y:S01]  /*dc910*/  IMAD.X R11, R18, 0x1, R8, P1 ;  /* 0x00000001120b7824 */ /* 0x000fe200008e0608 */
[----:B------:R-:W-:Y:S04]  /*dc920*/  STL [R1+0x5a8], R19 ;  /* 0x0005a81301007387 */ /* 0x000fe80000100800 */
[----:B------:R0:W-:Y:S04]  /*dc930*/  STL.64 [R1+0xbd8], R10 ;  /* 0x000bd80a01007387 */ /* 0x0001e80000100a00 */
[----:B0-----:R-:W2:Y:S01]  /*dc940*/  LDL.LU.64 R10, [R1+0x5860] ;  /* 0x00586000010a7983 */ /* 0x001ea20000300a00 */
[----:B------:R-:W-:-:S02]  /*dc950*/  SHF.R.U32.HI R6, RZ, 0x8, R25 ;  /* 0x00000008ff067819 */ /* 0x000fc40000011619 */
[----:B------:R-:W-:Y:S01]  /*dc960*/  SHF.R.U32.HI R19, RZ, 0x8, R20 ;  /* 0x00000008ff137819 */ /* 0x000fe20000011614 */
[----:B------:R-:W3:Y:S04]  /*dc970*/  LDL.LU R25, [R1+0x585c] ;  /* 0x00585c0001197983 */ /* 0x000ee80000300800 */
[----:B------:R-:W4:Y:S01]  /*dc980*/  LDL.LU R20, [R1+0x5858] ;  /* 0x0058580001147983 */ /* 0x000f220000300800 */
[----:B------:R-:W-:Y:S02]  /*dc990*/  LOP3.LUT R6, R6, 0xffff, RZ, 0xc0, !PT ;  /* 0x0000ffff06067812 */ /* 0x000fe400078ec0ff */
[----:B------:R-:W-:-:S04]  /*dc9a0*/  LOP3.LUT R19, R19, 0xffff, RZ, 0xc0, !PT ;  /* 0x0000ffff13137812 */ /* 0x000fc800078ec0ff */
[----:B------:R-:W-:Y:S02]  /*dc9b0*/  PRMT R7, R6, 0x3340, R19 ;  /* 0x0000334006077816 */ /* 0x000fe40000000013 */
[----:B------:R-:W-:Y:S02]  /*dc9c0*/  PRMT R6, R5, 0x5410, R4 ;  /* 0x0000541005067816 */ /* 0x000fe40000000004 */
[----:B------:R-:W-:Y:S01]  /*dc9d0*/  IADD3 R4, P1, R17, R9, RZ ;  /* 0x0000000911047210 */ /* 0x000fe20007f3e0ff */
[----:B------:R-:W-:Y:S04]  /*dc9e0*/  STL [R1+0x3c4], R7 ;  /* 0x0003c40701007387 */ /* 0x000fe80000100800 */
[----:B------:R-:W-:Y:S04]  /*dc9f0*/  STL.64 [R1+0x5840], R8 ;  /* 0x0058400801007387 */ /* 0x000fe80000100a00 */
[----:B------:R0:W-:Y:S02]  /*dca00*/  STL [R1+0x18cc], R6 ;  /* 0x0018cc0601007387 */ /* 0x0001e40000100800 */
[----:B0-----:R-:W-:Y:S01]  /*dca10*/  PRMT R6, R29, 0x5410, R28 ;  /* 0x000054101d067816 */ /* 0x001fe2000000001c */
[----:B--2---:R-:W-:-:S05]  /*dca20*/  IMAD.X R5, R18, 0x1, R10, P1 ;  /* 0x0000000112057824 */ /* 0x004fca00008e060a */
[----:B------:R0:W-:Y:S02]  /*dca30*/  STL.64 [R1+0xbd0], R4 ;  /* 0x000bd00401007387 */ /* 0x0001e40000100a00 */
[----:B0-----:R-:W-:Y:S02]  /*dca40*/  PRMT R4, R27, 0x5410, R24 ;  /* 0x000054101b047816 */ /* 0x001fe40000000018 */
[----:B------:R-:W2:Y:S04]  /*dca50*/  LDL.LU R24, [R1+0x12c] ;  /* 0x00012c0001187983 */ /* 0x000ea80000300800 */
[----:B------:R-:W2:Y:S04]  /*dca60*/  LDL.LU R27, [R1+0x848] ;  /* 0x00084800011b7983 */ /* 0x000ea80000300800 */
[----:B------:R0:W-:Y:S04]  /*dca70*/  STL [R1+0x18d8], R4 ;  /* 0x0018d80401007387 */ /* 0x0001e80000100800 */
[----:B------:R1:W-:Y:S01]  /*dca80*/  STL [R1+0x18c8], R6 ;  /* 0x0018c80601007387 */ /* 0x0003e20000100800 */
[----:B------:R-:W-:-:S03]  /*dca90*/  LOP3.LUT R5, R23, 0xffff, RZ, 0xc0, !PT ;  /* 0x0000ffff17057812 */ /* 0x000fc600078ec0ff */
[----:B------:R-:W3:Y:S04]  /*dcaa0*/  LDL.LU R29, [R1+0x134] ;  /* 0x00013400011d7983 */ /* 0x000ee80000300800 */
[----:B------:R-:W3:Y:S01]  /*dcab0*/  LDL.LU R23, [R1+0x84c] ;  /* 0x00084c0001177983 */ /* 0x000ee20000300800 */
[----:B------:R-:W-:Y:S02]  /*dcac0*/  IADD3 R8, P1, R17, R11, RZ ;  /* 0x0000000b11087210 */ /* 0x000fe40007f3e0ff */
[----:B0-----:R-:W-:Y:S02]  /*dcad0*/  LOP3.LUT R4, R22, 0xffff, RZ, 0xc0, !PT ;  /* 0x0000ffff16047812 */ /* 0x001fe400078ec0ff */
[----:B-1----:R-:W-:Y:S01]  /*dcae0*/  LOP3.LUT R6, R26, 0xffff, RZ, 0xc0, !PT ;  /* 0x0000ffff1a067812 */ /* 0x002fe200078ec0ff */
[----:B------:R-:W4:Y:S04]  /*dcaf0*/  LDL.LU R22, [R1+0x128] ;  /* 0x0001280001167983 */ /* 0x000f280000300800 */
[----:B------:R-:W4:Y:S01]  /*dcb00*/  LDL.LU R26, [R1+0x83c] ;  /* 0x00083c00011a7983 */ /* 0x000f220000300800 */
[----:B------:R-:W-:-:S02]  /*dcb10*/  PRMT R19, R4, 0x3340, R0 ;  /* 0x0000334004137816 */ /* 0x000fc40000000000 */
[----:B------:R-:W-:Y:S01]  /*dcb20*/  PRMT R7, R5, 0x3340, R6 ;  /* 0x0000334005077816 */ /* 0x000fe20000000006 */
[----:B------:R-:W-:-:S03]  /*dcb30*/  IMAD.X R9, R18, 0x1, R12, P1 ;  /* 0x0000000112097824 */ /* 0x000fc600008e060c */
[----:B------:R-:W-:Y:S02]  /*dcb40*/  PRMT R7, R7, 0x5410, R19 ;  /* 0x0000541007077816 */ /* 0x000fe40000000013 */
[----:B------:R-:W-:Y:S02]  /*dcb50*/  SHF.R.U32.HI R19, RZ, 0x8, R6 ;  /* 0x00000008ff137819 */ /* 0x000fe40000011606 */
[----:B------:R-:W-:Y:S02]  /*dcb60*/  SHF.R.U32.HI R5, RZ, 0x8, R5 ;  /* 0x00000008ff057819 */ /* 0x000fe40000011605 */
[----:B------:R-:W-:Y:S01]  /*dcb70*/  SHF.R.U32.HI R4, RZ, 0x8, R4 ;  /* 0x00000008ff047819 */ /* 0x000fe20000011604 */
[----:B------:R0:W-:Y:S04]  /*dcb80*/  STL [R1+0x5a4], R7 ;  /* 0x0005a40701007387 */ /* 0x0001e80000100800 */
[----:B------:R1:W-:Y:S04]  /*dcb90*/  STL.64 [R1+0x5838], R10 ;  /* 0x0058380a01007387 */ /* 0x0003e80000100a00 */
[----:B------:R1:W-:Y:S01]  /*dcba0*/  STL.64 [R1+0xc18], R8 ;  /* 0x000c180801007387 */ /* 0x0003e20000100a00 */
[----:B------:R-:W-:-:S02]  /*dcbb0*/  LOP3.LUT R19, R19, 0xffff, RZ, 0xc0, !PT ;  /* 0x0000ffff13137812 */ /* 0x000fc400078ec0ff */
[----:B------:R-:W-:Y:S02]  /*dcbc0*/  LOP3.LUT R6, R4, 0xffff, RZ, 0xc0, !PT ;  /* 0x0000ffff04067812 */ /* 0x000fe400078ec0ff */
[----:B0-----:R-:W-:Y:S01]  /*dcbd0*/  LOP3.LUT R7, R5, 0xffff, RZ, 0xc0, !PT ;  /* 0x0000ffff05077812 */ /* 0x001fe200078ec0ff */
[----:B-1----:R-:W4:Y:S04]  /*dcbe0*/  LDL.LU R10, [R1+0x3d8] ;  /* 0x0003d800010a7983 */ /* 0x002f280000300800 */
[----:B------:R-:W4:Y:S04]  /*dcbf0*/  LDL.LU R11, [R1+0x830] ;  /* 0x00083000010b7983 */ /* 0x000f280000300800 */
[----:B------:R-:W4:Y:S04]  /*dcc00*/  LDL.LU R8, [R1+0x5094] ;  /* 0x0050940001087983 */ /* 0x000f280000300800 */
[----:B------:R-:W4:Y:S04]  /*dcc10*/  LDL.LU R4, [R1+0x2128] ;  /* 0x0021280001047983 */ /* 0x000f280000300800 */
[----:B------:R-:W4:Y:S01]  /*dcc20*/  LDL.LU R5, [R1+0x4f54] ;  /* 0x004f540001057983 */ /* 0x000f220000300800 */
[----:B------:R-:W-:-:S03]  /*dcc30*/  PRMT R7, R7, 0x3340, R19 ;  /* 0x0000334007077816 */ /* 0x000fc60000000013 */
[----:B------:R-:W4:Y:S01]  /*dcc40*/  LDL.LU R19, [R1+0x118] ;  /* 0x0001180001137983 */ /* 0x000f220000300800 */
[----:B------:R-:W-:Y:S02]  /*dcc50*/  PRMT R9, R6, 0x3340, R0 ;  /* 0x0000334006097816 */ /* 0x000fe40000000000 */
[----:B------:R-:W-:Y:S01]  /*dcc60*/  IADD3 R6, P1, R17, R13, RZ ;  /* 0x0000000d11067210 */ /* 0x000fe20007f3e0ff */
[----:B------:R0:W-:Y:S04]  /*dcc70*/  STL [R1+0x3c0], R7 ;  /* 0x0003c00701007387 */ /* 0x0001e80000100800 */
[----:B------:R-:W-:Y:S01]  /*dcc80*/  STL [R1+0x214], R9 ;  /* 0x0002140901007387 */ /* 0x000fe20000100800 */
[----:B0-----:R-:W-:-:S05]  /*dcc90*/  IMAD.X R7, R18, 0x1, R15, P1 ;  /* 0x0000000112077824 */ /* 0x001fca00008e060f */
[----:B------:R0:W-:Y:S02]  /*dcca0*/  STL.64 [R1+0xc20], R6 ;  /* 0x000c200601007387 */ /* 0x0001e40000100a00 */
[----:B0-----:R-:W-:-:S05]  /*dccb0*/  IADD3 R6, P1, R17, R14, RZ ;  /* 0x0000000e11067210 */ /* 0x001fca0007f3e0ff */
[----:B------:R-:W-:Y:S01]  /*dccc0*/  IMAD.X R7, R18, 0x1, R16, P1 ;  /* 0x0000000112077824 */ /* 0x000fe200008e0610 */
[----:B------:R-:W-:-:S04]  /*dccd0*/  SHF.R.U32.HI R18, RZ, 0x8, R21 ;  /* 0x00000008ff127819 */ /* 0x000fc80000011615 */
[----:B------:R-:W-:Y:S01]  /*dcce0*/  LOP3.LUT R18, R18, 0xffff, RZ, 0xc0, !PT ;  /* 0x0000ffff12127812 */ /* 0x000fe200078ec0ff */
[----:B------:R-:W-:Y:S01]  /*dccf0*/  VIADD R17, R17, UR5 ;  /* 0x0000000511117c36 */ /* 0x000fe20008000000 */
[----:B------:R-:W-:Y:S01]  /*dcd00*/  ULDC UR5, c[0x0][0x248] ;  /* 0x0000920000057ab9 */ /* 0x000fe20000000800 */
[----:B--2---:R-:W-:-:S05]  /*dcd10*/  PRMT R9, R27, 0x5410, R24 ;  /* 0x000054101b097816 */ /* 0x004fca0000000018 */
[----:B------:R0:W-:Y:S04]  /*dcd20*/  STL [R1+0x18b8], R9 ;  /* 0x0018b80901007387 */ /* 0x0001e80000100800 */
[----:B------:R1:W-:Y:S04]  /*dcd30*/  STL.64 [R1+0xc30], R6 ;  /* 0x000c300601007387 */ /* 0x0003e80000100a00 */
[----:B0-----:R-:W2:Y:S01]  /*dcd40*/  LDL.LU R9, [R1+0x110] ;  /* 0x0001100001097983 */ /* 0x001ea20000300800 */
[----:B-1----:R-:W-:Y:S02]  /*dcd50*/  PRMT R7, R18, 0x3340, R0 ;  /* 0x0000334012077816 */ /* 0x002fe40000000000 */
[----:B---3--:R-:W-:-:S03]  /*dcd60*/  PRMT R6, R23, 0x5410, R29 ;  /* 0x0000541017067816 */ /* 0x008fc6000000001d */
[----:B------:R-:W-:Y:S04]  /*dcd70*/  STL [R1+0x210], R7 ;  /* 0x0002100701007387 */ /* 0x000fe80000100800 */
[----:B------:R-:W2:Y:S04]  /*dcd80*/  LDL.LU R28, [R1+0x81c] ;  /* 0x00081c00011c7983 */ /* 0x000ea80000300800 */
[----:B------:R4:W-:Y:S04]  /*dcd90*/  STL [R1+0x18ac], R6 ;  /* 0x0018ac0601007387 */ /* 0x0009e80000100800 */
[----:B------:R-:W3:Y:S04]  /*dcda0*/  LDL.LU R24, [R1+0x11c] ;  /* 0x00011c0001187983 */ /* 0x000ee80000300800 */
[----:B------:R-:W3:Y:S01]  /*dcdb0*/  LDL.LU R21, [R1+0x82c] ;  /* 0x00082c0001157983 */ /* 0x000ee20000300800 */
[----:B------:R-:W-:-:S02]  /*dcdc0*/  SHF.R.S32.HI R18, RZ, 0x1f, R17 ;  /* 0x0000001fff127819 */ /* 0x000fc40000011411 */
[----:B----4-:R-:W-:-:S05]  /*dcdd0*/  PRMT R6, R26, 0x5410, R22 ;  /* 0x000054101a067816 */ /* 0x010fca0000000016 */
[----:B------:R0:W-:Y:S04]  /*dcde0*/  STL [R1+0x18a8], R6 ;  /* 0x0018a80601007387 */ /* 0x0001e80000100800 */
[----:B------:R-:W4:Y:S04]  /*dcdf0*/  LDL.LU R27, [R1+0xf0] ;  /* 0x0000f000011b7983 */ /* 0x000f280000300800 */
[----:B------:R-:W4:Y:S04]  /*dce00*/  LDL.LU R29, [R1+0x3bc] ;  /* 0x0003bc00011d7983 */ /* 0x000f280000300800 */
[----:B------:R-:W4:Y:S01]  /*dce10*/  LDL.LU R26, [R1+0x1ddc] ;  /* 0x001ddc00011a7983 */ /* 0x000f220000300800 */
[----:B------:R-:W-:-:S03]  /*dce20*/  PRMT R19, R10, 0x5410, R19 ;  /* 0x000054100a137816 */ /* 0x000fc60000000013 */
[----:B------:R-:W4:Y:S01]  /*dce30*/  LDL.LU R23, [R1+0x1a38] ;  /* 0x001a380001177983 */ /* 0x000f220000300800 */
[----:B0-----:R-:W-:Y:S02]  /*dce40*/  IADD3 R6, P1, R17, R0, RZ ;  /* 0x0000000011067210 */ /* 0x001fe40007f3e0ff */
[----:B------:R-:W-:Y:S01]  /*dce50*/  LOP3.LUT R10, R8, 0xffff, RZ, 0xc0, !PT ;  /* 0x0000ffff080a7812 */ /* 0x000fe200078ec0ff */
[----:B------:R-:W4:Y:S02]  /*dce60*/  LDL.LU R22, [R1+0x1cbc] ;  /* 0x001cbc0001167983 */ /* 0x000f240000300800 */
[----:B------:R-:W-:Y:S01]  /*dce70*/  IMAD.X R7, R18, 0x1, R2, P1 ;  /* 0x0000000112077824 */ /* 0x000fe200008e0602 */
[----:B------:R-:W-:Y:S02]  /*dce80*/  LOP3.LUT R4, R4, 0xffff, RZ, 0xc0, !PT ;  /* 0x0000ffff04047812 */ /* 0x000fe400078ec0ff */
[----:B------:R-:W-:Y:S02]  /*dce90*/  LOP3.LUT R8, R5, 0xffff, RZ, 0xc0, !PT ;  /* 0x0000ffff05087812 */ /* 0x000fe400078ec0ff */
[----:B------:R-:W-:Y:S01]  /*dcea0*/  PRMT R11, R11, 0x5410, R20 ;  /* 0x000054100b0b7816 */ /* 0x000fe20000000014 */
[----:B------:R0:W-:Y:S01]  /*dceb0*/  STL.64 [R1+0xc10], R6 ;  /* 0x000c100601007387 */ /* 0x0001e20000100a00 */
[----:B------:R-:W-:-:S03]  /*dcec0*/  PRMT R20, R10, 0x3340, R8 ;  /* 0x000033400a147816 */ /* 0x000fc60000000008 */
[----:B0-----:R-:W4:Y:S04]  /*dced0*/  LDL.LU.64 R6, [R1+0x5850] ;  /* 0x0058500001067983 */ /* 0x001f280000300a00 */
[----:B------:R0:W-:Y:S04]  /*dcee0*/  STL [R1+0x18bc], R19 ;  /* 0x0018bc1301007387 */ /* 0x0001e80000100800 */
[----:B------:R-:W-:Y:S04]  /*dcef0*/  STL [R1+0x189c], R11 ;  /* 0x00189c0b01007387 */ /* 0x000fe80000100800 */
[----:B------:R1:W-:Y:S01]  /*dcf00*/  STL [R1+0xf8], R4 ;  /* 0x0000f80401007387 */ /* 0x0003e20000100800 */
[----:B0-----:R-:W-:-:S04]  /*dcf10*/  PRMT R19, R4, 0x3340, R0 ;  /* 0x0000334004137816 */ /* 0x001fc80000000000 */
[----:B-1----:R-:W-:Y:S01]  /*dcf20*/  PRMT R4, R20, 0x5410, R19 ;  /* 0x0000541014047816 */ /* 0x002fe20000000013 */
[----:B------:R-:W-:Y:S01]  /*dcf30*/  VIADD R19, R17, UR5 ;  /* 0x0000000511137c36 */ /* 0x000fe20008000000 */
[----:B------:R-:W-:-:S03]  /*dcf40*/  ULDC UR5, c[0x0][0x228] ;  /* 0x00008a0000057ab9 */ /* 0x000fc60000000800 */
[----:B------:R0:W-:Y:S01]  /*dcf50*/  STL [R1+0x5a0], R4 ;  /* 0x0005a00401007387 */ /* 0x0001e20000100800 */
[----:B------:R-:W-:Y:S02]  /*dcf60*/  SHF.R.S32.HI R20, RZ, 0x1f, R19 ;  /* 0x0000001fff147819 */ /* 0x000fe40000011413 */
[----:B0-----:R-:W-:-:S05]  /*dcf70*/  IADD3 R4, P1, R19, R0, RZ ;  /* 0x0000000013047210 */ /* 0x001fca0007f3e0ff */
[----:B------:R-:W-:-:S05]  /*dcf80*/  IMAD.X R5, R20, 0x1, R2, P1 ;  /* 0x0000000114057824 */ /* 0x000fca00008e0602 */
[----:B------:R0:W-:Y:S04]  /*dcf90*/  STL.64 [R1+0xc38], R4 ;  /* 0x000c380401007387 */ /* 0x0001e80000100a00 */
[----:B0-----:R-:W4:Y:S01]  /*dcfa0*/  LDL.LU.64 R4, [R1+0x5848] ;  /* 0x0058480001047983 */ /* 0x001f220000300a00 */
[----:B------:R-:W-:Y:S02]  /*dcfb0*/  SHF.R.U32.HI R2, RZ, 0x8, R10 ;  /* 0x00000008ff027819 */ /* 0x000fe4000001160a */
[----:B------:R-:W-:Y:S02]  /*dcfc0*/  SHF.R.U32.HI R0, RZ, 0x8, R8 ;  /* 0x00000008ff007819 */ /* 0x000fe40000011608 */
[----:B------:R-:W-:Y:S02]  /*dcfd0*/  IADD3 R8, P1, R17, R3, RZ ;  /* 0x0000000311087210 */ /* 0x000fe40007f3e0ff */
[----:B------:R-:W-:-:S02]  /*dcfe0*/  LOP3.LUT R2, R2, 0xffff, RZ, 0xc0, !PT ;  /* 0x0000ffff02027812 */ /* 0x000fc400078ec0ff */
[----:B------:R-:W-:-:S04]  /*dcff0*/  LOP3.LUT R0, R0, 0xffff, RZ, 0xc0, !PT ;  /* 0x0000ffff00007812 */ /* 0x000fc800078ec0ff */
[----:B------:R-:W-:-:S05]  /*dd000*/  PRMT R2, R2, 0x3340, R0 ;  /* 0x0000334002027816 */ /* 0x000fca0000000000 */
[----:B------:R3:W-:Y:S01]  /*dd010*/  STL [R1+0x3d8], R2 ;  /* 0x0003d80201007387 */ /* 0x0007e20000100800 */
[----:B--2---:R-:W-:-:S05]  /*dd020*/  PRMT R0, R28, 0x5410, R9 ;  /* 0x000054101c007816 */ /* 0x004fca0000000009 */
[----:B------:R4:W-:Y:S01]  /*dd030*/  STL [R1+0x1898], R0 ;  /* 0x0018980001007387 */ /* 0x0009e20000100800 */
[----:B---3--:R-:W-:Y:S02]  /*dd040*/  PRMT R2, R21, 0x5410, R24 ;  /* 0x0000541015027816 */ /* 0x008fe40000000018 */
[----:B----4-:R-:W-:Y:S02]  /*dd050*/  PRMT R0, R29, 0x5410, R27 ;  /* 0x000054101d007816 */ /* 0x010fe4000000001b */
[----:B------:R-:W-:Y:S02]  /*dd060*/  LOP3.LUT R26, R26, 0xffff, RZ, 0xc0, !PT ;  /* 0x0000ffff1a1a7812 */ /* 0x000fe400078ec0ff */
[----:B------:R-:W-:Y:S02]  /*dd070*/  LOP3.LUT R10, R23, 0xffff, RZ, 0xc0, !PT ;  /* 0x0000ffff170a7812 */ /* 0x000fe400078ec0ff */
[----:B------:R-:W-:Y:S01]  /*dd080*/  LOP3.LUT R11, R22, 0xffff, RZ, 0xc0, !PT ;  /* 0x0000ffff160b7812 */ /* 0x000fe200078ec0ff */
[----:B------:R-:W-:-:S05]  /*dd090*/  IMAD.X R9, R18, 0x1, R4, P1 ;  /* 0x0000000112097824 */ /* 0x000fca00008e0604 */
[----:B------:R0:W-:Y:S04]  /*dd0a0*/  STL.64 [R1+0xbf0], R8 ;  /* 0x000bf00801007387 */ /* 0x0001e80000100a00 */
[----:B------:R-:W-:Y:S04]  /*dd0b0*/  STL [R1+0x5494], R3 ;  /* 0x0054940301007387 */ /* 0x000fe80000100800 */
[----:B------:R-:W-:Y:S01]  /*dd0c0*/  STL [R1+0x5498], R4 ;  /* 0x0054980401007387 */ /* 0x000fe20000100800 */
[----:B0-----:R-:W-:-:S05]  /*dd0d0*/  IADD3 R8, P1, R19, R3, RZ ;  /* 0x0000000313087210 */ /* 0x001fca0007f3e0ff */
[----:B------:R-:W-:-:S05]  /*dd0e0*/  IMAD.X R9, R20, 0x1, R4, P1 ;  /* 0x0000000114097824 */ /* 0x000fca00008e0604 */
[----:B------:R-:W-:Y:S04]  /*dd0f0*/  STL.64 [R1+0xc28], R8 ;  /* 0x000c280801007387 */ /* 0x000fe80000100a00 */
[----:B------:R0:W-:Y:S04]  /*dd100*/  STL [R1+0x188c], R2 ;  /* 0x00188c0201007387 */ /* 0x0001e80000100800 */
[----:B------:R1:W-:Y:S01]  /*dd110*/  STL [R1+0x1888], R0 ;  /* 0x0018880001007387 */ /* 0x0003e20000100800 */
[----:B0-----:R-:W-:Y:S02]  /*dd120*/  PRMT R2, R26, 0x3340, R11 ;  /* 0x000033401a027816 */ /* 0x001fe4000000000b */
[----:B-1----:R-:W-:-:S02]  /*dd130*/  PRMT R0, R10, 0x3340, R1 ;  /* 0x000033400a007816 */ /* 0x002fc40000000001 */
[----:B------:R-:W-:Y:S02]  /*dd140*/  IADD3 R8, P1, R17, R5, RZ ;  /* 0x0000000511087210 */ /* 0x000fe40007f3e0ff */
[----:B------:R-:W-:-:S03]  /*dd150*/  PRMT R0, R2, 0x5410, R0 ;  /* 0x0000541002007816 */ /* 0x000fc60000000000 */
[----:B------:R-:W-:Y:S02]  /*dd160*/  IMAD.X R9, R18, 0x1, R6, P1 ;  /* 0x0000000112097824 */ /* 0x000fe400008e0606 */
[----:B------:R-:W-:Y:S04]  /*dd170*/  STL [R1+0x59c], R0 ;  /* 0x00059c0001007387 */ /* 0x000fe80000100800 */
[----:B------:R-:W2:Y:S04]  /*dd180*/  LDL.LU R4, [R1+0xfc] ;  /* 0x0000fc0001047983 */ /* 0x000ea80000300800 */
[----:B------:R-:W2:Y:S04]  /*dd190*/  LDL.LU R3, [R1+0x808] ;  /* 0x0008080001037983 */ /* 0x000ea80000300800 */
[----:B------:R-:W3:Y:S04]  /*dd1a0*/  LDL.LU R28, [R1+0xec] ;  /* 0x0000ec00011c7983 */ /* 0x000ee80000300800 */
[----:B------:R0:W-:Y:S04]  /*dd1b0*/  STL.64 [R1+0xbe8], R8 ;  /* 0x000be80801007387 */ /* 0x0001e80000100a00 */
[----:B------:R-:W3:Y:S04]  /*dd1c0*/  LDL.LU R24, [R1+0x3b4] ;  /* 0x0003b40001187983 */ /* 0x000ee80000300800 */
[----:B------:R-:W4:Y:S04]  /*dd1d0*/  LDL.LU R21, [R1+0x1e7c] ;  /* 0x001e7c0001157983 */ /* 0x000f280000300800 */
[----:B------:R-:W3:Y:S04]  /*dd1e0*/  LDL.LU R27, [R1+0x1b1c] ;  /* 0x001b1c00011b7983 */ /* 0x000ee80000300800 */
[----:B------:R-:W3:Y:S04]  /*dd1f0*/  LDL.LU R29, [R1+0x1cdc] ;  /* 0x001cdc00011d7983 */ /* 0x000ee80000300800 */
[----:B------:R-:W3:Y:S04]  /*dd200*/  LDL.LU R23, [R1+0x1d7c] ;  /* 0x001d7c0001177983 */ /* 0x000ee80000300800 */
[----:B------:R-:W3:Y:S01]  /*dd210*/  LDL.LU R22, [R1+0x1a1c] ;  /* 0x001a1c0001167983 */ /* 0x000ee20000300800 */
[----:B0-----:R-:W-:-:S03]  /*dd220*/  IADD3 R8, P1, R19, R5, RZ ;  /* 0x0000000513087210 */ /* 0x001fc60007f3e0ff */
[----:B------:R0:W-:Y:S02]  /*dd230*/  STL [R1+0x54a8], R5 ;  /* 0x0054a80501007387 */ /* 0x0001e40000100800 */
[----:B------:R-:W-:Y:S02]  /*dd240*/  IMAD.X R9, R20, 0x1, R6, P1 ;  /* 0x0000000114097824 */ /* 0x000fe400008e0606 */
[----:B0-----:R-:W2:Y:S04]  /*dd250*/  LDL.LU R5, [R1+0x7fc] ;  /* 0x0007fc0001057983 */ /* 0x001ea80000300800 */
[----:B------:R0:W-:Y:S04]  /*dd260*/  STL.64 [R1+0xbe0], R8 ;  /* 0x000be00801007387 */ /* 0x0001e80000100a00 */
[----:B0-----:R-:W4:Y:S01]  /*dd270*/  LDL.LU.64 R8, [R1+0x5840] ;  /* 0x0058400001087983 */ /* 0x001f220000300a00 */
[----:B------:R-:W-:-:S02]  /*dd280*/  SHF.R.U32.HI R2, RZ, 0x8, R26 ;  /* 0x00000008ff027819 */ /* 0x000fc4000001161a */
[----:B------:R-:W-:Y:S02]  /*dd290*/  SHF.R.U32.HI R0, RZ, 0x8, R11 ;  /* 0x00000008ff007819 */ /* 0x000fe4000001160b */
[----:B------:R-:W-:Y:S02]  /*dd2a0*/  SHF.R.U32.HI R10, RZ, 0x8, R10 ;  /* 0x00000008ff0a7819 */ /* 0x000fe4000001160a */
[----:B------:R-:W-:Y:S02]  /*dd2b0*/  LOP3.LUT R2, R2, 0xffff, RZ, 0xc0, !PT ;  /* 0x0000ffff02027812 */ /* 0x000fe400078ec0ff */
[----:B------:R-:W-:Y:S01]  /*dd2c0*/  LOP3.LUT R0, R0, 0xffff, RZ, 0xc0, !PT ;  /* 0x0000ffff00007812 */ /* 0x000fe200078ec0ff */
[----:B------:R0:W-:Y:S01]  /*dd2d0*/  STL [R1+0x54b0], R6 ;  /* 0x0054b00601007387 */ /* 0x0001e20000100800 */
[----:B------:R-:W-:Y:S02]  /*dd2e0*/  LOP3.LUT R10, R10, 0xffff, RZ, 0xc0, !PT ;  /* 0x0000ffff0a0a7812 */ /* 0x000fe400078ec0ff */
[----:B------:R-:W-:Y:S01]  /*dd2f0*/  PRMT R11, R2, 0x3340, R0 ;  /* 0x00003340020b7816 */ /* 0x000fe20000000000 */
[----:B0-----:R-:W2:Y:S04]  /*dd300*/  LDL.LU R6, [R1+0xf4] ;  /* 0x0000f40001067983 */ /* 0x001ea80000300800 */
[----:B------:R-:W3:Y:S04]  /*dd310*/  LDL.LU R26, [R1+0x1bfc] ;  /* 0x001bfc00011a7983 */ /* 0x000ee80000300800 */
[----:B------:R-:W2:Y:S04]  /*dd320*/  LDL.LU R2, [R1+0x10c] ;  /* 0x00010c0001027983 */ /* 0x000ea80000300800 */
[----:B------:R-:W2:Y:S04]  /*dd330*/  LDL.LU R0, [R1+0x818] ;  /* 0x0008180001007983 */ /* 0x000ea80000300800 */
[----:B------:R0:W-:Y:S02]  /*dd340*/  STL [R1+0x3bc], R11 ;  /* 0x0003bc0b01007387 */ /* 0x0001e40000100800 */
[----:B0-----:R-:W-:-:S02]  /*dd350*/  PRMT R11, R10, 0x3340, R1 ;  /* 0x000033400a0b7816 */ /* 0x001fc40000000001 */
[----:B------:R-:W-:-:S03]  /*dd360*/  IADD3 R10, P1, R17, R7, RZ ;  /* 0x00000007110a7210 */ /* 0x000fc60007f3e0ff */
[----:B------:R4:W-:Y:S02]  /*dd370*/  STL [R1+0x20c], R11 ;  /* 0x00020c0b01007387 */ /* 0x0009e40000100800 */
[----:B----4-:R-:W-:-:S05]  /*dd380*/  IMAD.X R11, R18, 0x1, R8, P1 ;  /* 0x00000001120b7824 */ /* 0x010fca00008e0608 */
[----:B------:R0:W-:Y:S04]  /*dd390*/  STL.64 [R1+0xbc8], R10 ;  /* 0x000bc80a01007387 */ /* 0x0001e80000100a00 */
[----:B------:R-:W-:Y:S01]  /*dd3a0*/  STL [R1+0x54b8], R7 ;  /* 0x0054b80701007387 */ /* 0x000fe20000100800 */
[----:B0-----:R-:W-:-:S05]  /*dd3b0*/  IADD3 R10, P1, R19, R7, RZ ;  /* 0x00000007130a7210 */ /* 0x001fca0007f3e0ff */
[----:B------:R-:W-:-:S05]  /*dd3c0*/  IMAD.X R11, R20, 0x1, R8, P1 ;  /* 0x00000001140b7824 */ /* 0x000fca00008e0608 */
[----:B------:R0:W-:Y:S04]  /*dd3d0*/  STL.64 [R1+0xb80], R10 ;  /* 0x000b800a01007387 */ /* 0x0001e80000100a00 */
[----:B0-----:R-:W4:Y:S01]  /*dd3e0*/  LDL.LU.64 R10, [R1+0x5838] ;  /* 0x00583800010a7983 */ /* 0x001f220000300a00 */
[----:B--2---:R-:W-:Y:S02]  /*dd3f0*/  PRMT R2, R0, 0x5410, R2 ;  /* 0x0000541000027816 */ /* 0x004fe40000000002 */
[----:B------:R-:W-:Y:S02]  /*dd400*/  PRMT R0, R5, 0x5410, R6 ;  /* 0x0000541005007816 */ /* 0x000fe40000000006 */
[----:B------:R-:W-:Y:S01]  /*dd410*/  IADD3 R6, P1, R17, R9, RZ ;  /* 0x0000000911067210 */ /* 0x000fe20007f3e0ff */
[----:B------:R0:W-:Y:S04]  /*dd420*/  STL [R1+0x1878], R2 ;  /* 0x0018780201007387 */ /* 0x0001e80000100800 */
[----:B------:R3:W-:Y:S01]  /*dd430*/  STL [R1+0x878], R0 ;  /* 0x0008780001007387 */ /* 0x0007e20000100800 */
[----:B------:R-:W-:-:S02]  /*dd440*/  LOP3.LUT R5, R21, 0xffff, RZ, 0xc0, !PT ;  /* 0x0000ffff15057812 */ /* 0x000fc400078ec0ff */
[----:B0-----:R-:W-:Y:S02]  /*dd450*/  PRMT R2, R3, 0x5410, R4 ;  /* 0x0000541003027816 */ /* 0x001fe40000000004 */
[----:B---3--:R-:W-:Y:S02]  /*dd460*/  PRMT R0, R24, 0x5410, R28 ;  /* 0x0000541018007816 */ /* 0x008fe4000000001c */
[----:B------:R-:W-:Y:S02]  /*dd470*/  LOP3.LUT R3, R27, 0xffff, RZ, 0xc0, !PT ;  /* 0x0000ffff1b037812 */ /* 0x000fe400078ec0ff */
[----:B------:R-:W-:Y:S02]  /*dd480*/  LOP3.LUT R4, R22, 0xffff, RZ, 0xc0, !PT ;  /* 0x0000ffff16047812 */ /* 0x000fe400078ec0ff */
[----:B------:R-:W-:Y:S01]  /*dd490*/  LOP3.LUT R8, R26, 0xffff, RZ, 0xc0, !PT ;  /* 0x0000ffff1a087812 */ /* 0x000fe200078ec0ff */
[----:B----4-:R-:W-:-:S05]  /*dd4a0*/  IMAD.X R7, R18, 0x1, R10, P1 ;  /* 0x0000000112077824 */ /* 0x010fca00008e060a */
[----:B------:R0:W-:Y:S02]  /*dd4b0*/  STL.64 [R1+0xb40], R6 ;  /* 0x000b400601007387 */ /* 0x0001e40000100a00 */
[----:B0-----:R-:W-:Y:S02]  /*dd4c0*/  IADD3 R6, P1, R19, R9, RZ ;  /* 0x0000000913067210 */ /* 0x001fe40007f3e0ff */
[----:B------:R-:W-:-:S03]  /*dd4d0*/  LOP3.LUT R9, R29, 0xffff, RZ, 0xc0, !PT ;  /* 0x0000ffff1d097812 */ /* 0x000fc600078ec0ff */
[----:B------:R-:W-:-:S05]  /*dd4e0*/  IMAD.X R7, R20, 0x1, R10, P1 ;  /* 0x0000000114077824 */ /* 0x000fca00008e060a */
[----:B------:R-:W-:Y:S04]  /*dd4f0*/  STL.64 [R1+0xad0], R6 ;  /* 0x000ad00601007387 */ /* 0x000fe80000100a00 */
[----:B------:R0:W-:Y:S04]  /*dd500*/  STL [R1+0x187c], R2 ;  /* 0x00187c0201007387 */ /* 0x0001e80000100800 */
[----:B------:R1:W-:Y:S04]  /*dd510*/  STL [R1+0x874], R0 ;  /* 0x0008740001007387 */ /* 0x0003e80000100800 */
[----:B------:R-:W2:Y:S01]  /*dd520*/  LDL.LU R28, [R1+0x20cc] ;  /* 0x0020cc00011c7983 */ /* 0x000ea20000300800 */
[----:B------:R-:W-:-:S03]  /*dd530*/  LOP3.LUT R10, R23, 0xffff, RZ, 0xc0, !PT ;  /* 0x0000ffff170a7812 */ /* 0x000fc600078ec0ff */
[----:B------:R-:W3:Y:S04]  /*dd540*/  LDL.LU R24, [R1+0x53c8] ;  /* 0x0053c80001187983 */ /* 0x000ee80000300800 */
[----:B------:R-:W4:Y:S04]  /*dd550*/  LDL.LU R21, [R1+0x20c8] ;  /* 0x0020c80001157983 */ /* 0x000f280000300800 */
[----:B------:R-:W3:Y:S01]  /*dd560*/  LDL.LU R22, [R1+0x53ec] ;  /* 0x0053ec0001167983 */ /* 0x000ee20000300800 */
[----:B0-----:R-:W-:Y:S02]  /*dd570*/  PRMT R2, R5, 0x3340, R9 ;  /* 0x0000334005027816 */ /* 0x001fe40000000009 */
[----:B-1----:R-:W-:-:S04]  /*dd580*/  PRMT R0, R3, 0x3340, R1 ;  /* 0x0000334003007816 */ /* 0x002fc80000000001 */
[----:B------:R-:W-:Y:S02]  /*dd590*/  PRMT R6, R2, 0x5410, R0 ;  /* 0x0000541002067816 */ /* 0x000fe40000000000 */
[----:B------:R-:W-:Y:S02]  /*dd5a0*/  PRMT R0, R4, 0x3340, R1 ;  /* 0x0000334004007816 */ /* 0x000fe40000000001 */
[----:B------:R-:W-:Y:S01]  /*dd5b0*/  PRMT R2, R10, 0x3340, R8 ;  /* 0x000033400a027816 */ /* 0x000fe20000000008 */
[----:B------:R0:W-:Y:S03]  /*dd5c0*/  STL [R1+0x598], R6 ;  /* 0x0005980601007387 */ /* 0x0001e60000100800 */
[----:B------:R-:W-:Y:S02]  /*dd5d0*/  PRMT R0, R2, 0x5410, R0 ;  /* 0x0000541002007816 */ /* 0x000fe40000000000 */
[----:B0-----:R-:W-:-:S03]  /*dd5e0*/  IADD3 R6, P1, R17, R11, RZ ;  /* 0x0000000b11067210 */ /* 0x001fc60007f3e0ff */
[----:B------:R-:W-:Y:S02]  /*dd5f0*/  STL [R1+0x594], R0 ;  /* 0x0005940001007387 */ /* 0x000fe40000100800 */
[----:B------:R-:W-:-:S05]  /*dd600*/  IMAD.X R7, R18, 0x1, R12, P1 ;  /* 0x0000000112077824 */ /* 0x000fca00008e060c */
[----:B------:R0:W-:Y:S04]  /*dd610*/  STL.64 [R1+0xa70], R6 ;  /* 0x000a700601007387 */ /* 0x0001e80000100a00 */
[----:B------:R-:W-:Y:S01]  /*dd620*/  STL [R1+0x5508], R12 ;  /* 0x0055080c01007387 */ /* 0x000fe20000100800 */
[----:B0-----:R-:W-:-:S05]  /*dd630*/  IADD3 R6, P1, R19, R11, RZ ;  /* 0x0000000b13067210 */ /* 0x001fca0007f3e0ff */
[----:B------:R-:W-:-:S05]  /*dd640*/  IMAD.X R7, R20, 0x1, R12, P1 ;  /* 0x0000000114077824 */ /* 0x000fca00008e060c */
[----:B------:R0:W-:Y:S02]  /*dd650*/  STL.64 [R1+0x9d8], R6 ;  /* 0x0009d80601007387 */ /* 0x0001e40000100a00 */
[----:B0-----:R-:W-:-:S05]  /*dd660*/  IADD3 R6, P1, R17, R13, RZ ;  /* 0x0000000d11067210 */ /* 0x001fca0007f3e0ff */
[----:B------:R-:W-:-:S05]  /*dd670*/  IMAD.X R7, R18, 0x1, R15, P1 ;  /* 0x0000000112077824 */ /* 0x000fca00008e060f */
[----:B------:R0:W-:Y:S04]  /*dd680*/  STL.64 [R1+0x948], R6 ;  /* 0x0009480601007387 */ /* 0x0001e80000100a00 */
[----:B------:R-:W-:Y:S04]  /*dd690*/  STL [R1+0x5510], R13 ;  /* 0x0055100d01007387 */ /* 0x000fe80000100800 */
[----:B------:R-:W-:Y:S01]  /*dd6a0*/  STL [R1+0x54ac], R15 ;  /* 0x0054ac0f01007387 */ /* 0x000fe20000100800 */
[----:B0-----:R-:W-:-:S05]  /*dd6b0*/  IADD3 R6, P1, R19, R13, RZ ;  /* 0x0000000d13067210 */ /* 0x001fca0007f3e0ff */
[----:B------:R-:W-:-:S05]  /*dd6c0*/  IMAD.X R7, R20, 0x1, R15, P1 ;  /* 0x0000000114077824 */ /* 0x000fca00008e060f */
[----:B------:R0:W-:Y:S04]  /*dd6d0*/  STL.64 [R1+0x890], R6 ;  /* 0x0008900601007387 */ /* 0x0001e80000100a00 */
[----:B------:R-:W3:Y:S04]  /*dd6e0*/  LDL.LU R27, [R1+0x120] ;  /* 0x00012000011b7983 */ /* 0x000ee80000300800 */
[----:B------:R-:W3:Y:S04]  /*dd6f0*/  LDL.LU R29, [R1+0x800] ;  /* 0x00080000011d7983 */ /* 0x000ee80000300800 */
[----:B------:R-:W3:Y:S01]  /*dd700*/  LDL.LU R23, [R1+0x114] ;  /* 0x0001140001177983 */ /* 0x000ee20000300800 */
[----:B0-----:R-:W-:-:S05]  /*dd710*/  IADD3 R6, P1, R19, R14, RZ ;  /* 0x0000000e13067210 */ /* 0x001fca0007f3e0ff */
[----:B------:R-:W-:-:S05]  /*dd720*/  IMAD.X R7, R20, 0x1, R16, P1 ;  /* 0x0000000114077824 */ /* 0x000fca00008e0610 */
[----:B------:R0:W-:Y:S04]  /*dd730*/  STL.64 [R1+0x888], R6 ;  /* 0x0008880601007387 */ /* 0x0001e80000100a00 */
[----:B------:R-:W3:Y:S04]  /*dd740*/  LDL.LU R26, [R1+0x804] ;  /* 0x00080400011a7983 */ /* 0x000ee80000300800 */
[----:B------:R-:W-:Y:S04]  /*dd750*/  STL [R1+0x54b4], R14 ;  /* 0x0054b40e01007387 */ /* 0x000fe80000100800 */
[----:B------:R-:W-:Y:S01]  /*dd760*/  STL [R1+0x54a0], R16 ;  /* 0x0054a01001007387 */ /* 0x000fe20000100800 */
[----:B0-----:R-:W-:-:S05]  /*dd770*/  IADD3 R6, P1, R17, R14, RZ ;  /* 0x0000000e11067210 */ /* 0x001fca0007f3e0ff */
[----:B------:R-:W-:Y:S01]  /*dd780*/  IMAD.X R7, R18, 0x1, R16, P1 ;  /* 0x0000000112077824 */ /* 0x000fe200008e0610 */
[----:B------:R-:W-:Y:S02]  /*dd790*/  SHF.R.U32.HI R10, RZ, 0x8, R10 ;  /* 0x00000008ff0a7819 */ /* 0x000fe4000001160a */
[----:B------:R-:W-:-:S04]  /*dd7a0*/  SHF.R.U32.HI R8, RZ, 0x8, R8 ;  /* 0x00000008ff087819 */ /* 0x000fc80000011608 */
[----:B------:R-:W-:Y:S02]  /*dd7b0*/  LOP3.LUT R8, R8, 0xffff, RZ, 0xc0, !PT ;  /* 0x0000ffff08087812 */ /* 0x000fe400078ec0ff */
[----:B--2---:R-:W-:-:S05]  /*dd7c0*/  LOP3.LUT R0, R28, 0xffff, RZ, 0xc0, !PT ;  /* 0x0000ffff1c007812 */ /* 0x004fca00078ec0ff */
[----:B------:R0:W-:Y:S01]  /*dd7d0*/  STL [R1+0x1bc], R0 ;  /* 0x0001bc0001007387 */ /* 0x0001e20000100800 */
[----:B----4-:R-:W-:-:S03]  /*dd7e0*/  LOP3.LUT R2, R21, 0xffff, RZ, 0xc0, !PT ;  /* 0x0000ffff15027812 */ /* 0x010fc600078ec0ff */
[----:B------:R-:W-:Y:S01]  /*dd7f0*/  STL.64 [R1+0x880], R6 ;  /* 0x0008800601007387 */ /* 0x000fe20000100a00 */
[----:B0-----:R-:W-:-:S04]  /*dd800*/  PRMT R0, R0, 0x3340, R1 ;  /* 0x0000334000007816 */ /* 0x001fc80000000001 */
[----:B---3--:R-:W-:Y:S01]  /*dd810*/  PRMT R0, R24, 0x5410, R0 ;  /* 0x0000541018007816 */ /* 0x008fe20000000000 */
[----:B------:R-:W-:Y:S04]  /*dd820*/  STL [R1+0x5e0], R2 ;  /* 0x0005e00201007387 */ /* 0x000fe80000100800 */
[----:B------:R0:W-:Y:S02]  /*dd830*/  STL [R1+0x1b1c], R0 ;  /* 0x001b1c0001007387 */ /* 0x0001e40000100800 */
[----:B0-----:R-:W-:-:S04]  /*dd840*/  PRMT R0, R2, 0x3340, R1 ;  /* 0x0000334002007816 */ /* 0x001fc80000000001 */
[----:B------:R-:W-:-:S05]  /*dd850*/  PRMT R0, R22, 0x5410, R0 ;  /* 0x0000541016007816 */ /* 0x000fca0000000000 */
[----:B------:R0:W-:Y:S04]  /*dd860*/  STL [R1+0x1b2c], R0 ;  /* 0x001b2c0001007387 */ /* 0x0001e80000100800 */
[----:B------:R-:W2:Y:S04]  /*dd870*/  LDL.LU R18, [R1+0x108] ;  /* 0x0001080001127983 */ /* 0x000ea80000300800 */
[----:B------:R-:W2:Y:S04]  /*dd880*/  LDL.LU R14, [R1+0x7f4] ;  /* 0x0007f400010e7983 */ /* 0x000ea80000300800 */
[----:B------:R-:W3:Y:S04]  /*dd890*/  LDL.LU R17, [R1+0xe8] ;  /* 0x0000e80001117983 */ /* 0x000ee80000300800 */
[----:B------:R-:W3:Y:S04]  /*dd8a0*/  LDL.LU R22, [R1+0x3a8] ;  /* 0x0003a80001167983 */ /* 0x000ee80000300800 */
[----:B------:R-:W4:Y:S04]  /*dd8b0*/  LDL.LU R20, [R1+0xe4] ;  /* 0x0000e40001147983 */ /* 0x000f280000300800 */
[----:B------:R-:W4:Y:S04]  /*dd8c0*/  LDL.LU R19, [R1+0x734] ;  /* 0x0007340001137983 */ /* 0x000f280000300800 */
[----:B------:R-:W4:Y:S01]  /*dd8d0*/  LDL.LU R15, [R1+0x5128] ;  /* 0x00512800010f7983 */ /* 0x000f220000300800 */
[----:B------:R-:W-:-:S03]  /*dd8e0*/  SHF.R.U32.HI R2, RZ, 0x8, R5 ;  /* 0x00000008ff027819 */ /* 0x000fc60000011605 */
[----:B------:R-:W4:Y:S01]  /*dd8f0*/  LDL.LU R13, [R1+0x4f38] ;  /* 0x004f3800010d7983 */ /* 0x000f220000300800 */
[----:B0-----:R-:W-:-:S03]  /*dd900*/  SHF.R.U32.HI R0, RZ, 0x8, R9 ;  /* 0x00000008ff007819 */ /* 0x001fc60000011609 */
[----:B------:R-:W4:Y:S01]  /*dd910*/  LDL.LU R12, [R1+0x5084] ;  /* 0x00508400010c7983 */ /* 0x000f220000300800 */
[----:B------:R-:W-:Y:S02]  /*dd920*/  LOP3.LUT R2, R2, 0xffff, RZ, 0xc0, !PT ;  /* 0x0000ffff02027812 */ /* 0x000fe400078ec0ff */
[----:B------:R-:W-:Y:S02]  /*dd930*/  LOP3.LUT R0, R0, 0xffff, RZ, 0xc0, !PT ;  /* 0x0000ffff00007812 */ /* 0x000fe400078ec0ff */
[----:B------:R-:W-:Y:S02]  /*dd940*/  LOP3.LUT R9, R10, 0xffff, RZ, 0xc0, !PT ;  /* 0x0000ffff0a097812 */ /* 0x000fe400078ec0ff */
[----:B------:R-:W-:Y:S02]  /*dd950*/  PRMT R5, R2, 0x3340, R0 ;  /* 0x0000334002057816 */ /* 0x000fe40000000000 */
[----:B------:R-:W-:-:S03]  /*dd960*/  PRMT R0, R9, 0x3340, R8 ;  /* 0x0000334009007816 */ /* 0x000fc60000000008 */
[----:B------:R-:W-:Y:S04]  /*dd970*/  STL [R1+0x3b4], R5 ;  /* 0x0003b40501007387 */ /* 0x000fe80000100800 */
[----:B------:R0:W-:Y:S02]  /*dd980*/  STL [R1+0x3ac], R0 ;  /* 0x0003ac0001007387 */ /* 0x0001e40000100800 */
[----:B0-----:R-:W-:Y:S02]  /*dd990*/  SHF.R.U32.HI R0, RZ, 0x8, R4 ;  /* 0x00000008ff007819 */ /* 0x001fe40000011604 */
[----:B------:R-:W-:-:S05]  /*dd9a0*/  PRMT R2, R29, 0x5410, R27 ;  /* 0x000054101d027816 */ /* 0x000fca000000001b */
[----:B------:R0:W-:Y:S01]  /*dd9b0*/  STL [R1+0x86c], R2 ;  /* 0x00086c0201007387 */ /* 0x0001e20000100800 */
[----:B------:R-:W-:-:S05]  /*dd9c0*/  PRMT R5, R26, 0x5410, R23 ;  /* 0x000054101a057816 */ /* 0x000fca0000000017 */
[----:B------:R1:W-:Y:S04]  /*dd9d0*/  STL [R1+0x868], R5 ;  /* 0x0008680501007387 */ /* 0x0003e80000100800 */
[----:B------:R-:W4:Y:S04]  /*dd9e0*/  LDL.LU R11, [R1+0xe0] ;  /* 0x0000e000010b7983 */ /* 0x000f280000300800 */
[----:B------:R-:W4:Y:S04]  /*dd9f0*/  LDL.LU R7, [R1+0x718] ;  /* 0x0007180001077983 */ /* 0x000f280000300800 */
[----:B------:R-:W4:Y:S01]  /*dda00*/  LDL.LU R6, [R1+0xdc] ;  /* 0x0000dc0001067983 */ /* 0x000f220000300800 */
[----:B0-----:R-:W-:-:S03]  /*dda10*/  SHF.R.U32.HI R2, RZ, 0x8, R3 ;  /* 0x00000008ff027819 */ /* 0x001fc60000011603 */
        /* <DEDUP_REMOVED lines=10> */
[----:B------:R-:W-:-:S02]  /*ddac0*/  LOP3.LUT R0, R0, 0xffff, RZ, 0xc0, !PT ;  /* 0x0000ffff00007812 */ /* 0x000fc400078ec0ff */
[----:B------:R-:W-:Y:S02]  /*ddad0*/  LOP3.LUT R2, R2, 0xffff, RZ, 0xc0, !PT ;  /* 0x0000ffff02027812 */ /* 0x000fe400078ec0ff */
[--C-:B------:R-:W-:Y:S02]  /*ddae0*/  PRMT R9, R0, 0x3340, R1.reuse ;  /* 0x0000334000097816 */ /* 0x100fe40000000001 */
[----:B------:R-:W-:-:S03]  /*ddaf0*/  PRMT R8, R2, 0x3340, R1 ;  /* 0x0000334002087816 */ /* 0x000fc60000000001 */
[----:B------:R-:W-:Y:S04]  /*ddb00*/  STL [R1+0x208], R9 ;  /* 0x0002080901007387 */ /* 0x000fe80000100800 */
[----:B------:R0:W-:Y:S01]  /*ddb10*/  STL [R1+0x204], R8 ;  /* 0x0002040801007387 */ /* 0x0001e20000100800 */
[----:B--2---:R-:W-:Y:S02]  /*ddb20*/  PRMT R0, R14, 0x5410, R18 ;  /* 0x000054100e007816 */ /* 0x004fe40000000012 */
[----:B---3--:R-:W-:Y:S02]  /*ddb30*/  PRMT R2, R22, 0x5410, R17 ;  /* 0x0000541016027816 */ /* 0x008fe40000000011 */
[----:B------:R-:W2:Y:S04]  /*ddb40*/  LDL.LU R22, [R1+0x509c] ;  /* 0x00509c0001167983 */ /* 0x000ea80000300800 */
[----:B------:R1:W-:Y:S01]  /*ddb50*/  STL [R1+0x85c], R0 ;  /* 0x00085c0001007387 */ /* 0x0003e20000100800 */
[----:B----4-:R-:W-:-:S02]  /*ddb60*/  LOP3.LUT R10, R15, 0xffff, RZ, 0xc0, !PT ;  /* 0x0000ffff0f0a7812 */ /* 0x010fc400078ec0ff */
[----:B0-----:R-:W-:Y:S02]  /*ddb70*/  LOP3.LUT R8, R13, 0xffff, RZ, 0xc0, !PT ;  /* 0x0000ffff0d087812 */ /* 0x001fe400078ec0ff */
[----:B------:R-:W-:Y:S01]  /*ddb80*/  LOP3.LUT R9, R12, 0xffff, RZ, 0xc0, !PT ;  /* 0x0000ffff0c097812 */ /* 0x000fe200078ec0ff */
[----:B------:R0:W-:Y:S01]  /*ddb90*/  STL [R1+0x860], R2 ;  /* 0x0008600201007387 */ /* 0x0001e20000100800 */
[----:B-1----:R-:W-:-:S05]  /*ddba0*/  PRMT R0, R19, 0x5410, R20 ;  /* 0x0000541013007816 */ /* 0x002fca0000000014 */
[----:B------:R1:W-:Y:S01]  /*ddbb0*/  STL [R1+0x858], R0 ;  /* 0x0008580001007387 */ /* 0x0003e20000100800 */
[----:B0-----:R-:W-:Y:S02]  /*ddbc0*/  PRMT R2, R10, 0x3340, R9 ;  /* 0x000033400a027816 */ /* 0x001fe40000000009 */
[----:B-1----:R-:W-:Y:S02]  /*ddbd0*/  PRMT R0, R8, 0x3340, R1 ;  /* 0x0000334008007816 */ /* 0x002fe40000000001 */
[----:B------:R-:W-:Y:S02]  /*ddbe0*/  SHF.R.U32.HI R8, RZ, 0x8, R8 ;  /* 0x00000008ff087819 */ /* 0x000fe40000011608 */
[----:B------:R-:W-:Y:S02]  /*ddbf0*/  PRMT R12, R2, 0x5410, R0 ;  /* 0x00005410020c7816 */ /* 0x000fe40000000000 */
[----:B------:R-:W-:Y:S02]  /*ddc00*/  SHF.R.U32.HI R2, RZ, 0x8, R10 ;  /* 0x00000008ff027819 */ /* 0x000fe4000001160a */
[----:B------:R-:W-:-:S02]  /*ddc10*/  SHF.R.U32.HI R0, RZ, 0x8, R9 ;  /* 0x00000008ff007819 */ /* 0x000fc40000011609 */
[----:B------:R-:W-:Y:S02]  /*ddc20*/  LOP3.LUT R8, R8, 0xffff, RZ, 0xc0, !PT ;  /* 0x0000ffff08087812 */ /* 0x000fe400078ec0ff */
[----:B------:R-:W-:Y:S02]  /*ddc30*/  LOP3.LUT R2, R2, 0xffff, RZ, 0xc0, !PT ;  /* 0x0000ffff02027812 */ /* 0x000fe400078ec0ff */
[----:B------:R-:W-:-:S04]  /*ddc40*/  LOP3.LUT R0, R0, 0xffff, RZ, 0xc0, !PT ;  /* 0x0000ffff00007812 */ /* 0x000fc800078ec0ff */
[----:B------:R-:W-:Y:S02]  /*ddc50*/  PRMT R9, R2, 0x3340, R0 ;  /* 0x0000334002097816 */ /* 0x000fe40000000000 */
[----:B------:R-:W-:Y:S01]  /*ddc60*/  PRMT R0, R8, 0x3340, R1 ;  /* 0x0000334008007816 */ /* 0x000fe20000000001 */
[----:B------:R-:W-:Y:S04]  /*ddc70*/  STL [R1+0x588], R12 ;  /* 0x0005880c01007387 */ /* 0x000fe80000100800 */
[----:B------:R-:W-:Y:S04]  /*ddc80*/  STL [R1+0x3a8], R9 ;  /* 0x0003a80901007387 */ /* 0x000fe80000100800 */
[----:B------:R0:W-:Y:S01]  /*ddc90*/  STL [R1+0x200], R0 ;  /* 0x0002000001007387 */ /* 0x0001e20000100800 */
[----:B------:R-:W-:-:S02]  /*ddca0*/  PRMT R2, R7, 0x5410, R11 ;  /* 0x0000541007027816 */ /* 0x000fc4000000000b */
[----:B------:R-:W-:Y:S02]  /*ddcb0*/  PRMT R5, R5, 0x5410, R6 ;  /* 0x0000541005057816 */ /* 0x000fe40000000006 */
[----:B0-----:R-:W-:Y:S01]  /*ddcc0*/  PRMT R0, R3, 0x5410, R4 ;  /* 0x0000541003007816 */ /* 0x001fe20000000004 */
[----:B------:R0:W-:Y:S04]  /*ddcd0*/  STL [R1+0x864], R2 ;  /* 0x0008640201007387 */ /* 0x0001e80000100800 */
[----:B------:R-:W-:Y:S04]  /*ddce0*/  STL [R1+0x850], R5 ;  /* 0x0008500501007387 */ /* 0x000fe80000100800 */
[----:B------:R1:W-:Y:S01]  /*ddcf0*/  STL [R1+0x854], R0 ;  /* 0x0008540001007387 */ /* 0x0003e20000100800 */
[----:B0-----:R-:W-:-:S02]  /*ddd00*/  PRMT R2, R24, 0x5410, R28 ;  /* 0x0000541018027816 */ /* 0x001fc4000000001c */
[----:B-1----:R-:W-:-:S03]  /*ddd10*/  LOP3.LUT R0, R27, 0xffff, RZ, 0xc0, !PT ;  /* 0x0000ffff1b007812 */ /* 0x002fc600078ec0ff */
[----:B------:R-:W-:Y:S04]  /*ddd20*/  STL [R1+0x84c], R2 ;  /* 0x00084c0201007387 */ /* 0x000fe80000100800 */
[----:B------:R0:W-:Y:S04]  /*ddd30*/  STL [R1+0xcc], R0 ;  /* 0x0000cc0001007387 */ /* 0x0001e80000100800 */
[----:B------:R-:W3:Y:S04]  /*ddd40*/  LDL.LU R19, [R1+0xc4] ;  /* 0x0000c40001137983 */ /* 0x000ee80000300800 */
[----:B------:R-:W3:Y:S01]  /*ddd50*/  LDL.LU R15, [R1+0x708] ;  /* 0x00070800010f7983 */ /* 0x000ee20000300800 */
[----:B------:R-:W-:-:S03]  /*ddd60*/  LOP3.LUT R20, R26, 0xffff, RZ, 0xc0, !PT ;  /* 0x0000ffff1a147812 */ /* 0x000fc600078ec0ff */
[----:B------:R-:W4:Y:S04]  /*ddd70*/  LDL.LU R13, [R1+0xc0] ;  /* 0x0000c000010d7983 */ /* 0x000f280000300800 */
[----:B------:R-:W4:Y:S01]  /*ddd80*/  LDL.LU R26, [R1+0x710] ;  /* 0x00071000011a7983 */ /* 0x000f220000300800 */
[----:B------:R-:W-:Y:S02]  /*ddd90*/  LOP3.LUT R9, R21, 0xffff, RZ, 0xc0, !PT ;  /* 0x0000ffff15097812 */ /* 0x000fe400078ec0ff */
[----:B------:R-:W-:Y:S01]  /*ddda0*/  LOP3.LUT R8, R29, 0xffff, RZ, 0xc0, !PT ;  /* 0x0000ffff1d087812 */ /* 0x000fe200078ec0ff */
[----:B------:R-:W4:Y:S04]  /*dddb0*/  LDL.LU R12, [R1+0xbc] ;  /* 0x0000bc00010c7983 */ /* 0x000f280000300800 */
[----:B------:R-:W4:Y:S01]  /*dddc0*/  LDL.LU R7, [R1+0x1fc] ;  /* 0x0001fc0001077983 */ /* 0x000f220000300800 */
[----:B0-----:R-:W-:-:S02]  /*dddd0*/  PRMT R0, R0, 0x3340, R1 ;  /* 0x0000334000007816 */ /* 0x001fc40000000001 */
[----:B------:R-:W-:Y:S02]  /*ddde0*/  PRMT R2, R9, 0x3340, R8 ;  /* 0x0000334009027816 */ /* 0x000fe40000000008 */
[----:B------:R-:W-:Y:S01]  /*dddf0*/  LOP3.LUT R11, R23, 0xffff, RZ, 0xc0, !PT ;  /* 0x0000ffff170b7812 */ /* 0x000fe200078ec0ff */
[----:B------:R-:W4:Y:S04]  /*dde00*/  LDL.LU R6, [R1+0x50f8] ;  /* 0x0050f80001067983 */ /* 0x000f280000300800 */
[----:B------:R-:W4:Y:S01]  /*dde10*/  LDL.LU R23, [R1+0x4edc] ;  /* 0x004edc0001177983 */ /* 0x000f220000300800 */
[----:B------:R-:W-:-:S05]  /*dde20*/  PRMT R0, R2, 0x5410, R0 ;  /* 0x0000541002007816 */ /* 0x000fca0000000000 */
[----:B------:R0:W-:Y:S02]  /*dde30*/  STL [R1+0x58c], R0 ;  /* 0x00058c0001007387 */ /* 0x0001e40000100800 */
[----:B0-----:R-:W-:Y:S02]  /*dde40*/  PRMT R0, R20, 0x3340, R1 ;  /* 0x0000334014007816 */ /* 0x001fe40000000001 */
[----:B--2---:R-:W-:Y:S02]  /*dde50*/  LOP3.LUT R10, R22, 0xffff, RZ, 0xc0, !PT ;  /* 0x0000ffff160a7812 */ /* 0x004fe400078ec0ff */
[----:B------:R-:W2:Y:S04]  /*dde60*/  LDL.LU R22, [R1+0x4ff4] ;  /* 0x004ff40001167983 */ /* 0x000ea80000300800 */
[----:B------:R-:W2:Y:S01]  /*dde70*/  LDL.LU R5, [R1+0xb8] ;  /* 0x0000b80001057983 */ /* 0x000ea20000300800 */
[----:B------:R-:W-:-:S03]  /*dde80*/  PRMT R2, R11, 0x3340, R10 ;  /* 0x000033400b027816 */ /* 0x000fc6000000000a */
[----:B------:R-:W2:Y:S01]  /*dde90*/  LDL.LU R4, [R1+0x3b0] ;  /* 0x0003b00001047983 */ /* 0x000ea20000300800 */
[----:B------:R-:W-:Y:S02]  /*ddea0*/  PRMT R0, R2, 0x5410, R0 ;  /* 0x0000541002007816 */ /* 0x000fe40000000000 */
[----:B------:R-:W-:-:S03]  /*ddeb0*/  SHF.R.U32.HI R2, RZ, 0x8, R9 ;  /* 0x00000008ff027819 */ /* 0x000fc60000011609 */
[----:B------:R0:W-:Y:S04]  /*ddec0*/  STL [R1+0x580], R0 ;  /* 0x0005800001007387 */ /* 0x0001e80000100800 */
[----:B------:R-:W2:Y:S04]  /*dded0*/  LDL.LU R3, [R1+0xb4] ;  /* 0x0000b40001037983 */ /* 0x000ea80000300800 */
[----:B------:R-:W2:Y:S01]  /*ddee0*/  LDL.LU R28, [R1+0x704] ;  /* 0x00070400011c7983 */ /* 0x000ea20000300800 */
[----:B------:R-:W-:-:S03]  /*ddef0*/  LOP3.LUT R2, R2, 0xffff, RZ, 0xc0, !PT ;  /* 0x0000ffff02027812 */ /* 0x000fc600078ec0ff */
[----:B------:R-:W2:Y:S04]  /*ddf00*/  LDL.LU R24, [R1+0xac] ;  /* 0x0000ac0001187983 */ /* 0x000ea80000300800 */
[----:B------:R-:W2:Y:S01]  /*ddf10*/  LDL.LU R21, [R1+0x1f8] ;  /* 0x0001f80001157983 */ /* 0x000ea20000300800 */
[----:B------:R-:W-:-:S03]  /*ddf20*/  SHF.R.U32.HI R9, RZ, 0x8, R11 ;  /* 0x00000008ff097819 */ /* 0x000fc6000001160b */
[----:B------:R-:W2:Y:S04]  /*ddf30*/  LDL.LU R27, [R1+0x5108] ;  /* 0x00510800011b7983 */ /* 0x000ea80000300800 */
[----:B------:R-:W2:Y:S01]  /*ddf40*/  LDL.LU R29, [R1+0x4eec] ;  /* 0x004eec00011d7983 */ /* 0x000ea20000300800 */
[----:B0-----:R-:W-:Y:S02]  /*ddf50*/  SHF.R.U32.HI R0, RZ, 0x8, R8 ;  /* 0x00000008ff007819 */ /* 0x001fe40000011608 */
[----:B------:R-:W-:Y:S02]  /*ddf60*/  SHF.R.U32.HI R8, RZ, 0x8, R10 ;  /* 0x00000008ff087819 */ /* 0x000fe4000001160a */
[----:B------:R-:W-:Y:S02]  /*ddf70*/  LOP3.LUT R0, R0, 0xffff, RZ, 0xc0, !PT ;  /* 0x0000ffff00007812 */ /* 0x000fe400078ec0ff */
[----:B------:R-:W-:-:S02]  /*ddf80*/  LOP3.LUT R9, R9, 0xffff, RZ, 0xc0, !PT ;  /* 0x0000ffff09097812 */ /* 0x000fc400078ec0ff */
[----:B------:R-:W-:Y:S02]  /*ddf90*/  LOP3.LUT R8, R8, 0xffff, RZ, 0xc0, !PT ;  /* 0x0000ffff08087812 */ /* 0x000fe400078ec0ff */
[----:B------:R-:W-:-:S05]  /*ddfa0*/  PRMT R0, R2, 0x3340, R0 ;  /* 0x0000334002007816 */ /* 0x000fca0000000000 */
[----:B------:R0:W-:Y:S02]  /*ddfb0*/  STL [R1+0x3b8], R0 ;  /* 0x0003b80001007387 */ /* 0x0001e40000100800 */
[----:B0-----:R-:W-:Y:S02]  /*ddfc0*/  PRMT R0, R9, 0x3340, R8 ;  /* 0x0000334009007816 */ /* 0x001fe40000000008 */
[----:B---3--:R-:W-:Y:S02]  /*ddfd0*/  PRMT R8, R15, 0x5410, R19 ;  /* 0x000054100f087816 */ /* 0x008fe40000000013 */
[----:B----4-:R-:W-:-:S03]  /*ddfe0*/  PRMT R2, R26, 0x5410, R13 ;  /* 0x000054101a027816 */ /* 0x010fc6000000000d */
[----:B------:R-:W-:Y:S04]  /*ddff0*/  STL [R1+0x57fc], R8 ;  /* 0x0057fc0801007387 */ /* 0x000fe80000100800 */
[----:B------:R0:W-:Y:S04]  /*de000*/  STL [R1+0x3a4], R0 ;  /* 0x0003a40001007387 */ /* 0x0001e80000100800 */
[----:B------:R-:W3:Y:S01]  /*de010*/  LDL.LU R26, [R1+0x5004] ;  /* 0x00500400011a7983 */ /* 0x000ee20000300800 */
[----:B------:R-:W-:Y:S02]  /*de020*/  LOP3.LUT R18, R6, 0xffff, RZ, 0xc0, !PT ;  /* 0x0000ffff06127812 */ /* 0x000fe400078ec0ff */
[----:B------:R-:W-:-:S02]  /*de030*/  LOP3.LUT R11, R23, 0xffff, RZ, 0xc0, !PT ;  /* 0x0000ffff170b7812 */ /* 0x000fc400078ec0ff */
[----:B------:R-:W-:Y:S02]  /*de040*/  PRMT R9, R7, 0x5410, R12 ;  /* 0x0000541007097816 */ /* 0x000fe4000000000c */
[----:B0-----:R-:W-:Y:S01]  /*de050*/  PRMT R0, R11, 0x3340, R1 ;  /* 0x000033400b007816 */ /* 0x001fe20000000001 */
[----:B------:R0:W-:Y:S04]  /*de060*/  STL [R1+0x5800], R2 ;  /* 0x0058000201007387 */ /* 0x0001e80000100800 */
[----:B------:R-:W-:Y:S04]  /*de070*/  STL [R1+0x57f4], R9 ;  /* 0x0057f40901007387 */ /* 0x000fe80000100800 */
[----:B------:R-:W4:Y:S01]  /*de080*/  LDL.LU R23, [R1+0xb0] ;  /* 0x0000b00001177983 */ /* 0x000f220000300800 */
[----:B------:R-:W-:-:S04]  /*de090*/  SHF.R.U32.HI R11, RZ, 0x8, R11 ;  /* 0x00000008ff0b7819 */ /* 0x000fc8000001160b */
[----:B------:R-:W-:-:S04]  /*de0a0*/  LOP3.LUT R11, R11, 0xffff, RZ, 0xc0, !PT ;  /* 0x0000ffff0b0b7812 */ /* 0x000fc800078ec0ff */
[----:B0-----:R-:W-:Y:S02]  /*de0b0*/  PRMT R2, R11, 0x3340, R1 ;  /* 0x000033400b027816 */ /* 0x001fe40000000001 */
[----:B--2---:R-:W-:Y:S02]  /*de0c0*/  LOP3.LUT R17, R22, 0xffff, RZ, 0xc0, !PT ;  /* 0x0000ffff16117812 */ /* 0x004fe400078ec0ff */
[----:B------:R-:W4:Y:S02]  /*de0d0*/  LDL.LU R22, [R1+0x700] ;  /* 0x0007000001167983 */ /* 0x000f240000300800 */
[----:B------:R-:W-:-:S04]  /*de0e0*/  PRMT R10, R18, 0x3340, R17 ;  /* 0x00003340120a7816 */ /* 0x000fc80000000011 */
[----:B------:R-:W-:Y:S02]  /*de0f0*/  PRMT R0, R10, 0x5410, R0 ;  /* 0x000054100a007816 */ /* 0x000fe40000000000 */
[----:B------:R-:W-:-:S03]  /*de100*/  SHF.R.U32.HI R10, RZ, 0x8, R18 ;  /* 0x00000008ff0a7819 */ /* 0x000fc60000011612 */
[----:B------:R0:W-:Y:S01]  /*de110*/  STL [R1+0x578], R0 ;  /* 0x0005780001007387 */ /* 0x0001e20000100800 */
[----:B------:R-:W-:Y:S02]  /*de120*/  LOP3.LUT R10, R10, 0xffff, RZ, 0xc0, !PT ;  /* 0x0000ffff0a0a7812 */ /* 0x000fe400078ec0ff */
[----:B0-----:R-:W-:-:S04]  /*de130*/  SHF.R.U32.HI R0, RZ, 0x8, R17 ;  /* 0x00000008ff007819 */ /* 0x001fc80000011611 */
[----:B------:R-:W-:-:S04]  /*de140*/  LOP3.LUT R0, R0, 0xffff, RZ, 0xc0, !PT ;  /* 0x0000ffff00007812 */ /* 0x000fc800078ec0ff */
[----:B------:R-:W-:Y:S02]  /*de150*/  PRMT R6, R10, 0x3340, R0 ;  /* 0x000033400a067816 */ /* 0x000fe40000000000 */
[----:B------:R-:W-:Y:S02]  /*de160*/  PRMT R10, R28, 0x5410, R3 ;  /* 0x000054101c0a7816 */ /* 0x000fe40000000003 */
[----:B------:R-:W-:Y:S02]  /*de170*/  PRMT R0, R4, 0x5410, R5 ;  /* 0x0000541004007816 */ /* 0x000fe40000000005 */
[----:B------:R-:W-:Y:S01]  /*de180*/  PRMT R17, R21, 0x5410, R24 ;  /* 0x0000541015117816 */ /* 0x000fe20000000018 */
[----:B------:R-:W-:Y:S04]  /*de190*/  STL [R1+0x3a0], R6 ;  /* 0x0003a00601007387 */ /* 0x000fe80000100800 */
[----:B------:R-:W-:Y:S04]  /*de1a0*/  STL [R1+0x1fc], R2 ;  /* 0x0001fc0201007387 */ /* 0x000fe80000100800 */
[----:B------:R-:W-:Y:S04]  /*de1b0*/  STL [R1+0x57f8], R10 ;  /* 0x0057f80a01007387 */ /* 0x000fe80000100800 */
[----:B------:R0:W-:Y:S04]  /*de1c0*/  STL [R1+0x848], R0 ;  /* 0x0008480001007387 */ /* 0x0001e80000100800 */
[----:B------:R-:W-:Y:S04]  /*de1d0*/  STL [R1+0x57f0], R17 ;  /* 0x0057f01101007387 */ /* 0x000fe80000100800 */
[----:B------:R-:W2:Y:S04]  /*de1e0*/  LDL.LU R16, [R1+0xa8] ;  /* 0x0000a80001107983 */ /* 0x000ea80000300800 */
[----:B------:R-:W2:Y:S01]  /*de1f0*/  LDL.LU R28, [R1+0x398] ;  /* 0x00039800011c7983 */ /* 0x000ea20000300800 */
[----:B------:R-:W-:-:S02]  /*de200*/  LOP3.LUT R19, R27, 0xffff, RZ, 0xc0, !PT ;  /* 0x0000ffff1b137812 */ /* 0x000fc400078ec0ff */
[----:B------:R-:W-:Y:S01]  /*de210*/  LOP3.LUT R7, R29, 0xffff, RZ, 0xc0, !PT ;  /* 0x0000ffff1d077812 */ /* 0x000fe200078ec0ff */
[----:B------:R-:W2:Y:S04]  /*de220*/  LDL.LU R27, [R1+0xa0] ;  /* 0x0000a000011b7983 */ /* 0x000ea80000300800 */
[----:B------:R-:W2:Y:S01]  /*de230*/  LDL.LU R29, [R1+0x1f4] ;  /* 0x0001f400011d7983 */ /* 0x000ea20000300800 */
[----:B---3--:R-:W-:-:S03]  /*de240*/  LOP3.LUT R18, R26, 0xffff, RZ, 0xc0, !PT ;  /* 0x0000ffff1a127812 */ /* 0x008fc600078ec0ff */
[----:B------:R-:W3:Y:S01]  /*de250*/  LDL.LU R26, [R1+0x1ef8] ;  /* 0x001ef800011a7983 */ /* 0x000ee20000300800 */
[----:B0-----:R-:W-:Y:S02]  /*de260*/  PRMT R0, R7, 0x3340, R1 ;  /* 0x0000334007007816 */ /* 0x001fe40000000001 */
[----:B------:R-:W-:Y:S01]  /*de270*/  PRMT R11, R19, 0x3340, R18 ;  /* 0x00003340130b7816 */ /* 0x000fe20000000012 */
[----:B------:R-:W-:Y:S04]  /*de280*/  STL [R1+0x5804], R7 ;  /* 0x0058040701007387 */ /* 0x000fe80000100800 */
[----:B------:R-:W3:Y:S04]  /*de290*/  LDL.LU R14, [R1+0x1bec] ;  /* 0x001bec00010e7983 */ /* 0x000ee80000300800 */
[----:B------:R-:W3:Y:S01]  /*de2a0*/  LDL.LU R15, [R1+0x1d78] ;  /* 0x001d7800010f7983 */ /* 0x000ee20000300800 */
[----:B------:R-:W-:-:S02]  /*de2b0*/  PRMT R0, R11, 0x5410, R0 ;  /* 0x000054100b007816 */ /* 0x000fc40000000000 */
[----:B------:R-:W-:Y:S02]  /*de2c0*/  SHF.R.U32.HI R19, RZ, 0x8, R19 ;  /* 0x00000008ff137819 */ /* 0x000fe40000011613 */
[----:B------:R-:W-:Y:S01]  /*de2d0*/  SHF.R.U32.HI R11, RZ, 0x8, R18 ;  /* 0x00000008ff0b7819 */ /* 0x000fe20000011612 */
[----:B------:R0:W-:Y:S01]  /*de2e0*/  STL [R1+0x574], R0 ;  /* 0x0005740001007387 */ /* 0x0001e20000100800 */
[----:B------:R-:W-:Y:S02]  /*de2f0*/  LOP3.LUT R18, R19, 0xffff, RZ, 0xc0, !PT ;  /* 0x0000ffff13127812 */ /* 0x000fe400078ec0ff */
[----:B------:R-:W-:Y:S02]  /*de300*/  LOP3.LUT R11, R11, 0xffff, RZ, 0xc0, !PT ;  /* 0x0000ffff0b0b7812 */ /* 0x000fe400078ec0ff */
[----:B0-----:R-:W-:-:S04]  /*de310*/  SHF.R.U32.HI R0, RZ, 0x8, R20 ;  /* 0x00000008ff007819 */ /* 0x001fc80000011614 */
[----:B------:R-:W-:-:S04]  /*de320*/  LOP3.LUT R0, R0, 0xffff, RZ, 0xc0, !PT ;  /* 0x0000ffff00007812 */ /* 0x000fc800078ec0ff */
[----:B------:R-:W-:Y:S02]  /*de330*/  PRMT R2, R0, 0x3340, R1 ;  /* 0x0000334000027816 */ /* 0x000fe40000000001 */
[----:B------:R-:W-:-:S03]  /*de340*/  PRMT R0, R18, 0x3340, R11 ;  /* 0x0000334012007816 */ /* 0x000fc6000000000b */
[----:B------:R0:W-:Y:S04]  /*de350*/  STL [R1+0x1f8], R2 ;  /* 0x0001f80201007387 */ /* 0x0001e80000100800 */
[----:B------:R-:W3:Y:S04]  /*de360*/  LDL.LU R13, [R1+0xa4] ;  /* 0x0000a400010d7983 */ /* 0x000ee80000300800 */
[----:B------:R1:W-:Y:S04]  /*de370*/  STL [R1+0x3b0], R0 ;  /* 0x0003b00001007387 */ /* 0x0003e80000100800 */
[----:B------:R-:W3:Y:S04]  /*de380*/  LDL.LU R12, [R1+0x6ec] ;  /* 0x0006ec00010c7983 */ /* 0x000ee80000300800 */
[----:B------:R-:W3:Y:S04]  /*de390*/  LDL.LU R6, [R1] ;  /* 0x0000000001067983 */ /* 0x000ee80000300800 */
[----:B------:R-:W3:Y:S04]  /*de3a0*/  LDL.LU R3, [R1+0x6e8] ;  /* 0x0006e80001037983 */ /* 0x000ee80000300800 */
[----:B------:R-:W3:Y:S04]  /*de3b0*/  LDL.LU R5, [R1+0xc] ;  /* 0x00000c0001057983 */ /* 0x000ee80000300800 */
[----:B------:R-:W3:Y:S04]  /*de3c0*/  LDL.LU R4, [R1+0x6d4] ;  /* 0x0006d40001047983 */ /* 0x000ee80000300800 */
[----:B------:R-:W3:Y:S04]  /*de3d0*/  LDL.LU R24, [R1+0x4] ;  /* 0x0000040001187983 */ /* 0x000ee80000300800 */
[----:B------:R-:W3:Y:S01]  /*de3e0*/  LDL.LU R21, [R1+0x390] ;  /* 0x0003900001157983 */ /* 0x000ee20000300800 */
[----:B----4-:R-:W-:-:S03]  /*de3f0*/  PRMT R11, R22, 0x5410, R23 ;  /* 0x00005410160b7816 */ /* 0x010fc60000000017 */
[----:B------:R-:W4:Y:S04]  /*de400*/  LDL.LU R23, [R1+0x1f1c] ;  /* 0x001f1c0001177983 */ /* 0x000f280000300800 */
[----:B------:R-:W4:Y:S04]  /*de410*/  LDL.LU R22, [R1+0x1c5c] ;  /* 0x001c5c0001167983 */ /* 0x000f280000300800 */
[----:B------:R-:W-:Y:S01]  /*de420*/  STL [R1+0x5808], R11 ;  /* 0x0058080b01007387 */ /* 0x000fe20000100800 */
[----:B--2---:R-:W-:Y:S02]  /*de430*/  PRMT R18, R28, 0x5410, R16 ;  /* 0x000054101c127816 */ /* 0x004fe40000000010 */
[----:B------:R-:W-:-:S03]  /*de440*/  PRMT R20, R29, 0x5410, R27 ;  /* 0x000054101d147816 */ /* 0x000fc6000000001b */
[----:B------:R-:W-:Y:S04]  /*de450*/  STL [R1+0x580c], R18 ;  /* 0x00580c1201007387 */ /* 0x000fe80000100800 */
[----:B------:R-:W2:Y:S04]  /*de460*/  LDL.LU R28, [R1+0x1d88] ;  /* 0x001d8800011c7983 */ /* 0x000ea80000300800 */
[----:B------:R-:W2:Y:S04]  /*de470*/  LDL.LU R27, [R1+0x1e9c] ;  /* 0x001e9c00011b7983 */ /* 0x000ea80000300800 */
[----:B------:R-:W2:Y:S04]  /*de480*/  LDL.LU R29, [R1+0x1b6c] ;  /* 0x001b6c00011d7983 */ /* 0x000ea80000300800 */
[----:B------:R-:W-:Y:S01]  /*de490*/  STL [R1+0x5810], R20 ;  /* 0x0058101401007387 */ /* 0x000fe20000100800 */
[----:B---3--:R-:W-:-:S03]  /*de4a0*/  LOP3.LUT R8, R26, 0xffff, RZ, 0xc0, !PT ;  /* 0x0000ffff1a087812 */ /* 0x008fc600078ec0ff */
[----:B------:R-:W3:Y:S01]  /*de4b0*/  LDL.LU R26, [R1+0x1d0c] ;  /* 0x001d0c00011a7983 */ /* 0x000ee20000300800 */
[----:B0-----:R-:W-:Y:S02]  /*de4c0*/  LOP3.LUT R2, R14, 0xffff, RZ, 0xc0, !PT ;  /* 0x0000ffff0e027812 */ /* 0x001fe400078ec0ff */
[----:B------:R-:W-:Y:S02]  /*de4d0*/  LOP3.LUT R7, R15, 0xffff, RZ, 0xc0, !PT ;  /* 0x0000ffff0f077812 */ /* 0x000fe400078ec0ff */
[----:B-1----:R-:W-:Y:S02]  /*de4e0*/  PRMT R0, R2, 0x3340, R1 ;  /* 0x0000334002007816 */ /* 0x002fe40000000001 */
[----:B------:R-:W-:Y:S02]  /*de4f0*/  PRMT R19, R8, 0x3340, R7 ;  /* 0x0000334008137816 */ /* 0x000fe40000000007 */
[----:B------:R-:W-:Y:S02]  /*de500*/  SHF.R.U32.HI R2, RZ, 0x8, R2 ;  /* 0x00000008ff027819 */ /* 0x000fe40000011602 */
[----:B------:R-:W-:-:S02]  /*de510*/  PRMT R9, R19, 0x5410, R0 ;  /* 0x0000541013097816 */ /* 0x000fc40000000000 */
[----:B------:R-:W-:Y:S02]  /*de520*/  SHF.R.U32.HI R19, RZ, 0x8, R8 ;  /* 0x00000008ff137819 */ /* 0x000fe40000011608 */
[----:B------:R-:W-:Y:S02]  /*de530*/  SHF.R.U32.HI R0, RZ, 0x8, R7 ;  /* 0x00000008ff007819 */ /* 0x000fe40000011607 */
[----:B------:R-:W-:Y:S02]  /*de540*/  LOP3.LUT R2, R2, 0xffff, RZ, 0xc0, !PT ;  /* 0x0000ffff02027812 */ /* 0x000fe400078ec0ff */
[----:B------:R-:W-:Y:S02]  /*de550*/  LOP3.LUT R19, R19, 0xffff, RZ, 0xc0, !PT ;  /* 0x0000ffff13137812 */ /* 0x000fe400078ec0ff */
[----:B------:R-:W-:-:S04]  /*de560*/  LOP3.LUT R0, R0, 0xffff, RZ, 0xc0, !PT ;  /* 0x0000ffff00007812 */ /* 0x000fc800078ec0ff */
[----:B------:R-:W-:Y:S02]  /*de570*/  PRMT R7, R19, 0x3340, R0 ;  /* 0x0000334013077816 */ /* 0x000fe40000000000 */
[----:B------:R-:W-:Y:S01]  /*de580*/  PRMT R0, R2, 0x3340, R1 ;  /* 0x0000334002007816 */ /* 0x000fe20000000001 */
[----:B------:R-:W-:Y:S04]  /*de590*/  STL [R1+0x564], R9 ;  /* 0x0005640901007387 */ /* 0x000fe80000100800 */
[----:B------:R-:W-:Y:S01]  /*de5a0*/  STL [R1+0x398], R7 ;  /* 0x0003980701007387 */ /* 0x000fe20000100800 */
[----:B------:R-:W-:Y:S02]  /*de5b0*/  PRMT R19, R12, 0x5410, R13 ;  /* 0x000054100c137816 */ /* 0x000fe4000000000d */
[----:B------:R-:W-:-:S02]  /*de5c0*/  PRMT R3, R3, 0x5410, R6 ;  /* 0x0000541003037816 */ /* 0x000fc40000000006 */
[----:B------:R-:W-:Y:S01]  /*de5d0*/  PRMT R2, R4, 0x5410, R5 ;  /* 0x0000541004027816 */ /* 0x000fe20000000005 */
[----:B------:R-:W-:Y:S04]  /*de5e0*/  STL [R1+0x5814], R19 ;  /* 0x0058141301007387 */ /* 0x000fe80000100800 */
[----:B------:R0:W-:Y:S04]  /*de5f0*/  STL [R1+0x1f4], R0 ;  /* 0x0001f40001007387 */ /* 0x0001e80000100800 */
[----:B------:R1:W-:Y:S04]  /*de600*/  STL [R1+0x5818], R3 ;  /* 0x0058180301007387 */ /* 0x0003e80000100800 */
[----:B------:R-:W-:Y:S01]  /*de610*/  STL [R1+0xc], R2 ;  /* 0x00000c0201007387 */ /* 0x000fe20000100800 */
[----:B0-----:R-:W-:-:S05]  /*de620*/  PRMT R0, R21, 0x5410, R24 ;  /* 0x0000541015007816 */ /* 0x001fca0000000018 */
[----:B------:R0:W-:Y:S04]  /*de630*/  STL [R1+0x4], R0 ;  /* 0x0000040001007387 */ /* 0x0001e80000100800 */
[----:B------:R-:W3:Y:S04]  /*de640*/  LDL.LU R24, [R1+0x8] ;  /* 0x0000080001187983 */ /* 0x000ee80000300800 */
[----:B------:R-:W3:Y:S01]  /*de650*/  LDL.LU R21, [R1+0x6c4] ;  /* 0x0006c40001157983 */ /* 0x000ee20000300800 */
[----:B----4-:R-:W-:Y:S02]  /*de660*/  LOP3.LUT R7, R23, 0xffff, RZ, 0xc0, !PT ;  /* 0x0000ffff17077812 */ /* 0x010fe400078ec0ff */
[----:B-1----:R-:W-:Y:S01]  /*de670*/  LOP3.LUT R3, R22, 0xffff, RZ, 0xc0, !PT ;  /* 0x0000ffff16037812 */ /* 0x002fe200078ec0ff */
[----:B------:R-:W4:Y:S04]  /*de680*/  LDL.LU R23, [R1+0x10] ;  /* 0x0000100001177983 */ /* 0x000f280000300800 */
[----:B------:R-:W4:Y:S01]  /*de690*/  LDL.LU R22, [R1+0x1ec] ;  /* 0x0001ec0001167983 */ /* 0x000f220000300800 */
[----:B0-----:R-:W-:-:S02]  /*de6a0*/  PRMT R0, R3, 0x3340, R1 ;  /* 0x0000334003007816 */ /* 0x001fc40000000001 */
[----:B--2---:R-:W-:Y:S02]  /*de6b0*/  LOP3.LUT R6, R28, 0xffff, RZ, 0xc0, !PT ;  /* 0x0000ffff1c067812 */ /* 0x004fe400078ec0ff */
[----:B------:R-:W-:Y:S02]  /*de6c0*/  LOP3.LUT R5, R27, 0xffff, RZ, 0xc0, !PT ;  /* 0x0000ffff1b057812 */ /* 0x000fe400078ec0ff */
[----:B------:R-:W-:Y:S02]  /*de6d0*/  LOP3.LUT R4, R29, 0xffff, RZ, 0xc0, !PT ;  /* 0x0000ffff1d047812 */ /* 0x000fe400078ec0ff */
[----:B------:R-:W-:-:S04]  /*de6e0*/  PRMT R8, R7, 0x3340, R6 ;  /* 0x0000334007087816 */ /* 0x000fc80000000006 */
[----:B------:R-:W-:Y:S02]  /*de6f0*/  PRMT R9, R8, 0x5410, R0 ;  /* 0x0000541008097816 */ /* 0x000fe40000000000 */
[----:B------:R-:W-:-:S03]  /*de700*/  PRMT R0, R4, 0x3340, R1 ;  /* 0x0000334004007816 */ /* 0x000fc60000000001 */
[----:B------:R-:W-:Y:S01]  /*de710*/  STL [R1+0x55c], R9 ;  /* 0x00055c0901007387 */ /* 0x000fe20000100800 */
[----:B---3--:R-:W-:-:S04]  /*de720*/  LOP3.LUT R2, R26, 0xffff, RZ, 0xc0, !PT ;  /* 0x0000ffff1a027812 */ /* 0x008fc800078ec0ff */
[----:B------:R-:W-:-:S04]  /*de730*/  PRMT R8, R5, 0x3340, R2 ;  /* 0x0000334005087816 */ /* 0x000fc80000000002 */
[----:B------:R-:W-:-:S05]  /*de740*/  PRMT R0, R8, 0x5410, R0 ;  /* 0x0000541008007816 */ /* 0x000fca0000000000 */
[----:B------:R0:W-:Y:S02]  /*de750*/  STL [R1+0x558], R0 ;  /* 0x0005580001007387 */ /* 0x0001e40000100800 */
[----:B0-----:R-:W-:Y:S02]  /*de760*/  SHF.R.U32.HI R0, RZ, 0x8, R6 ;  /* 0x00000008ff007819 */ /* 0x001fe40000011606 */
[----:B------:R-:W-:Y:S02]  /*de770*/  SHF.R.U32.HI R6, RZ, 0x8, R2 ;  /* 0x00000008ff067819 */ /* 0x000fe40000011602 */
[----:B------:R-:W2:Y:S04]  /*de780*/  LDL.LU R2, [R1+0x14] ;  /* 0x0000140001027983 */ /* 0x000ea80000300800 */
[----:B------:R-:W2:Y:S04]  /*de790*/  LDL.LU R26, [R1+0x6c0] ;  /* 0x0006c000011a7983 */ /* 0x000ea80000300800 */
[----:B------:R-:W3:Y:S04]  /*de7a0*/  LDL.LU R8, [R1+0x18] ;  /* 0x0000180001087983 */ /* 0x000ee80000300800 */
        /* <DEDUP_REMOVED lines=11> */
[----:B------:R-:W-:Y:S02]  /*de860*/  LOP3.LUT R5, R5, 0xffff, RZ, 0xc0, !PT ;  /* 0x0000ffff05057812 */ /* 0x000fe400078ec0ff */
[----:B------:R-:W-:-:S02]  /*de870*/  PRMT R7, R7, 0x3340, R0 ;  /* 0x0000334007077816 */ /* 0x000fc40000000000 */
[----:B------:R-:W-:-:S03]  /*de880*/  PRMT R0, R5, 0x3340, R6 ;  /* 0x0000334005007816 */ /* 0x000fc60000000006 */
[----:B------:R-:W-:Y:S04]  /*de890*/  STL [R1+0x390], R7 ;  /* 0x0003900701007387 */ /* 0x000fe80000100800 */
[----:B------:R0:W-:Y:S01]  /*de8a0*/  STL [R1+0x38c], R0 ;  /* 0x00038c0001007387 */ /* 0x0001e20000100800 */
[----:B------:R-:W-:Y:S02]  /*de8b0*/  PRMT R6, R21, 0x5410, R24 ;  /* 0x0000541015067816 */ /* 0x000fe40000000018 */
[----:B0-----:R-:W-:-:S03]  /*de8c0*/  SHF.R.U32.HI R0, RZ, 0x8, R4 ;  /* 0x00000008ff007819 */ /* 0x001fc60000011604 */
[----:B------:R0:W-:Y:S01]  /*de8d0*/  STL [R1+0x8], R6 ;  /* 0x0000080601007387 */ /* 0x0001e20000100800 */
[----:B------:R-:W-:-:S04]  /*de8e0*/  LOP3.LUT R0, R0, 0xffff, RZ, 0xc0, !PT ;  /* 0x0000ffff00007812 */ /* 0x000fc800078ec0ff */
[----:B------:R-:W-:Y:S02]  /*de8f0*/  PRMT R7, R0, 0x3340, R1 ;  /* 0x0000334000077816 */ /* 0x000fe40000000001 */
[----:B----4-:R-:W-:-:S05]  /*de900*/  PRMT R5, R22, 0x5410, R23 ;  /* 0x0000541016057816 */ /* 0x010fca0000000017 */
[----:B------:R1:W-:Y:S04]  /*de910*/  STL [R1+0x10], R5 ;  /* 0x0000100501007387 */ /* 0x0003e80000100800 */
[----:B------:R-:W4:Y:S04]  /*de920*/  LDL.LU R14, [R1+0x20] ;  /* 0x00002000010e7983 */ /* 0x000f280000300800 */
        /* <DEDUP_REMOVED lines=8> */
[----:B------:R0:W-:Y:S01]  /*de9b0*/  STL [R1+0x1f0], R7 ;  /* 0x0001f00701007387 */ /* 0x0001e20000100800 */
[----:B--2---:R-:W-:-:S03]  /*de9c0*/  PRMT R0, R26, 0x5410, R2 ;  /* 0x000054101a007816 */ /* 0x004fc60000000002 */
[----:B------:R-:W2:Y:S01]  /*de9d0*/  LDL.LU R26, [R1+0x1ba8] ;  /* 0x001ba800011a7983 */ /* 0x000ea20000300800 */
[----:B------:R-:W-:-:S04]  /*de9e0*/  SHF.R.U32.HI R3, RZ, 0x8, R3 ;  /* 0x00000008ff037819 */ /* 0x000fc80000011603 */
[----:B------:R-:W-:-:S04]  /*de9f0*/  LOP3.LUT R3, R3, 0xffff, RZ, 0xc0, !PT ;  /* 0x0000ffff03037812 */ /* 0x000fc800078ec0ff */
[----:B------:R-:W-:Y:S02]  /*dea00*/  PRMT R3, R3, 0x3340, R1 ;  /* 0x0000334003037816 */ /* 0x000fe40000000001 */
[----:B---3--:R-:W-:-:S03]  /*dea10*/  PRMT R15, R15, 0x5410, R8 ;  /* 0x000054100f0f7816 */ /* 0x008fc60000000008 */
[----:B------:R-:W-:Y:S04]  /*dea20*/  STL [R1+0x1ec], R3 ;  /* 0x0001ec0301007387 */ /* 0x000fe80000100800 */
[----:B------:R1:W-:Y:S01]  /*dea30*/  STL [R1+0x14], R0 ;  /* 0x0000140001007387 */ /* 0x0003e20000100800 */
[----:B------:R-:W-:Y:S02]  /*dea40*/  LOP3.LUT R2, R27, 0xffff, RZ, 0xc0, !PT ;  /* 0x0000ffff1b027812 */ /* 0x000fe400078ec0ff */
[----:B0-----:R-:W-:Y:S01]  /*dea50*/  LOP3.LUT R7, R29, 0xffff, RZ, 0xc0, !PT ;  /* 0x0000ffff1d077812 */ /* 0x001fe200078ec0ff */
[----:B------:R-:W-:Y:S01]  /*dea60*/  STL [R1+0x581c], R15 ;  /* 0x00581c0f01007387 */ /* 0x000fe20000100800 */
[----:B-1----:R-:W-:Y:S02]  /*dea70*/  PRMT R0, R13, 0x5410, R16 ;  /* 0x000054100d007816 */ /* 0x002fe40000000010 */
[----:B------:R-:W-:-:S03]  /*dea80*/  LOP3.LUT R3, R12, 0xffff, RZ, 0xc0, !PT ;  /* 0x0000ffff0c037812 */ /* 0x000fc600078ec0ff */
[----:B------:R0:W-:Y:S01]  /*dea90*/  STL [R1+0x1c], R0 ;  /* 0x00001c0001007387 */ /* 0x0001e20000100800 */
[----:B------:R-:W-:-:S03]  /*deaa0*/  PRMT R8, R3, 0x3340, R7 ;  /* 0x0000334003087816 */ /* 0x000fc60000000007 */
[----:B------:R-:W3:Y:S04]  /*deab0*/  LDL.LU R13, [R1+0x1d48] ;  /* 0x001d4800010d7983 */ /* 0x000ee80000300800 */
[----:B------:R-:W3:Y:S01]  /*deac0*/  LDL.LU R12, [R1+0x5190] ;  /* 0x00519000010c7983 */ /* 0x000ee20000300800 */
[----:B------:R-:W-:-:S03]  /*dead0*/  SHF.R.U32.HI R3, RZ, 0x8, R3 ;  /* 0x00000008ff037819 */ /* 0x000fc60000011603 */
[----:B------:R-:W3:Y:S04]  /*deae0*/  LDL.LU R27, [R1+0x4fd0] ;  /* 0x004fd000011b7983 */ /* 0x000ee80000300800 */
[----:B------:R-:W3:Y:S01]  /*deaf0*/  LDL.LU R29, [R1+0x50ec] ;  /* 0x0050ec00011d7983 */ /* 0x000ee20000300800 */
[----:B0-----:R-:W-:Y:S02]  /*deb00*/  PRMT R0, R2, 0x3340, R1 ;  /* 0x0000334002007816 */ /* 0x001fe40000000001 */
[----:B------:R-:W-:Y:S02]  /*deb10*/  SHF.R.U32.HI R2, RZ, 0x8, R2 ;  /* 0x00000008ff027819 */ /* 0x000fe40000011602 */
[----:B------:R-:W-:Y:S02]  /*deb20*/  PRMT R8, R8, 0x5410, R0 ;  /* 0x0000541008087816 */ /* 0x000fe40000000000 */
[----:B------:R-:W-:-:S02]  /*deb30*/  SHF.R.U32.HI R0, RZ, 0x8, R7 ;  /* 0x00000008ff007819 */ /* 0x000fc40000011607 */
[----:B------:R-:W-:Y:S02]  /*deb40*/  LOP3.LUT R3, R3, 0xffff, RZ, 0xc0, !PT ;  /* 0x0000ffff03037812 */ /* 0x000fe400078ec0ff */
[----:B------:R-:W-:Y:S02]  /*deb50*/  LOP3.LUT R2, R2, 0xffff, RZ, 0xc0, !PT ;  /* 0x0000ffff02027812 */ /* 0x000fe400078ec0ff */
[----:B------:R-:W-:Y:S02]  /*deb60*/  LOP3.LUT R0, R0, 0xffff, RZ, 0xc0, !PT ;  /* 0x0000ffff00007812 */ /* 0x000fe400078ec0ff */
[----:B------:R-:W-:Y:S02]  /*deb70*/  PRMT R2, R2, 0x3340, R1 ;  /* 0x0000334002027816 */ /* 0x000fe40000000001 */
[----:B------:R-:W-:Y:S01]  /*deb80*/  PRMT R3, R3, 0x3340, R0 ;  /* 0x0000334003037816 */ /* 0x000fe20000000000 */
[----:B------:R-:W-:Y:S04]  /*deb90*/  STL [R1+0x52c], R8 ;  /* 0x00052c0801007387 */ /* 0x000fe80000100800 */
[----:B------:R0:W-:Y:S04]  /*deba0*/  STL [R1+0x388], R3 ;  /* 0x0003880301007387 */ /* 0x0001e80000100800 */
[----:B------:R1:W-:Y:S01]  /*debb0*/  STL [R1+0x1e8], R2 ;  /* 0x0001e80201007387 */ /* 0x0003e20000100800 */
[----:B----4-:R-:W-:-:S05]  /*debc0*/  PRMT R0, R6, 0x5410, R14 ;  /* 0x0000541006007816 */ /* 0x010fca000000000e */
[----:B------:R4:W-:Y:S01]  /*debd0*/  STL [R1+0x20], R0 ;  /* 0x0000200001007387 */ /* 0x0009e20000100800 */
[----:B0-----:R-:W-:Y:S02]  /*debe0*/  PRMT R3, R4, 0x5410, R5 ;  /* 0x0000541004037816 */ /* 0x001fe40000000005 */
[----:B-1----:R-:W-:Y:S02]  /*debf0*/  PRMT R2, R24, 0x5410, R28 ;  /* 0x0000541018027816 */ /* 0x002fe4000000001c */
[----:B----4-:R-:W-:Y:S01]  /*dec00*/  PRMT R0, R23, 0x5410, R21 ;  /* 0x0000541017007816 */ /* 0x010fe20000000015 */
[----:B------:R-:W-:Y:S04]  /*dec10*/  STL [R1+0x24], R3 ;  /* 0x0000240301007387 */ /* 0x000fe80000100800 */
[----:B------:R-:W-:Y:S04]  /*dec20*/  STL [R1+0x28], R2 ;  /* 0x0000280201007387 */ /* 0x000fe80000100800 */
[----:B------:R-:W4:Y:S04]  /*dec30*/  LDL.LU R6, [R1+0x30] ;  /* 0x0000300001067983 */ /* 0x000f280000300800 */
[----:B------:R0:W-:Y:S04]  /*dec40*/  STL [R1+0x2c], R0 ;  /* 0x00002c0001007387 */ /* 0x0001e80000100800 */
[----:B------:R-:W4:Y:S01]  /*dec50*/  LDL.LU R5, [R1+0x678] ;  /* 0x0006780001057983 */ /* 0x000f220000300800 */
[----:B------:R-:W-:-:S03]  /*dec60*/  LOP3.LUT R8, R22, 0xffff, RZ, 0xc0, !PT ;  /* 0x0000ffff16087812 */ /* 0x000fc600078ec0ff */
[----:B------:R-:W4:Y:S04]  /*dec70*/  LDL.LU R23, [R1+0x34] ;  /* 0x0000340001177983 */ /* 0x000f280000300800 */
[----:B------:R-:W4:Y:S04]  /*dec80*/  LDL.LU R22, [R1+0x37c] ;  /* 0x00037c0001167983 */ /* 0x000f280000300800 */
[----:B------:R-:W4:Y:S04]  /*dec90*/  LDL.LU R4, [R1+0x38] ;  /* 0x0000380001047983 */ /* 0x000f280000300800 */
[----:B------:R-:W4:Y:S04]  /*deca0*/  LDL.LU R28, [R1+0x1e4] ;  /* 0x0001e400011c7983 */ /* 0x000f280000300800 */
[----:B------:R-:W4:Y:S04]  /*decb0*/  LDL.LU R24, [R1+0x5148] ;  /* 0x0051480001187983 */ /* 0x000f280000300800 */
[----:B------:R-:W4:Y:S01]  /*decc0*/  LDL.LU R21, [R1+0x4f64] ;  /* 0x004f640001157983 */ /* 0x000f220000300800 */
[----:B--2---:R-:W-:-:S03]  /*decd0*/  LOP3.LUT R17, R26, 0xffff, RZ, 0xc0, !PT ;  /* 0x0000ffff1a117812 */ /* 0x004fc600078ec0ff */
[----:B------:R-:W2:Y:S01]  /*dece0*/  LDL.LU R26, [R1+0x505c] ;  /* 0x00505c00011a7983 */ /* 0x000ea20000300800 */
[----:B0-----:R-:W-:-:S03]  /*decf0*/  PRMT R0, R17, 0x3340, R1 ;  /* 0x0000334011007816 */ /* 0x001fc60000000001 */
[----:B------:R-:W-:Y:S01]  /*ded00*/  STL [R1+0x5820], R17 ;  /* 0x0058201101007387 */ /* 0x000fe20000100800 */
[----:B---3--:R-:W-:Y:S02]  /*ded10*/  LOP3.LUT R9, R13, 0xffff, RZ, 0xc0, !PT ;  /* 0x0000ffff0d097812 */ /* 0x008fe400078ec0ff */
[----:B------:R-:W-:Y:S02]  /*ded20*/  LOP3.LUT R2, R12, 0xffff, RZ, 0xc0, !PT ;  /* 0x0000ffff0c027812 */ /* 0x000fe400078ec0ff */
[----:B------:R-:W-:Y:S02]  /*ded30*/  LOP3.LUT R7, R27, 0xffff, RZ, 0xc0, !PT ;  /* 0x0000ffff1b077812 */ /* 0x000fe400078ec0ff */
[----:B------:R-:W-:Y:S02]  /*ded40*/  PRMT R10, R8, 0x3340, R9 ;  /* 0x00003340080a7816 */ /* 0x000fe40000000009 */
[----:B------:R-:W-:Y:S02]  /*ded50*/  LOP3.LUT R3, R29, 0xffff, RZ, 0xc0, !PT ;  /* 0x0000ffff1d037812 */ /* 0x000fe400078ec0ff */
[----:B------:R-:W-:-:S02]  /*ded60*/  PRMT R11, R10, 0x5410, R0 ;  /* 0x000054100a0b7816 */ /* 0x000fc40000000000 */
[----:B------:R-:W-:Y:S02]  /*ded70*/  PRMT R0, R7, 0x3340, R1 ;  /* 0x0000334007007816 */ /* 0x000fe40000000001 */
[----:B------:R-:W-:Y:S02]  /*ded80*/  PRMT R10, R2, 0x3340, R3 ;  /* 0x00003340020a7816 */ /* 0x000fe40000000003 */
[----:B------:R-:W-:Y:S02]  /*ded90*/  SHF.R.U32.HI R8, RZ, 0x8, R8 ;  /* 0x00000008ff087819 */ /* 0x000fe40000011608 */
[----:B------:R-:W-:Y:S02]  /*deda0*/  PRMT R10, R10, 0x5410, R0 ;  /* 0x000054100a0a7816 */ /* 0x000fe40000000000 */
[----:B------:R-:W-:Y:S02]  /*dedb0*/  SHF.R.U32.HI R0, RZ, 0x8, R9 ;  /* 0x00000008ff007819 */ /* 0x000fe40000011609 */
[----:B------:R-:W-:-:S02]  /*dedc0*/  SHF.R.U32.HI R2, RZ, 0x8, R2 ;  /* 0x00000008ff027819 */ /* 0x000fc40000011602 */
[----:B------:R-:W-:Y:S02]  /*dedd0*/  SHF.R.U32.HI R3, RZ, 0x8, R3 ;  /* 0x00000008ff037819 */ /* 0x000fe40000011603 */
[----:B------:R-:W-:Y:S02]  /*dede0*/  LOP3.LUT R8, R8, 0xffff, RZ, 0xc0, !PT ;  /* 0x0000ffff08087812 */ /* 0x000fe400078ec0ff */
[----:B------:R-:W-:Y:S02]  /*dedf0*/  LOP3.LUT R0, R0, 0xffff, RZ, 0xc0, !PT ;  /* 0x0000ffff00007812 */ /* 0x000fe400078ec0ff */
[----:B------:R-:W-:Y:S02]  /*dee00*/  LOP3.LUT R2, R2, 0xffff, RZ, 0xc0, !PT ;  /* 0x0000ffff02027812 */ /* 0x000fe400078ec0ff */
[----:B------:R-:W-:Y:S01]  /*dee10*/  LOP3.LUT R3, R3, 0xffff, RZ, 0xc0, !PT ;  /* 0x0000ffff03037812 */ /* 0x000fe200078ec0ff */
[----:B------:R-:W-:Y:S01]  /*dee20*/  STL [R1+0x540], R11 ;  /* 0x0005400b01007387 */ /* 0x000fe20000100800 */
[----:B------:R-:W-:-:S03]  /*dee30*/  PRMT R0, R8, 0x3340, R0 ;  /* 0x0000334008007816 */ /* 0x000fc60000000000 */
[----:B------:R-:W-:Y:S01]  /*dee40*/  STL [R1+0x520], R10 ;  /* 0x0005200a01007387 */ /* 0x000fe20000100800 */
[----:B------:R-:W-:-:S03]  /*dee50*/  PRMT R3, R2, 0x3340, R3 ;  /* 0x0000334002037816 */ /* 0x000fc60000000003 */
[----:B------:R-:W3:Y:S04]  /*dee60*/  LDL.LU R27, [R1+0x3c] ;  /* 0x00003c00011b7983 */ /* 0x000ee80000300800 */
[----:B------:R-:W3:Y:S04]  /*dee70*/  LDL.LU R29, [R1+0x45c] ;  /* 0x00045c00011d7983 */ /* 0x000ee80000300800 */
[----:B------:R0:W-:Y:S04]  /*dee80*/  STL [R1+0x394], R0 ;  /* 0x0003940001007387 */ /* 0x0001e80000100800 */
[----:B------:R-:W-:Y:S01]  /*dee90*/  STL [R1+0x380], R3 ;  /* 0x0003800301007387 */ /* 0x000fe20000100800 */
[----:B----4-:R-:W-:-:S02]  /*deea0*/  PRMT R2, R5, 0x5410, R6 ;  /* 0x0000541005027816 */ /* 0x010fc40000000006 */
[----:B0-----:R-:W-:Y:S02]  /*deeb0*/  PRMT R0, R22, 0x5410, R23 ;  /* 0x0000541016007816 */ /* 0x001fe40000000017 */
[----:B------:R-:W4:Y:S04]  /*deec0*/  LDL.LU R23, [R1+0x40] ;  /* 0x0000400001177983 */ /* 0x000f280000300800 */
[----:B------:R-:W-:Y:S04]  /*deed0*/  STL [R1+0x30], R2 ;  /* 0x0000300201007387 */ /* 0x000fe80000100800 */
[----:B------:R-:W4:Y:S04]  /*deee0*/  LDL.LU R22, [R1+0x1e0] ;  /* 0x0001e00001167983 */ /* 0x000f280000300800 */
[----:B------:R0:W-:Y:S02]  /*deef0*/  STL [R1+0x34], R0 ;  /* 0x0000340001007387 */ /* 0x0001e40000100800 */
[----:B0-----:R-:W-:-:S05]  /*def00*/  PRMT R0, R28, 0x5410, R4 ;  /* 0x000054101c007816 */ /* 0x001fca0000000004 */
[----:B------:R0:W-:Y:S04]  /*def10*/  STL [R1+0x38], R0 ;  /* 0x0000380001007387 */ /* 0x0001e80000100800 */
[----:B------:R-:W4:Y:S01]  /*def20*/  LDL.LU R11, [R1+0x44] ;  /* 0x00004400010b7983 */ /* 0x000f220000300800 */
[----:B--2---:R-:W-:-:S03]  /*def30*/  LOP3.LUT R5, R26, 0xffff, RZ, 0xc0, !PT ;  /* 0x0000ffff1a057812 */ /* 0x004fc600078ec0ff */
[----:B------:R-:W2:Y:S01]  /*def40*/  LDL.LU R26, [R1+0x458] ;  /* 0x00045800011a7983 */ /* 0x000ea20000300800 */
[----:B------:R-:W-:Y:S02]  /*def50*/  LOP3.LUT R4, R24, 0xffff, RZ, 0xc0, !PT ;  /* 0x0000ffff18047812 */ /* 0x000fe400078ec0ff */
[----:B------:R-:W-:Y:S01]  /*def60*/  LOP3.LUT R3, R21, 0xffff, RZ, 0xc0, !PT ;  /* 0x0000ffff15037812 */ /* 0x000fe200078ec0ff */
[----:B------:R-:W2:Y:S04]  /*def70*/  LDL.LU R2, [R1+0x5150] ;  /* 0x0051500001027983 */ /* 0x000ea80000300800 */
[----:B------:R-:W2:Y:S01]  /*def80*/  LDL.LU R10, [R1+0x4f78] ;  /* 0x004f7800010a7983 */ /* 0x000ea20000300800 */
[----:B------:R-:W-:Y:S02]  /*def90*/  PRMT R6, R4, 0x3340, R5 ;  /* 0x0000334004067816 */ /* 0x000fe40000000005 */
[----:B0-----:R-:W-:-:S02]  /*defa0*/  PRMT R0, R3, 0x3340, R1 ;  /* 0x0000334003007816 */ /* 0x001fc40000000001 */
[----:B------:R-:W-:Y:S01]  /*defb0*/  SHF.R.U32.HI R4, RZ, 0x8, R4 ;  /* 0x00000008ff047819 */ /* 0x000fe20000011604 */
[----:B------:R-:W2:Y:S01]  /*defc0*/  LDL.LU R9, [R1+0x5064] ;  /* 0x0050640001097983 */ /* 0x000ea20000300800 */
[----:B------:R-:W-:Y:S02]  /*defd0*/  PRMT R6, R6, 0x5410, R0 ;  /* 0x0000541006067816 */ /* 0x000fe40000000000 */
[----:B------:R-:W-:Y:S02]  /*defe0*/  SHF.R.U32.HI R0, RZ, 0x8, R5 ;  /* 0x00000008ff007819 */ /* 0x000fe40000011605 */
[----:B------:R-:W-:Y:S02]  /*deff0*/  SHF.R.U32.HI R3, RZ, 0x8, R3 ;  /* 0x00000008ff037819 */ /* 0x000fe40000011603 */
[----:B------:R-:W-:Y:S02]  /*df000*/  LOP3.LUT R4, R4, 0xffff, RZ, 0xc0, !PT ;  /* 0x0000ffff04047812 */ /* 0x000fe400078ec0ff */
[----:B------:R-:W-:-:S02]  /*df010*/  LOP3.LUT R0, R0, 0xffff, RZ, 0xc0, !PT ;  /* 0x0000ffff00007812 */ /* 0x000fc400078ec0ff */
[----:B------:R-:W-:Y:S02]  /*df020*/  LOP3.LUT R3, R3, 0xffff, RZ, 0xc0, !PT ;  /* 0x0000ffff03037812 */ /* 0x000fe400078ec0ff */
[----:B------:R-:W-:Y:S02]  /*df030*/  PRMT R4, R4, 0x3340, R0 ;  /* 0x0000334004047816 */ /* 0x000fe40000000000 */
[----:B------:R-:W-:Y:S01]  /*df040*/  PRMT R0, R3, 0x3340, R1 ;  /* 0x0000334003007816 */ /* 0x000fe20000000001 */
[----:B------:R0:W-:Y:S04]  /*df050*/  STL [R1+0x514], R6 ;  /* 0x0005140601007387 */ /* 0x0001e80000100800 */
[----:B------:R1:W-:Y:S04]  /*df060*/  STL [R1+0x37c], R4 ;  /* 0x00037c0401007387 */ /* 0x0003e80000100800 */
[----:B------:R-:W2:Y:S04]  /*df070*/  LDL.LU R8, [R1+0x4c] ;  /* 0x00004c0001087983 */ /* 0x000ea80000300800 */
[----:B------:R2:W-:Y:S04]  /*df080*/  STL [R1+0x1e4], R0 ;  /* 0x0001e40001007387 */ /* 0x0005e80000100800 */
[----:B------:R-:W2:Y:S04]  /*df090*/  LDL.LU R21, [R1+0x41c] ;  /* 0x00041c0001157983 */ /* 0x000ea80000300800 */
[----:B------:R-:W2:Y:S04]  /*df0a0*/  LDL.LU R16, [R1+0x48] ;  /* 0x0000480001107983 */ /* 0x000ea80000300800 */
[----:B------:R-:W2:Y:S04]  /*df0b0*/  LDL.LU R24, [R1+0x410] ;  /* 0x0004100001187983 */ /* 0x000ea80000300800 */
[----:B------:R-:W2:Y:S01]  /*df0c0*/  LDL.LU R14, [R1+0x50] ;  /* 0x00005000010e7983 */ /* 0x000ea20000300800 */
[----:B---3--:R-:W-:-:S03]  /*df0d0*/  PRMT R5, R29, 0x5410, R27 ;  /* 0x000054101d057816 */ /* 0x008fc6000000001b */
[----:B------:R-:W3:Y:S04]  /*df0e0*/  LDL.LU R27, [R1+0x378] ;  /* 0x00037800011b7983 */ /* 0x000ee80000300800 */
[----:B------:R-:W3:Y:S04]  /*df0f0*/  LDL.LU R13, [R1+0x58] ;  /* 0x00005800010d7983 */ /* 0x000ee80000300800 */
[----:B------:R-:W3:Y:S04]  /*df100*/  LDL.LU R29, [R1+0x374] ;  /* 0x00037400011d7983 */ /* 0x000ee80000300800 */
[----:B------:R-:W-:Y:S04]  /*df110*/  STL [R1+0x57dc], R5 ;  /* 0x0057dc0501007387 */ /* 0x000fe80000100800 */
[----:B0-----:R-:W3:Y:S04]  /*df120*/  LDL.LU R6, [R1+0x206c] ;  /* 0x00206c0001067983 */ /* 0x001ee80000300800 */
[----:B------:R-:W3:Y:S04]  /*df130*/  LDL.LU R12, [R1+0x1ccc] ;  /* 0x001ccc00010c7983 */ /* 0x000ee80000300800 */
[----:B-1----:R-:W3:Y:S01]  /*df140*/  LDL.LU R4, [R1+0x1e6c] ;  /* 0x001e6c0001047983 */ /* 0x002ee20000300800 */
[----:B----4-:R-:W-:-:S03]  /*df150*/  PRMT R28, R22, 0x5410, R23 ;  /* 0x00005410161c7816 */ /* 0x010fc60000000017 */
[----:B------:R-:W4:Y:S04]  /*df160*/  LDL.LU R23, [R1+0x2078] ;  /* 0x0020780001177983 */ /* 0x000f280000300800 */
[----:B------:R-:W4:Y:S04]  /*df170*/  LDL.LU R22, [R1+0x1cd8] ;  /* 0x001cd80001167983 */ /* 0x000f280000300800 */
[----:B------:R0:W-:Y:S01]  /*df180*/  STL [R1+0x57d8], R28 ;  /* 0x0057d81c01007387 */ /* 0x0001e20000100800 */
[----:B--2---:R-:W-:-:S03]  /*df190*/  PRMT R0, R26, 0x5410, R11 ;  /* 0x000054101a007816 */ /* 0x004fc6000000000b */
[----:B------:R-:W2:Y:S01]  /*df1a0*/  LDL.LU R26, [R1+0x1e78] ;  /* 0x001e7800011a7983 */ /* 0x000ea20000300800 */
[----:B------:R-:W-:Y:S02]  /*df1b0*/  LOP3.LUT R2, R2, 0xffff, RZ, 0xc0, !PT ;  /* 0x0000ffff02027812 */ /* 0x000fe400078ec0ff */
[----:B0-----:R-:W-:Y:S01]  /*df1c0*/  LOP3.LUT R28, R10, 0xffff, RZ, 0xc0, !PT ;  /* 0x0000ffff0a1c7812 */ /* 0x001fe200078ec0ff */
[----:B------:R0:W-:Y:S01]  /*df1d0*/  STL [R1+0x44], R0 ;  /* 0x0000440001007387 */ /* 0x0001e20000100800 */
[----:B------:R-:W-:-:S04]  /*df1e0*/  LOP3.LUT R3, R9, 0xffff, RZ, 0xc0, !PT ;  /* 0x0000ffff09037812 */ /* 0x000fc800078ec0ff */
[----:B------:R-:W-:Y:S02]  /*df1f0*/  PRMT R5, R2, 0x3340, R3 ;  /* 0x0000334002057816 */ /* 0x000fe40000000003 */
[----:B0-----:R-:W-:-:S04]  /*df200*/  PRMT R0, R28, 0x3340, R1 ;  /* 0x000033401c007816 */ /* 0x001fc80000000001 */
[----:B------:R-:W-:Y:S02]  /*df210*/  PRMT R5, R5, 0x5410, R0 ;  /* 0x0000541005057816 */ /* 0x000fe40000000000 */
[----:B------:R-:W-:Y:S02]  /*df220*/  SHF.R.U32.HI R0, RZ, 0x8, R7 ;  /* 0x00000008ff007819 */ /* 0x000fe40000011607 */
[----:B------:R-:W-:Y:S02]  /*df230*/  SHF.R.U32.HI R2, RZ, 0x8, R2 ;  /* 0x00000008ff027819 */ /* 0x000fe40000011602 */
[----:B------:R-:W-:Y:S02]  /*df240*/  SHF.R.U32.HI R3, RZ, 0x8, R3 ;  /* 0x00000008ff037819 */ /* 0x000fe40000011603 */
[----:B------:R-:W-:Y:S01]  /*df250*/  LOP3.LUT R0, R0, 0xffff, RZ, 0xc0, !PT ;  /* 0x0000ffff00007812 */ /* 0x000fe200078ec0ff */
[----:B------:R-:W-:Y:S04]  /*df260*/  STL [R1+0x5824], R28 ;  /* 0x0058241c01007387 */ /* 0x000fe80000100800 */
[----:B------:R0:W-:Y:S01]  /*df270*/  STL [R1+0x50c], R5 ;  /* 0x00050c0501007387 */ /* 0x0001e20000100800 */
[----:B------:R-:W-:-:S02]  /*df280*/  LOP3.LUT R2, R2, 0xffff, RZ, 0xc0, !PT ;  /* 0x0000ffff02027812 */ /* 0x000fc400078ec0ff */
[----:B------:R-:W-:Y:S02]  /*df290*/  LOP3.LUT R3, R3, 0xffff, RZ, 0xc0, !PT ;  /* 0x0000ffff03037812 */ /* 0x000fe400078ec0ff */
[----:B------:R-:W-:Y:S02]  /*df2a0*/  PRMT R21, R21, 0x5410, R8 ;  /* 0x0000541015157816 */ /* 0x000fe40000000008 */
[----:B------:R-:W-:Y:S02]  /*df2b0*/  PRMT R24, R24, 0x5410, R16 ;  /* 0x0000541018187816 */ /* 0x000fe40000000010 */
[----:B0-----:R-:W-:Y:S02]  /*df2c0*/  PRMT R5, R0, 0x3340, R1 ;  /* 0x0000334000057816 */ /* 0x001fe40000000001 */
[----:B------:R-:W-:-:S03]  /*df2d0*/  PRMT R0, R2, 0x3340, R3 ;  /* 0x0000334002007816 */ /* 0x000fc60000000003 */
[----:B------:R-:W-:Y:S04]  /*df2e0*/  STL [R1+0x1e0], R5 ;  /* 0x0001e00501007387 */ /* 0x000fe80000100800 */
[----:B------:R0:W-:Y:S04]  /*df2f0*/  STL [R1+0x57e0], R21 ;  /* 0x0057e01501007387 */ /* 0x0001e80000100800 */
[----:B------:R1:W-:Y:S04]  /*df300*/  STL [R1+0x384], R0 ;  /* 0x0003840001007387 */ /* 0x0003e80000100800 */
[----:B------:R-:W-:Y:S01]  /*df310*/  STL [R1+0x57e4], R24 ;  /* 0x0057e41801007387 */ /* 0x000fe20000100800 */
[----:B---3--:R-:W-:-:S02]  /*df320*/  PRMT R27, R27, 0x5410, R14 ;  /* 0x000054101b1b7816 */ /* 0x008fc4000000000e */
[----:B------:R-:W-:Y:S02]  /*df330*/  PRMT R29, R29, 0x5410, R13 ;  /* 0x000054101d1d7816 */ /* 0x000fe4000000000d */
[----:B------:R-:W-:Y:S02]  /*df340*/  LOP3.LUT R6, R6, 0xffff, RZ, 0xc0, !PT ;  /* 0x0000ffff06067812 */ /* 0x000fe400078ec0ff */
[----:B------:R-:W-:Y:S02]  /*df350*/  LOP3.LUT R3, R12, 0xffff, RZ, 0xc0, !PT ;  /* 0x0000ffff0c037812 */ /* 0x000fe400078ec0ff */
[----:B0-----:R-:W-:Y:S01]  /*df360*/  LOP3.LUT R21, R4, 0xffff, RZ, 0xc0, !PT ;  /* 0x0000ffff04157812 */ /* 0x001fe200078ec0ff */
[----:B------:R-:W-:Y:S01]  /*df370*/  STL [R1+0x57e8], R27 ;  /* 0x0057e81b01007387 */ /* 0x000fe20000100800 */
[----:B-1----:R-:W-:Y:S02]  /*df380*/  PRMT R0, R3, 0x3340, R1 ;  /* 0x0000334003007816 */ /* 0x002fe40000000001 */
[----:B------:R-:W-:Y:S01]  /*df390*/  PRMT R2, R6, 0x3340, R21 ;  /* 0x0000334006027816 */ /* 0x000fe20000000015 */
[----:B------:R-:W-:Y:S04]  /*df3a0*/  STL [R1+0x57ec], R29 ;  /* 0x0057ec1d01007387 */ /* 0x000fe80000100800 */
[----:B------:R-:W3:Y:S04]  /*df3b0*/  LDL.LU R19, [R1+0x54] ;  /* 0x0000540001137983 */ /* 0x000ee80000300800 */
[----:B------:R-:W3:Y:S01]  /*df3c0*/  LDL.LU R14, [R1+0x1dc] ;  /* 0x0001dc00010e7983 */ /* 0x000ee20000300800 */
[----:B------:R-:W-:-:S03]  /*df3d0*/  PRMT R4, R2, 0x5410, R0 ;  /* 0x0000541002047816 */ /* 0x000fc60000000000 */
[----:B------:R-:W3:Y:S01]  /*df3e0*/  LDL.LU R20, [R1+0x5c] ;  /* 0x00005c0001147983 */ /* 0x000ee20000300800 */
[----:B------:R-:W-:Y:S02]  /*df3f0*/  SHF.R.U32.HI R6, RZ, 0x8, R6 ;  /* 0x00000008ff067819 */ /* 0x000fe40000011606 */
[----:B----4-:R-:W-:Y:S02]  /*df400*/  LOP3.LUT R15, R23, 0xffff, RZ, 0xc0, !PT ;  /* 0x0000ffff170f7812 */ /* 0x010fe400078ec0ff */
[----:B------:R-:W-:Y:S01]  /*df410*/  LOP3.LUT R5, R22, 0xffff, RZ, 0xc0, !PT ;  /* 0x0000ffff16057812 */ /* 0x000fe200078ec0ff */
[----:B------:R-:W4:Y:S03]  /*df420*/  LDL.LU R23, [R1+0x3f8] ;  /* 0x0003f80001177983 */ /* 0x000f260000300800 */
[----:B------:R-:W-:Y:S01]  /*df430*/  PRMT R0, R5, 0x3340, R1 ;  /* 0x0000334005007816 */ /* 0x000fe20000000001 */
[----:B------:R0:W-:Y:S04]  /*df440*/  STL [R1+0x45c], R4 ;  /* 0x00045c0401007387 */ /* 0x0001e80000100800 */
[----:B------:R-:W4:Y:S04]  /*df450*/  LDL.LU R18, [R1+0x6c] ;  /* 0x00006c0001127983 */ /* 0x000f280000300800 */
[----:B------:R-:W4:Y:S01]  /*df460*/  LDL.LU R22, [R1+0x3d4] ;  /* 0x0003d40001167983 */ /* 0x000f220000300800 */
[----:B--2---:R-:W-:-:S04]  /*df470*/  LOP3.LUT R17, R26, 0xffff, RZ, 0xc0, !PT ;  /* 0x0000ffff1a117812 */ /* 0x004fc800078ec0ff */
[----:B------:R-:W-:-:S04]  /*df480*/  PRMT R2, R15, 0x3340, R17 ;  /* 0x000033400f027816 */ /* 0x000fc80000000011 */
[----:B------:R-:W-:-:S05]  /*df490*/  PRMT R0, R2, 0x5410, R0 ;  /* 0x0000541002007816 */ /* 0x000fca0000000000 */
[----:B------:R1:W-:Y:S04]  /*df4a0*/  STL [R1+0x458], R0 ;  /* 0x0004580001007387 */ /* 0x0003e80000100800 */
        /* <DEDUP_REMOVED lines=10> */
[----:B0-----:R-:W2:Y:S01]  /*df550*/  LDL.LU R4, [R1+0x5028] ;  /* 0x0050280001047983 */ /* 0x001ea20000300800 */
[----:B-1----:R-:W-:-:S02]  /*df560*/  SHF.R.U32.HI R0, RZ, 0x8, R21 ;  /* 0x00000008ff007819 */ /* 0x002fc40000011615 */
[----:B------:R-:W-:Y:S02]  /*df570*/  LOP3.LUT R21, R6, 0xffff, RZ, 0xc0, !PT ;  /* 0x0000ffff06157812 */ /* 0x000fe400078ec0ff */
[----:B------:R-:W2:Y:S01]  /*df580*/  LDL.LU R6, [R1+0x5124] ;  /* 0x0051240001067983 */ /* 0x000ea20000300800 */
[----:B------:R-:W-:Y:S02]  /*df590*/  SHF.R.U32.HI R15, RZ, 0x8, R15 ;  /* 0x00000008ff0f7819 */ /* 0x000fe4000001160f */
[----:B------:R-:W-:Y:S02]  /*df5a0*/  SHF.R.U32.HI R17, RZ, 0x8, R17 ;  /* 0x00000008ff117819 */ /* 0x000fe40000011611 */
[----:B------:R-:W-:Y:S02]  /*df5b0*/  LOP3.LUT R0, R0, 0xffff, RZ, 0xc0, !PT ;  /* 0x0000ffff00007812 */ /* 0x000fe400078ec0ff */
[----:B------:R-:W-:Y:S02]  /*df5c0*/  LOP3.LUT R15, R15, 0xffff, RZ, 0xc0, !PT ;  /* 0x0000ffff0f0f7812 */ /* 0x000fe400078ec0ff */
[----:B------:R-:W-:-:S02]  /*df5d0*/  LOP3.LUT R17, R17, 0xffff, RZ, 0xc0, !PT ;  /* 0x0000ffff11117812 */ /* 0x000fc400078ec0ff */
[----:B------:R-:W-:Y:S02]  /*df5e0*/  PRMT R21, R21, 0x3340, R0 ;  /* 0x0000334015157816 */ /* 0x000fe40000000000 */
[----:B------:R-:W-:-:S03]  /*df5f0*/  PRMT R0, R15, 0x3340, R17 ;  /* 0x000033400f007816 */ /* 0x000fc60000000011 */
[----:B------:R-:W-:Y:S01]  /*df600*/  STL [R1+0x378], R21 ;  /* 0x0003781501007387 */ /* 0x000fe20000100800 */
[----:B------:R-:W-:-:S04]  /*df610*/  SHF.R.U32.HI R3, RZ, 0x8, R3 ;  /* 0x00000008ff037819 */ /* 0x000fc80000011603 */
[----:B------:R-:W-:Y:S02]  /*df620*/  LOP3.LUT R3, R3, 0xffff, RZ, 0xc0, !PT ;  /* 0x0000ffff03037812 */ /* 0x000fe400078ec0ff */
[----:B---3--:R-:W-:-:S05]  /*df630*/  PRMT R14, R14, 0x5410, R19 ;  /* 0x000054100e0e7816 */ /* 0x008fca0000000013 */
[----:B------:R-:W-:Y:S04]  /*df640*/  STL [R1+0x5828], R14 ;  /* 0x0058280e01007387 */ /* 0x000fe80000100800 */
[----:B------:R0:W-:Y:S02]  /*df650*/  STL [R1+0x374], R0 ;  /* 0x0003740001007387 */ /* 0x0001e40000100800 */
[----:B0-----:R-:W-:-:S04]  /*df660*/  SHF.R.U32.HI R0, RZ, 0x8, R5 ;  /* 0x00000008ff007819 */ /* 0x001fc80000011605 */
[----:B------:R-:W-:-:S04]  /*df670*/  LOP3.LUT R0, R0, 0xffff, RZ, 0xc0, !PT ;  /* 0x0000ffff00007812 */ /* 0x000fc800078ec0ff */
[--C-:B------:R-:W-:Y:S02]  /*df680*/  PRMT R5, R0, 0x3340, R1.reuse ;  /* 0x0000334000057816 */ /* 0x100fe40000000001 */
[----:B------:R-:W-:Y:S02]  /*df690*/  PRMT R0, R3, 0x3340, R1 ;  /* 0x0000334003007816 */ /* 0x000fe40000000001 */
[----:B----4-:R-:W-:Y:S02]  /*df6a0*/  PRMT R23, R23, 0x5410, R20 ;  /* 0x0000541017177816 */ /* 0x010fe40000000014 */
[----:B------:R-:W-:-:S03]  /*df6b0*/  PRMT R22, R22, 0x5410, R18 ;  /* 0x0000541016167816 */ /* 0x000fc60000000012 */
[----:B------:R0:W-:Y:S04]  /*df6c0*/  STL [R1+0x582c], R23 ;  /* 0x00582c1701007387 */ /* 0x0001e80000100800 */
[----:B------:R-:W-:Y:S04]  /*df6d0*/  STL [R1+0x1dc], R5 ;  /* 0x0001dc0501007387 */ /* 0x000fe80000100800 */
[----:B------:R-:W-:Y:S04]  /*df6e0*/  STL [R1+0x5830], R22 ;  /* 0x0058301601007387 */ /* 0x000fe80000100800 */
[----:B------:R1:W-:Y:S04]  /*df6f0*/  STL [R1+0x1d8], R0 ;  /* 0x0001d80001007387 */ /* 0x0003e80000100800 */
[----:B------:R-:W3:Y:S01]  /*df700*/  LDL.LU R21, [R1+0x98] ;  /* 0x0000980001157983 */ /* 0x000ee20000300800 */
[----:B--2---:R-:W-:-:S02]  /*df710*/  PRMT R13, R13, 0x5410, R10 ;  /* 0x000054100d0d7816 */ /* 0x004fc4000000000a */
[----:B------:R-:W-:Y:S02]  /*df720*/  LOP3.LUT R10, R9, 0xffff, RZ, 0xc0, !PT ;  /* 0x0000ffff090a7812 */ /* 0x000fe400078ec0ff */
[----:B------:R-:W-:Y:S02]  /*df730*/  LOP3.LUT R14, R2, 0xffff, RZ, 0xc0, !PT ;  /* 0x0000ffff020e7812 */ /* 0x000fe400078ec0ff */
[----:B0-----:R-:W-:Y:S02]  /*df740*/  LOP3.LUT R23, R8, 0xffff, RZ, 0xc0, !PT ;  /* 0x0000ffff08177812 */ /* 0x001fe400078ec0ff */
[----:B-1----:R-:W-:Y:S02]  /*df750*/  PRMT R0, R14, 0x3340, R1 ;  /* 0x000033400e007816 */ /* 0x002fe40000000001 */
[----:B------:R-:W-:Y:S02]  /*df760*/  PRMT R2, R10, 0x3340, R23 ;  /* 0x000033400a027816 */ /* 0x000fe40000000017 */
[----:B------:R-:W-:-:S02]  /*df770*/  LOP3.LUT R22, R12, 0xffff, RZ, 0xc0, !PT ;  /* 0x0000ffff0c167812 */ /* 0x000fc400078ec0ff */
[----:B------:R-:W-:Y:S01]  /*df780*/  LOP3.LUT R5, R4, 0xffff, RZ, 0xc0, !PT ;  /* 0x0000ffff04057812 */ /* 0x000fe200078ec0ff */
[----:B------:R-:W3:Y:S01]  /*df790*/  LDL.LU R12, [R1+0x35c] ;  /* 0x00035c00010c7983 */ /* 0x000ee20000300800 */
[----:B------:R-:W-:-:S03]  /*df7a0*/  PRMT R0, R2, 0x5410, R0 ;  /* 0x0000541002007816 */ /* 0x000fc60000000000 */
[----:B------:R-:W2:Y:S04]  /*df7b0*/  LDL.LU R28, [R1+0x90] ;  /* 0x00009000011c7983 */ /* 0x000ea80000300800 */
[----:B------:R-:W2:Y:S01]  /*df7c0*/  LDL.LU R4, [R1+0x1d4] ;  /* 0x0001d40001047983 */ /* 0x000ea20000300800 */
[----:B------:R-:W-:-:S03]  /*df7d0*/  LOP3.LUT R24, R6, 0xffff, RZ, 0xc0, !PT ;  /* 0x0000ffff06187812 */ /* 0x000fc600078ec0ff */
[----:B------:R-:W4:Y:S04]  /*df7e0*/  LDL.LU R17, [R1+0x94] ;  /* 0x0000940001117983 */ /* 0x000f280000300800 */
[----:B------:R-:W4:Y:S04]  /*df7f0*/  LDL.LU R6, [R1+0x354] ;  /* 0x0003540001067983 */ /* 0x000f280000300800 */
[----:B------:R0:W-:Y:S04]  /*df800*/  STL [R1+0x41c], R0 ;  /* 0x00041c0001007387 */ /* 0x0001e80000100800 */
[----:B------:R-:W3:Y:S04]  /*df810*/  LDL.LU R15, [R1+0x88] ;  /* 0x00008800010f7983 */ /* 0x000ee80000300800 */
[----:B------:R-:W3:Y:S04]  /*df820*/  LDL.LU R3, [R1+0x1c4] ;  /* 0x0001c40001037983 */ /* 0x000ee80000300800 */
[----:B------:R-:W4:Y:S01]  /*df830*/  LDL.LU R19, [R1+0x84] ;  /* 0x0000840001137983 */ /* 0x000f220000300800 */
[----:B------:R-:W-:-:S03]  /*df840*/  PRMT R27, R22, 0x3340, R24 ;  /* 0x00003340161b7816 */ /* 0x000fc60000000018 */
[----:B------:R-:W2:Y:S01]  /*df850*/  LDL.LU R20, [R1+0x80] ;  /* 0x0000800001147983 */ /* 0x000ea20000300800 */
[----:B------:R-:W-:-:S03]  /*df860*/  PRMT R26, R26, 0x5410, R7 ;  /* 0x000054101a1a7816 */ /* 0x000fc60000000007 */
[----:B------:R-:W2:Y:S04]  /*df870*/  LDL.LU R18, [R1+0x1a8] ;  /* 0x0001a80001127983 */ /* 0x000ea80000300800 */
[----:B------:R-:W4:Y:S01]  /*df880*/  LDL.LU R7, [R1+0x1f58] ;  /* 0x001f580001077983 */ /* 0x000f220000300800 */
[----:B------:R-:W-:Y:S02]  /*df890*/  PRMT R16, R16, 0x5410, R11 ;  /* 0x0000541010107816 */ /* 0x000fe4000000000b */
[----:B0-----:R-:W-:Y:S01]  /*df8a0*/  PRMT R0, R5, 0x3340, R1 ;  /* 0x0000334005007816 */ /* 0x001fe20000000001 */
[----:B------:R-:W4:Y:S01]  /*df8b0*/  LDL.LU R9, [R1+0x1c8c] ;  /* 0x001c8c0001097983 */ /* 0x000f220000300800 */
[----:B------:R-:W-:Y:S02]  /*df8c0*/  SHF.R.U32.HI R22, RZ, 0x8, R22 ;  /* 0x00000008ff167819 */ /* 0x000fe40000011616 */
[----:B------:R-:W-:-:S02]  /*df8d0*/  SHF.R.U32.HI R10, RZ, 0x8, R10 ;  /* 0x00000008ff0a7819 */ /* 0x000fc4000001160a */
[----:B------:R-:W-:Y:S01]  /*df8e0*/  PRMT R27, R27, 0x5410, R0 ;  /* 0x000054101b1b7816 */ /* 0x000fe20000000000 */
[----:B------:R-:W4:Y:S04]  /*df8f0*/  LDL.LU R11, [R1+0x1db8] ;  /* 0x001db800010b7983 */ /* 0x000f280000300800 */
[----:B------:R-:W4:Y:S01]  /*df900*/  LDL.LU R2, [R1+0x51dc] ;  /* 0x0051dc0001027983 */ /* 0x000f220000300800 */
[----:B------:R-:W-:-:S03]  /*df910*/  SHF.R.U32.HI R0, RZ, 0x8, R24 ;  /* 0x00000008ff007819 */ /* 0x000fc60000011618 */
[----:B------:R-:W4:Y:S01]  /*df920*/  LDL.LU R8, [R1+0x5040] ;  /* 0x0050400001087983 */ /* 0x000f220000300800 */
[----:B------:R-:W-:-:S03]  /*df930*/  LOP3.LUT R24, R22, 0xffff, RZ, 0xc0, !PT ;  /* 0x0000ffff16187812 */ /* 0x000fc600078ec0ff */
[----:B------:R-:W-:Y:S01]  /*df940*/  STL [R1+0x3f8], R27 ;  /* 0x0003f81b01007387 */ /* 0x000fe20000100800 */
[----:B------:R-:W-:-:S03]  /*df950*/  LOP3.LUT R22, R10, 0xffff, RZ, 0xc0, !PT ;  /* 0x0000ffff0a167812 */ /* 0x000fc600078ec0ff */
[----:B------:R-:W4:Y:S01]  /*df960*/  LDL.LU R10, [R1+0x5138] ;  /* 0x00513800010a7983 */ /* 0x000f220000300800 */
[----:B------:R-:W-:Y:S02]  /*df970*/  SHF.R.U32.HI R23, RZ, 0x8, R23 ;  /* 0x00000008ff177819 */ /* 0x000fe40000011617 */
[----:B------:R-:W-:Y:S02]  /*df980*/  LOP3.LUT R0, R0, 0xffff, RZ, 0xc0, !PT ;  /* 0x0000ffff00007812 */ /* 0x000fe400078ec0ff */
[----:B------:R-:W-:Y:S02]  /*df990*/  LOP3.LUT R23, R23, 0xffff, RZ, 0xc0, !PT ;  /* 0x0000ffff17177812 */ /* 0x000fe400078ec0ff */
[----:B------:R-:W-:Y:S02]  /*df9a0*/  PRMT R24, R24, 0x3340, R0 ;  /* 0x0000334018187816 */ /* 0x000fe40000000000 */
[----:B------:R-:W-:-:S03]  /*df9b0*/  PRMT R0, R22, 0x3340, R23 ;  /* 0x0000334016007816 */ /* 0x000fc60000000017 */
[----:B------:R-:W-:Y:S04]  /*df9c0*/  STL [R1+0x370], R24 ;  /* 0x0003701801007387 */ /* 0x000fe80000100800 */
[----:B------:R0:W-:Y:S01]  /*df9d0*/  STL [R1+0x36c], R0 ;  /* 0x00036c0001007387 */ /* 0x0001e20000100800 */
[----:B------:R-:W-:-:S04]  /*df9e0*/  SHF.R.U32.HI R5, RZ, 0x8, R5 ;  /* 0x00000008ff057819 */ /* 0x000fc80000011605 */
[----:B------:R-:W-:Y:S02]  /*df9f0*/  LOP3.LUT R5, R5, 0xffff, RZ, 0xc0, !PT ;  /* 0x0000ffff05057812 */ /* 0x000fe400078ec0ff */
[----:B0-----:R-:W-:-:S04]  /*dfa00*/  SHF.R.U32.HI R0, RZ, 0x8, R14 ;  /* 0x00000008ff007819 */ /* 0x001fc8000001160e */
[----:B------:R-:W-:-:S04]  /*dfa10*/  LOP3.LUT R0, R0, 0xffff, RZ, 0xc0, !PT ;  /* 0x0000ffff00007812 */ /* 0x000fc800078ec0ff */
[--C-:B------:R-:W-:Y:S02]  /*dfa20*/  PRMT R14, R0, 0x3340, R1.reuse ;  /* 0x00003340000e7816 */ /* 0x100fe40000000001 */
[----:B------:R-:W-:-:S03]  /*dfa30*/  PRMT R0, R5, 0x3340, R1 ;  /* 0x0000334005007816 */ /* 0x000fc60000000001 */
[----:B------:R-:W-:Y:S04]  /*dfa40*/  STL [R1+0x1d4], R14 ;  /* 0x0001d40e01007387 */ /* 0x000fe80000100800 */
[----:B------:R2:W-:Y:S01]  /*dfa50*/  STL [R1+0x1c0], R0 ;  /* 0x0001c00001007387 */ /* 0x0005e20000100800 */
[----:B---3--:R-:W-:Y:S02]  /*dfa60*/  PRMT R3, R3, 0x5410, R15 ;  /* 0x0000541003037816 */ /* 0x008fe4000000000f */
[----:B--2---:R-:W-:Y:S02]  /*dfa70*/  PRMT R0, R18, 0x5410, R20 ;  /* 0x0000541012007816 */ /* 0x004fe40000000014 */
[----:B----4-:R-:W-:Y:S01]  /*dfa80*/  LOP3.LUT R7, R7, 0xffff, RZ, 0xc0, !PT ;  /* 0x0000ffff07077812 */ /* 0x010fe200078ec0ff */
[----:B------:R-:W-:Y:S01]  /*dfa90*/  STL [R1+0xd8], R3 ;  /* 0x0000d80301007387 */ /* 0x000fe20000100800 */
[----:B------:R-:W-:-:S03]  /*dfaa0*/  LOP3.LUT R9, R9, 0xffff, RZ, 0xc0, !PT ;  /* 0x0000ffff09097812 */ /* 0x000fc600078ec0ff */
[----:B------:R0:W-:Y:S01]  /*dfab0*/  STL [R1+0xe8], R0 ;  /* 0x0000e80001007387 */ /* 0x0001e20000100800 */
[----:B------:R-:W-:Y:S02]  /*dfac0*/  LOP3.LUT R14, R11, 0xffff, RZ, 0xc0, !PT ;  /* 0x0000ffff0b0e7812 */ /* 0x000fe400078ec0ff */
[----:B------:R-:W-:Y:S02]  /*dfad0*/  LOP3.LUT R11, R2, 0xffff, RZ, 0xc0, !PT ;  /* 0x0000ffff020b7812 */ /* 0x000fe400078ec0ff */
[----:B------:R-:W-:Y:S02]  /*dfae0*/  LOP3.LUT R2, R8, 0xffff, RZ, 0xc0, !PT ;  /* 0x0000ffff08027812 */ /* 0x000fe400078ec0ff */
[----:B------:R-:W-:Y:S02]  /*dfaf0*/  PRMT R18, R7, 0x3340, R14 ;  /* 0x0000334007127816 */ /* 0x000fe4000000000e */
[----:B0-----:R-:W-:Y:S02]  /*dfb00*/  PRMT R0, R9, 0x3340, R1 ;  /* 0x0000334009007816 */ /* 0x001fe40000000001 */
[----:B------:R-:W-:-:S02]  /*dfb10*/  LOP3.LUT R10, R10, 0xffff, RZ, 0xc0, !PT ;  /* 0x0000ffff0a0a7812 */ /* 0x000fc400078ec0ff */
[----:B------:R-:W-:Y:S02]  /*dfb20*/  PRMT R4, R4, 0x5410, R28 ;  /* 0x0000541004047816 */ /* 0x000fe4000000001c */
[----:B------:R-:W-:Y:S02]  /*dfb30*/  PRMT R6, R6, 0x5410, R17 ;  /* 0x0000541006067816 */ /* 0x000fe40000000011 */
[----:B------:R-:W-:Y:S01]  /*dfb40*/  PRMT R20, R18, 0x5410, R0 ;  /* 0x0000541012147816 */ /* 0x000fe20000000000 */
[----:B------:R-:W2:Y:S01]  /*dfb50*/  LDL.LU R28, [R1+0x78] ;  /* 0x00007800011c7983 */ /* 0x000ea20000300800 */
[----:B------:R-:W-:Y:S02]  /*dfb60*/  PRMT R0, R2, 0x3340, R1 ;  /* 0x0000334002007816 */ /* 0x000fe40000000001 */
[----:B------:R-:W-:Y:S02]  /*dfb70*/  PRMT R18, R11, 0x3340, R10 ;  /* 0x000033400b127816 */ /* 0x000fe4000000000a */
[----:B------:R-:W-:Y:S01]  /*dfb80*/  PRMT R12, R12, 0x5410, R21 ;  /* 0x000054100c0c7816 */ /* 0x000fe20000000015 */
[----:B------:R-:W2:Y:S04]  /*dfb90*/  LDL.LU R17, [R1+0x1ac] ;  /* 0x0001ac0001117983 */ /* 0x000ea80000300800 */
[----:B------:R-:W3:Y:S04]  /*dfba0*/  LDL.LU R21, [R1+0x19c] ;  /* 0x00019c0001157983 */ /* 0x000ee80000300800 */
[----:B------:R-:W4:Y:S04]  /*dfbb0*/  LDL.LU R5, [R1+0x70] ;  /* 0x0000700001057983 */ /* 0x000f280000300800 */
[----:B------:R-:W4:Y:S01]  /*dfbc0*/  LDL.LU R15, [R1+0x174] ;  /* 0x00017400010f7983 */ /* 0x000f220000300800 */
[----:B------:R-:W-:-:S02]  /*dfbd0*/  PRMT R18, R18, 0x5410, R0 ;  /* 0x0000541012127816 */ /* 0x000fc40000000000 */
[----:B------:R-:W-:Y:S01]  /*dfbe0*/  PRMT R25, R25, 0x5410, R19 ;  /* 0x0000541019197816 */ /* 0x000fe20000000013 */
[----:B------:R-:W3:Y:S04]  /*dfbf0*/  LDL.LU R3, [R1+0x51a0] ;  /* 0x0051a00001037983 */ /* 0x000ee80000300800 */
[----:B------:R-:W4:Y:S01]  /*dfc00*/  LDL.LU R19, [R1+0x4fe8] ;  /* 0x004fe80001137983 */ /* 0x000f220000300800 */
[----:B------:R-:W-:Y:S02]  /*dfc10*/  SHF.R.U32.HI R7, RZ, 0x8, R7 ;  /* 0x00000008ff077819 */ /* 0x000fe40000011607 */
[----:B------:R-:W-:Y:S01]  /*dfc20*/  SHF.R.U32.HI R0, RZ, 0x8, R14 ;  /* 0x00000008ff007819 */ /* 0x000fe2000001160e */
[----:B------:R-:W4:Y:S04]  /*dfc30*/  LDL.LU R8, [R1+0x50c8] ;  /* 0x0050c80001087983 */ /* 0x000f280000300800 */
[----:B------:R0:W-:Y:S04]  /*dfc40*/  STL [R1+0x410], R20 ;  /* 0x0004101401007387 */ /* 0x0001e80000100800 */
[----:B------:R1:W-:Y:S01]  /*dfc50*/  STL [R1+0x3d4], R18 ;  /* 0x0003d41201007387 */ /* 0x0003e20000100800 */
[----:B------:R-:W-:-:S02]  /*dfc60*/  LOP3.LUT R22, R7, 0xffff, RZ, 0xc0, !PT ;  /* 0x0000ffff07167812 */ /* 0x000fc400078ec0ff */
[----:B------:R-:W-:Y:S02]  /*dfc70*/  LOP3.LUT R0, R0, 0xffff, RZ, 0xc0, !PT ;  /* 0x0000ffff00007812 */ /* 0x000fe400078ec0ff */
[----:B------:R-:W-:Y:S02]  /*dfc80*/  SHF.R.U32.HI R14, RZ, 0x8, R11 ;  /* 0x00000008ff0e7819 */ /* 0x000fe4000001160b */
[----:B------:R-:W-:Y:S01]  /*dfc90*/  SHF.R.U32.HI R23, RZ, 0x8, R10 ;  /* 0x00000008ff177819 */ /* 0x000fe2000001160a */
[----:B0-----:R-:W4:Y:S04]  /*dfca0*/  LDL.LU R20, [R1+0x68] ;  /* 0x0000680001147983 */ /* 0x001f280000300800 */
[----:B-1----:R-:W4:Y:S04]  /*dfcb0*/  LDL.LU R18, [R1+0x15c] ;  /* 0x00015c0001127983 */ /* 0x002f280000300800 */
[----:B------:R-:W4:Y:S04]  /*dfcc0*/  LDL.LU R11, [R1+0x64] ;  /* 0x00006400010b7983 */ /* 0x000f280000300800 */
[----:B------:R-:W4:Y:S04]  /*dfcd0*/  LDL.LU R29, [R1+0x60] ;  /* 0x00006000011d7983 */ /* 0x000f280000300800 */
[----:B------:R-:W4:Y:S01]  /*dfce0*/  LDL.LU R27, [R1+0x154] ;  /* 0x00015400011b7983 */ /* 0x000f220000300800 */
[----:B------:R-:W-:-:S03]  /*dfcf0*/  PRMT R0, R22, 0x3340, R0 ;  /* 0x0000334016007816 */ /* 0x000fc60000000000 */
[----:B------:R-:W4:Y:S04]  /*dfd00*/  LDL.LU R24, [R1+0x51b0] ;  /* 0x0051b00001187983 */ /* 0x000f280000300800 */
[----:B------:R-:W4:Y:S04]  /*dfd10*/  LDL.LU R10, [R1+0x5000] ;  /* 0x00500000010a7983 */ /* 0x000f280000300800 */
[----:B------:R-:W4:Y:S04]  /*dfd20*/  LDL.LU R7, [R1+0x50d4] ;  /* 0x0050d40001077983 */ /* 0x000f280000300800 */
[----:B------:R-:W4:Y:S04]  /*dfd30*/  LDL.LU R22, [R1+0x5830] ;  /* 0x0058300001167983 */ /* 0x000f280000300800 */
[----:B------:R0:W-:Y:S04]  /*dfd40*/  STL [R1+0x368], R0 ;  /* 0x0003680001007387 */ /* 0x0001e80000100800 */
[----:B0-----:R-:W4:Y:S01]  /*dfd50*/  LDL.LU R0, [R1+0x74] ;  /* 0x0000740001007983 */ /* 0x001f220000300800 */
[----:B------:R-:W-:-:S02]  /*dfd60*/  LOP3.LUT R14, R14, 0xffff, RZ, 0xc0, !PT ;  /* 0x0000ffff0e0e7812 */ /* 0x000fc400078ec0ff */
[----:B------:R-:W-:-:S04]  /*dfd70*/  LOP3.LUT R23, R23, 0xffff, RZ, 0xc0, !PT ;  /* 0x0000ffff17177812 */ /* 0x000fc800078ec0ff */
[----:B------:R-:W-:Y:S02]  /*dfd80*/  PRMT R14, R14, 0x3340, R23 ;  /* 0x000033400e0e7816 */ /* 0x000fe40000000017 */
[----:B------:R-:W4:Y:S04]  /*dfd90*/  LDL.LU R23, [R1+0x582c] ;  /* 0x00582c0001177983 */ /* 0x000f280000300800 */
[----:B------:R0:W-:Y:S04]  /*dfda0*/  STL [R1+0x364], R14 ;  /* 0x0003640e01007387 */ /* 0x0001e80000100800 */
[----:B0-----:R-:W4:Y:S01]  /*dfdb0*/  LDL.LU R14, [R1+0x5828] ;  /* 0x00582800010e7983 */ /* 0x001f220000300800 */
[----:B--2---:R-:W-:-:S03]  /*dfdc0*/  PRMT R17, R17, 0x5410, R28 ;  /* 0x0000541011117816 */ /* 0x004fc6000000001c */
[----:B------:R-:W2:Y:S04]  /*dfdd0*/  LDL.LU R28, [R1+0x5824] ;  /* 0x00582400011c7983 */ /* 0x000ea80000300800 */
[----:B------:R0:W-:Y:S01]  /*dfde0*/  STL [R1+0xe4], R17 ;  /* 0x0000e41101007387 */ /* 0x0001e20000100800 */
[----:B---3--:R-:W-:Y:S02]  /*dfdf0*/  LOP3.LUT R3, R3, 0xffff, RZ, 0xc0, !PT ;  /* 0x0000ffff03037812 */ /* 0x008fe400078ec0ff */
[----:B----4-:R-:W-:Y:S01]  /*dfe00*/  LOP3.LUT R19, R19, 0xffff, RZ, 0xc0, !PT ;  /* 0x0000ffff13137812 */ /* 0x010fe200078ec0ff */
[----:B0-----:R-:W3:Y:S01]  /*dfe10*/  LDL.LU R17, [R1+0x5820] ;  /* 0x0058200001117983 */ /* 0x001ee20000300800 */
[----:B------:R-:W-:Y:S02]  /*dfe20*/  PRMT R21, R21, 0x5410, R0 ;  /* 0x0000541015157816 */ /* 0x000fe40000000000 */
[----:B------:R-:W-:-:S02]  /*dfe30*/  PRMT R0, R15, 0x5410, R5 ;  /* 0x000054100f007816 */ /* 0x000fc40000000005 */
[----:B------:R-:W-:Y:S01]  /*dfe40*/  LOP3.LUT R15, R8, 0xffff, RZ, 0xc0, !PT ;  /* 0x0000ffff080f7812 */ /* 0x000fe200078ec0ff */
[----:B------:R-:W-:Y:S04]  /*dfe50*/  STL [R1+0x190], R21 ;  /* 0x0001901501007387 */ /* 0x000fe80000100800 */
[----:B------:R0:W-:Y:S01]  /*dfe60*/  STL [R1+0x194], R0 ;  /* 0x0001940001007387 */ /* 0x0001e20000100800 */
[----:B------:R-:W-:Y:S02]  /*dfe70*/  PRMT R8, R3, 0x3340, R15 ;  /* 0x0000334003087816 */ /* 0x000fe4000000000f */
[----:B0-----:R-:W-:Y:S01]  /*dfe80*/  PRMT R0, R19, 0x3340, R1 ;  /* 0x0000334013007816 */ /* 0x001fe20000000001 */
[----:B------:R-:W4:Y:S04]  /*dfe90*/  LDL.LU R21, [R1+0x1b78] ;  /* 0x001b780001157983 */ /* 0x000f280000300800 */
[----:B------:R-:W2:Y:S01]  /*dfea0*/  LDL.LU R5, [R1+0x1b68] ;  /* 0x001b680001057983 */ /* 0x000ea20000300800 */
[----:B------:R-:W-:-:S03]  /*dfeb0*/  PRMT R0, R8, 0x5410, R0 ;  /* 0x0000541008007816 */ /* 0x000fc60000000000 */
[----:B------:R-:W3:Y:S04]  /*dfec0*/  LDL.LU R8, [R1+0x203c] ;  /* 0x00203c0001087983 */ /* 0x000ee80000300800 */
[----:B------:R0:W-:Y:S01]  /*dfed0*/  STL [R1+0x3cc], R0 ;  /* 0x0003cc0001007387 */ /* 0x0001e20000100800 */
[----:B------:R-:W-:-:S04]  /*dfee0*/  SHF.R.U32.HI R3, RZ, 0x8, R3 ;  /* 0x00000008ff037819 */ /* 0x000fc80000011603 */
[----:B------:R-:W-:Y:S02]  /*dfef0*/  LOP3.LUT R3, R3, 0xffff, RZ, 0xc0, !PT ;  /* 0x0000ffff03037812 */ /* 0x000fe400078ec0ff */
[----:B0-----:R-:W-:Y:S02]  /*dff00*/  SHF.R.U32.HI R0, RZ, 0x8, R15 ;  /* 0x00000008ff007819 */ /* 0x001fe4000001160f */
[----:B------:R-:W2:Y:S02]  /*dff10*/  LDL.LU R15, [R1+0x581c] ;  /* 0x00581c00010f7983 */ /* 0x000ea40000300800 */
[----:B------:R-:W-:-:S04]  /*dff20*/  LOP3.LUT R0, R0, 0xffff, RZ, 0xc0, !PT ;  /* 0x0000ffff00007812 */ /* 0x000fc800078ec0ff */
[----:B------:R-:W-:Y:S02]  /*dff30*/  PRMT R0, R3, 0x3340, R0 ;  /* 0x0000334003007816 */ /* 0x000fe40000000000 */
[----:B------:R-:W2:Y:S04]  /*dff40*/  LDL.LU R3, [R1+0x5818] ;  /* 0x0058180001037983 */ /* 0x000ea80000300800 */
[----:B------:R0:W-:Y:S04]  /*dff50*/  STL [R1+0x360], R0 ;  /* 0x0003600001007387 */ /* 0x0001e80000100800 */
[----:B0-----:R-:W4:Y:S01]  /*dff60*/  LDL.LU R0, [R1+0x16c] ;  /* 0x00016c0001007983 */ /* 0x001f220000300800 */
[----:B------:R-:W-:-:S04]  /*dff70*/  SHF.R.U32.HI R19, RZ, 0x8, R19 ;  /* 0x00000008ff137819 */ /* 0x000fc80000011613 */
[----:B------:R-:W-:Y:S02]  /*dff80*/  LOP3.LUT R19, R19, 0xffff, RZ, 0xc0, !PT ;  /* 0x0000ffff13137812 */ /* 0x000fe400078ec0ff */
[----:B------:R-:W-:Y:S02]  /*dff90*/  PRMT R18, R18, 0x5410, R20 ;  /* 0x0000541012127816 */ /* 0x000fe40000000014 */
[----:B------:R-:W-:-:S05]  /*dffa0*/  PRMT R19, R19, 0x3340, R1 ;  /* 0x0000334013137816 */ /* 0x000fca0000000001 */
[----:B------:R0:W-:Y:S01]  /*dffb0*/  STL [R1+0x1d0], R19 ;  /* 0x0001d01301007387 */ /* 0x0001e20000100800 */
[----:B------:R-:W-:Y:S02]  /*dffc0*/  LOP3.LUT R24, R24, 0xffff, RZ, 0xc0, !PT ;  /* 0x0000ffff18187812 */ /* 0x000fe400078ec0ff */
[----:B------:R-:W-:Y:S01]  /*dffd0*/  LOP3.LUT R10, R10, 0xffff, RZ, 0xc0, !PT ;  /* 0x0000ffff0a0a7812 */ /* 0x000fe200078ec0ff */
[----:B0-----:R-:W2:Y:S04]  /*dffe0*/  LDL.LU R19, [R1+0x5814] ;  /* 0x0058140001137983 */ /* 0x001ea80000300800 */
[----:B------:R-:W2:Y:S04]  /*dfff0*/  LDL.LU R20, [R1+0x5810] ;  /* 0x0058100001147983 */ /* 0x000ea80000300800 */
[----:B------:R0:W-:Y:S04]  /*e0000*/  STL [R1+0x1b4], R18 ;  /* 0x0001b41201007387 */ /* 0x0001e80000100800 */
[----:B0-----:R-:W2:Y:S01]  /*e0010*/  LDL.LU R18, [R1+0x580c] ;  /* 0x00580c0001127983 */ /* 0x001ea20000300800 */
[----:B----4-:R-:W-:-:S03]  /*e0020*/  PRMT R0, R0, 0x5410, R11 ;  /* 0x0000541000007816 */ /* 0x010fc6000000000b */
[----:B------:R-:W4:Y:S04]  /*e0030*/  LDL.LU R11, [R1+0x5808] ;  /* 0x00580800010b7983 */ /* 0x000f280000300800 */
[----:B------:R0:W-:Y:S02]  /*e0040*/  STL [R1+0x1b8], R0 ;  /* 0x0001b80001007387 */ /* 0x0001e40000100800 */
[----:B0-----:R-:W-:Y:S02]  /*e0050*/  PRMT R0, R27, 0x5410, R29 ;  /* 0x000054101b007816 */ /* 0x001fe4000000001d */
[----:B------:R-:W-:-:S03]  /*e0060*/  LOP3.LUT R27, R7, 0xffff, RZ, 0xc0, !PT ;  /* 0x0000ffff071b7812 */ /* 0x000fc600078ec0ff */
[----:B------:R0:W-:Y:S01]  /*e0070*/  STL [R1+0x81c], R0 ;  /* 0x00081c0001007387 */ /* 0x0001e20000100800 */
[----:B------:R-:W-:-:S03]  /*e0080*/  PRMT R7, R24, 0x3340, R27 ;  /* 0x0000334018077816 */ /* 0x000fc6000000001b */
[----:B------:R-:W4:Y:S01]  /*e0090*/  LDL.LU R29, [R1+0x1f6c] ;  /* 0x001f6c00011d7983 */ /* 0x000f220000300800 */
[----:B0-----:R-:W-:-:S04]  /*e00a0*/  PRMT R0, R10, 0x3340, R1 ;  /* 0x000033400a007816 */ /* 0x001fc80000000001 */
[----:B------:R-:W-:Y:S02]  /*e00b0*/  PRMT R0, R7, 0x5410, R0 ;  /* 0x0000541007007816 */ /* 0x000fe40000000000 */
[----:B------:R-:W4:Y:S04]  /*e00c0*/  LDL.LU R7, [R1+0x5804] ;  /* 0x0058040001077983 */ /* 0x000f280000300800 */
[----:B------:R0:W-:Y:S02]  /*e00d0*/  STL [R1+0x3c8], R0 ;  /* 0x0003c80001007387 */ /* 0x0001e40000100800 */
[----:B0-----:R-:W-:Y:S02]  /*e00e0*/  SHF.R.U32.HI R0, RZ, 0x8, R2 ;  /* 0x00000008ff007819 */ /* 0x001fe40000011602 */
[----:B------:R-:W2:Y:S02]  /*e00f0*/  LDL.LU R2, [R1+0x5800] ;  /* 0x0058000001027983 */ /* 0x000ea40000300800 */
[----:B------:R-:W-:-:S02]  /*e0100*/  LOP3.LUT R0, R0, 0xffff, RZ, 0xc0, !PT ;  /* 0x0000ffff00007812 */ /* 0x000fc400078ec0ff */
[----:B------:R-:W-:Y:S02]  /*e0110*/  SHF.R.U32.HI R24, RZ, 0x8, R24 ;  /* 0x00000008ff187819 */ /* 0x000fe40000011618 */
[----:B------:R-:W-:Y:S02]  /*e0120*/  SHF.R.U32.HI R27, RZ, 0x8, R27 ;  /* 0x00000008ff1b7819 */ /* 0x000fe4000001161b */
[----:B------:R-:W-:Y:S02]  /*e0130*/  PRMT R0, R0, 0x3340, R1 ;  /* 0x0000334000007816 */ /* 0x000fe40000000001 */
[----:B------:R-:W-:Y:S02]  /*e0140*/  LOP3.LUT R24, R24, 0xffff, RZ, 0xc0, !PT ;  /* 0x0000ffff18187812 */ /* 0x000fe400078ec0ff */
[----:B------:R-:W-:Y:S01]  /*e0150*/  LOP3.LUT R27, R27, 0xffff, RZ, 0xc0, !PT ;  /* 0x0000ffff1b1b7812 */ /* 0x000fe200078ec0ff */
[----:B------:R0:W-:Y:S03]  /*e0160*/  STL [R1+0x1c4], R0 ;  /* 0x0001c40001007387 */ /* 0x0001e60000100800 */
[----:B------:R-:W-:-:S02]  /*e0170*/  PRMT R24, R24, 0x3340, R27 ;  /* 0x0000334018187816 */ /* 0x000fc4000000001b */
[----:B0-----:R-:W-:-:S03]  /*e0180*/  LOP3.LUT R0, R21, 0xffff, RZ, 0xc0, !PT ;  /* 0x0000ffff15007812 */ /* 0x001fc600078ec0ff */
[----:B------:R0:W-:Y:S04]  /*e0190*/  STL [R1+0x35c], R24 ;  /* 0x00035c1801007387 */ /* 0x0001e80000100800 */
[----:B------:R-:W4:Y:S01]  /*e01a0*/  LDL.LU R27, [R1+0x4f24] ;  /* 0x004f2400011b7983 */ /* 0x000f220000300800 */
[----:B---3--:R-:W-:-:S03]  /*e01b0*/  PRMT R8, R8, 0x4210, R0 ;  /* 0x0000421008087816 */ /* 0x008fc60000000000 */
[----:B0-----:R-:W3:Y:S04]  /*e01c0*/  LDL.LU R24, [R1+0x4ebc] ;  /* 0x004ebc0001187983 */ /* 0x001ee80000300800 */
[----:B------:R-:W3:Y:S04]  /*e01d0*/  LDL.LU R21, [R1+0x87c] ;  /* 0x00087c0001157983 */ /* 0x000ee80000300800 */
[----:B------:R0:W-:Y:S04]  /*e01e0*/  STL [R1+0x7a0], R8 ;  /* 0x0007a00801007387 */ /* 0x0001e80000100800 */
[----:B0-----:R-:W4:Y:S01]  /*e01f0*/  LDL.LU R8, [R1+0x57fc] ;  /* 0x0057fc0001087983 */ /* 0x001f220000300800 */
[----:B--2---:R-:W-:-:S03]  /*e0200*/  PRMT R2, R2, 0x5210, R0 ;  /* 0x0000521002027816 */ /* 0x004fc60000000000 */
[----:B------:R-:W2:Y:S01]  /*e0210*/  LDL.LU R0, [R1+0x1f98] ;  /* 0x001f980001007983 */ /* 0x000ea20000300800 */
[----:B------:R-:W-:-:S03]  /*e0220*/  LOP3.LUT R5, R5, 0xffff, RZ, 0xc0, !PT ;  /* 0x0000ffff05057812 */ /* 0x000fc600078ec0ff */
[----:B------:R2:W-:Y:S02]  /*e0230*/  STL [R1+0x730], R2 ;  /* 0x0007300201007387 */ /* 0x0005e40000100800 */
[--C-:B--2---:R-:W-:Y:S02]  /*e0240*/  PRMT R2, R0, 0x4210, R5.reuse ;  /* 0x0000421000027816 */ /* 0x104fe40000000005 */
[----:B----4-:R-:W-:Y:S02]  /*e0250*/  PRMT R0, R8, 0x5210, R5 ;  /* 0x0000521008007816 */ /* 0x010fe40000000005 */
[----:B------:R-:W2:Y:S04]  /*e0260*/  LDL.LU R8, [R1+0x1f8c] ;  /* 0x001f8c0001087983 */ /* 0x000ea80000300800 */
[----:B------:R-:W-:Y:S04]  /*e0270*/  STL [R1+0x7a4], R2 ;  /* 0x0007a40201007387 */ /* 0x000fe80000100800 */
[----:B------:R-:W4:Y:S04]  /*e0280*/  LDL.LU R5, [R1+0x870] ;  /* 0x0008700001057983 */ /* 0x000f280000300800 */
[----:B------:R0:W-:Y:S02]  /*e0290*/  STL [R1+0x734], R0 ;  /* 0x0007340001007387 */ /* 0x0001e40000100800 */
[----:B0-----:R-:W-:-:S02]  /*e02a0*/  SHF.R.U32.HI R0, RZ, 0x8, R10 ;  /* 0x00000008ff007819 */ /* 0x001fc4000001160a */
[----:B------:R-:W-:Y:S01]  /*e02b0*/  SHF.R.U32.HI R2, RZ, 0x8, R9 ;  /* 0x00000008ff027819 */ /* 0x000fe20000011609 */
[----:B------:R-:W3:Y:S04]  /*e02c0*/  LDL.LU R10, [R1+0x57f8] ;  /* 0x0057f800010a7983 */ /* 0x000ee80000300800 */
[----:B------:R-:W4:Y:S01]  /*e02d0*/  LDL.LU R9, [R1+0x57f4] ;  /* 0x0057f40001097983 */ /* 0x000f220000300800 */
[----:B------:R-:W-:Y:S02]  /*e02e0*/  LOP3.LUT R0, R0, 0xffff, RZ, 0xc0, !PT ;  /* 0x0000ffff00007812 */ /* 0x000fe400078ec0ff */
[----:B------:R-:W-:Y:S02]  /*e02f0*/  LOP3.LUT R2, R2, 0xffff, RZ, 0xc0, !PT ;  /* 0x0000ffff02027812 */ /* 0x000fe400078ec0ff */
[----:B------:R-:W-:-:S02]  /*e0300*/  PRMT R0, R0, 0x3340, R1 ;  /* 0x0000334000007816 */ /* 0x000fc40000000001 */
[----:B------:R-:W-:-:S03]  /*e0310*/  PRMT R2, R2, 0x3340, R1 ;  /* 0x0000334002027816 */ /* 0x000fc60000000001 */
[----:B------:R0:W-:Y:S04]  /*e0320*/  STL [R1+0x1cc], R0 ;  /* 0x0001cc0001007387 */ /* 0x0001e80000100800 */
[----:B0-----:R-:W2:Y:S04]  /*e0330*/  LDL.LU R0, [R1+0x7c0] ;  /* 0x0007c00001007983 */ /* 0x001ea80000300800 */
[----:B------:R0:W-:Y:S04]  /*e0340*/  STL [R1+0x1c8], R2 ;  /* 0x0001c80201007387 */ /* 0x0001e80000100800 */
[----:B0-----:R-:W3:Y:S01]  /*e0350*/  LDL.LU R2, [R1+0x4f20] ;  /* 0x004f200001027983 */ /* 0x001ee20000300800 */
[----:B--2---:R-:W-:-:S04]  /*e0360*/  LOP3.LUT R0, R0, 0xffff, RZ, 0xc0, !PT ;  /* 0x0000ffff00007812 */ /* 0x004fc800078ec0ff */
[--C-:B------:R-:W-:Y:S02]  /*e0370*/  PRMT R8, R8, 0x4210, R0.reuse ;  /* 0x0000421008087816 */ /* 0x100fe40000000000 */
[----:B----4-:R-:W-:Y:S02]  /*e0380*/  PRMT R0, R9, 0x5210, R0 ;  /* 0x0000521009007816 */ /* 0x010fe40000000000 */
[----:B---3--:R-:W-:Y:S01]  /*e0390*/  LOP3.LUT R2, R2, 0xffff, RZ, 0xc0, !PT ;  /* 0x0000ffff02027812 */ /* 0x008fe200078ec0ff */
[----:B------:R0:W-:Y:S04]  /*e03a0*/  STL [R1+0x7a8], R8 ;  /* 0x0007a80801007387 */ /* 0x0001e80000100800 */
[----:B------:R-:W-:Y:S01]  /*e03b0*/  STL [R1+0x738], R0 ;  /* 0x0007380001007387 */ /* 0x000fe20000100800 */
[----:B0-----:R-:W-:-:S02]  /*e03c0*/  PRMT R8, R29, 0x4210, R2 ;  /* 0x000042101d087816 */ /* 0x001fc40000000002 */
[----:B------:R-:W-:-:S03]  /*e03d0*/  PRMT R2, R10, 0x5210, R2 ;  /* 0x000052100a027816 */ /* 0x000fc60000000002 */
[----:B------:R-:W-:Y:S04]  /*e03e0*/  STL [R1+0x790], R8 ;  /* 0x0007900801007387 */ /* 0x000fe80000100800 */
[----:B------:R-:W2:Y:S04]  /*e03f0*/  LDL.LU R10, [R1+0x838] ;  /* 0x00083800010a7983 */ /* 0x000ea80000300800 */
[----:B------:R0:W-:Y:S02]  /*e0400*/  STL [R1+0x720], R2 ;  /* 0x0007200201007387 */ /* 0x0001e40000100800 */
[----:B0-----:R-:W-:-:S02]  /*e0410*/  SHF.R.U32.HI R2, RZ, 0x8, R17 ;  /* 0x00000008ff027819 */ /* 0x001fc40000011611 */
[----:B------:R-:W3:Y:S01]  /*e0420*/  LDL.LU R17, [R1+0x57f0] ;  /* 0x0057f00001117983 */ /* 0x000ee20000300800 */
[----:B------:R-:W-:Y:S02]  /*e0430*/  SHF.R.U32.HI R0, RZ, 0x8, R28 ;  /* 0x00000008ff007819 */ /* 0x000fe4000001161c */
[----:B------:R-:W-:Y:S01]  /*e0440*/  LOP3.LUT R2, R2, 0xffff, RZ, 0xc0, !PT ;  /* 0x0000ffff02027812 */ /* 0x000fe200078ec0ff */
[----:B------:R-:W4:Y:S04]  /*e0450*/  LDL.LU R9, [R1+0xf8] ;  /* 0x0000f80001097983 */ /* 0x000f280000300800 */
[----:B------:R-:W4:Y:S01]  /*e0460*/  LDL.LU R8, [R1+0x104] ;  /* 0x0001040001087983 */ /* 0x000f220000300800 */
[----:B------:R-:W-:-:S03]  /*e0470*/  LOP3.LUT R0, R0, 0xffff, RZ, 0xc0, !PT ;  /* 0x0000ffff00007812 */ /* 0x000fc600078ec0ff */
[----:B------:R-:W4:Y:S01]  /*e0480*/  LDL.LU R29, [R1+0x7c4] ;  /* 0x0007c400011d7983 */ /* 0x000f220000300800 */
[--C-:B------:R-:W-:Y:S02]  /*e0490*/  PRMT R28, R0, 0x3340, R1.reuse ;  /* 0x00003340001c7816 */ /* 0x100fe40000000001 */
[----:B------:R-:W-:-:S03]  /*e04a0*/  PRMT R0, R2, 0x3340, R1 ;  /* 0x0000334002007816 */ /* 0x000fc60000000001 */
[----:B------:R0:W-:Y:S01]  /*e04b0*/  STL [R1+0x1b0], R28 ;  /* 0x0001b01c01007387 */ /* 0x0001e20000100800 */
[----:B------:R-:W-:-:S03]  /*e04c0*/  LOP3.LUT R2, R24, 0xffff, RZ, 0xc0, !PT ;  /* 0x0000ffff18027812 */ /* 0x000fc600078ec0ff */
[----:B0-----:R-:W4:Y:S04]  /*e04d0*/  LDL.LU R28, [R1+0x4f48] ;  /* 0x004f4800011c7983 */ /* 0x001f280000300800 */
[----:B------:R0:W-:Y:S02]  /*e04e0*/  STL [R1+0x1ac], R0 ;  /* 0x0001ac0001007387 */ /* 0x0001e40000100800 */
[----:B0-----:R-:W-:Y:S02]  /*e04f0*/  LOP3.LUT R0, R27, 0xffff, RZ, 0xc0, !PT ;  /* 0x0000ffff1b007812 */ /* 0x001fe400078ec0ff */
[----:B------:R-:W4:Y:S04]  /*e0500*/  LDL.LU R27, [R1+0x840] ;  /* 0x00084000011b7983 */ /* 0x000f280000300800 */
[----:B------:R-:W4:Y:S01]  /*e0510*/  LDL.LU R24, [R1+0x828] ;  /* 0x0008280001187983 */ /* 0x000f220000300800 */
[----:B------:R-:W-:-:S02]  /*e0520*/  PRMT R21, R21, 0x4210, R0 ;  /* 0x0000421015157816 */ /* 0x000fc40000000000 */
[----:B------:R-:W-:Y:S02]  /*e0530*/  PRMT R0, R11, 0x5210, R0 ;  /* 0x000052100b007816 */ /* 0x000fe40000000000 */
[--C-:B------:R-:W-:Y:S01]  /*e0540*/  PRMT R5, R5, 0x4210, R2.reuse ;  /* 0x0000421005057816 */ /* 0x100fe20000000002 */
[----:B------:R-:W-:Y:S04]  /*e0550*/  STL [R1+0x794], R21 ;  /* 0x0007941501007387 */ /* 0x000fe80000100800 */
[----:B------:R-:W2:Y:S04]  /*e0560*/  LDL.LU R11, [R1+0x844] ;  /* 0x00084400010b7983 */ /* 0x000ea80000300800 */
[----:B------:R3:W-:Y:S02]  /*e0570*/  STL [R1+0x724], R0 ;  /* 0x0007240001007387 */ /* 0x0007e40000100800 */
[----:B---3--:R-:W-:-:S02]  /*e0580*/  PRMT R0, R17, 0x5210, R2 ;  /* 0x0000521011007816 */ /* 0x008fc40000000002 */
[----:B------:R-:W3:Y:S04]  /*e0590*/  LDL.LU R2, [R1+0xcc] ;  /* 0x0000cc0001027983 */ /* 0x000ee80000300800 */
[----:B------:R0:W-:Y:S04]  /*e05a0*/  STL [R1+0x798], R5 ;  /* 0x0007980501007387 */ /* 0x0001e80000100800 */
[----:B------:R-:W4:Y:S04]  /*e05b0*/  LDL.LU R17, [R1+0x1b8c] ;  /* 0x001b8c0001117983 */ /* 0x000f280000300800 */
[----:B------:R1:W-:Y:S04]  /*e05c0*/  STL [R1+0x728], R0 ;  /* 0x0007280001007387 */ /* 0x0003e80000100800 */
[----:B------:R-:W2:Y:S04]  /*e05d0*/  LDL.LU R21, [R1+0x51c4] ;  /* 0x0051c40001157983 */ /* 0x000ea80000300800 */
[----:B0-----:R-:W2:Y:S01]  /*e05e0*/  LDL.LU R5, [R1+0x501c] ;  /* 0x00501c0001057983 */ /* 0x001ea20000300800 */
[----:B-1----:R-:W-:-:S03]  /*e05f0*/  SHF.R.U32.HI R0, RZ, 0x8, R7 ;  /* 0x00000008ff007819 */ /* 0x002fc60000011607 */
[----:B------:R-:W2:Y:S01]  /*e0600*/  LDL.LU R7, [R1+0x50e8] ;  /* 0x0050e80001077983 */ /* 0x000ea20000300800 */
[----:B------:R-:W-:-:S04]  /*e0610*/  LOP3.LUT R0, R0, 0xffff, RZ, 0xc0, !PT ;  /* 0x0000ffff00007812 */ /* 0x000fc800078ec0ff */
[----:B------:R-:W-:-:S05]  /*e0620*/  PRMT R0, R0, 0x3340, R1 ;  /* 0x0000334000007816 */ /* 0x000fca0000000001 */
[----:B------:R0:W-:Y:S04]  /*e0630*/  STL [R1+0x1a8], R0 ;  /* 0x0001a80001007387 */ /* 0x0001e80000100800 */
[----:B0-----:R-:W2:Y:S01]  /*e0640*/  LDL.LU R0, [R1+0x1b98] ;  /* 0x001b980001007983 */ /* 0x001ea20000300800 */
[----:B---3--:R-:W-:-:S04]  /*e0650*/  SHF.R.U32.HI R2, RZ, 0x8, R2 ;  /* 0x00000008ff027819 */ /* 0x008fc80000011602 */
[----:B------:R-:W-:-:S04]  /*e0660*/  LOP3.LUT R2, R2, 0xffff, RZ, 0xc0, !PT ;  /* 0x0000ffff02027812 */ /* 0x000fc800078ec0ff */
[----:B------:R-:W-:-:S05]  /*e0670*/  PRMT R2, R2, 0x3340, R1 ;  /* 0x0000334002027816 */ /* 0x000fca0000000001 */
[----:B------:R4:W-:Y:S02]  /*e0680*/  STL [R1+0x1a4], R2 ;  /* 0x0001a40201007387 */ /* 0x0009e40000100800 */
[----:B----4-:R-:W-:Y:S02]  /*e0690*/  LOP3.LUT R2, R17, 0xffff, RZ, 0xc0, !PT ;  /* 0x0000ffff11027812 */ /* 0x010fe400078ec0ff */
[----:B--2---:R-:W-:-:S04]  /*e06a0*/  LOP3.LUT R0, R0, 0xffff, RZ, 0xc0, !PT ;  /* 0x0000ffff00007812 */ /* 0x004fc800078ec0ff */
[--C-:B------:R-:W-:Y:S02]  /*e06b0*/  PRMT R17, R11, 0x4210, R0.reuse ;  /* 0x000042100b117816 */ /* 0x100fe40000000000 */
[----:B------:R-:W-:Y:S02]  /*e06c0*/  PRMT R0, R18, 0x5210, R0 ;  /* 0x0000521012007816 */ /* 0x000fe40000000000 */
[--C-:B------:R-:W-:Y:S02]  /*e06d0*/  PRMT R11, R10, 0x4210, R2.reuse ;  /* 0x000042100a0b7816 */ /* 0x100fe40000000002 */
[----:B------:R-:W-:Y:S01]  /*e06e0*/  PRMT R10, R19, 0x5210, R2 ;  /* 0x00005210130a7816 */ /* 0x000fe20000000002 */
        /* <DEDUP_REMOVED lines=8> */
[----:B------:R-:W-:Y:S01]  /*e0770*/  LOP3.LUT R0, R29, 0xffff, RZ, 0xc0, !PT ;  /* 0x0000ffff1d007812 */ /* 0x000fe200078ec0ff */
[----:B------:R0:W-:Y:S04]  /*e0780*/  STL [R1+0x784], R11 ;  /* 0x0007840b01007387 */ /* 0x0001e80000100800 */
[----:B------:R1:W-:Y:S01]  /*e0790*/  STL [R1+0x714], R10 ;  /* 0x0007140a01007387 */ /* 0x0003e20000100800 */
[----:B------:R-:W-:-:S03]  /*e07a0*/  LOP3.LUT R2, R28, 0xffff, RZ, 0xc0, !PT ;  /* 0x0000ffff1c027812 */ /* 0x000fc600078ec0ff */
[----:B------:R2:W-:Y:S04]  /*e07b0*/  STL [R1+0x19c], R9 ;  /* 0x00019c0901007387 */ /* 0x0005e80000100800 */
[----:B------:R3:W-:Y:S04]  /*e07c0*/  STL [R1+0x198], R8 ;  /* 0x0001980801007387 */ /* 0x0007e80000100800 */
[----:B------:R-:W4:Y:S04]  /*e07d0*/  LDL.LU R17, [R1+0x820] ;  /* 0x0008200001117983 */ /* 0x000f280000300800 */
[----:B0-----:R-:W4:Y:S01]  /*e07e0*/  LDL.LU R11, [R1+0x4] ;  /* 0x00000400010b7983 */ /* 0x001f220000300800 */
[----:B-1----:R-:W-:-:S03]  /*e07f0*/  PRMT R10, R27, 0x4210, R0 ;  /* 0x000042101b0a7816 */ /* 0x002fc60000000000 */
[----:B------:R-:W4:Y:S01]  /*e0800*/  LDL.LU R28, [R1+0x4ed8] ;  /* 0x004ed800011c7983 */ /* 0x000f220000300800 */
[----:B--2---:R-:W-:Y:S02]  /*e0810*/  PRMT R9, R20, 0x5210, R0 ;  /* 0x0000521014097816 */ /* 0x004fe40000000000 */
[--C-:B---3--:R-:W-:Y:S02]  /*e0820*/  PRMT R8, R24, 0x4210, R2.reuse ;  /* 0x0000421018087816 */ /* 0x108fe40000000002 */
[----:B------:R-:W-:Y:S01]  /*e0830*/  PRMT R0, R3, 0x5210, R2 ;  /* 0x0000521003007816 */ /* 0x000fe20000000002 */
[----:B------:R0:W-:Y:S04]  /*e0840*/  STL [R1+0x788], R10 ;  /* 0x0007880a01007387 */ /* 0x0001e80000100800 */
[----:B------:R1:W-:Y:S04]  /*e0850*/  STL [R1+0x718], R9 ;  /* 0x0007180901007387 */ /* 0x0003e80000100800 */
[----:B------:R-:W2:Y:S04]  /*e0860*/  LDL.LU R3, [R1+0x824] ;  /* 0x0008240001037983 */ /* 0x000ea80000300800 */
[----:B------:R3:W-:Y:S04]  /*e0870*/  STL [R1+0x770], R8 ;  /* 0x0007700801007387 */ /* 0x0007e80000100800 */
[----:B------:R3:W-:Y:S01]  /*e0880*/  STL [R1+0x700], R0 ;  /* 0x0007000001007387 */ /* 0x0007e20000100800 */
[----:B0-----:R-:W-:-:S02]  /*e0890*/  LOP3.LUT R10, R5, 0xffff, RZ, 0xc0, !PT ;  /* 0x0000ffff050a7812 */ /* 0x001fc400078ec0ff */
[----:B-1----:R-:W-:Y:S01]  /*e08a0*/  LOP3.LUT R9, R21, 0xffff, RZ, 0xc0, !PT ;  /* 0x0000ffff15097812 */ /* 0x002fe200078ec0ff */
[----:B------:R-:W2:Y:S01]  /*e08b0*/  LDL.LU R5, [R1+0x344] ;  /* 0x0003440001057983 */ /* 0x000ea20000300800 */
[----:B---3--:R-:W-:Y:S02]  /*e08c0*/  LOP3.LUT R8, R7, 0xffff, RZ, 0xc0, !PT ;  /* 0x0000ffff07087812 */ /* 0x008fe400078ec0ff */
[----:B------:R-:W-:Y:S01]  /*e08d0*/  PRMT R0, R10, 0x3340, R1 ;  /* 0x000033400a007816 */ /* 0x000fe20000000001 */
[----:B------:R-:W3:Y:S04]  /*e08e0*/  LDL.LU R7, [R1+0x810] ;  /* 0x0008100001077983 */ /* 0x000ee80000300800 */
[----:B------:R-:W3:Y:S01]  /*e08f0*/  LDL.LU R20, [R1+0x8] ;  /* 0x0000080001147983 */ /* 0x000ee20000300800 */
[----:B------:R-:W-:-:S04]  /*e0900*/  PRMT R2, R9, 0x3340, R8 ;  /* 0x0000334009027816 */ /* 0x000fc80000000008 */
[----:B------:R-:W-:-:S05]  /*e0910*/  PRMT R0, R2, 0x5410, R0 ;  /* 0x0000541002007816 */ /* 0x000fca0000000000 */
[----:B------:R0:W-:Y:S04]  /*e0920*/  STL [R1+0x570], R0 ;  /* 0x0005700001007387 */ /* 0x0001e80000100800 */
[----:B------:R-:W3:Y:S04]  /*e0930*/  LDL.LU R19, [R1+0x1bdc] ;  /* 0x001bdc0001137983 */ /* 0x000ee80000300800 */
[----:B------:R-:W3:Y:S04]  /*e0940*/  LDL.LU R18, [R1+0x348] ;  /* 0x0003480001127983 */ /* 0x000ee80000300800 */
[----:B------:R-:W3:Y:S04]  /*e0950*/  LDL.LU R29, [R1+0x768] ;  /* 0x00076800011d7983 */ /* 0x000ee80000300800 */
[----:B------:R-:W3:Y:S04]  /*e0960*/  LDL.LU R27, [R1+0x10] ;  /* 0x00001000011b7983 */ /* 0x000ee80000300800 */
[----:B------:R-:W3:Y:S04]  /*e0970*/  LDL.LU R24, [R1+0x34c] ;  /* 0x00034c0001187983 */ /* 0x000ee80000300800 */
[----:B------:R-:W3:Y:S01]  /*e0980*/  LDL.LU R21, [R1+0x7c8] ;  /* 0x0007c80001157983 */ /* 0x000ee20000300800 */
[----:B------:R-:W-:-:S03]  /*e0990*/  SHF.R.U32.HI R2, RZ, 0x8, R9 ;  /* 0x00000008ff027819 */ /* 0x000fc60000011609 */
[----:B------:R-:W3:Y:S01]  /*e09a0*/  LDL.LU R9, [R1+0x1bd8] ;  /* 0x001bd80001097983 */ /* 0x000ee20000300800 */
[----:B0-----:R-:W-:-:S03]  /*e09b0*/  SHF.R.U32.HI R0, RZ, 0x8, R8 ;  /* 0x00000008ff007819 */ /* 0x001fc60000011608 */
[----:B------:R-:W2:Y:S01]  /*e09c0*/  LDL.LU R8, [R1+0x4f5c] ;  /* 0x004f5c0001087983 */ /* 0x000ea20000300800 */
[----:B------:R-:W-:Y:S02]  /*e09d0*/  LOP3.LUT R2, R2, 0xffff, RZ, 0xc0, !PT ;  /* 0x0000ffff02027812 */ /* 0x000fe400078ec0ff */
[----:B------:R-:W-:-:S04]  /*e09e0*/  LOP3.LUT R0, R0, 0xffff, RZ, 0xc0, !PT ;  /* 0x0000ffff00007812 */ /* 0x000fc800078ec0ff */
[----:B------:R-:W-:Y:S02]  /*e09f0*/  PRMT R0, R2, 0x3340, R0 ;  /* 0x0000334002007816 */ /* 0x000fe40000000000 */
[----:B------:R-:W3:Y:S04]  /*e0a00*/  LDL.LU R2, [R1+0xc] ;  /* 0x00000c0001027983 */ /* 0x000ee80000300800 */
[----:B------:R4:W-:Y:S01]  /*e0a10*/  STL [R1+0x354], R0 ;  /* 0x0003540001007387 */ /* 0x0009e20000100800 */
[----:B------:R-:W-:Y:S02]  /*e0a20*/  SHF.R.U32.HI R10, RZ, 0x8, R10 ;  /* 0x00000008ff0a7819 */ /* 0x000fe4000001160a */
[----:B----4-:R-:W-:Y:S02]  /*e0a30*/  LOP3.LUT R0, R28, 0xffff, RZ, 0xc0, !PT ;  /* 0x0000ffff1c007812 */ /* 0x010fe400078ec0ff */
[----:B--2---:R-:W-:-:S04]  /*e0a40*/  LOP3.LUT R8, R8, 0xffff, RZ, 0xc0, !PT ;  /* 0x0000ffff08087812 */ /* 0x004fc800078ec0ff */
[--C-:B------:R-:W-:Y:S02]  /*e0a50*/  PRMT R17, R17, 0x4210, R8.reuse ;  /* 0x0000421011117816 */ /* 0x100fe40000000008 */
[----:B------:R-:W-:-:S03]  /*e0a60*/  PRMT R8, R11, 0x5210, R8 ;  /* 0x000052100b087816 */ /* 0x000fc60000000008 */
[----:B------:R0:W-:Y:S04]  /*e0a70*/  STL [R1+0x774], R17 ;  /* 0x0007741101007387 */ /* 0x0001e80000100800 */
[----:B0-----:R-:W2:Y:S04]  /*e0a80*/  LDL.LU R17, [R1+0x80c] ;  /* 0x00080c0001117983 */ /* 0x001ea80000300800 */
[----:B------:R0:W-:Y:S04]  /*e0a90*/  STL [R1+0x704], R8 ;  /* 0x0007040801007387 */ /* 0x0001e80000100800 */
[----:B------:R-:W4:Y:S04]  /*e0aa0*/  LDL.LU R11, [R1+0x14] ;  /* 0x00001400010b7983 */ /* 0x000f280000300800 */
[----:B------:R-:W4:Y:S01]  /*e0ab0*/  LDL.LU R28, [R1+0x4f84] ;  /* 0x004f8400011c7983 */ /* 0x000f220000300800 */
[----:B0-----:R-:W-:-:S03]  /*e0ac0*/  PRMT R8, R3, 0x4210, R0 ;  /* 0x0000421003087816 */ /* 0x001fc60000000000 */
[----:B------:R-:W4:Y:S04]  /*e0ad0*/  LDL.LU R3, [R1+0x680] ;  /* 0x0006800001037983 */ /* 0x000f280000300800 */
[----:B------:R3:W-:Y:S02]  /*e0ae0*/  STL [R1+0x778], R8 ;  /* 0x0007780801007387 */ /* 0x0007e40000100800 */
[----:B---3--:R-:W-:Y:S02]  /*e0af0*/  PRMT R8, R2, 0x5210, R0 ;  /* 0x0000521002087816 */ /* 0x008fe40000000000 */
[----:B------:R-:W-:Y:S02]  /*e0b00*/  LOP3.LUT R0, R10, 0xffff, RZ, 0xc0, !PT ;  /* 0x0000ffff0a007812 */ /* 0x000fe400078ec0ff */
[----:B------:R-:W-:Y:S01]  /*e0b10*/  SHF.R.U32.HI R2, RZ, 0x8, R5 ;  /* 0x00000008ff027819 */ /* 0x000fe20000011605 */
[----:B------:R0:W-:Y:S04]  /*e0b20*/  STL [R1+0x708], R8 ;  /* 0x0007080801007387 */ /* 0x0001e80000100800 */
[----:B------:R-:W3:Y:S01]  /*e0b30*/  LDL.LU R5, [R1+0x750] ;  /* 0x0007500001057983 */ /* 0x000ee20000300800 */
[----:B0-----:R-:W-:-:S02]  /*e0b40*/  PRMT R8, R0, 0x3340, R1 ;  /* 0x0000334000087816 */ /* 0x001fc40000000001 */
[----:B------:R-:W-:Y:S02]  /*e0b50*/  LOP3.LUT R0, R2, 0xffff, RZ, 0xc0, !PT ;  /* 0x0000ffff02007812 */ /* 0x000fe400078ec0ff */
[----:B------:R-:W-:Y:S01]  /*e0b60*/  LOP3.LUT R2, R9, 0xffff, RZ, 0xc0, !PT ;  /* 0x0000ffff09027812 */ /* 0x000fe200078ec0ff */
[----:B------:R0:W-:Y:S02]  /*e0b70*/  STL [R1+0x18c], R8 ;  /* 0x00018c0801007387 */ /* 0x0001e40000100800 */
[----:B0-----:R-:W-:Y:S02]  /*e0b80*/  PRMT R8, R0, 0x3340, R1 ;  /* 0x0000334000087816 */ /* 0x001fe40000000001 */
[--C-:B------:R-:W-:Y:S02]  /*e0b90*/  PRMT R0, R7, 0x4210, R2.reuse ;  /* 0x0000421007007816 */ /* 0x100fe40000000002 */
[----:B------:R-:W3:Y:S04]  /*e0ba0*/  LDL.LU R7, [R1+0x6c8] ;  /* 0x0006c80001077983 */ /* 0x000ee80000300800 */
[----:B------:R0:W-:Y:S04]  /*e0bb0*/  STL [R1+0x188], R8 ;  /* 0x0001880801007387 */ /* 0x0001e80000100800 */
[----:B------:R1:W-:Y:S01]  /*e0bc0*/  STL [R1+0x760], R0 ;  /* 0x0007600001007387 */ /* 0x0003e20000100800 */
[----:B0-----:R-:W-:-:S02]  /*e0bd0*/  PRMT R8, R20, 0x5210, R2 ;  /* 0x0000521014087816 */ /* 0x001fc40000000002 */
[----:B-1----:R-:W-:Y:S02]  /*e0be0*/  LOP3.LUT R0, R19, 0xffff, RZ, 0xc0, !PT ;  /* 0x0000ffff13007812 */ /* 0x002fe400078ec0ff */
[----:B------:R-:W-:Y:S01]  /*e0bf0*/  SHF.R.U32.HI R2, RZ, 0x8, R18 ;  /* 0x00000008ff027819 */ /* 0x000fe20000011612 */
[----:B------:R0:W-:Y:S01]  /*e0c00*/  STL [R1+0xc0], R8 ;  /* 0x0000c00801007387 */ /* 0x0001e20000100800 */
[----:B------:R-:W-:-:S05]  /*e0c10*/  PRMT R9, R29, 0x4210, R0 ;  /* 0x000042101d097816 */ /* 0x000fca0000000000 */
[----:B------:R-:W-:Y:S01]  /*e0c20*/  STL [R1+0x764], R9 ;  /* 0x0007640901007387 */ /* 0x000fe20000100800 */
[----:B0-----:R-:W-:Y:S02]  /*e0c30*/  PRMT R8, R27, 0x5210, R0 ;  /* 0x000052101b087816 */ /* 0x001fe40000000000 */
[----:B------:R-:W-:Y:S02]  /*e0c40*/  LOP3.LUT R0, R2, 0xffff, RZ, 0xc0, !PT ;  /* 0x0000ffff02007812 */ /* 0x000fe400078ec0ff */
[----:B------:R-:W-:Y:S01]  /*e0c50*/  SHF.R.U32.HI R2, RZ, 0x8, R24 ;  /* 0x00000008ff027819 */ /* 0x000fe20000011618 */
[----:B------:R0:W-:Y:S02]  /*e0c60*/  STL [R1+0xc4], R8 ;  /* 0x0000c40801007387 */ /* 0x0001e40000100800 */
[----:B0-----:R-:W-:Y:S02]  /*e0c70*/  PRMT R8, R0, 0x3340, R1 ;  /* 0x0000334000087816 */ /* 0x001fe40000000001 */
[----:B------:R-:W-:-:S02]  /*e0c80*/  LOP3.LUT R0, R2, 0xffff, RZ, 0xc0, !PT ;  /* 0x0000ffff02007812 */ /* 0x000fc400078ec0ff */
[----:B------:R-:W-:Y:S01]  /*e0c90*/  LOP3.LUT R2, R21, 0xffff, RZ, 0xc0, !PT ;  /* 0x0000ffff15027812 */ /* 0x000fe200078ec0ff */
[----:B------:R-:W-:Y:S01]  /*e0ca0*/  STL [R1+0x184], R8 ;  /* 0x0001840801007387 */ /* 0x000fe20000100800 */
[----:B------:R-:W-:-:S03]  /*e0cb0*/  PRMT R0, R0, 0x3340, R1 ;  /* 0x0000334000007816 */ /* 0x000fc60000000001 */
[----:B------:R-:W3:Y:S04]  /*e0cc0*/  LDL.LU R29, [R1+0x7e8] ;  /* 0x0007e800011d7983 */ /* 0x000ee80000300800 */
[----:B------:R-:W3:Y:S04]  /*e0cd0*/  LDL.LU R27, [R1+0x1c] ;  /* 0x00001c00011b7983 */ /* 0x000ee80000300800 */
[----:B------:R-:W3:Y:S04]  /*e0ce0*/  LDL.LU R24, [R1+0x7f8] ;  /* 0x0007f80001187983 */ /* 0x000ee80000300800 */
[----:B------:R-:W3:Y:S04]  /*e0cf0*/  LDL.LU R21, [R1+0x20] ;  /* 0x0000200001157983 */ /* 0x000ee80000300800 */
[----:B------:R2:W-:Y:S04]  /*e0d00*/  STL [R1+0x180], R0 ;  /* 0x0001800001007387 */ /* 0x0005e80000100800 */
[----:B------:R-:W3:Y:S01]  /*e0d10*/  LDL.LU R10, [R1+0x740] ;  /* 0x00074000010a7983 */ /* 0x000ee20000300800 */
[----:B--2---:R-:W-:-:S02]  /*e0d20*/  PRMT R0, R17, 0x4210, R2 ;  /* 0x0000421011007816 */ /* 0x004fc40000000002 */
[----:B----4-:R-:W-:-:S03]  /*e0d30*/  PRMT R2, R11, 0x5210, R2 ;  /* 0x000052100b027816 */ /* 0x010fc60000000002 */
[----:B------:R0:W-:Y:S04]  /*e0d40*/  STL [R1+0x768], R0 ;  /* 0x0007680001007387 */ /* 0x0001e80000100800 */
[----:B------:R-:W2:Y:S04]  /*e0d50*/  LDL.LU R8, [R1+0x1c0c] ;  /* 0x001c0c0001087983 */ /* 0x000ea80000300800 */
[----:B------:R1:W-:Y:S04]  /*e0d60*/  STL [R1+0xc8], R2 ;  /* 0x0000c80201007387 */ /* 0x0003e80000100800 */
[----:B------:R-:W4:Y:S04]  /*e0d70*/  LDL.LU R9, [R1+0x744] ;  /* 0x0007440001097983 */ /* 0x000f280000300800 */
[----:B------:R-:W4:Y:S01]  /*e0d80*/  LDL.LU R20, [R1+0x24] ;  /* 0x0000240001147983 */ /* 0x000f220000300800 */
[----:B0-----:R-:W-:-:S02]  /*e0d90*/  LOP3.LUT R0, R28, 0xffff, RZ, 0xc0, !PT ;  /* 0x0000ffff1c007812 */ /* 0x001fc400078ec0ff */
[----:B-1----:R-:W-:Y:S02]  /*e0da0*/  SHF.R.U32.HI R2, RZ, 0x8, R3 ;  /* 0x00000008ff027819 */ /* 0x002fe40000011603 */
[----:B------:R-:W4:Y:S01]  /*e0db0*/  LDL.LU R3, [R1+0x1c1c] ;  /* 0x001c1c0001037983 */ /* 0x000f220000300800 */
[----:B------:R-:W-:-:S03]  /*e0dc0*/  PRMT R11, R15, 0x5210, R0 ;  /* 0x000052100f0b7816 */ /* 0x000fc60000000000 */
[----:B------:R-:W4:Y:S04]  /*e0dd0*/  LDL.LU R18, [R1+0x7cc] ;  /* 0x0007cc0001127983 */ /* 0x000f280000300800 */
[----:B------:R-:W4:Y:S01]  /*e0de0*/  LDL.LU R28, [R1+0x7e4] ;  /* 0x0007e400011c7983 */ /* 0x000f220000300800 */
[----:B---3--:R-:W-:Y:S02]  /*e0df0*/  PRMT R5, R5, 0x4210, R0 ;  /* 0x0000421005057816 */ /* 0x008fe40000000000 */
[----:B------:R-:W-:-:S03]  /*e0e00*/  LOP3.LUT R0, R2, 0xffff, RZ, 0xc0, !PT ;  /* 0x0000ffff02007812 */ /* 0x000fc600078ec0ff */
[----:B------:R0:W-:Y:S01]  /*e0e10*/  STL [R1+0x750], R5 ;  /* 0x0007500501007387 */ /* 0x0001e20000100800 */
[----:B------:R-:W-:-:S03]  /*e0e20*/  PRMT R0, R0, 0x3340, R1 ;  /* 0x0000334000007816 */ /* 0x000fc60000000001 */
[----:B0-----:R-:W3:Y:S04]  /*e0e30*/  LDL.LU R5, [R1+0x28] ;  /* 0x0000280001057983 */ /* 0x001ee80000300800 */
[----:B------:R0:W-:Y:S04]  /*e0e40*/  STL [R1+0xb0], R11 ;  /* 0x0000b00b01007387 */ /* 0x0001e80000100800 */
[----:B------:R-:W3:Y:S04]  /*e0e50*/  LDL.LU R19, [R1+0x748] ;  /* 0x0007480001137983 */ /* 0x000ee80000300800 */
[----:B------:R-:W3:Y:S04]  /*e0e60*/  LDL.LU R17, [R1+0x2c] ;  /* 0x00002c0001117983 */ /* 0x000ee80000300800 */
[----:B0-----:R-:W3:Y:S01]  /*e0e70*/  LDL.LU R11, [R1+0x51e8] ;  /* 0x0051e800010b7983 */ /* 0x001ee20000300800 */
[----:B------:R-:W-:-:S03]  /*e0e80*/  SHF.R.U32.HI R2, RZ, 0x8, R7 ;  /* 0x00000008ff027819 */ /* 0x000fc60000011607 */
[----:B------:R-:W3:Y:S04]  /*e0e90*/  LDL.LU R15, [R1+0x5048] ;  /* 0x00504800010f7983 */ /* 0x000ee80000300800 */
[----:B------:R0:W-:Y:S04]  /*e0ea0*/  STL [R1+0x17c], R0 ;  /* 0x00017c0001007387 */ /* 0x0001e80000100800 */
[----:B------:R-:W3:Y:S01]  /*e0eb0*/  LDL.LU R7, [R1+0x5114] ;  /* 0x0051140001077983 */ /* 0x000ee20000300800 */
[----:B0-----:R-:W-:-:S03]  /*e0ec0*/  LOP3.LUT R0, R2, 0xffff, RZ, 0xc0, !PT ;  /* 0x0000ffff02007812 */ /* 0x001fc600078ec0ff */
[----:B------:R-:W2:Y:S01]  /*e0ed0*/  LDL.LU R2, [R1+0x4f94] ;  /* 0x004f940001027983 */ /* 0x000ea20000300800 */
[----:B------:R-:W-:-:S05]  /*e0ee0*/  PRMT R0, R0, 0x3340, R1 ;  /* 0x0000334000007816 */ /* 0x000fca0000000001 */
[----:B------:R0:W-:Y:S04]  /*e0ef0*/  STL [R1+0x178], R0 ;  /* 0x0001780001007387 */ /* 0x0001e80000100800 */
[----:B0-----:R-:W4:Y:S01]  /*e0f00*/  LDL.LU R0, [R1+0x4f08] ;  /* 0x004f080001007983 */ /* 0x001f220000300800 */
[----:B--2---:R-:W-:-:S04]  /*e0f10*/  LOP3.LUT R2, R2, 0xffff, RZ, 0xc0, !PT ;  /* 0x0000ffff02027812 */ /* 0x004fc800078ec0ff */
[--C-:B------:R-:W-:Y:S02]  /*e0f20*/  PRMT R29, R29, 0x4210, R2.reuse ;  /* 0x000042101d1d7816 */ /* 0x100fe40000000002 */
[----:B------:R-:W-:-:S03]  /*e0f30*/  PRMT R2, R27, 0x5210, R2 ;  /* 0x000052101b027816 */ /* 0x000fc60000000002 */
[----:B------:R0:W-:Y:S04]  /*e0f40*/  STL [R1+0x754], R29 ;  /* 0x0007541d01007387 */ /* 0x0001e80000100800 */
[----:B0-----:R-:W2:Y:S04]  /*e0f50*/  LDL.LU R29, [R1+0x57ec] ;  /* 0x0057ec00011d7983 */ /* 0x001ea80000300800 */
[----:B------:R-:W2:Y:S04]  /*e0f60*/  LDL.LU R27, [R1+0x57e8] ;  /* 0x0057e800011b7983 */ /* 0x000ea80000300800 */
[----:B------:R0:W-:Y:S04]  /*e0f70*/  STL [R1+0xb4], R2 ;  /* 0x0000b40201007387 */ /* 0x0001e80000100800 */
[----:B0-----:R-:W3:Y:S01]  /*e0f80*/  LDL.LU R2, [R1+0x6f4] ;  /* 0x0006f40001027983 */ /* 0x001ee20000300800 */
[----:B----4-:R-:W-:-:S04]  /*e0f90*/  LOP3.LUT R0, R0, 0xffff, RZ, 0xc0, !PT ;  /* 0x0000ffff00007812 */ /* 0x010fc800078ec0ff */
[--C-:B------:R-:W-:Y:S02]  /*e0fa0*/  PRMT R24, R24, 0x4210, R0.reuse ;  /* 0x0000421018187816 */ /* 0x100fe40000000000 */
[----:B------:R-:W-:-:S03]  /*e0fb0*/  PRMT R0, R21, 0x5210, R0 ;  /* 0x0000521015007816 */ /* 0x000fc60000000000 */
[----:B------:R0:W-:Y:S04]  /*e0fc0*/  STL [R1+0x758], R24 ;  /* 0x0007581801007387 */ /* 0x0001e80000100800 */
[----:B0-----:R-:W4:Y:S04]  /*e0fd0*/  LDL.LU R24, [R1+0x57e4] ;  /* 0x0057e40001187983 */ /* 0x001f280000300800 */
[----:B------:R-:W2:Y:S04]  /*e0fe0*/  LDL.LU R21, [R1+0x57e0] ;  /* 0x0057e00001157983 */ /* 0x000ea80000300800 */
[----:B------:R0:W-:Y:S01]  /*e0ff0*/  STL [R1+0xb8], R0 ;  /* 0x0000b80001007387 */ /* 0x0001e20000100800 */
[----:B---3--:R-:W-:-:S04]  /*e1000*/  SHF.R.U32.HI R2, RZ, 0x8, R2 ;  /* 0x00000008ff027819 */ /* 0x008fc80000011602 */
[----:B0-----:R-:W-:Y:S02]  /*e1010*/  LOP3.LUT R0, R2, 0xffff, RZ, 0xc0, !PT ;  /* 0x0000ffff02007812 */ /* 0x001fe400078ec0ff */
[----:B------:R-:W-:Y:S02]  /*e1020*/  SHF.R.U32.HI R2, RZ, 0x8, R10 ;  /* 0x00000008ff027819 */ /* 0x000fe4000001160a */
[--C-:B------:R-:W-:Y:S02]  /*e1030*/  PRMT R10, R0, 0x3340, R1.reuse ;  /* 0x00003340000a7816 */ /* 0x100fe40000000001 */
[----:B------:R-:W-:Y:S02]  /*e1040*/  LOP3.LUT R0, R2, 0xffff, RZ, 0xc0, !PT ;  /* 0x0000ffff02007812 */ /* 0x000fe400078ec0ff */
[----:B------:R-:W-:Y:S02]  /*e1050*/  LOP3.LUT R2, R8, 0xffff, RZ, 0xc0, !PT ;  /* 0x0000ffff08027812 */ /* 0x000fe400078ec0ff */
[----:B------:R-:W-:-:S02]  /*e1060*/  PRMT R0, R0, 0x3340, R1 ;  /* 0x0000334000007816 */ /* 0x000fc40000000001 */
[----:B------:R-:W-:Y:S01]  /*e1070*/  PRMT R8, R9, 0x4210, R2 ;  /* 0x0000421009087816 */ /* 0x000fe20000000002 */
[----:B------:R-:W-:Y:S04]  /*e1080*/  STL [R1+0x174], R10 ;  /* 0x0001740a01007387 */ /* 0x000fe80000100800 */
[----:B------:R0:W-:Y:S04]  /*e1090*/  STL [R1+0x170], R0 ;  /* 0x0001700001007387 */ /* 0x0001e80000100800 */
[----:B------:R1:W-:Y:S01]  /*e10a0*/  STL [R1+0x740], R8 ;  /* 0x0007400801007387 */ /* 0x0003e20000100800 */
[----:B0-----:R-:W-:-:S03]  /*e10b0*/  LOP3.LUT R0, R3, 0xffff, RZ, 0xc0, !PT ;  /* 0x0000ffff03007812 */ /* 0x001fc600078ec0ff */
[----:B------:R-:W3:Y:S01]  /*e10c0*/  LDL.LU R3, [R1+0x4fb4] ;  /* 0x004fb40001037983 */ /* 0x000ee20000300800 */
[----:B------:R-:W-:Y:S02]  /*e10d0*/  PRMT R2, R20, 0x5210, R2 ;  /* 0x0000521014027816 */ /* 0x000fe40000000002 */
[--C-:B-1----:R-:W-:Y:S02]  /*e10e0*/  PRMT R8, R28, 0x4210, R0.reuse ;  /* 0x000042101c087816 */ /* 0x102fe40000000000 */
[----:B------:R-:W-:Y:S01]  /*e10f0*/  PRMT R0, R5, 0x5210, R0 ;  /* 0x0000521005007816 */ /* 0x000fe20000000000 */
[----:B------:R0:W-:Y:S04]  /*e1100*/  STL [R1+0xa0], R2 ;  /* 0x0000a00201007387 */ /* 0x0001e80000100800 */
[----:B------:R-:W4:Y:S04]  /*e1110*/  LDL.LU R5, [R1+0x7e0] ;  /* 0x0007e00001057983 */ /* 0x000f280000300800 */
[----:B------:R1:W-:Y:S01]  /*e1120*/  STL [R1+0x744], R8 ;  /* 0x0007440801007387 */ /* 0x0003e20000100800 */
[----:B0-----:R-:W-:-:S03]  /*e1130*/  LOP3.LUT R2, R18, 0xffff, RZ, 0xc0, !PT ;  /* 0x0000ffff12027812 */ /* 0x001fc600078ec0ff */
[----:B------:R-:W2:Y:S01]  /*e1140*/  LDL.LU R18, [R1+0x7bc] ;  /* 0x0007bc0001127983 */ /* 0x000ea20000300800 */
[----:B-1----:R-:W-:-:S03]  /*e1150*/  PRMT R8, R19, 0x4210, R2 ;  /* 0x0000421013087816 */ /* 0x002fc60000000002 */
[----:B------:R0:W-:Y:S04]  /*e1160*/  STL [R1+0xa4], R0 ;  /* 0x0000a40001007387 */ /* 0x0001e80000100800 */
[----:B------:R-:W2:Y:S01]  /*e1170*/  LDL.LU R28, [R1+0x34] ;  /* 0x00003400011c7983 */ /* 0x000ea20000300800 */
[----:B------:R-:W-:Y:S02]  /*e1180*/  LOP3.LUT R9, R11, 0xffff, RZ, 0xc0, !PT ;  /* 0x0000ffff0b097812 */ /* 0x000fe400078ec0ff */
[----:B------:R-:W-:Y:S02]  /*e1190*/  LOP3.LUT R10, R15, 0xffff, RZ, 0xc0, !PT ;  /* 0x0000ffff0f0a7812 */ /* 0x000fe400078ec0ff */
[----:B0-----:R-:W-:Y:S02]  /*e11a0*/  PRMT R0, R17, 0x5210, R2 ;  /* 0x0000521011007816 */ /* 0x001fe40000000002 */
[----:B------:R-:W2:Y:S04]  /*e11b0*/  LDL.LU R17, [R1+0x76c] ;  /* 0x00076c0001117983 */ /* 0x000ea80000300800 */
[----:B------:R0:W-:Y:S04]  /*e11c0*/  STL [R1+0x748], R8 ;  /* 0x0007480801007387 */ /* 0x0001e80000100800 */
[----:B------:R1:W-:Y:S04]  /*e11d0*/  STL [R1+0xa8], R0 ;  /* 0x0000a80001007387 */ /* 0x0003e80000100800 */
[----:B------:R-:W2:Y:S04]  /*e11e0*/  LDL.LU R11, [R1+0x4f28] ;  /* 0x004f2800010b7983 */ /* 0x000ea80000300800 */
[----:B------:R-:W2:Y:S04]  /*e11f0*/  LDL.LU R20, [R1+0x38] ;  /* 0x0000380001147983 */ /* 0x000ea80000300800 */
[----:B------:R-:W2:Y:S01]  /*e1200*/  LDL.LU R19, [R1+0x1c7c] ;  /* 0x001c7c0001137983 */ /* 0x000ea20000300800 */
[----:B0-----:R-:W-:-:S02]  /*e1210*/  LOP3.LUT R8, R7, 0xffff, RZ, 0xc0, !PT ;  /* 0x0000ffff07087812 */ /* 0x001fc400078ec0ff */
[----:B-1----:R-:W-:Y:S02]  /*e1220*/  PRMT R0, R10, 0x3340, R1 ;  /* 0x000033400a007816 */ /* 0x002fe40000000001 */
[----:B------:R-:W-:-:S04]  /*e1230*/  PRMT R2, R9, 0x3340, R8 ;  /* 0x0000334009027816 */ /* 0x000fc80000000008 */
[----:B------:R-:W-:Y:S02]  /*e1240*/  PRMT R0, R2, 0x5410, R0 ;  /* 0x0000541002007816 */ /* 0x000fe40000000000 */
[----:B------:R-:W-:-:S03]  /*e1250*/  SHF.R.U32.HI R2, RZ, 0x8, R9 ;  /* 0x00000008ff027819 */ /* 0x000fc60000011609 */
[----:B------:R0:W-:Y:S01]  /*e1260*/  STL [R1+0x19c8], R0 ;  /* 0x0019c80001007387 */ /* 0x0001e20000100800 */
[----:B------:R-:W-:Y:S02]  /*e1270*/  LOP3.LUT R2, R2, 0xffff, RZ, 0xc0, !PT ;  /* 0x0000ffff02027812 */ /* 0x000fe400078ec0ff */
[----:B------:R-:W-:Y:S01]  /*e1280*/  SHF.R.U32.HI R10, RZ, 0x8, R10 ;  /* 0x00000008ff0a7819 */ /* 0x000fe2000001160a */
[----:B------:R-:W2:Y:S04]  /*e1290*/  LDL.LU R15, [R1+0x77c] ;  /* 0x00077c00010f7983 */ /* 0x000ea80000300800 */
[----:B------:R-:W2:Y:S04]  /*e12a0*/  LDL.LU R7, [R1+0x75c] ;  /* 0x00075c0001077983 */ /* 0x000ea80000300800 */
[----:B------:R-:W2:Y:S01]  /*e12b0*/  LDL.LU R9, [R1+0x7b4] ;  /* 0x0007b40001097983 */ /* 0x000ea20000300800 */
[----:B0-----:R-:W-:-:S03]  /*e12c0*/  SHF.R.U32.HI R0, RZ, 0x8, R8 ;  /* 0x00000008ff007819 */ /* 0x001fc60000011608 */
[----:B------:R-:W2:Y:S01]  /*e12d0*/  LDL.LU R8, [R1+0x74c] ;  /* 0x00074c0001087983 */ /* 0x000ea20000300800 */
[----:B------:R-:W-:-:S04]  /*e12e0*/  LOP3.LUT R0, R0, 0xffff, RZ, 0xc0, !PT ;  /* 0x0000ffff00007812 */ /* 0x000fc800078ec0ff */
[----:B------:R-:W-:Y:S02]  /*e12f0*/  PRMT R2, R2, 0x3340, R0 ;  /* 0x0000334002027816 */ /* 0x000fe40000000000 */
[----:B------:R-:W-:Y:S02]  /*e1300*/  LOP3.LUT R0, R10, 0xffff, RZ, 0xc0, !PT ;  /* 0x0000ffff0a007812 */ /* 0x000fe400078ec0ff */
[----:B------:R-:W2:Y:S02]  /*e1310*/  LDL.LU R10, [R1+0x4fb8] ;  /* 0x004fb800010a7983 */ /* 0x000ea40000300800 */
[----:B------:R-:W-:Y:S02]  /*e1320*/  PRMT R0, R0, 0x3340, R1 ;  /* 0x0000334000007816 */ /* 0x000fe40000000001 */
[----:B------:R3:W-:Y:S02]  /*e1330*/  STL [R1+0x34c], R2 ;  /* 0x00034c0201007387 */ /* 0x0007e40000100800 */
[----:B---3--:R-:W-:-:S02]  /*e1340*/  LOP3.LUT R2, R3, 0xffff, RZ, 0xc0, !PT ;  /* 0x0000ffff03027812 */ /* 0x008fc400078ec0ff */
[----:B------:R-:W3:Y:S04]  /*e1350*/  LDL.LU R3, [R1+0x78c] ;  /* 0x00078c0001037983 */ /* 0x000ee80000300800 */
[----:B------:R0:W-:Y:S04]  /*e1360*/  STL [R1+0x16c], R0 ;  /* 0x00016c0001007387 */ /* 0x0001e80000100800 */
[----:B0-----:R-:W2:Y:S01]  /*e1370*/  LDL.LU R0, [R1+0x30] ;  /* 0x0000300001007983 */ /* 0x001ea20000300800 */
[----:B----4-:R-:W-:-:S05]  /*e1380*/  PRMT R5, R5, 0x4210, R2 ;  /* 0x0000421005057816 */ /* 0x010fca0000000002 */
[----:B------:R0:W-:Y:S04]  /*e1390*/  STL [R1+0x150], R5 ;  /* 0x0001500501007387 */ /* 0x0001e80000100800 */
[----:B0-----:R-:W4:Y:S01]  /*e13a0*/  LDL.LU R5, [R1+0x57dc] ;  /* 0x0057dc0001057983 */ /* 0x001f220000300800 */
[----:B--2---:R-:W-:Y:S02]  /*e13b0*/  PRMT R2, R0, 0x5210, R2 ;  /* 0x0000521000027816 */ /* 0x004fe40000000002 */
[----:B------:R-:W-:-:S03]  /*e13c0*/  LOP3.LUT R0, R10, 0xffff, RZ, 0xc0, !PT ;  /* 0x0000ffff0a007812 */ /* 0x000fc600078ec0ff */
[----:B------:R0:W-:Y:S01]  /*e13d0*/  STL [R1+0x90], R2 ;  /* 0x0000900201007387 */ /* 0x0001e20000100800 */
[----:B------:R-:W-:Y:S02]  /*e13e0*/  PRMT R10, R18, 0x4210, R0 ;  /* 0x00004210120a7816 */ /* 0x000fe40000000000 */
[----:B0-----:R-:W-:Y:S02]  /*e13f0*/  SHF.R.U32.HI R2, RZ, 0x8, R8 ;  /* 0x00000008ff027819 */ /* 0x001fe40000011608 */
[----:B------:R-:W-:Y:S02]  /*e1400*/  PRMT R8, R28, 0x5210, R0 ;  /* 0x000052101c087816 */ /* 0x000fe40000000000 */
[----:B------:R-:W2:Y:S01]  /*e1410*/  LDL.LU R28, [R1+0x72c] ;  /* 0x00072c00011c7983 */ /* 0x000ea20000300800 */
[----:B------:R-:W-:Y:S02]  /*e1420*/  LOP3.LUT R0, R2, 0xffff, RZ, 0xc0, !PT ;  /* 0x0000ffff02007812 */ /* 0x000fe400078ec0ff */
[----:B------:R-:W-:Y:S01]  /*e1430*/  SHF.R.U32.HI R2, RZ, 0x8, R17 ;  /* 0x00000008ff027819 */ /* 0x000fe20000011611 */
[----:B------:R0:W-:Y:S04]  /*e1440*/  STL [R1+0x154], R10 ;  /* 0x0001540a01007387 */ /* 0x0001e80000100800 */
[----:B------:R1:W-:Y:S04]  /*e1450*/  STL [R1+0x94], R8 ;  /* 0x0000940801007387 */ /* 0x0003e80000100800 */
[----:B0-----:R-:W2:Y:S01]  /*e1460*/  LDL.LU R10, [R1+0x79c] ;  /* 0x00079c00010a7983 */ /* 0x001ea20000300800 */
[----:B-1----:R-:W-:-:S02]  /*e1470*/  PRMT R8, R0, 0x3340, R1 ;  /* 0x0000334000087816 */ /* 0x002fc40000000001 */
[----:B------:R-:W-:Y:S01]  /*e1480*/  LOP3.LUT R0, R2, 0xffff, RZ, 0xc0, !PT ;  /* 0x0000ffff02007812 */ /* 0x000fe200078ec0ff */
[----:B------:R-:W2:Y:S01]  /*e1490*/  LDL.LU R18, [R1+0x73c] ;  /* 0x00073c0001127983 */ /* 0x000ea20000300800 */
[----:B------:R-:W-:-:S03]  /*e14a0*/  LOP3.LUT R2, R11, 0xffff, RZ, 0xc0, !PT ;  /* 0x0000ffff0b027812 */ /* 0x000fc600078ec0ff */
[----:B------:R-:W2:Y:S01]  /*e14b0*/  LDL.LU R17, [R1+0x44] ;  /* 0x0000440001117983 */ /* 0x000ea20000300800 */
[----:B------:R-:W-:-:S03]  /*e14c0*/  PRMT R0, R0, 0x3340, R1 ;  /* 0x0000334000007816 */ /* 0x000fc60000000001 */
[----:B------:R0:W-:Y:S04]  /*e14d0*/  STL [R1+0x168], R8 ;  /* 0x0001680801007387 */ /* 0x0001e80000100800 */
[----:B------:R-:W2:Y:S01]  /*e14e0*/  LDL.LU R11, [R1+0x4fd4] ;  /* 0x004fd400010b7983 */ /* 0x000ea20000300800 */
[----:B------:R-:W-:-:S03]  /*e14f0*/  PRMT R9, R9, 0x4210, R2 ;  /* 0x0000421009097816 */ /* 0x000fc60000000002 */
[----:B------:R1:W-:Y:S04]  /*e1500*/  STL [R1+0x164], R0 ;  /* 0x0001640001007387 */ /* 0x0003e80000100800 */
[----:B------:R-:W-:Y:S01]  /*e1510*/  STL [R1+0x158], R9 ;  /* 0x0001580901007387 */ /* 0x000fe20000100800 */
[----:B0-----:R-:W-:Y:S02]  /*e1520*/  PRMT R8, R20, 0x5210, R2 ;  /* 0x0000521014087816 */ /* 0x001fe40000000002 */
[----:B------:R-:W-:Y:S02]  /*e1530*/  SHF.R.U32.HI R2, RZ, 0x8, R15 ;  /* 0x00000008ff027819 */ /* 0x000fe4000001160f */
[----:B-1----:R-:W-:Y:S01]  /*e1540*/  LOP3.LUT R0, R19, 0xffff, RZ, 0xc0, !PT ;  /* 0x0000ffff13007812 */ /* 0x002fe200078ec0ff */
[----:B------:R0:W-:Y:S03]  /*e1550*/  STL [R1+0x98], R8 ;  /* 0x0000980801007387 */ /* 0x0001e60000100800 */
[----:B------:R-:W-:-:S02]  /*e1560*/  PRMT R7, R7, 0x4210, R0 ;  /* 0x0000421007077816 */ /* 0x000fc40000000000 */
[----:B----4-:R-:W-:Y:S02]  /*e1570*/  PRMT R5, R5, 0x5210, R0 ;  /* 0x0000521005057816 */ /* 0x010fe40000000000 */
[----:B------:R-:W-:Y:S01]  /*e1580*/  LOP3.LUT R0, R2, 0xffff, RZ, 0xc0, !PT ;  /* 0x0000ffff02007812 */ /* 0x000fe200078ec0ff */
[----:B0-----:R-:W4:Y:S04]  /*e1590*/  LDL.LU R8, [R1+0x70c] ;  /* 0x00070c0001087983 */ /* 0x001f280000300800 */
[----:B------:R-:W4:Y:S04]  /*e15a0*/  LDL.LU R9, [R1+0x4fd8] ;  /* 0x004fd80001097983 */ /* 0x000f280000300800 */
[----:B------:R-:W4:Y:S04]  /*e15b0*/  LDL.LU R20, [R1+0x4f50] ;  /* 0x004f500001147983 */ /* 0x000f280000300800 */
[----:B------:R0:W-:Y:S04]  /*e15c0*/  STL [R1+0x140], R7 ;  /* 0x0001400701007387 */ /* 0x0001e80000100800 */
[----:B------:R-:W4:Y:S04]  /*e15d0*/  LDL.LU R15, [R1+0x71c] ;  /* 0x00071c00010f7983 */ /* 0x000f280000300800 */
[----:B------:R-:W4:Y:S01]  /*e15e0*/  LDL.LU R19, [R1+0x6f8] ;  /* 0x0006f80001137983 */ /* 0x000f220000300800 */
[----:B------:R-:W-:-:S03]  /*e15f0*/  PRMT R0, R0, 0x3340, R1 ;  /* 0x0000334000007816 */ /* 0x000fc60000000001 */
[----:B------:R1:W-:Y:S01]  /*e1600*/  STL [R1+0x80], R5 ;  /* 0x0000800501007387 */ /* 0x0003e20000100800 */
[----:B---3--:R-:W-:-:S03]  /*e1610*/  SHF.R.U32.HI R2, RZ, 0x8, R3 ;  /* 0x00000008ff027819 */ /* 0x008fc60000011603 */
[----:B0-----:R-:W3:Y:S04]  /*e1620*/  LDL.LU R7, [R1+0x5208] ;  /* 0x0052080001077983 */ /* 0x001ee80000300800 */
[----:B-1----:R-:W3:Y:S04]  /*e1630*/  LDL.LU R5, [R1+0x5068] ;  /* 0x0050680001057983 */ /* 0x002ee80000300800 */
[----:B------:R-:W3:Y:S04]  /*e1640*/  LDL.LU R3, [R1+0x5120] ;  /* 0x0051200001037983 */ /* 0x000ee80000300800 */
[----:B------:R0:W-:Y:S02]  /*e1650*/  STL [R1+0x160], R0 ;  /* 0x0001600001007387 */ /* 0x0001e40000100800 */
[----:B0-----:R-:W-:-:S02]  /*e1660*/  LOP3.LUT R0, R2, 0xffff, RZ, 0xc0, !PT ;  /* 0x0000ffff02007812 */ /* 0x001fc400078ec0ff */
[----:B------:R-:W2:Y:S02]  /*e1670*/  LDL.LU R2, [R1+0x1c88] ;  /* 0x001c880001027983 */ /* 0x000ea40000300800 */
[----:B------:R-:W-:-:S05]  /*e1680*/  PRMT R0, R0, 0x3340, R1 ;  /* 0x0000334000007816 */ /* 0x000fca0000000001 */
[----:B------:R0:W-:Y:S04]  /*e1690*/  STL [R1+0x15c], R0 ;  /* 0x00015c0001007387 */ /* 0x0001e80000100800 */
[----:B0-----:R-:W4:Y:S01]  /*e16a0*/  LDL.LU R0, [R1+0x7d0] ;  /* 0x0007d00001007983 */ /* 0x001f220000300800 */
[----:B--2---:R-:W-:-:S04]  /*e16b0*/  LOP3.LUT R2, R2, 0xffff, RZ, 0xc0, !PT ;  /* 0x0000ffff02027812 */ /* 0x004fc800078ec0ff */
[----:B------:R-:W-:-:S05]  /*e16c0*/  PRMT R28, R28, 0x4210, R2 ;  /* 0x000042101c1c7816 */ /* 0x000fca0000000002 */
[----:B------:R0:W-:Y:S04]  /*e16d0*/  STL [R1+0x144], R28 ;  /* 0x0001441c01007387 */ /* 0x0001e80000100800 */
[----:B0-----:R-:W2:Y:S01]  /*e16e0*/  LDL.LU R28, [R1+0x57d8] ;  /* 0x0057d800011c7983 */ /* 0x001ea20000300800 */
[----:B----4-:R-:W-:Y:S02]  /*e16f0*/  LOP3.LUT R0, R0, 0xffff, RZ, 0xc0, !PT ;  /* 0x0000ffff00007812 */ /* 0x010fe400078ec0ff */
[----:B--2---:R-:W-:Y:S02]  /*e1700*/  PRMT R2, R28, 0x5210, R2 ;  /* 0x000052101c027816 */ /* 0x004fe40000000002 */
[----:B------:R-:W2:Y:S04]  /*e1710*/  LDL.LU R28, [R1+0x57d4] ;  /* 0x0057d400011c7983 */ /* 0x000ea80000300800 */
[----:B------:R0:W-:Y:S01]  /*e1720*/  STL [R1+0x84], R2 ;  /* 0x0000840201007387 */ /* 0x0001e20000100800 */
[----:B------:R-:W-:-:S02]  /*e1730*/  PRMT R18, R18, 0x4210, R0 ;  /* 0x0000421012127816 */ /* 0x000fc40000000000 */
[----:B0-----:R-:W-:Y:S02]  /*e1740*/  SHF.R.U32.HI R2, RZ, 0x8, R10 ;  /* 0x00000008ff027819 */ /* 0x001fe4000001160a */
[----:B------:R-:W-:Y:S01]  /*e1750*/  PRMT R10, R17, 0x5210, R0 ;  /* 0x00005210110a7816 */ /* 0x000fe20000000000 */
[----:B------:R-:W-:Y:S01]  /*e1760*/  STL [R1+0x148], R18 ;  /* 0x0001481201007387 */ /* 0x000fe20000100800 */
[----:B------:R-:W-:-:S03]  /*e1770*/  LOP3.LUT R0, R2, 0xffff, RZ, 0xc0, !PT ;  /* 0x0000ffff02007812 */ /* 0x000fc600078ec0ff */
[----:B------:R0:W-:Y:S02]  /*e1780*/  STL [R1+0x88], R10 ;  /* 0x0000880a01007387 */ /* 0x0001e40000100800 */
[--C-:B0-----:R-:W-:Y:S02]  /*e1790*/  PRMT R10, R0, 0x3340, R1.reuse ;  /* 0x00003340000a7816 */ /* 0x101fe40000000001 */
[----:B--2---:R-:W-:Y:S02]  /*e17a0*/  SHF.R.U32.HI R2, RZ, 0x8, R28 ;  /* 0x00000008ff027819 */ /* 0x004fe4000001161c */
[----:B------:R-:W2:Y:S02]  /*e17b0*/  LDL.LU R28, [R1+0x57d0] ;  /* 0x0057d000011c7983 */ /* 0x000ea40000300800 */
[----:B------:R-:W-:Y:S02]  /*e17c0*/  LOP3.LUT R0, R2, 0xffff, RZ, 0xc0, !PT ;  /* 0x0000ffff02007812 */ /* 0x000fe400078ec0ff */
[----:B------:R-:W-:Y:S01]  /*e17d0*/  LOP3.LUT R2, R11, 0xffff, RZ, 0xc0, !PT ;  /* 0x0000ffff0b027812 */ /* 0x000fe200078ec0ff */
[----:B------:R-:W-:Y:S04]  /*e17e0*/  STL [R1+0x14c], R10 ;  /* 0x00014c0a01007387 */ /* 0x000fe80000100800 */
[----:B------:R-:W4:Y:S01]  /*e17f0*/  LDL.LU R18, [R1+0x1cac] ;  /* 0x001cac0001127983 */ /* 0x000f220000300800 */
[----:B------:R-:W-:-:S03]  /*e1800*/  PRMT R0, R0, 0x3340, R1 ;  /* 0x0000334000007816 */ /* 0x000fc60000000001 */
[----:B------:R-:W4:Y:S04]  /*e1810*/  LDL.LU R17, [R1+0x1ca8] ;  /* 0x001ca80001117983 */ /* 0x000f280000300800 */
[----:B------:R0:W-:Y:S04]  /*e1820*/  STL [R1+0x13c], R0 ;  /* 0x00013c0001007387 */ /* 0x0001e80000100800 */
[----:B------:R-:W4:Y:S01]  /*e1830*/  LDL.LU R11, [R1+0x6f0] ;  /* 0x0006f000010b7983 */ /* 0x000f220000300800 */
[--C-:B0-----:R-:W-:Y:S02]  /*e1840*/  PRMT R0, R8, 0x4210, R2.reuse ;  /* 0x0000421008007816 */ /* 0x101fe40000000002 */
[----:B------:R-:W-:-:S02]  /*e1850*/  PRMT R8, R24, 0x5210, R2 ;  /* 0x0000521018087816 */ /* 0x000fc40000000002 */
[----:B------:R-:W4:Y:S04]  /*e1860*/  LDL.LU R24, [R1+0x57cc] ;  /* 0x0057cc0001187983 */ /* 0x000f280000300800 */
[----:B------:R0:W-:Y:S04]  /*e1870*/  STL [R1+0x130], R0 ;  /* 0x0001300001007387 */ /* 0x0001e80000100800 */
[----:B------:R1:W-:Y:S01]  /*e1880*/  STL [R1+0x70], R8 ;  /* 0x0000700801007387 */ /* 0x0003e20000100800 */
[----:B------:R-:W-:Y:S02]  /*e1890*/  LOP3.LUT R2, R20, 0xffff, RZ, 0xc0, !PT ;  /* 0x0000ffff14027812 */ /* 0x000fe400078ec0ff */
[----:B0-----:R-:W-:-:S04]  /*e18a0*/  LOP3.LUT R0, R9, 0xffff, RZ, 0xc0, !PT ;  /* 0x0000ffff09007812 */ /* 0x001fc800078ec0ff */
[--C-:B-1----:R-:W-:Y:S02]  /*e18b0*/  PRMT R8, R15, 0x4210, R0.reuse ;  /* 0x000042100f087816 */ /* 0x102fe40000000000 */
[----:B------:R-:W-:Y:S01]  /*e18c0*/  PRMT R9, R21, 0x5210, R0 ;  /* 0x0000521015097816 */ /* 0x000fe20000000000 */
[----:B------:R-:W4:Y:S04]  /*e18d0*/  LDL.LU R15, [R1+0x6e0] ;  /* 0x0006e000010f7983 */ /* 0x000f280000300800 */
[----:B------:R0:W-:Y:S04]  /*e18e0*/  STL [R1+0x134], R8 ;  /* 0x0001340801007387 */ /* 0x0001e80000100800 */
[----:B------:R-:W4:Y:S01]  /*e18f0*/  LDL.LU R21, [R1+0x57c8] ;  /* 0x0057c80001157983 */ /* 0x000f220000300800 */
[----:B------:R-:W-:-:S03]  /*e1900*/  PRMT R0, R27, 0x5210, R2 ;  /* 0x000052101b007816 */ /* 0x000fc60000000002 */
[----:B------:R1:W-:Y:S04]  /*e1910*/  STL [R1+0x74], R9 ;  /* 0x0000740901007387 */ /* 0x0003e80000100800 */
[----:B------:R-:W4:Y:S01]  /*e1920*/  LDL.LU R27, [R1+0x57c4] ;  /* 0x0057c400011b7983 */ /* 0x000f220000300800 */
[----:B0-----:R-:W-:Y:S02]  /*e1930*/  PRMT R8, R19, 0x4210, R2 ;  /* 0x0000421013087816 */ /* 0x001fe40000000002 */
[----:B---3--:R-:W-:Y:S02]  /*e1940*/  LOP3.LUT R10, R5, 0xffff, RZ, 0xc0, !PT ;  /* 0x0000ffff050a7812 */ /* 0x008fe400078ec0ff */
[----:B-1----:R-:W-:Y:S01]  /*e1950*/  LOP3.LUT R9, R7, 0xffff, RZ, 0xc0, !PT ;  /* 0x0000ffff07097812 */ /* 0x002fe200078ec0ff */
[----:B------:R0:W-:Y:S04]  /*e1960*/  STL [R1+0x138], R8 ;  /* 0x0001380801007387 */ /* 0x0001e80000100800 */
[----:B------:R1:W-:Y:S04]  /*e1970*/  STL [R1+0x78], R0 ;  /* 0x0000780001007387 */ /* 0x0003e80000100800 */
[----:B------:R-:W3:Y:S01]  /*e1980*/  LDL.LU R7, [R1+0x7d4] ;  /* 0x0007d40001077983 */ /* 0x000ee20000300800 */
[----:B0-----:R-:W-:-:S02]  /*e1990*/  LOP3.LUT R8, R3, 0xffff, RZ, 0xc0, !PT ;  /* 0x0000ffff03087812 */ /* 0x001fc400078ec0ff */
[----:B-1----:R-:W-:Y:S02]  /*e19a0*/  PRMT R0, R10, 0x3340, R1 ;  /* 0x000033400a007816 */ /* 0x002fe40000000001 */
[----:B------:R-:W-:-:S04]  /*e19b0*/  PRMT R2, R9, 0x3340, R8 ;  /* 0x0000334009027816 */ /* 0x000fc80000000008 */
[----:B------:R-:W-:-:S05]  /*e19c0*/  PRMT R2, R2, 0x5410, R0 ;  /* 0x0000541002027816 */ /* 0x000fca0000000000 */
[----:B------:R0:W-:Y:S04]  /*e19d0*/  STL [R1+0x19e8], R2 ;  /* 0x0019e80201007387 */ /* 0x0001e80000100800 */
[----:B------:R-:W3:Y:S04]  /*e19e0*/  LDL.LU R5, [R1+0x5008] ;  /* 0x0050080001057983 */ /* 0x000ee80000300800 */
[----:B------:R-:W3:Y:S01]  /*e19f0*/  LDL.LU R3, [R1+0x6e4] ;  /* 0x0006e40001037983 */ /* 0x000ee20000300800 */
[----:B------:R-:W-:-:S03]  /*e1a00*/  SHF.R.U32.HI R9, RZ, 0x8, R9 ;  /* 0x00000008ff097819 */ /* 0x000fc60000011609 */
[----:B------:R-:W3:Y:S01]  /*e1a10*/  LDL.LU R20, [R1+0x6dc] ;  /* 0x0006dc0001147983 */ /* 0x000ee20000300800 */
[----:B0-----:R-:W-:Y:S02]  /*e1a20*/  SHF.R.U32.HI R2, RZ, 0x8, R8 ;  /* 0x00000008ff027819 */ /* 0x001fe40000011608 */
[----:B------:R-:W-:Y:S02]  /*e1a30*/  LOP3.LUT R8, R9, 0xffff, RZ, 0xc0, !PT ;  /* 0x0000ffff09087812 */ /* 0x000fe400078ec0ff */
[----:B------:R-:W-:Y:S02]  /*e1a40*/  LOP3.LUT R2, R2, 0xffff, RZ, 0xc0, !PT ;  /* 0x0000ffff02027812 */ /* 0x000fe400078ec0ff */
[----:B--2---:R-:W-:Y:S02]  /*e1a50*/  SHF.R.U32.HI R0, RZ, 0x8, R28 ;  /* 0x00000008ff007819 */ /* 0x004fe4000001161c */
[----:B------:R-:W-:Y:S02]  /*e1a60*/  PRMT R28, R8, 0x3340, R2 ;  /* 0x00003340081c7816 */ /* 0x000fe40000000002 */
[----:B------:R-:W-:-:S04]  /*e1a70*/  LOP3.LUT R0, R0, 0xffff, RZ, 0xc0, !PT ;  /* 0x0000ffff00007812 */ /* 0x000fc800078ec0ff */
[----:B------:R-:W-:Y:S01]  /*e1a80*/  PRMT R0, R0, 0x3340, R1 ;  /* 0x0000334000007816 */ /* 0x000fe20000000001 */
[----:B------:R-:W-:Y:S04]  /*e1a90*/  STL [R1+0x5544], R28 ;  /* 0x0055441c01007387 */ /* 0x000fe80000100800 */
[----:B------:R4:W-:Y:S04]  /*e1aa0*/  STL [R1+0x12c], R0 ;  /* 0x00012c0001007387 */ /* 0x0009e80000100800 */
[----:B------:R-:W2:Y:S01]  /*e1ab0*/  LDL.LU R19, [R1+0x5014] ;  /* 0x0050140001137983 */ /* 0x000ea20000300800 */
[----:B----4-:R-:W-:-:S02]  /*e1ac0*/  LOP3.LUT R0, R18, 0xffff, RZ, 0xc0, !PT ;  /* 0x0000ffff12007812 */ /* 0x010fc400078ec0ff */
[----:B------:R-:W-:Y:S01]  /*e1ad0*/  LOP3.LUT R2, R17, 0xffff, RZ, 0xc0, !PT ;  /* 0x0000ffff11027812 */ /* 0x000fe200078ec0ff */
[----:B------:R-:W4:Y:S01]  /*e1ae0*/  LDL.LU R18, [R1+0x4f90] ;  /* 0x004f900001127983 */ /* 0x000f220000300800 */
[--C-:B------:R-:W-:Y:S02]  /*e1af0*/  PRMT R8, R11, 0x4210, R0.reuse ;  /* 0x000042100b087816 */ /* 0x100fe40000000000 */
[----:B------:R-:W-:-:S03]  /*e1b00*/  PRMT R0, R29, 0x5210, R0 ;  /* 0x000052101d007816 */ /* 0x000fc60000000000 */
[----:B------:R0:W-:Y:S04]  /*e1b10*/  STL [R1+0x120], R8 ;  /* 0x0001200801007387 */ /* 0x0001e80000100800 */
[----:B------:R-:W4:Y:S04]  /*e1b20*/  LDL.LU R17, [R1+0x6d8] ;  /* 0x0006d80001117983 */ /* 0x000f280000300800 */
[----:B------:R-:W4:Y:S04]  /*e1b30*/  LDL.LU R29, [R1+0x57c0] ;  /* 0x0057c000011d7983 */ /* 0x000f280000300800 */
[----:B------:R-:W4:Y:S04]  /*e1b40*/  LDL.LU R11, [R1+0x6d0] ;  /* 0x0006d000010b7983 */ /* 0x000f280000300800 */
[----:B------:R1:W-:Y:S01]  /*e1b50*/  STL [R1+0x60], R0 ;  /* 0x0000600001007387 */ /* 0x0003e20000100800 */
[----:B------:R-:W-:-:S02]  /*e1b60*/  PRMT R9, R15, 0x4210, R2 ;  /* 0x000042100f097816 */ /* 0x000fc40000000002 */
[----:B0-----:R-:W-:Y:S02]  /*e1b70*/  PRMT R8, R14, 0x5210, R2 ;  /* 0x000052100e087816 */ /* 0x001fe40000000002 */
[----:B------:R-:W-:Y:S02]  /*e1b80*/  SHF.R.U32.HI R2, RZ, 0x8, R24 ;  /* 0x00000008ff027819 */ /* 0x000fe40000011618 */
[----:B-1----:R-:W-:Y:S01]  /*e1b90*/  SHF.R.U32.HI R0, RZ, 0x8, R10 ;  /* 0x00000008ff007819 */ /* 0x002fe2000001160a */
[----:B------:R-:W-:Y:S03]  /*e1ba0*/  STL [R1+0x124], R9 ;  /* 0x0001240901007387 */ /* 0x000fe60000100800 */
[----:B------:R-:W-:Y:S01]  /*e1bb0*/  LOP3.LUT R0, R0, 0xffff, RZ, 0xc0, !PT ;  /* 0x0000ffff00007812 */ /* 0x000fe200078ec0ff */
[----:B------:R0:W-:Y:S01]  /*e1bc0*/  STL [R1+0x64], R8 ;  /* 0x0000640801007387 */ /* 0x0001e20000100800 */
[----:B------:R-:W-:-:S03]  /*e1bd0*/  LOP3.LUT R2, R2, 0xffff, RZ, 0xc0, !PT ;  /* 0x0000ffff02027812 */ /* 0x000fc600078ec0ff */
[----:B------:R-:W4:Y:S01]  /*e1be0*/  LDL.LU R24, [R1+0x1cec] ;  /* 0x001cec0001187983 */ /* 0x000f220000300800 */
[--C-:B0-----:R-:W-:Y:S02]  /*e1bf0*/  PRMT R8, R0, 0x3340, R1.reuse ;  /* 0x0000334000087816 */ /* 0x101fe40000000001 */
[----:B------:R-:W-:-:S03]  /*e1c00*/  PRMT R0, R2, 0x3340, R1 ;  /* 0x0000334002007816 */ /* 0x000fc60000000001 */
[----:B------:R-:W-:Y:S04]  /*e1c10*/  STL [R1+0x11c], R8 ;  /* 0x00011c0801007387 */ /* 0x000fe80000100800 */
[----:B------:R-:W4:Y:S04]  /*e1c20*/  LDL.LU R14, [R1+0x1ce8] ;  /* 0x001ce800010e7983 */ /* 0x000f280000300800 */
[----:B------:R-:W4:Y:S04]  /*e1c30*/  LDL.LU R15, [R1+0x6bc] ;  /* 0x0006bc00010f7983 */ /* 0x000f280000300800 */
[----:B------:R3:W-:Y:S02]  /*e1c40*/  STL [R1+0x10c], R0 ;  /* 0x00010c0001007387 */ /* 0x0007e40000100800 */
[----:B---3--:R-:W-:-:S02]  /*e1c50*/  LOP3.LUT R0, R7, 0xffff, RZ, 0xc0, !PT ;  /* 0x0000ffff07007812 */ /* 0x008fc400078ec0ff */
[----:B------:R-:W-:Y:S01]  /*e1c60*/  LOP3.LUT R2, R5, 0xffff, RZ, 0xc0, !PT ;  /* 0x0000ffff05027812 */ /* 0x000fe200078ec0ff */
[----:B------:R-:W3:Y:S01]  /*e1c70*/  LDL.LU R7, [R1+0x521c] ;  /* 0x00521c0001077983 */ /* 0x000ee20000300800 */
[----:B------:R-:W-:-:S03]  /*e1c80*/  PRMT R3, R3, 0x4210, R0 ;  /* 0x0000421003037816 */ /* 0x000fc60000000000 */
[----:B------:R-:W3:Y:S01]  /*e1c90*/  LDL.LU R5, [R1+0x5088] ;  /* 0x0050880001057983 */ /* 0x000ee20000300800 */
[----:B------:R-:W-:-:S03]  /*e1ca0*/  PRMT R8, R23, 0x5210, R0 ;  /* 0x0000521017087816 */ /* 0x000fc60000000000 */
[----:B------:R0:W-:Y:S04]  /*e1cb0*/  STL [R1+0x128], R3 ;  /* 0x0001280301007387 */ /* 0x0001e80000100800 */
[----:B0-----:R-:W3:Y:S04]  /*e1cc0*/  LDL.LU R3, [R1+0x513c] ;  /* 0x00513c0001037983 */ /* 0x001ee80000300800 */
[----:B------:R-:W3:Y:S01]  /*e1cd0*/  LDL.LU R23, [R1+0x57bc] ;  /* 0x0057bc0001177983 */ /* 0x000ee20000300800 */
[--C-:B------:R-:W-:Y:S02]  /*e1ce0*/  PRMT R0, R20, 0x4210, R2.reuse ;  /* 0x0000421014007816 */ /* 0x100fe40000000002 */
[----:B------:R-:W-:Y:S01]  /*e1cf0*/  PRMT R2, R22, 0x5210, R2 ;  /* 0x0000521016027816 */ /* 0x000fe20000000002 */
[----:B------:R-:W-:Y:S04]  /*e1d00*/  STL [R1+0x68], R8 ;  /* 0x0000680801007387 */ /* 0x000fe80000100800 */
[----:B------:R-:W3:Y:S04]  /*e1d10*/  LDL.LU R22, [R1+0x57b8] ;  /* 0x0057b80001167983 */ /* 0x000ee80000300800 */
[----:B------:R0:W-:Y:S02]  /*e1d20*/  STL [R1+0x110], R0 ;  /* 0x0001100001007387 */ /* 0x0001e40000100800 */
[----:B0-----:R-:W-:-:S02]  /*e1d30*/  SHF.R.U32.HI R0, RZ, 0x8, R21 ;  /* 0x00000008ff007819 */ /* 0x001fc40000011615 */
[----:B------:R-:W3:Y:S04]  /*e1d40*/  LDL.LU R21, [R1+0x57b4] ;  /* 0x0057b40001157983 */ /* 0x000ee80000300800 */
[----:B------:R0:W-:Y:S01]  /*e1d50*/  STL [R1+0x50], R2 ;  /* 0x0000500201007387 */ /* 0x0001e20000100800 */
[----:B------:R-:W-:Y:S02]  /*e1d60*/  LOP3.LUT R0, R0, 0xffff, RZ, 0xc0, !PT ;  /* 0x0000ffff00007812 */ /* 0x000fe400078ec0ff */
[----:B0-----:R-:W-:Y:S02]  /*e1d70*/  SHF.R.U32.HI R2, RZ, 0x8, R27 ;  /* 0x00000008ff027819 */ /* 0x001fe4000001161b */
[----:B------:R-:W-:Y:S01]  /*e1d80*/  PRMT R9, R0, 0x3340, R1 ;  /* 0x0000334000097816 */ /* 0x000fe20000000001 */
[----:B------:R-:W3:Y:S01]  /*e1d90*/  LDL.LU R27, [R1+0x57b0] ;  /* 0x0057b000011b7983 */ /* 0x000ee20000300800 */
[----:B------:R-:W-:-:S04]  /*e1da0*/  LOP3.LUT R2, R2, 0xffff, RZ, 0xc0, !PT ;  /* 0x0000ffff02027812 */ /* 0x000fc800078ec0ff */
[----:B------:R-:W-:Y:S01]  /*e1db0*/  PRMT R8, R2, 0x3340, R1 ;  /* 0x0000334002087816 */ /* 0x000fe20000000001 */
[----:B------:R-:W-:Y:S04]  /*e1dc0*/  STL [R1+0xfc], R9 ;  /* 0x0000fc0901007387 */ /* 0x000fe80000100800 */
[----:B------:R0:W-:Y:S01]  /*e1dd0*/  STL [R1+0xec], R8 ;  /* 0x0000ec0801007387 */ /* 0x0001e20000100800 */
[----:B--2---:R-:W-:Y:S02]  /*e1de0*/  LOP3.LUT R0, R19, 0xffff, RZ, 0xc0, !PT ;  /* 0x0000ffff13007812 */ /* 0x004fe400078ec0ff */
[----:B----4-:R-:W-:Y:S02]  /*e1df0*/  LOP3.LUT R2, R18, 0xffff, RZ, 0xc0, !PT ;  /* 0x0000ffff12027812 */ /* 0x010fe400078ec0ff */
[----:B0-----:R-:W-:-:S02]  /*e1e00*/  PRMT R8, R17, 0x4210, R0 ;  /* 0x0000421011087816 */ /* 0x001fc40000000000 */
[----:B------:R-:W-:Y:S02]  /*e1e10*/  PRMT R0, R26, 0x5210, R0 ;  /* 0x000052101a007816 */ /* 0x000fe40000000000 */
[----:B------:R-:W2:Y:S04]  /*e1e20*/  LDL.LU R26, [R1+0x57ac] ;  /* 0x0057ac00011a7983 */ /* 0x000ea80000300800 */
[----:B------:R0:W-:Y:S04]  /*e1e30*/  STL [R1+0x114], R8 ;  /* 0x0001140801007387 */ /* 0x0001e80000100800 */
[----:B------:R1:W-:Y:S01]  /*e1e40*/  STL [R1+0x54], R0 ;  /* 0x0000540001007387 */ /* 0x0003e20000100800 */
[----:B0-----:R-:W-:-:S02]  /*e1e50*/  PRMT R8, R11, 0x4210, R2 ;  /* 0x000042100b087816 */ /* 0x001fc40000000002 */
[----:B------:R-:W-:Y:S02]  /*e1e60*/  PRMT R2, R16, 0x5210, R2 ;  /* 0x0000521010027816 */ /* 0x000fe40000000002 */
[----:B-1----:R-:W-:Y:S01]  /*e1e70*/  SHF.R.U32.HI R0, RZ, 0x8, R29 ;  /* 0x00000008ff007819 */ /* 0x002fe2000001161d */
[----:B------:R0:W-:Y:S04]  /*e1e80*/  STL [R1+0x118], R8 ;  /* 0x0001180801007387 */ /* 0x0001e80000100800 */
[----:B------:R-:W4:Y:S04]  /*e1e90*/  LDL.LU R29, [R1+0x57a8] ;  /* 0x0057a800011d7983 */ /* 0x000f280000300800 */
[----:B------:R3:W-:Y:S01]  /*e1ea0*/  STL [R1+0x58], R2 ;  /* 0x0000580201007387 */ /* 0x0007e20000100800 */
[----:B------:R-:W-:-:S04]  /*e1eb0*/  LOP3.LUT R0, R0, 0xffff, RZ, 0xc0, !PT ;  /* 0x0000ffff00007812 */ /* 0x000fc800078ec0ff */
[----:B0-----:R-:W-:Y:S02]  /*e1ec0*/  PRMT R8, R0, 0x3340, R1 ;  /* 0x0000334000087816 */ /* 0x001fe40000000001 */
[----:B---3--:R-:W-:Y:S02]  /*e1ed0*/  SHF.R.U32.HI R2, RZ, 0x8, R23 ;  /* 0x00000008ff027819 */ /* 0x008fe40000011617 */
[----:B------:R-:W3:Y:S01]  /*e1ee0*/  LDL.LU R23, [R1+0x57a4] ;  /* 0x0057a40001177983 */ /* 0x000ee20000300800 */
[----:B------:R-:W-:-:S03]  /*e1ef0*/  LOP3.LUT R0, R24, 0xffff, RZ, 0xc0, !PT ;  /* 0x0000ffff18007812 */ /* 0x000fc600078ec0ff */
[----:B------:R-:W-:Y:S04]  /*e1f00*/  STL [R1+0xdc], R8 ;  /* 0x0000dc0801007387 */ /* 0x000fe80000100800 */
[----:B------:R-:W2:Y:S01]  /*e1f10*/  LDL.LU R24, [R1+0x7d8] ;  /* 0x0007d80001187983 */ /* 0x000ea20000300800 */
[----:B------:R-:W-:-:S04]  /*e1f20*/  LOP3.LUT R2, R2, 0xffff, RZ, 0xc0, !PT ;  /* 0x0000ffff02027812 */ /* 0x000fc800078ec0ff */
[----:B------:R-:W-:Y:S02]  /*e1f30*/  PRMT R2, R2, 0x3340, R1 ;  /* 0x0000334002027816 */ /* 0x000fe40000000001 */
[--C-:B------:R-:W-:Y:S02]  /*e1f40*/  PRMT R9, R15, 0x4210, R0.reuse ;  /* 0x000042100f097816 */ /* 0x100fe40000000000 */
[----:B------:R-:W-:Y:S01]  /*e1f50*/  PRMT R0, R13, 0x5210, R0 ;  /* 0x000052100d007816 */ /* 0x000fe20000000000 */
[----:B------:R0:W-:Y:S04]  /*e1f60*/  STL [R1+0xcc], R2 ;  /* 0x0000cc0201007387 */ /* 0x0001e80000100800 */
[----:B------:R1:W-:Y:S01]  /*e1f70*/  STL [R1+0x100], R9 ;  /* 0x0001000901007387 */ /* 0x0003e20000100800 */
[----:B0-----:R-:W-:-:S02]  /*e1f80*/  LOP3.LUT R2, R14, 0xffff, RZ, 0xc0, !PT ;  /* 0x0000ffff0e027812 */ /* 0x001fc400078ec0ff */
[----:B-1----:R-:W-:Y:S02]  /*e1f90*/  LOP3.LUT R9, R7, 0xffff, RZ, 0xc0, !PT ;  /* 0x0000ffff07097812 */ /* 0x002fe400078ec0ff */
[----:B------:R-:W-:Y:S02]  /*e1fa0*/  LOP3.LUT R10, R5, 0xffff, RZ, 0xc0, !PT ;  /* 0x0000ffff050a7812 */ /* 0x000fe400078ec0ff */
[--C-:B---3--:R-:W-:Y:S02]  /*e1fb0*/  PRMT R8, R23, 0x4210, R2.reuse ;  /* 0x0000421017087816 */ /* 0x108fe40000000002 */
[----:B------:R-:W3:Y:S04]  /*e1fc0*/  LDL.LU R23, [R1+0x57a0] ;  /* 0x0057a00001177983 */ /* 0x000ee80000300800 */
[----:B------:R0:W-:Y:S04]  /*e1fd0*/  STL [R1+0x40], R0 ;  /* 0x0000400001007387 */ /* 0x0001e80000100800 */
[----:B------:R1:W-:Y:S01]  /*e1fe0*/  STL [R1+0x104], R8 ;  /* 0x0001040801007387 */ /* 0x0003e20000100800 */
[----:B0-----:R-:W-:-:S02]  /*e1ff0*/  PRMT R0, R12, 0x5210, R2 ;  /* 0x000052100c007816 */ /* 0x001fc40000000002 */
[----:B-1----:R-:W-:-:S03]  /*e2000*/  LOP3.LUT R8, R3, 0xffff, RZ, 0xc0, !PT ;  /* 0x0000ffff03087812 */ /* 0x002fc600078ec0ff */
[----:B------:R0:W-:Y:S01]  /*e2010*/  STL [R1+0x44], R0 ;  /* 0x0000440001007387 */ /* 0x0001e20000100800 */
[----:B------:R-:W-:Y:S02]  /*e2020*/  PRMT R2, R9, 0x3340, R8 ;  /* 0x0000334009027816 */ /* 0x000fe40000000008 */
[----:B0-----:R-:W-:-:S04]  /*e2030*/  PRMT R0, R10, 0x3340, R1 ;  /* 0x000033400a007816 */ /* 0x001fc80000000001 */
[----:B------:R-:W-:Y:S02]  /*e2040*/  PRMT R2, R2, 0x5410, R0 ;  /* 0x0000541002027816 */ /* 0x000fe40000000000 */
[----:B------:R-:W-:Y:S02]  /*e2050*/  SHF.R.U32.HI R0, RZ, 0x8, R22 ;  /* 0x00000008ff007819 */ /* 0x000fe40000011616 */
[----:B------:R-:W3:Y:S04]  /*e2060*/  LDL.LU R22, [R1+0x579c] ;  /* 0x00579c0001167983 */ /* 0x000ee80000300800 */
[----:B------:R0:W-:Y:S01]  /*e2070*/  STL [R1+0x1a18], R2 ;  /* 0x001a180201007387 */ /* 0x0001e20000100800 */
[----:B------:R-:W-:-:S03]  /*e2080*/  LOP3.LUT R0, R0, 0xffff, RZ, 0xc0, !PT ;  /* 0x0000ffff00007812 */ /* 0x000fc600078ec0ff */
[----:B------:R-:W3:Y:S04]  /*e2090*/  LDL.LU R19, [R1+0x502c] ;  /* 0x00502c0001137983 */ /* 0x000ee80000300800 */
[----:B------:R-:W3:Y:S01]  /*e20a0*/  LDL.LU R18, [R1+0x4d80] ;  /* 0x004d800001127983 */ /* 0x000ee20000300800 */
[----:B------:R-:W-:Y:S02]  /*e20b0*/  SHF.R.U32.HI R10, RZ, 0x8, R10 ;  /* 0x00000008ff0a7819 */ /* 0x000fe4000001160a */
[----:B0-----:R-:W-:Y:S02]  /*e20c0*/  SHF.R.U32.HI R2, RZ, 0x8, R21 ;  /* 0x00000008ff027819 */ /* 0x001fe40000011615 */
[----:B------:R-:W-:Y:S01]  /*e20d0*/  PRMT R13, R0, 0x3340, R1 ;  /* 0x00003340000d7816 */ /* 0x000fe20000000001 */
[----:B------:R-:W3:Y:S01]  /*e20e0*/  LDL.LU R17, [R1+0x6b4] ;  /* 0x0006b40001117983 */ /* 0x000ee20000300800 */
[----:B------:R-:W-:-:S02]  /*e20f0*/  LOP3.LUT R2, R2, 0xffff, RZ, 0xc0, !PT ;  /* 0x0000ffff02027812 */ /* 0x000fc400078ec0ff */
[----:B------:R-:W-:Y:S02]  /*e2100*/  SHF.R.U32.HI R0, RZ, 0x8, R8 ;  /* 0x00000008ff007819 */ /* 0x000fe40000011608 */
[----:B------:R-:W-:Y:S02]  /*e2110*/  PRMT R12, R2, 0x3340, R1 ;  /* 0x00003340020c7816 */ /* 0x000fe40000000001 */
[----:B------:R-:W-:Y:S02]  /*e2120*/  SHF.R.U32.HI R2, RZ, 0x8, R9 ;  /* 0x00000008ff027819 */ /* 0x000fe40000011609 */
[----:B------:R-:W-:Y:S02]  /*e2130*/  LOP3.LUT R0, R0, 0xffff, RZ, 0xc0, !PT ;  /* 0x0000ffff00007812 */ /* 0x000fe400078ec0ff */
[----:B------:R-:W-:-:S04]  /*e2140*/  LOP3.LUT R2, R2, 0xffff, RZ, 0xc0, !PT ;  /* 0x0000ffff02027812 */ /* 0x000fc800078ec0ff */
[----:B------:R-:W-:Y:S02]  /*e2150*/  PRMT R21, R2, 0x3340, R0 ;  /* 0x0000334002157816 */ /* 0x000fe40000000000 */
[----:B------:R-:W-:Y:S02]  /*e2160*/  LOP3.LUT R0, R10, 0xffff, RZ, 0xc0, !PT ;  /* 0x0000ffff0a007812 */ /* 0x000fe400078ec0ff */
[----:B--2---:R-:W-:Y:S01]  /*e2170*/  LOP3.LUT R2, R24, 0xffff, RZ, 0xc0, !PT ;  /* 0x0000ffff18027812 */ /* 0x004fe200078ec0ff */
[----:B------:R-:W-:Y:S01]  /*e2180*/  STL [R1+0x5518], R13 ;  /* 0x0055180d01007387 */ /* 0x000fe20000100800 */
[----:B------:R-:W-:-:S03]  /*e2190*/  PRMT R24, R0, 0x3340, R1 ;  /* 0x0000334000187816 */ /* 0x000fc60000000001 */
[----:B------:R-:W-:Y:S04]  /*e21a0*/  STL [R1+0x5520], R12 ;  /* 0x0055200c01007387 */ /* 0x000fe80000100800 */
[----:B------:R-:W-:Y:S04]  /*e21b0*/  STL [R1+0x5528], R21 ;  /* 0x0055281501007387 */ /* 0x000fe80000100800 */
[----:B------:R-:W-:Y:S01]  /*e21c0*/  STL [R1+0x5530], R24 ;  /* 0x0055301801007387 */ /* 0x000fe20000100800 */
[----:B----4-:R-:W-:-:S03]  /*e21d0*/  PRMT R0, R29, 0x4210, R2 ;  /* 0x000042101d007816 */ /* 0x010fc60000000002 */
[----:B------:R-:W2:Y:S01]  /*e21e0*/  LDL.LU R3, [R1+0x4d90] ;  /* 0x004d900001037983 */ /* 0x000ea20000300800 */
[----:B------:R-:W-:-:S03]  /*e21f0*/  PRMT R4, R4, 0x5210, R2 ;  /* 0x0000521004047816 */ /* 0x000fc60000000002 */
[----:B------:R0:W-:Y:S04]  /*e2200*/  STL [R1+0x108], R0 ;  /* 0x0001080001007387 */ /* 0x0001e80000100800 */
[----:B------:R1:W-:Y:S01]  /*e2210*/  STL [R1+0x48], R4 ;  /* 0x0000480401007387 */ /* 0x0003e20000100800 */
[----:B0-----:R-:W-:-:S03]  /*e2220*/  SHF.R.U32.HI R0, RZ, 0x8, R27 ;  /* 0x00000008ff007819 */ /* 0x001fc6000001161b */
        /* <DEDUP_REMOVED lines=8> */
[----:B------:R-:W-:-:S02]  /*e22b0*/  SHF.R.U32.HI R2, RZ, 0x8, R26 ;  /* 0x00000008ff027819 */ /* 0x000fc4000001161a */
[----:B------:R-:W-:Y:S02]  /*e22c0*/  LOP3.LUT R0, R0, 0xffff, RZ, 0xc0, !PT ;  /* 0x0000ffff00007812 */ /* 0x000fe400078ec0ff */
[----:B------:R-:W-:Y:S02]  /*e22d0*/  LOP3.LUT R2, R2, 0xffff, RZ, 0xc0, !PT ;  /* 0x0000ffff02027812 */ /* 0x000fe400078ec0ff */
[--C-:B------:R-:W-:Y:S02]  /*e22e0*/  PRMT R29, R0, 0x3340, R1.reuse ;  /* 0x00003340001d7816 */ /* 0x100fe40000000001 */
[----:B------:R-:W-:-:S03]  /*e22f0*/  PRMT R26, R2, 0x3340, R1 ;  /* 0x00003340021a7816 */ /* 0x000fc60000000001 */
[----:B------:R-:W-:Y:S04]  /*e2300*/  STL [R1+0x5538], R29 ;  /* 0x0055381d01007387 */ /* 0x000fe80000100800 */
[----:B------:R-:W-:Y:S01]  /*e2310*/  STL [R1+0x5540], R26 ;  /* 0x0055401a01007387 */ /* 0x000fe20000100800 */
[----:B---3--:R-:W-:Y:S02]  /*e2320*/  LOP3.LUT R0, R19, 0xffff, RZ, 0xc0, !PT ;  /* 0x0000ffff13007812 */ /* 0x008fe400078ec0ff */
[----:B------:R-:W-:Y:S02]  /*e2330*/  SHF.R.U32.HI R2, RZ, 0x8, R18 ;  /* 0x00000008ff027819 */ /* 0x000fe40000011612 */
[--C-:B------:R-:W-:Y:S02]  /*e2340*/  PRMT R6, R6, 0x5210, R0.reuse ;  /* 0x0000521006067816 */ /* 0x100fe40000000000 */
[----:B------:R-:W-:-:S02]  /*e2350*/  PRMT R8, R17, 0x4210, R0 ;  /* 0x0000421011087816 */ /* 0x000fc40000000000 */
[----:B------:R-:W-:Y:S02]  /*e2360*/  LOP3.LUT R0, R2, 0xffff, RZ, 0xc0, !PT ;  /* 0x0000ffff02007812 */ /* 0x000fe400078ec0ff */
[----:B------:R-:W-:Y:S02]  /*e2370*/  SHF.R.U32.HI R2, RZ, 0x8, R23 ;  /* 0x00000008ff027819 */ /* 0x000fe40000011617 */
[--C-:B------:R-:W-:Y:S02]  /*e2380*/  PRMT R23, R0, 0x3340, R1.reuse ;  /* 0x0000334000177816 */ /* 0x100fe40000000001 */
[----:B------:R-:W-:Y:S02]  /*e2390*/  LOP3.LUT R0, R2, 0xffff, RZ, 0xc0, !PT ;  /* 0x0000ffff02007812 */ /* 0x000fe400078ec0ff */
[----:B------:R-:W-:Y:S02]  /*e23a0*/  SHF.R.U32.HI R2, RZ, 0x8, R22 ;  /* 0x00000008ff027819 */ /* 0x000fe40000011616 */
[----:B------:R-:W-:-:S02]  /*e23b0*/  PRMT R22, R0, 0x3340, R1 ;  /* 0x0000334000167816 */ /* 0x000fc40000000001 */
[----:B------:R-:W-:Y:S01]  /*e23c0*/  LOP3.LUT R0, R2, 0xffff, RZ, 0xc0, !PT ;  /* 0x0000ffff02007812 */ /* 0x000fe200078ec0ff */
[----:B------:R-:W-:Y:S04]  /*e23d0*/  STL [R1+0xf0], R8 ;  /* 0x0000f00801007387 */ /* 0x000fe80000100800 */
[----:B------:R0:W-:Y:S04]  /*e23e0*/  STL [R1+0x30], R6 ;  /* 0x0000300601007387 */ /* 0x0001e80000100800 */
[----:B------:R-:W-:Y:S04]  /*e23f0*/  STL [R1+0x5548], R23 ;  /* 0x0055481701007387 */ /* 0x000fe80000100800 */
[----:B------:R-:W-:Y:S01]  /*e2400*/  STL [R1+0x554c], R22 ;  /* 0x00554c1601007387 */ /* 0x000fe20000100800 */
[----:B--2---:R-:W-:-:S02]  /*e2410*/  SHF.R.U32.HI R2, RZ, 0x8, R3 ;  /* 0x00000008ff027819 */ /* 0x004fc40000011603 */
[----:B------:R-:W-:Y:S02]  /*e2420*/  PRMT R3, R0, 0x3340, R1 ;  /* 0x0000334000037816 */ /* 0x000fe40000000001 */
[----:B------:R-:W-:-:S03]  /*e2430*/  LOP3.LUT R0, R2, 0xffff, RZ, 0xc0, !PT ;  /* 0x0000ffff02007812 */ /* 0x000fc600078ec0ff */
[----:B------:R1:W-:Y:S04]  /*e2440*/  STL [R1+0x5550], R3 ;  /* 0x0055500301007387 */ /* 0x0003e80000100800 */
[----:B0-----:R-:W2:Y:S01]  /*e2450*/  LDL.LU R6, [R1+0x53b4] ;  /* 0x0053b40001067983 */ /* 0x001ea20000300800 */
[----:B----4-:R-:W-:Y:S02]  /*e2460*/  LOP3.LUT R2, R27, 0xffff, RZ, 0xc0, !PT ;  /* 0x0000ffff1b027812 */ /* 0x010fe400078ec0ff */
[----:B------:R-:W-:Y:S02]  /*e2470*/  PRMT R27, R0, 0x3340, R1 ;  /* 0x00003340001b7816 */ /* 0x000fe40000000001 */
[----:B------:R-:W-:-:S03]  /*e2480*/  PRMT R0, R25, 0x5210, R2 ;  /* 0x0000521019007816 */ /* 0x000fc60000000002 */
[----:B------:R-:W-:Y:S04]  /*e2490*/  STL [R1+0x5554], R27 ;  /* 0x0055541b01007387 */ /* 0x000fe80000100800 */
[----:B------:R-:W3:Y:S01]  /*e24a0*/  LDL.LU R25, [R1+0x5798] ;  /* 0x0057980001197983 */ /* 0x000ee20000300800 */
[----:B-1----:R-:W-:Y:S02]  /*e24b0*/  PRMT R3, R11, 0x4210, R2 ;  /* 0x000042100b037816 */ /* 0x002fe40000000002 */
[----:B------:R-:W-:Y:S02]  /*e24c0*/  LOP3.LUT R17, R16, 0xffff, RZ, 0xc0, !PT ;  /* 0x0000ffff10117812 */ /* 0x000fe400078ec0ff */
[----:B------:R-:W-:Y:S02]  /*e24d0*/  LOP3.LUT R18, R14, 0xffff, RZ, 0xc0, !PT ;  /* 0x0000ffff0e127812 */ /* 0x000fe400078ec0ff */
[----:B------:R-:W-:Y:S01]  /*e24e0*/  LOP3.LUT R11, R15, 0xffff, RZ, 0xc0, !PT ;  /* 0x0000ffff0f0b7812 */ /* 0x000fe200078ec0ff */
[----:B------:R-:W-:Y:S04]  /*e24f0*/  STL [R1+0xf4], R3 ;  /* 0x0000f40301007387 */ /* 0x000fe80000100800 */
[----:B------:R0:W-:Y:S01]  /*e2500*/  STL [R1+0x34], R0 ;  /* 0x0000340001007387 */ /* 0x0001e20000100800 */
[----:B------:R-:W-:-:S02]  /*e2510*/  PRMT R2, R17, 0x3340, R11 ;  /* 0x0000334011027816 */ /* 0x000fc4000000000b */
[----:B------:R-:W-:Y:S02]  /*e2520*/  LOP3.LUT R9, R7, 0xffff, RZ, 0xc0, !PT ;  /* 0x0000ffff07097812 */ /* 0x000fe400078ec0ff */
[----:B------:R-:W-:Y:S02]  /*e2530*/  LOP3.LUT R10, R5, 0xffff, RZ, 0xc0, !PT ;  /* 0x0000ffff050a7812 */ /* 0x000fe400078ec0ff */
[----:B------:R-:W-:Y:S02]  /*e2540*/  LOP3.LUT R8, R4, 0xffff, RZ, 0xc0, !PT ;  /* 0x0000ffff04087812 */ /* 0x000fe400078ec0ff */
[----:B0-----:R-:W-:-:S04]  /*e2550*/  PRMT R0, R18, 0x3340, R1 ;  /* 0x0000334012007816 */ /* 0x001fc80000000001 */
[----:B------:R-:W-:Y:S02]  /*e2560*/  PRMT R3, R2, 0x5410, R0 ;  /* 0x0000541002037816 */ /* 0x000fe40000000000 */
[----:B------:R-:W-:Y:S02]  /*e2570*/  PRMT R0, R10, 0x3340, R1 ;  /* 0x000033400a007816 */ /* 0x000fe40000000001 */
[----:B------:R-:W-:Y:S01]  /*e2580*/  PRMT R2, R9, 0x3340, R8 ;  /* 0x0000334009027816 */ /* 0x000fe20000000008 */
[----:B------:R-:W-:Y:S03]  /*e2590*/  STL [R1+0x1a28], R3 ;  /* 0x001a280301007387 */ /* 0x000fe60000100800 */
[----:B------:R-:W-:Y:S01]  /*e25a0*/  PRMT R2, R2, 0x5410, R0 ;  /* 0x0000541002027816 */ /* 0x000fe20000000000 */
[----:B------:R-:W4:Y:S04]  /*e25b0*/  LDL.LU R7, [R1+0x4fec] ;  /* 0x004fec0001077983 */ /* 0x000f280000300800 */
[----:B------:R0:W-:Y:S04]  /*e25c0*/  STL [R1+0x1a1c], R2 ;  /* 0x001a1c0201007387 */ /* 0x0001e80000100800 */
[----:B------:R-:W4:Y:S04]  /*e25d0*/  LDL.LU R13, [R1+0x6b8] ;  /* 0x0006b800010d7983 */ /* 0x000f280000300800 */
[----:B------:R-:W4:Y:S04]  /*e25e0*/  LDL.LU R20, [R1+0xd8] ;  /* 0x0000d80001147983 */ /* 0x000f280000300800 */
[----:B------:R-:W4:Y:S04]  /*e25f0*/  LDL.LU R5, [R1+0x53dc] ;  /* 0x0053dc0001057983 */ /* 0x000f280000300800 */
[----:B------:R-:W4:Y:S01]  /*e2600*/  LDL.LU R4, [R1+0x53f4] ;  /* 0x0053f40001047983 */ /* 0x000f220000300800 */
[----:B------:R-:W-:-:S02]  /*e2610*/  SHF.R.U32.HI R9, RZ, 0x8, R9 ;  /* 0x00000008ff097819 */ /* 0x000fc40000011609 */
[----:B0-----:R-:W-:Y:S02]  /*e2620*/  SHF.R.U32.HI R2, RZ, 0x8, R8 ;  /* 0x00000008ff027819 */ /* 0x001fe40000011608 */
[----:B------:R-:W-:Y:S02]  /*e2630*/  LOP3.LUT R8, R9, 0xffff, RZ, 0xc0, !PT ;  /* 0x0000ffff09087812 */ /* 0x000fe400078ec0ff */
[----:B------:R-:W-:-:S04]  /*e2640*/  LOP3.LUT R2, R2, 0xffff, RZ, 0xc0, !PT ;  /* 0x0000ffff02027812 */ /* 0x000fc800078ec0ff */
[----:B------:R-:W-:Y:S02]  /*e2650*/  PRMT R15, R8, 0x3340, R2 ;  /* 0x00003340080f7816 */ /* 0x000fe40000000002 */
[----:B------:R-:W-:Y:S02]  /*e2660*/  SHF.R.U32.HI R18, RZ, 0x8, R18 ;  /* 0x00000008ff127819 */ /* 0x000fe40000011612 */
[----:B--2---:R-:W-:Y:S02]  /*e2670*/  SHF.R.U32.HI R2, RZ, 0x8, R6 ;  /* 0x00000008ff027819 */ /* 0x004fe40000011606 */
[----:B---3--:R-:W-:-:S04]  /*e2680*/  SHF.R.U32.HI R0, RZ, 0x8, R25 ;  /* 0x00000008ff007819 */ /* 0x008fc80000011619 */
[----:B------:R-:W-:-:S04]  /*e2690*/  LOP3.LUT R0, R0, 0xffff, RZ, 0xc0, !PT ;  /* 0x0000ffff00007812 */ /* 0x000fc800078ec0ff */
[--C-:B------:R-:W-:Y:S02]  /*e26a0*/  PRMT R25, R0, 0x3340, R1.reuse ;  /* 0x0000334000197816 */ /* 0x100fe40000000001 */
[----:B------:R-:W-:Y:S02]  /*e26b0*/  SHF.R.U32.HI R0, RZ, 0x8, R10 ;  /* 0x00000008ff007819 */ /* 0x000fe4000001160a */
[----:B------:R-:W-:Y:S02]  /*e26c0*/  LOP3.LUT R2, R2, 0xffff, RZ, 0xc0, !PT ;  /* 0x0000ffff02027812 */ /* 0x000fe400078ec0ff */
[----:B------:R-:W-:Y:S02]  /*e26d0*/  LOP3.LUT R0, R0, 0xffff, RZ, 0xc0, !PT ;  /* 0x0000ffff00007812 */ /* 0x000fe400078ec0ff */
[----:B------:R-:W-:Y:S02]  /*e26e0*/  PRMT R14, R2, 0x3340, R1 ;  /* 0x00003340020e7816 */ /* 0x000fe40000000001 */
[----:B------:R-:W-:-:S02]  /*e26f0*/  SHF.R.U32.HI R2, RZ, 0x8, R17 ;  /* 0x00000008ff027819 */ /* 0x000fc40000011611 */
[----:B------:R-:W-:Y:S02]  /*e2700*/  PRMT R16, R0, 0x3340, R1 ;  /* 0x0000334000107816 */ /* 0x000fe40000000001 */
[----:B------:R-:W-:Y:S02]  /*e2710*/  SHF.R.U32.HI R0, RZ, 0x8, R11 ;  /* 0x00000008ff007819 */ /* 0x000fe4000001160b */
[----:B------:R-:W-:Y:S02]  /*e2720*/  LOP3.LUT R2, R2, 0xffff, RZ, 0xc0, !PT ;  /* 0x0000ffff02027812 */ /* 0x000fe400078ec0ff */
[----:B------:R-:W-:Y:S01]  /*e2730*/  LOP3.LUT R0, R0, 0xffff, RZ, 0xc0, !PT ;  /* 0x0000ffff00007812 */ /* 0x000fe200078ec0ff */
[----:B------:R-:W-:Y:S03]  /*e2740*/  STL [R1+0x5558], R25 ;  /* 0x0055581901007387 */ /* 0x000fe60000100800 */
[----:B------:R-:W-:-:S02]  /*e2750*/  PRMT R6, R2, 0x3340, R0 ;  /* 0x0000334002067816 */ /* 0x000fc40000000000 */
[----:B------:R-:W-:Y:S02]  /*e2760*/  LOP3.LUT R0, R18, 0xffff, RZ, 0xc0, !PT ;  /* 0x0000ffff12007812 */ /* 0x000fe400078ec0ff */
[----:B----4-:R-:W-:Y:S01]  /*e2770*/  LOP3.LUT R2, R7, 0xffff, RZ, 0xc0, !PT ;  /* 0x0000ffff07027812 */ /* 0x010fe200078ec0ff */
[----:B------:R-:W-:Y:S04]  /*e2780*/  STL [R1+0x555c], R15 ;  /* 0x00555c0f01007387 */ /* 0x000fe80000100800 */
[----:B------:R-:W2:Y:S01]  /*e2790*/  LDL.LU R19, [R1+0x5408] ;  /* 0x0054080001137983 */ /* 0x000ea20000300800 */
[----:B------:R-:W-:-:S03]  /*e27a0*/  PRMT R7, R0, 0x3340, R1 ;  /* 0x0000334000077816 */ /* 0x000fc60000000001 */
[----:B------:R-:W3:Y:S01]  /*e27b0*/  LDL.LU R28, [R1+0x5418] ;  /* 0x00541800011c7983 */ /* 0x000ee20000300800 */
[----:B------:R-:W-:-:S03]  /*e27c0*/  PRMT R3, R13, 0x4210, R2 ;  /* 0x000042100d037816 */ /* 0x000fc60000000002 */
[----:B------:R-:W-:Y:S01]  /*e27d0*/  STL [R1+0x5560], R16 ;  /* 0x0055601001007387 */ /* 0x000fe20000100800 */
[----:B------:R-:W-:-:S03]  /*e27e0*/  PRMT R2, R20, 0x5210, R2 ;  /* 0x0000521014027816 */ /* 0x000fc60000000002 */
[----:B------:R0:W-:Y:S04]  /*e27f0*/  STL [R1+0x5564], R14 ;  /* 0x0055640e01007387 */ /* 0x0001e80000100800 */
[----:B------:R-:W-:Y:S04]  /*e2800*/  STL [R1+0x5568], R6 ;  /* 0x0055680601007387 */ /* 0x000fe80000100800 */
[----:B------:R-:W-:Y:S04]  /*e2810*/  STL [R1+0x556c], R7 ;  /* 0x00556c0701007387 */ /* 0x000fe80000100800 */
[----:B------:R1:W-:Y:S04]  /*e2820*/  STL [R1+0xf8], R3 ;  /* 0x0000f80301007387 */ /* 0x0003e80000100800 */
[----:B------:R-:W-:Y:S04]  /*e2830*/  STL [R1+0x38], R2 ;  /* 0x0000380201007387 */ /* 0x000fe80000100800 */
[----:B------:R-:W4:Y:S04]  /*e2840*/  LDL.LU R21, [R1+0x1d5c] ;  /* 0x001d5c0001157983 */ /* 0x000f280000300800 */
[----:B0-----:R-:W4:Y:S04]  /*e2850*/  LDL.LU R14, [R1+0x1d58] ;  /* 0x001d5800010e7983 */ /* 0x001f280000300800 */
[----:B------:R-:W4:Y:S04]  /*e2860*/  LDL.LU R16, [R1+0x698] ;  /* 0x0006980001107983 */ /* 0x000f280000300800 */
[----:B------:R-:W4:Y:S04]  /*e2870*/  LDL.LU R12, [R1+0xe4] ;  /* 0x0000e400010c7983 */ /* 0x000f280000300800 */
[----:B------:R-:W4:Y:S04]  /*e2880*/  LDL.LU R13, [R1+0x6a8] ;  /* 0x0006a800010d7983 */ /* 0x000f280000300800 */
[----:B------:R-:W4:Y:S01]  /*e2890*/  LDL.LU R10, [R1+0xe8] ;  /* 0x0000e800010a7983 */ /* 0x000f220000300800 */
[----:B------:R-:W-:-:S03]  /*e28a0*/  SHF.R.U32.HI R20, RZ, 0x8, R4 ;  /* 0x00000008ff147819 */ /* 0x000fc60000011604 */
[----:B------:R-:W4:Y:S04]  /*e28b0*/  LDL.LU R15, [R1+0x543c] ;  /* 0x00543c00010f7983 */ /* 0x000f280000300800 */
[----:B------:R-:W4:Y:S01]  /*e28c0*/  LDL.LU R4, [R1+0x5454] ;  /* 0x0054540001047983 */ /* 0x000f220000300800 */
[----:B------:R-:W-:Y:S02]  /*e28d0*/  SHF.R.U32.HI R0, RZ, 0x8, R5 ;  /* 0x00000008ff007819 */ /* 0x000fe40000011605 */
[----:B------:R-:W-:Y:S02]  /*e28e0*/  LOP3.LUT R20, R20, 0xffff, RZ, 0xc0, !PT ;  /* 0x0000ffff14147812 */ /* 0x000fe400078ec0ff */
[----:B------:R-:W-:Y:S02]  /*e28f0*/  LOP3.LUT R0, R0, 0xffff, RZ, 0xc0, !PT ;  /* 0x0000ffff00007812 */ /* 0x000fe400078ec0ff */
[----:B------:R-:W-:-:S02]  /*e2900*/  PRMT R20, R20, 0x3340, R1 ;  /* 0x0000334014147816 */ /* 0x000fc40000000001 */
[----:B------:R-:W-:-:S05]  /*e2910*/  PRMT R5, R0, 0x3340, R1 ;  /* 0x0000334000057816 */ /* 0x000fca0000000001 */
[----:B------:R0:W-:Y:S04]  /*e2920*/  STL [R1+0x5570], R5 ;  /* 0x0055700501007387 */ /* 0x0001e80000100800 */
[----:B------:R-:W-:Y:S04]  /*e2930*/  STL [R1+0x5574], R20 ;  /* 0x0055741401007387 */ /* 0x000fe80000100800 */
[----:B------:R-:W4:Y:S04]  /*e2940*/  LDL.LU R8, [R1+0x7dc] ;  /* 0x0007dc0001087983 */ /* 0x000f280000300800 */
[----:B------:R-:W4:Y:S04]  /*e2950*/  LDL.LU R25, [R1+0x5070] ;  /* 0x0050700001197983 */ /* 0x000f280000300800 */
[----:B------:R-:W4:Y:S04]  /*e2960*/  LDL.LU R9, [R1+0x694] ;  /* 0x0006940001097983 */ /* 0x000f280000300800 */
[----:B------:R-:W4:Y:S04]  /*e2970*/  LDL.LU R27, [R1+0x190] ;  /* 0x00019000011b7983 */ /* 0x000f280000300800 */
[----:B-1----:R-:W4:Y:S04]  /*e2980*/  LDL.LU R3, [R1+0x684] ;  /* 0x0006840001037983 */ /* 0x002f280000300800 */
[----:B------:R-:W4:Y:S04]  /*e2990*/  LDL.LU R22, [R1+0x194] ;  /* 0x0001940001167983 */ /* 0x000f280000300800 */
[----:B------:R-:W4:Y:S04]  /*e29a0*/  LDL.LU R23, [R1+0x523c] ;  /* 0x00523c0001177983 */ /* 0x000f280000300800 */
[----:B------:R-:W4:Y:S04]  /*e29b0*/  LDL.LU R26, [R1+0x50bc] ;  /* 0x0050bc00011a7983 */ /* 0x000f280000300800 */
[----:B------:R-:W4:Y:S04]  /*e29c0*/  LDL.LU R29, [R1+0x5168] ;  /* 0x00516800011d7983 */ /* 0x000f280000300800 */
[----:B------:R-:W4:Y:S01]  /*e29d0*/  LDL.LU R24, [R1+0x5248] ;  /* 0x0052480001187983 */ /* 0x000f220000300800 */
[----:B--2---:R-:W-:-:S02]  /*e29e0*/  SHF.R.U32.HI R19, RZ, 0x8, R19 ;  /* 0x00000008ff137819 */ /* 0x004fc40000011613 */
[----:B---3--:R-:W-:Y:S02]  /*e29f0*/  SHF.R.U32.HI R18, RZ, 0x8, R28 ;  /* 0x00000008ff127819 */ /* 0x008fe4000001161c */
[----:B------:R-:W-:Y:S01]  /*e2a00*/  LOP3.LUT R19, R19, 0xffff, RZ, 0xc0, !PT ;  /* 0x0000ffff13137812 */ /* 0x000fe200078ec0ff */
[----:B------:R-:W2:Y:S01]  /*e2a10*/  LDL.LU R28, [R1+0x50c0] ;  /* 0x0050c000011c7983 */ /* 0x000ea20000300800 */
[----:B------:R-:W-:Y:S02]  /*e2a20*/  LOP3.LUT R18, R18, 0xffff, RZ, 0xc0, !PT ;  /* 0x0000ffff12127812 */ /* 0x000fe400078ec0ff */
[--C-:B------:R-:W-:Y:S02]  /*e2a30*/  PRMT R19, R19, 0x3340, R1.reuse ;  /* 0x0000334013137816 */ /* 0x100fe40000000001 */
[----:B----4-:R-:W-:Y:S02]  /*e2a40*/  LOP3.LUT R0, R21, 0xffff, RZ, 0xc0, !PT ;  /* 0x0000ffff15007812 */ /* 0x010fe400078ec0ff */
[----:B------:R-:W-:Y:S01]  /*e2a50*/  PRMT R18, R18, 0x3340, R1 ;  /* 0x0000334012127816 */ /* 0x000fe20000000001 */
[----:B------:R-:W-:Y:S01]  /*e2a60*/  STL [R1+0x5578], R19 ;  /* 0x0055781301007387 */ /* 0x000fe20000100800 */
[----:B------:R-:W-:-:S02]  /*e2a70*/  PRMT R6, R16, 0x4210, R0 ;  /* 0x0000421010067816 */ /* 0x000fc40000000000 */
[----:B0-----:R-:W-:Y:S01]  /*e2a80*/  PRMT R5, R12, 0x5210, R0 ;  /* 0x000052100c057816 */ /* 0x001fe20000000000 */
[----:B------:R-:W-:Y:S01]  /*e2a90*/  STL [R1+0x557c], R18 ;  /* 0x00557c1201007387 */ /* 0x000fe20000100800 */
[----:B------:R-:W-:-:S03]  /*e2aa0*/  LOP3.LUT R2, R14, 0xffff, RZ, 0xc0, !PT ;  /* 0x0000ffff0e027812 */ /* 0x000fc600078ec0ff */
[----:B------:R-:W3:Y:S04]  /*e2ab0*/  LDL.LU R21, [R1+0x5174] ;  /* 0x0051740001157983 */ /* 0x000ee80000300800 */
[----:B------:R-:W-:Y:S04]  /*e2ac0*/  STL [R1+0xe0], R6 ;  /* 0x0000e00601007387 */ /* 0x000fe80000100800 */
[----:B------:R-:W4:Y:S01]  /*e2ad0*/  LDL.LU R12, [R1+0x5458] ;  /* 0x00545800010c7983 */ /* 0x000f220000300800 */
[----:B------:R-:W-:-:S03]  /*e2ae0*/  PRMT R0, R13, 0x4210, R2 ;  /* 0x000042100d007816 */ /* 0x000fc60000000002 */
[----:B------:R-:W-:Y:S04]  /*e2af0*/  STL [R1+0x20], R5 ;  /* 0x0000200501007387 */ /* 0x000fe80000100800 */
[----:B------:R-:W4:Y:S04]  /*e2b00*/  LDL.LU R13, [R1+0x545c] ;  /* 0x00545c00010d7983 */ /* 0x000f280000300800 */
[----:B------:R0:W-:Y:S01]  /*e2b10*/  STL [R1+0xe4], R0 ;  /* 0x0000e40001007387 */ /* 0x0001e20000100800 */
[----:B------:R-:W-:Y:S02]  /*e2b20*/  SHF.R.U32.HI R11, RZ, 0x8, R4 ;  /* 0x00000008ff0b7819 */ /* 0x000fe40000011604 */
[----:B0-----:R-:W-:-:S05]  /*e2b30*/  PRMT R0, R10, 0x5210, R2 ;  /* 0x000052100a007816 */ /* 0x001fca0000000002 */
[----:B------:R0:W-:Y:S04]  /*e2b40*/  STL [R1+0x24], R0 ;  /* 0x0000240001007387 */ /* 0x0001e80000100800 */
[----:B------:R-:W4:Y:S01]  /*e2b50*/  LDL.LU R4, [R1+0x5460] ;  /* 0x0054600001047983 */ /* 0x000f220000300800 */
[----:B------:R-:W-:Y:S02]  /*e2b60*/  SHF.R.U32.HI R17, RZ, 0x8, R15 ;  /* 0x00000008ff117819 */ /* 0x000fe4000001160f */
[----:B------:R-:W-:Y:S02]  /*e2b70*/  LOP3.LUT R11, R11, 0xffff, RZ, 0xc0, !PT ;  /* 0x0000ffff0b0b7812 */ /* 0x000fe400078ec0ff */
[----:B------:R-:W-:Y:S02]  /*e2b80*/  LOP3.LUT R17, R17, 0xffff, RZ, 0xc0, !PT ;  /* 0x0000ffff11117812 */ /* 0x000fe400078ec0ff */
[----:B------:R-:W-:-:S02]  /*e2b90*/  PRMT R11, R11, 0x3340, R1 ;  /* 0x000033400b0b7816 */ /* 0x000fc40000000001 */
[----:B0-----:R-:W-:Y:S02]  /*e2ba0*/  LOP3.LUT R0, R8, 0xffff, RZ, 0xc0, !PT ;  /* 0x0000ffff08007812 */ /* 0x001fe400078ec0ff */
[----:B------:R-:W-:Y:S02]  /*e2bb0*/  PRMT R17, R17, 0x3340, R1 ;  /* 0x0000334011117816 */ /* 0x000fe40000000001 */
[----:B------:R-:W-:Y:S02]  /*e2bc0*/  LOP3.LUT R2, R25, 0xffff, RZ, 0xc0, !PT ;  /* 0x0000ffff19027812 */ /* 0x000fe400078ec0ff */
[--C-:B------:R-:W-:Y:S02]  /*e2bd0*/  PRMT R6, R9, 0x4210, R0.reuse ;  /* 0x0000421009067816 */ /* 0x100fe40000000000 */
[----:B------:R-:W-:Y:S01]  /*e2be0*/  PRMT R5, R27, 0x5210, R0 ;  /* 0x000052101b057816 */ /* 0x000fe20000000000 */
[----:B------:R-:W-:Y:S04]  /*e2bf0*/  STL [R1+0x5580], R17 ;  /* 0x0055801101007387 */ /* 0x000fe80000100800 */
[----:B------:R-:W-:Y:S01]  /*e2c00*/  STL [R1+0x5584], R11 ;  /* 0x0055840b01007387 */ /* 0x000fe20000100800 */
[----:B------:R-:W-:-:S03]  /*e2c10*/  PRMT R3, R3, 0x4210, R2 ;  /* 0x0000421003037816 */ /* 0x000fc60000000002 */
[----:B------:R0:W-:Y:S01]  /*e2c20*/  STL [R1+0xe8], R6 ;  /* 0x0000e80601007387 */ /* 0x0001e20000100800 */
[----:B------:R-:W-:-:S03]  /*e2c30*/  PRMT R0, R22, 0x5210, R2 ;  /* 0x0000521016007816 */ /* 0x000fc60000000002 */
[----:B------:R1:W-:Y:S01]  /*e2c40*/  STL [R1+0x28], R5 ;  /* 0x0000280501007387 */ /* 0x0003e20000100800 */
[----:B------:R-:W-:-:S03]  /*e2c50*/  LOP3.LUT R7, R29, 0xffff, RZ, 0xc0, !PT ;  /* 0x0000ffff1d077812 */ /* 0x000fc600078ec0ff */
[----:B------:R-:W-:Y:S04]  /*e2c60*/  STL [R1+0xd0], R3 ;  /* 0x0000d00301007387 */ /* 0x000fe80000100800 */
[----:B------:R1:W-:Y:S01]  /*e2c70*/  STL [R1+0x10], R0 ;  /* 0x0000100001007387 */ /* 0x0003e20000100800 */
[----:B0-----:R-:W-:Y:S02]  /*e2c80*/  LOP3.LUT R6, R26, 0xffff, RZ, 0xc0, !PT ;  /* 0x0000ffff1a067812 */ /* 0x001fe400078ec0ff */
[----:B-1----:R-:W-:Y:S02]  /*e2c90*/  LOP3.LUT R5, R23, 0xffff, RZ, 0xc0, !PT ;  /* 0x0000ffff17057812 */ /* 0x002fe400078ec0ff */
[----:B------:R-:W-:Y:S02]  /*e2ca0*/  PRMT R0, R6, 0x3340, R1 ;  /* 0x0000334006007816 */ /* 0x000fe40000000001 */
[----:B------:R-:W-:-:S04]  /*e2cb0*/  PRMT R2, R5, 0x3340, R7 ;  /* 0x0000334005027816 */ /* 0x000fc80000000007 */
[----:B------:R-:W-:Y:S02]  /*e2cc0*/  PRMT R9, R2, 0x5410, R0 ;  /* 0x0000541002097816 */ /* 0x000fe40000000000 */
[----:B------:R-:W-:Y:S02]  /*e2cd0*/  LOP3.LUT R3, R24, 0xffff, RZ, 0xc0, !PT ;  /* 0x0000ffff18037812 */ /* 0x000fe400078ec0ff */
[----:B--2---:R-:W-:Y:S02]  /*e2ce0*/  LOP3.LUT R11, R28, 0xffff, RZ, 0xc0, !PT ;  /* 0x0000ffff1c0b7812 */ /* 0x004fe400078ec0ff */
[----:B------:R-:W2:Y:S04]  /*e2cf0*/  LDL.LU R28, [R1+0x5464] ;  /* 0x00546400011c7983 */ /* 0x000ea80000300800 */
[----:B------:R0:W-:Y:S01]  /*e2d00*/  STL [R1+0x1a38], R9 ;  /* 0x001a380901007387 */ /* 0x0001e20000100800 */
[----:B------:R-:W-:-:S02]  /*e2d10*/  PRMT R0, R11, 0x3340, R1 ;  /* 0x000033400b007816 */ /* 0x000fc40000000001 */
[----:B---3--:R-:W-:Y:S02]  /*e2d20*/  LOP3.LUT R8, R21, 0xffff, RZ, 0xc0, !PT ;  /* 0x0000ffff15087812 */ /* 0x008fe400078ec0ff */
[----:B----4-:R-:W-:Y:S02]  /*e2d30*/  SHF.R.U32.HI R10, RZ, 0x8, R12 ;  /* 0x00000008ff0a7819 */ /* 0x010fe4000001160c */
[----:B0-----:R-:W-:Y:S02]  /*e2d40*/  SHF.R.U32.HI R9, RZ, 0x8, R13 ;  /* 0x00000008ff097819 */ /* 0x001fe4000001160d */
[----:B------:R-:W-:Y:S02]  /*e2d50*/  PRMT R2, R3, 0x3340, R8 ;  /* 0x0000334003027816 */ /* 0x000fe40000000008 */
[----:B------:R-:W-:Y:S02]  /*e2d60*/  LOP3.LUT R10, R10, 0xffff, RZ, 0xc0, !PT ;  /* 0x0000ffff0a0a7812 */ /* 0x000fe400078ec0ff */
[----:B------:R-:W-:-:S02]  /*e2d70*/  LOP3.LUT R9, R9, 0xffff, RZ, 0xc0, !PT ;  /* 0x0000ffff09097812 */ /* 0x000fc400078ec0ff */
[----:B------:R-:W-:Y:S02]  /*e2d80*/  PRMT R0, R2, 0x5410, R0 ;  /* 0x0000541002007816 */ /* 0x000fe40000000000 */
[--C-:B------:R-:W-:Y:S02]  /*e2d90*/  PRMT R10, R10, 0x3340, R1.reuse ;  /* 0x000033400a0a7816 */ /* 0x100fe40000000001 */
[----:B------:R-:W-:Y:S02]  /*e2da0*/  PRMT R9, R9, 0x3340, R1 ;  /* 0x0000334009097816 */ /* 0x000fe40000000001 */
[----:B------:R-:W-:Y:S01]  /*e2db0*/  SHF.R.U32.HI R2, RZ, 0x8, R3 ;  /* 0x00000008ff027819 */ /* 0x000fe20000011603 */
[----:B------:R0:W-:Y:S04]  /*e2dc0*/  STL [R1+0x1a2c], R0 ;  /* 0x001a2c0001007387 */ /* 0x0001e80000100800 */
[----:B------:R-:W-:Y:S04]  /*e2dd0*/  STL [R1+0x5588], R10 ;  /* 0x0055880a01007387 */ /* 0x000fe80000100800 */
[----:B------:R-:W-:Y:S01]  /*e2de0*/  STL [R1+0x558c], R9 ;  /* 0x00558c0901007387 */ /* 0x000fe20000100800 */
[----:B------:R-:W-:-:S03]  /*e2df0*/  SHF.R.U32.HI R3, RZ, 0x8, R8 ;  /* 0x00000008ff037819 */ /* 0x000fc60000011608 */
[----:B------:R-:W3:Y:S04]  /*e2e00*/  LDL.LU R15, [R1+0x5098] ;  /* 0x00509800010f7983 */ /* 0x000ee80000300800 */
[----:B------:R-:W4:Y:S01]  /*e2e10*/  LDL.LU R25, [R1+0x5468] ;  /* 0x0054680001197983 */ /* 0x000f220000300800 */
[----:B------:R-:W-:-:S03]  /*e2e20*/  LOP3.LUT R2, R2, 0xffff, RZ, 0xc0, !PT ;  /* 0x0000ffff02027812 */ /* 0x000fc600078ec0ff */
[----:B------:R-:W4:Y:S01]  /*e2e30*/  LDL.LU R27, [R1+0x688] ;  /* 0x00068800011b7983 */ /* 0x000f220000300800 */
[----:B0-----:R-:W-:-:S04]  /*e2e40*/  SHF.R.U32.HI R0, RZ, 0x8, R4 ;  /* 0x00000008ff007819 */ /* 0x001fc80000011604 */
[----:B------:R-:W-:Y:S02]  /*e2e50*/  LOP3.LUT R8, R0, 0xffff, RZ, 0xc0, !PT ;  /* 0x0000ffff00087812 */ /* 0x000fe400078ec0ff */
[----:B------:R-:W-:Y:S02]  /*e2e60*/  LOP3.LUT R0, R3, 0xffff, RZ, 0xc0, !PT ;  /* 0x0000ffff03007812 */ /* 0x000fe400078ec0ff */
[----:B------:R-:W4:Y:S01]  /*e2e70*/  LDL.LU R3, [R1+0x1b4] ;  /* 0x0001b40001037983 */ /* 0x000f220000300800 */
[----:B------:R-:W-:Y:S02]  /*e2e80*/  PRMT R8, R8, 0x3340, R1 ;  /* 0x0000334008087816 */ /* 0x000fe40000000001 */
[----:B------:R-:W-:Y:S01]  /*e2e90*/  PRMT R4, R2, 0x3340, R0 ;  /* 0x0000334002047816 */ /* 0x000fe20000000000 */
[----:B------:R-:W4:Y:S04]  /*e2ea0*/  LDL.LU R22, [R1+0x1bc] ;  /* 0x0001bc0001167983 */ /* 0x000f280000300800 */
[----:B------:R-:W-:Y:S04]  /*e2eb0*/  STL [R1+0x5590], R8 ;  /* 0x0055900801007387 */ /* 0x000fe80000100800 */
[----:B------:R0:W-:Y:S04]  /*e2ec0*/  STL [R1+0x5594], R4 ;  /* 0x0055940401007387 */ /* 0x0001e80000100800 */
[----:B------:R-:W4:Y:S04]  /*e2ed0*/  LDL.LU R23, [R1+0x546c] ;  /* 0x00546c0001177983 */ /* 0x000f280000300800 */
[----:B------:R-:W4:Y:S04]  /*e2ee0*/  LDL.LU R26, [R1+0x5030] ;  /* 0x00503000011a7983 */ /* 0x000f280000300800 */
[----:B------:R-:W4:Y:S04]  /*e2ef0*/  LDL.LU R29, [R1+0x6a0] ;  /* 0x0006a000011d7983 */ /* 0x000f280000300800 */
[----:B------:R-:W4:Y:S04]  /*e2f00*/  LDL.LU R24, [R1+0x1b8] ;  /* 0x0001b80001187983 */ /* 0x000f280000300800 */
[----:B------:R-:W4:Y:S04]  /*e2f10*/  LDL.LU R21, [R1+0x5e0] ;  /* 0x0005e00001157983 */ /* 0x000f280000300800 */
[----:B------:R-:W4:Y:S01]  /*e2f20*/  LDL.LU R12, [R1+0x5470] ;  /* 0x00547000010c7983 */ /* 0x000f220000300800 */
[----:B------:R-:W-:-:S03]  /*e2f30*/  SHF.R.U32.HI R2, RZ, 0x8, R11 ;  /* 0x00000008ff027819 */ /* 0x000fc6000001160b */
[----:B------:R-:W4:Y:S01]  /*e2f40*/  LDL.LU R13, [R1+0x340] ;  /* 0x00034000010d7983 */ /* 0x000f220000300800 */
[----:B------:R-:W-:-:S04]  /*e2f50*/  LOP3.LUT R2, R2, 0xffff, RZ, 0xc0, !PT ;  /* 0x0000ffff02027812 */ /* 0x000fc800078ec0ff */
[----:B------:R-:W-:Y:S02]  /*e2f60*/  PRMT R2, R2, 0x3340, R1 ;  /* 0x0000334002027816 */ /* 0x000fe40000000001 */
[----:B------:R-:W-:Y:S02]  /*e2f70*/  SHF.R.U32.HI R5, RZ, 0x8, R5 ;  /* 0x00000008ff057819 */ /* 0x000fe40000011605 */
[----:B0-----:R-:W-:-:S04]  /*e2f80*/  SHF.R.U32.HI R4, RZ, 0x8, R7 ;  /* 0x00000008ff047819 */ /* 0x001fc80000011607 */
[----:B------:R-:W-:Y:S02]  /*e2f90*/  LOP3.LUT R4, R4, 0xffff, RZ, 0xc0, !PT ;  /* 0x0000ffff04047812 */ /* 0x000fe400078ec0ff */
[----:B--2---:R-:W-:Y:S02]  /*e2fa0*/  SHF.R.U32.HI R0, RZ, 0x8, R28 ;  /* 0x00000008ff007819 */ /* 0x004fe4000001161c */
[----:B------:R-:W2:Y:S02]  /*e2fb0*/  LDL.LU R28, [R1+0x67c] ;  /* 0x00067c00011c7983 */ /* 0x000ea40000300800 */
[----:B------:R-:W-:-:S04]  /*e2fc0*/  LOP3.LUT R0, R0, 0xffff, RZ, 0xc0, !PT ;  /* 0x0000ffff00007812 */ /* 0x000fc800078ec0ff */
[----:B------:R-:W-:Y:S01]  /*e2fd0*/  PRMT R0, R0, 0x3340, R1 ;  /* 0x0000334000007816 */ /* 0x000fe20000000001 */
[----:B------:R0:W-:Y:S04]  /*e2fe0*/  STL [R1+0x5598], R2 ;  /* 0x0055980201007387 */ /* 0x0001e80000100800 */
[----:B------:R1:W-:Y:S01]  /*e2ff0*/  STL [R1+0x559c], R0 ;  /* 0x00559c0001007387 */ /* 0x0003e20000100800 */
[----:B0-----:R-:W-:Y:S02]  /*e3000*/  LOP3.LUT R2, R5, 0xffff, RZ, 0xc0, !PT ;  /* 0x0000ffff05027812 */ /* 0x001fe400078ec0ff */
[----:B-1----:R-:W-:Y:S02]  /*e3010*/  SHF.R.U32.HI R0, RZ, 0x8, R6 ;  /* 0x00000008ff007819 */ /* 0x002fe40000011606 */
[----:B------:R-:W-:-:S02]  /*e3020*/  PRMT R5, R2, 0x3340, R4 ;  /* 0x0000334002057816 */ /* 0x000fc40000000004 */
[----:B------:R-:W-:-:S04]  /*e3030*/  LOP3.LUT R0, R0, 0xffff, RZ, 0xc0, !PT ;  /* 0x0000ffff00007812 */ /* 0x000fc800078ec0ff */
[----:B------:R-:W-:Y:S02]  /*e3040*/  PRMT R4, R0, 0x3340, R1 ;  /* 0x0000334000047816 */ /* 0x000fe40000000001 */
[----:B---3--:R-:W-:Y:S01]  /*e3050*/  LOP3.LUT R2, R15, 0xffff, RZ, 0xc0, !PT ;  /* 0x0000ffff0f027812 */ /* 0x008fe200078ec0ff */
[----:B------:R-:W-:Y:S01]  /*e3060*/  STL [R1+0x39c], R5 ;  /* 0x00039c0501007387 */ /* 0x000fe20000100800 */
[----:B----4-:R-:W-:-:S03]  /*e3070*/  SHF.R.U32.HI R0, RZ, 0x8, R25 ;  /* 0x00000008ff007819 */ /* 0x010fc60000011619 */
[----:B------:R0:W-:Y:S02]  /*e3080*/  STL [R1+0x1a0], R4 ;  /* 0x0001a00401007387 */ /* 0x0001e40000100800 */
[--C-:B0-----:R-:W-:Y:S02]  /*e3090*/  PRMT R4, R27, 0x4210, R2.reuse ;  /* 0x000042101b047816 */ /* 0x101fe40000000002 */
[----:B------:R-:W-:Y:S02]  /*e30a0*/  PRMT R3, R3, 0x5210, R2 ;  /* 0x0000521003037816 */ /* 0x000fe40000000002 */
[----:B------:R-:W-:Y:S02]  /*e30b0*/  LOP3.LUT R2, R0, 0xffff, RZ, 0xc0, !PT ;  /* 0x0000ffff00027812 */ /* 0x000fe400078ec0ff */
[----:B------:R-:W-:Y:S01]  /*e30c0*/  SHF.R.U32.HI R0, RZ, 0x8, R22 ;  /* 0x00000008ff007819 */ /* 0x000fe20000011616 */
[----:B------:R-:W-:Y:S04]  /*e30d0*/  STL [R1+0xd4], R4 ;  /* 0x0000d40401007387 */ /* 0x000fe80000100800 */
[----:B------:R0:W-:Y:S02]  /*e30e0*/  STL [R1+0x14], R3 ;  /* 0x0000140301007387 */ /* 0x0001e40000100800 */
[----:B0-----:R-:W-:-:S02]  /*e30f0*/  PRMT R3, R2, 0x3340, R1 ;  /* 0x0000334002037816 */ /* 0x001fc40000000001 */
[----:B------:R-:W-:Y:S02]  /*e3100*/  LOP3.LUT R2, R0, 0xffff, RZ, 0xc0, !PT ;  /* 0x0000ffff00027812 */ /* 0x000fe400078ec0ff */
[----:B------:R-:W-:Y:S01]  /*e3110*/  SHF.R.U32.HI R0, RZ, 0x8, R23 ;  /* 0x00000008ff007819 */ /* 0x000fe20000011617 */
[----:B------:R0:W-:Y:S02]  /*e3120*/  STL [R1+0x194], R3 ;  /* 0x0001940301007387 */ /* 0x0001e40000100800 */
[----:B0-----:R-:W-:Y:S02]  /*e3130*/  PRMT R3, R2, 0x3340, R1 ;  /* 0x0000334002037816 */ /* 0x001fe40000000001 */
[----:B------:R-:W-:-:S04]  /*e3140*/  LOP3.LUT R2, R0, 0xffff, RZ, 0xc0, !PT ;  /* 0x0000ffff00027812 */ /* 0x000fc800078ec0ff */
[----:B------:R-:W-:Y:S02]  /*e3150*/  PRMT R2, R2, 0x3340, R1 ;  /* 0x0000334002027816 */ /* 0x000fe40000000001 */
[----:B------:R-:W-:Y:S01]  /*e3160*/  LOP3.LUT R0, R26, 0xffff, RZ, 0xc0, !PT ;  /* 0x0000ffff1a007812 */ /* 0x000fe200078ec0ff */
[----:B------:R-:W-:Y:S04]  /*e3170*/  STL [R1+0x190], R3 ;  /* 0x0001900301007387 */ /* 0x000fe80000100800 */
[----:B------:R0:W-:Y:S01]  /*e3180*/  STL [R1+0x1bc], R2 ;  /* 0x0001bc0201007387 */ /* 0x0001e20000100800 */
[----:B------:R-:W-:Y:S02]  /*e3190*/  PRMT R4, R29, 0x4210, R0 ;  /* 0x000042101d047816 */ /* 0x000fe40000000000 */
[----:B0-----:R-:W-:-:S02]  /*e31a0*/  SHF.R.U32.HI R2, RZ, 0x8, R21 ;  /* 0x00000008ff027819 */ /* 0x001fc40000011615 */
[----:B------:R-:W-:Y:S02]  /*e31b0*/  PRMT R3, R24, 0x5210, R0 ;  /* 0x0000521018037816 */ /* 0x000fe40000000000 */
[----:B------:R-:W-:Y:S02]  /*e31c0*/  SHF.R.U32.HI R0, RZ, 0x8, R12 ;  /* 0x00000008ff007819 */ /* 0x000fe4000001160c */
[----:B------:R-:W-:Y:S01]  /*e31d0*/  LOP3.LUT R2, R2, 0xffff, RZ, 0xc0, !PT ;  /* 0x0000ffff02027812 */ /* 0x000fe200078ec0ff */
[----:B------:R0:W-:Y:S01]  /*e31e0*/  STL [R1+0xd8], R4 ;  /* 0x0000d80401007387 */ /* 0x0001e20000100800 */
[----:B------:R-:W-:-:S03]  /*e31f0*/  LOP3.LUT R0, R0, 0xffff, RZ, 0xc0, !PT ;  /* 0x0000ffff00007812 */ /* 0x000fc600078ec0ff */
[----:B------:R1:W-:Y:S01]  /*e3200*/  STL [R1+0x18], R3 ;  /* 0x0000180301007387 */ /* 0x0003e20000100800 */
[--C-:B0-----:R-:W-:Y:S02]  /*e3210*/  PRMT R4, R2, 0x3340, R1.reuse ;  /* 0x0000334002047816 */ /* 0x101fe40000000001 */
[----:B-1----:R-:W-:-:S03]  /*e3220*/  PRMT R3, R0, 0x3340, R1 ;  /* 0x0000334000037816 */ /* 0x002fc60000000001 */
[----:B------:R-:W-:Y:S04]  /*e3230*/  STL [R1+0x1b8], R4 ;  /* 0x0001b80401007387 */ /* 0x000fe80000100800 */
[----:B------:R-:W3:Y:S04]  /*e3240*/  LDL.LU R0, [R1+0x620] ;  /* 0x0006200001007983 */ /* 0x000ee80000300800 */
[----:B------:R-:W-:Y:S01]  /*e3250*/  STL [R1+0x1b4], R3 ;  /* 0x0001b40301007387 */ /* 0x000fe20000100800 */
[----:B--2---:R-:W-:-:S03]  /*e3260*/  PRMT R2, R28, 0x5410, R13 ;  /* 0x000054101c027816 */ /* 0x004fc6000000000d */
[----:B---3--:R0:W-:Y:S04]  /*e3270*/  STL [R1+0x5718], R0 ;  /* 0x0057180001007387 */ /* 0x0081e80000100800 */
[----:B------:R-:W-:Y:S04]  /*e3280*/  STL [R1+0x80c], R2 ;  /* 0x00080c0201007387 */ /* 0x000fe80000100800 */
[----:B0-----:R-:W2:Y:S04]  /*e3290*/  LDL.LU R0, [R1+0x628] ;  /* 0x0006280001007983 */ /* 0x001ea80000300800 */
[----:B--2---:R0:W-:Y:S04]  /*e32a0*/  STL [R1+0x5720], R0 ;  /* 0x0057200001007387 */ /* 0x0041e80000100800 */
        /* <DEDUP_REMOVED lines=29> */
[----:B------:R-:W3:Y:S04]  /*e3480*/  LDL.LU R2, [R1+0x2f8] ;  /* 0x0002f80001027983 */ /* 0x000ee80000300800 */
[----:B---3--:R0:W-:Y:S04]  /*e3490*/  STL [R1+0x5714], R2 ;  /* 0x0057140201007387 */ /* 0x0081e80000100800 */
[----:B0-----:R-:W3:Y:S04]  /*e34a0*/  LDL.LU R2, [R1+0x2fc] ;  /* 0x0002fc0001027983 */ /* 0x001ee80000300800 */
        /* <DEDUP_REMOVED lines=31> */
[----:B0-----:R-:W2:Y:S04]  /*e36a0*/  LDL.LU R2, [R1+0x33c] ;  /* 0x00033c0001027983 */ /* 0x001ea80000300800 */
[----:B------:R-:W3:Y:S04]  /*e36b0*/  LDL.LU R4, [R1+0x618] ;  /* 0x0006180001047983 */ /* 0x000ee80000300800 */
[----:B------:R-:W4:Y:S04]  /*e36c0*/  LDL.LU R8, [R1+0x2f4] ;  /* 0x0002f40001087983 */ /* 0x000f280000300800 */
[----:B------:R-:W4:Y:S04]  /*e36d0*/  LDL.LU R9, [R1+0x61c] ;  /* 0x00061c0001097983 */ /* 0x000f280000300800 */
        /* <DEDUP_REMOVED lines=24> */
[----:B--2---:R-:W-:-:S03]  /*e3860*/  PRMT R0, R0, 0x5410, R2 ;  /* 0x0000541000007816 */ /* 0x004fc60000000002 */
[----:B------:R-:W2:Y:S04]  /*e3870*/  LDL.LU R2, [R1+0x5794] ;  /* 0x0057940001027983 */ /* 0x000ea80000300800 */
[----:B------:R0:W-:Y:S04]  /*e3880*/  STL [R1+0x808], R0 ;  /* 0x0008080001007387 */ /* 0x0001e80000100800 */
[----:B0-----:R-:W2:Y:S02]  /*e3890*/  LDL.LU R0, [R1+0x5790] ;  /* 0x0057900001007983 */ /* 0x001ea40000300800 */
[----:B--2---:R-:W-:-:S02]  /*e38a0*/  PRMT R0, R0, 0x5410, R2 ;  /* 0x0000541000007816 */ /* 0x004fc40000000002 */
        /* <DEDUP_REMOVED lines=61> */
[----:B------:R3:W-:Y:S02]  /*e3c80*/  STL [R1+0x33c], R0 ;  /* 0x00033c0001007387 */ /* 0x0007e40000100800 */
[----:B---3--:R-:W-:Y:S02]  /*e3c90*/  PRMT R0, R11, 0x5410, R10 ;  /* 0x000054100b007816 */ /* 0x008fe4000000000a */
[----:B----4-:R-:W-:Y:S02]  /*e3ca0*/  PRMT R3, R22, 0x5410, R3 ;  /* 0x0000541016037816 */ /* 0x010fe40000000003 */
[----:B--2---:R-:W-:-:S02]  /*e3cb0*/  PRMT R4, R4, 0x5410, R2 ;  /* 0x0000541004047816 */ /* 0x004fc40000000002 */
[----:B------:R-:W-:-:S03]  /*e3cc0*/  PRMT R2, R9, 0x5410, R8 ;  /* 0x0000541009027816 */ /* 0x000fc60000000008 */
[----:B------:R0:W-:Y:S04]  /*e3cd0*/  STL [R1+0x338], R4 ;  /* 0x0003380401007387 */ /* 0x0001e80000100800 */
[----:B------:R1:W-:Y:S04]  /*e3ce0*/  STL [R1+0x334], R2 ;  /* 0x0003340201007387 */ /* 0x0003e80000100800 */
[----:B------:R2:W-:Y:S01]  /*e3cf0*/  STL [R1+0x330], R0 ;  /* 0x0003300001007387 */ /* 0x0005e20000100800 */
[----:B0-----:R-:W-:Y:S02]  /*e3d00*/  PRMT R4, R18, 0x5410, R17 ;  /* 0x0000541012047816 */ /* 0x001fe40000000011 */
[----:B-1----:R-:W-:-:S02]  /*e3d10*/  PRMT R2, R20, 0x5410, R19 ;  /* 0x0000541014027816 */ /* 0x002fc40000000013 */
[----:B--2---:R-:W-:Y:S01]  /*e3d20*/  PRMT R0, R7, 0x5410, R5 ;  /* 0x0000541007007816 */ /* 0x004fe20000000005 */
[----:B------:R0:W-:Y:S04]  /*e3d30*/  STL [R1+0x32c], R4 ;  /* 0x00032c0401007387 */ /* 0x0001e80000100800 */
[----:B------:R1:W-:Y:S04]  /*e3d40*/  STL [R1+0x328], R2 ;  /* 0x0003280201007387 */ /* 0x0003e80000100800 */
[----:B------:R2:W-:Y:S01]  /*e3d50*/  STL [R1+0x320], R0 ;  /* 0x0003200001007387 */ /* 0x0005e20000100800 */
[----:B0-----:R-:W-:-:S02]  /*e3d60*/  PRMT R4, R14, 0x5410, R6 ;  /* 0x000054100e047816 */ /* 0x001fc40000000006 */
[----:B-1----:R-:W-:Y:S02]  /*e3d70*/  PRMT R2, R15, 0x5410, R16 ;  /* 0x000054100f027816 */ /* 0x002fe40000000010 */
[----:B--2---:R-:W-:Y:S01]  /*e3d80*/  PRMT R0, R27, 0x5410, R25 ;  /* 0x000054101b007816 */ /* 0x004fe20000000019 */
[----:B------:R-:W-:Y:S04]  /*e3d90*/  STL [R1+0x324], R4 ;  /* 0x0003240401007387 */ /* 0x000fe80000100800 */
[----:B------:R0:W-:Y:S04]  /*e3da0*/  STL [R1+0x31c], R2 ;  /* 0x00031c0201007387 */ /* 0x0001e80000100800 */
[----:B------:R1:W-:Y:S04]  /*e3db0*/  STL [R1+0x318], R0 ;  /* 0x0003180001007387 */ /* 0x0003e80000100800 */
[----:B------:R-:W-:Y:S01]  /*e3dc0*/  STL [R1+0x314], R3 ;  /* 0x0003140301007387 */ /* 0x000fe20000100800 */
[----:B0-----:R-:W-:-:S02]  /*e3dd0*/  PRMT R2, R26, 0x5410, R23 ;  /* 0x000054101a027816 */ /* 0x001fc40000000017 */
[----:B-1----:R-:W-:-:S03]  /*e3de0*/  PRMT R0, R24, 0x5410, R29 ;  /* 0x0000541018007816 */ /* 0x002fc6000000001d */
[----:B------:R-:W-:Y:S04]  /*e3df0*/  STL [R1+0x310], R2 ;  /* 0x0003100201007387 */ /* 0x000fe80000100800 */
[----:B------:R0:W-:Y:S04]  /*e3e00*/  STL [R1+0x30c], R0 ;  /* 0x00030c0001007387 */ /* 0x0001e80000100800 */
[----:B0-----:R-:W2:Y:S01]  /*e3e10*/  LDL.LU R0, [R1+0x4e0] ;  /* 0x0004e00001007983 */ /* 0x001ea20000300800 */
[----:B------:R-:W-:Y:S02]  /*e3e20*/  PRMT R3, R12, 0x5410, R21 ;  /* 0x000054100c037816 */ /* 0x000fe40000000015 */
[----:B------:R-:W-:-:S03]  /*e3e30*/  PRMT R2, R28, 0x5410, R13 ;  /* 0x000054101c027816 */ /* 0x000fc6000000000d */
        /* <DEDUP_REMOVED lines=518> */
[----:B------:R0:W-:Y:S01]  /*e5ea0*/  STL [R1+0x244], R0 ;  /* 0x0002440001007387 */ /* 0x0001e20000100800 */
[----:B----4-:R-:W-:Y:S02]  /*e5eb0*/  PRMT R9, R9, 0x5410, R8 ;  /* 0x0000541009097816 */ /* 0x010fe40000000008 */
[----:B---3--:R-:W-:Y:S02]  /*e5ec0*/  PRMT R11, R11, 0x5410, R10 ;  /* 0x000054100b0b7816 */ /* 0x008fe4000000000a */
[----:B------:R-:W-:Y:S01]  /*e5ed0*/  PRMT R18, R18, 0x5410, R17 ;  /* 0x0000541012127816 */ /* 0x000fe20000000011 */
[----:B0-----:R-:W3:Y:S01]  /*e5ee0*/  LDL.LU R0, [R1+0x559c] ;  /* 0x00559c0001007983 */ /* 0x001ee20000300800 */
[----:B------:R-:W-:-:S02]  /*e5ef0*/  PRMT R20, R20, 0x5410, R19 ;  /* 0x0000541014147816 */ /* 0x000fc40000000013 */
[----:B------:R-:W-:Y:S02]  /*e5f00*/  PRMT R7, R7, 0x5410, R5 ;  /* 0x0000541007077816 */ /* 0x000fe40000000005 */
[----:B------:R-:W-:Y:S02]  /*e5f10*/  PRMT R14, R14, 0x5410, R6 ;  /* 0x000054100e0e7816 */ /* 0x000fe40000000006 */
[----:B------:R-:W-:Y:S02]  /*e5f20*/  PRMT R15, R15, 0x5410, R16 ;  /* 0x000054100f0f7816 */ /* 0x000fe40000000010 */
[----:B------:R-:W-:Y:S02]  /*e5f30*/  PRMT R27, R27, 0x5410, R25 ;  /* 0x000054101b1b7816 */ /* 0x000fe40000000019 */
[----:B------:R-:W-:Y:S02]  /*e5f40*/  PRMT R22, R22, 0x5410, R3 ;  /* 0x0000541016167816 */ /* 0x000fe40000000003 */
[----:B------:R-:W-:-:S02]  /*e5f50*/  PRMT R28, R28, 0x5410, R23 ;  /* 0x000054101c1c7816 */ /* 0x000fc40000000017 */
[----:B--2---:R-:W-:Y:S02]  /*e5f60*/  PRMT R4, R4, 0x5410, R2 ;  /* 0x0000541004047816 */ /* 0x004fe40000000002 */
[----:B------:R-:W2:Y:S04]  /*e5f70*/  LDL.LU R2, [R1+0x5598] ;  /* 0x0055980001027983 */ /* 0x000ea80000300800 */
[----:B------:R0:W-:Y:S04]  /*e5f80*/  STL [R1+0x254], R4 ;  /* 0x0002540401007387 */ /* 0x0001e80000100800 */
[----:B0-----:R-:W2:Y:S04]  /*e5f90*/  LDL.LU R4, [R1+0x5594] ;  /* 0x0055940001047983 */ /* 0x001ea80000300800 */
[----:B------:R-:W4:Y:S04]  /*e5fa0*/  LDL.LU R8, [R1+0x5590] ;  /* 0x0055900001087983 */ /* 0x000f280000300800 */
[----:B------:R0:W-:Y:S04]  /*e5fb0*/  STL [R1+0x264], R9 ;  /* 0x0002640901007387 */ /* 0x0001e80000100800 */
[----:B0-----:R-:W3:Y:S04]  /*e5fc0*/  LDL.LU R9, [R1+0x558c] ;  /* 0x00558c0001097983 */ /* 0x001ee80000300800 */
        /* <DEDUP_REMOVED lines=9> */
[----:B------:R-:W2:Y:S04]  /*e6060*/  LDL.LU R5, [R1+0x5570] ;  /* 0x0055700001057983 */ /* 0x000ea80000300800 */
[----:B------:R0:W-:Y:S04]  /*e6070*/  STL [R1+0x298], R7 ;  /* 0x0002980701007387 */ /* 0x0001e80000100800 */
[----:B0-----:R-:W4:Y:S04]  /*e6080*/  LDL.LU R7, [R1+0x556c] ;  /* 0x00556c0001077983 */ /* 0x001f280000300800 */
[----:B------:R-:W4:Y:S04]  /*e6090*/  LDL.LU R6, [R1+0x5568] ;  /* 0x0055680001067983 */ /* 0x000f280000300800 */
[----:B------:R0:W-:Y:S04]  /*e60a0*/  STL [R1+0x2a0], R14 ;  /* 0x0002a00e01007387 */ /* 0x0001e80000100800 */
[----:B0-----:R-:W3:Y:S04]  /*e60b0*/  LDL.LU R14, [R1+0x5564] ;  /* 0x00556400010e7983 */ /* 0x001ee80000300800 */
        /* <DEDUP_REMOVED lines=11> */
[----:B0-----:R-:W4:Y:S02]  /*e6170*/  LDL.LU R28, [R1+0x5544] ;  /* 0x00554400011c7983 */ /* 0x001f240000300800 */
[----:B----4-:R-:W-:-:S02]  /*e6180*/  PRMT R28, R28, 0x5410, R26 ;  /* 0x000054101c1c7816 */ /* 0x010fc4000000001a */
[----:B------:R-:W4:Y:S04]  /*e6190*/  LDL.LU R26, [R1+0x5540] ;  /* 0x00554000011a7983 */ /* 0x000f280000300800 */
[----:B------:R0:W-:Y:S04]  /*e61a0*/  STL [R1+0x2ec], R28 ;  /* 0x0002ec1c01007387 */ /* 0x0001e80000100800 */
[----:B0-----:R-:W3:Y:S02]  /*e61b0*/  LDL.LU R28, [R1+0x553c] ;  /* 0x00553c00011c7983 */ /* 0x001ee40000300800 */
[----:B---3--:R-:W-:-:S02]  /*e61c0*/  PRMT R28, R28, 0x5410, R29 ;  /* 0x000054101c1c7816 */ /* 0x008fc4000000001d */
[----:B------:R-:W3:Y:S04]  /*e61d0*/  LDL.LU R29, [R1+0x5538] ;  /* 0x00553800011d7983 */ /* 0x000ee80000300800 */
[----:B------:R0:W-:Y:S04]  /*e61e0*/  STL [R1+0x2f0], R28 ;  /* 0x0002f01c01007387 */ /* 0x0001e80000100800 */
[----:B0-----:R-:W2:Y:S02]  /*e61f0*/  LDL.LU R28, [R1+0x5534] ;  /* 0x00553400011c7983 */ /* 0x001ea40000300800 */
[----:B--2---:R-:W-:-:S02]  /*e6200*/  PRMT R28, R28, 0x5410, R24 ;  /* 0x000054101c1c7816 */ /* 0x004fc40000000018 */
[----:B------:R-:W2:Y:S04]  /*e6210*/  LDL.LU R24, [R1+0x5530] ;  /* 0x0055300001187983 */ /* 0x000ea80000300800 */
[----:B------:R0:W-:Y:S04]  /*e6220*/  STL [R1+0x300], R28 ;  /* 0x0003001c01007387 */ /* 0x0001e80000100800 */
[----:B0-----:R-:W4:Y:S02]  /*e6230*/  LDL.LU R28, [R1+0x552c] ;  /* 0x00552c00011c7983 */ /* 0x001f240000300800 */
[----:B----4-:R-:W-:-:S02]  /*e6240*/  PRMT R28, R28, 0x5410, R21 ;  /* 0x000054101c1c7816 */ /* 0x010fc40000000015 */
        /* <DEDUP_REMOVED lines=10> */
[----:B0-----:R-:W3:Y:S02]  /*e62f0*/  LDL.LU R28, [R1+0x5514] ;  /* 0x00551400011c7983 */ /* 0x001ee40000300800 */
[----:B---3--:R-:W-:-:S02]  /*e6300*/  PRMT R28, R28, 0x5410, R13 ;  /* 0x000054101c1c7816 */ /* 0x008fc4000000000d */
[----:B------:R-:W3:Y:S04]  /*e6310*/  LDL.LU R13, [R1+0x5510] ;  /* 0x00551000010d7983 */ /* 0x000ee80000300800 */
[----:B------:R0:W-:Y:S04]  /*e6320*/  STL [R1+0x73c], R28 ;  /* 0x00073c1c01007387 */ /* 0x0001e80000100800 */
[----:B0-----:R-:W4:Y:S01]  /*e6330*/  LDL.LU R28, [R1+0x550c] ;  /* 0x00550c00011c7983 */ /* 0x001f220000300800 */
[----:B--2---:R-:W-:Y:S02]  /*e6340*/  PRMT R21, R21, 0x5410, R24 ;  /* 0x0000541015157816 */ /* 0x004fe40000000018 */
[----:B----4-:R-:W-:-:S02]  /*e6350*/  PRMT R28, R28, 0x5410, R12 ;  /* 0x000054101c1c7816 */ /* 0x010fc4000000000c */
[----:B------:R-:W2:Y:S04]  /*e6360*/  LDL.LU R12, [R1+0x5508] ;  /* 0x00550800010c7983 */ /* 0x000ea80000300800 */
[----:B------:R0:W-:Y:S04]  /*e6370*/  STL [R1+0x74c], R28 ;  /* 0x00074c1c01007387 */ /* 0x0001e80000100800 */
[----:B0-----:R-:W4:Y:S04]  /*e6380*/  LDL.LU R28, [R1+0x5504] ;  /* 0x00550400011c7983 */ /* 0x001f280000300800 */
[----:B------:R-:W3:Y:S04]  /*e6390*/  LDL.LU R24, [R1+0x5500] ;  /* 0x0055000001187983 */ /* 0x000ee80000300800 */
[----:B------:R0:W-:Y:S04]  /*e63a0*/  STL [R1+0x75c], R21 ;  /* 0x00075c1501007387 */ /* 0x0001e80000100800 */
[----:B0-----:R-:W2:Y:S01]  /*e63b0*/  LDL.LU R21, [R1+0x54fc] ;  /* 0x0054fc0001157983 */ /* 0x001ea20000300800 */
[----:B----4-:R-:W-:-:S03]  /*e63c0*/  PRMT R28, R28, 0x5410, R29 ;  /* 0x000054101c1c7816 */ /* 0x010fc6000000001d */
[----:B------:R-:W4:Y:S04]  /*e63d0*/  LDL.LU R29, [R1+0x54f8] ;  /* 0x0054f800011d7983 */ /* 0x000f280000300800 */
[----:B------:R0:W-:Y:S01]  /*e63e0*/  STL [R1+0x76c], R28 ;  /* 0x00076c1c01007387 */ /* 0x0001e20000100800 */
[----:B---3--:R-:W-:-:S03]  /*e63f0*/  PRMT R24, R24, 0x5410, R26 ;  /* 0x0000541018187816 */ /* 0x008fc6000000001a */
[----:B0-----:R-:W3:Y:S04]  /*e6400*/  LDL.LU R28, [R1+0x54f4] ;  /* 0x0054f400011c7983 */ /* 0x001ee80000300800 */
[----:B------:R-:W3:Y:S04]  /*e6410*/  LDL.LU R26, [R1+0x54f0] ;  /* 0x0054f000011a7983 */ /* 0x000ee80000300800 */
[----:B------:R0:W-:Y:S01]  /*e6420*/  STL [R1+0x77c], R24 ;  /* 0x00077c1801007387 */ /* 0x0001e20000100800 */
[----:B--2---:R-:W-:-:S03]  /*e6430*/  PRMT R21, R21, 0x5410, R23 ;  /* 0x0000541015157816 */ /* 0x004fc60000000017 */
[----:B0-----:R-:W2:Y:S04]  /*e6440*/  LDL.LU R24, [R1+0x54ec] ;  /* 0x0054ec0001187983 */ /* 0x001ea80000300800 */
[----:B------:R-:W2:Y:S04]  /*e6450*/  LDL.LU R23, [R1+0x54e8] ;  /* 0x0054e80001177983 */ /* 0x000ea80000300800 */
[----:B------:R0:W-:Y:S04]  /*e6460*/  STL [R1+0x7b0], R21 ;  /* 0x0007b01501007387 */ /* 0x0001e80000100800 */
[----:B0-----:R-:W2:Y:S01]  /*e6470*/  LDL.LU R21, [R1+0x54e4] ;  /* 0x0054e40001157983 */ /* 0x001ea20000300800 */
[----:B------:R-:W-:-:S02]  /*e6480*/  PRMT R15, R15, 0x5410, R16 ;  /* 0x000054100f0f7816 */ /* 0x000fc40000000010 */
[----:B----4-:R-:W-:Y:S02]  /*e6490*/  PRMT R29, R29, 0x5410, R22 ;  /* 0x000054101d1d7816 */ /* 0x010fe40000000016 */
[----:B------:R-:W4:Y:S04]  /*e64a0*/  LDL.LU R22, [R1+0x54e0] ;  /* 0x0054e00001167983 */ /* 0x000f280000300800 */
[----:B------:R0:W-:Y:S01]  /*e64b0*/  STL [R1+0x7b4], R29 ;  /* 0x0007b41d01007387 */ /* 0x0001e20000100800 */
[----:B---3--:R-:W-:Y:S02]  /*e64c0*/  PRMT R3, R28, 0x5410, R3 ;  /* 0x000054101c037816 */ /* 0x008fe40000000003 */
[----:B------:R-:W-:Y:S01]  /*e64d0*/  PRMT R26, R26, 0x5410, R27 ;  /* 0x000054101a1a7816 */ /* 0x000fe2000000001b */
[----:B0-----:R-:W3:Y:S04]  /*e64e0*/  LDL.LU R29, [R1+0x54dc] ;  /* 0x0054dc00011d7983 */ /* 0x001ee80000300800 */
[----:B------:R-:W3:Y:S04]  /*e64f0*/  LDL.LU R28, [R1+0x54d8] ;  /* 0x0054d800011c7983 */ /* 0x000ee80000300800 */
[----:B------:R0:W-:Y:S01]  /*e6500*/  STL [R1+0x7c4], R3 ;  /* 0x0007c40301007387 */ /* 0x0001e20000100800 */
[----:B--2---:R-:W-:-:S03]  /*e6510*/  PRMT R24, R24, 0x5410, R25 ;  /* 0x0000541018187816 */ /* 0x004fc60000000019 */
[----:B0-----:R-:W2:Y:S04]  /*e6520*/  LDL.LU R3, [R1+0x4d88] ;  /* 0x004d880001037983 */ /* 0x001ea80000300800 */
[----:B------:R-:W2:Y:S04]  /*e6530*/  LDL.LU R27, [R1+0x54d4] ;  /* 0x0054d400011b7983 */ /* 0x000ea80000300800 */
[----:B------:R0:W-:Y:S01]  /*e6540*/  STL [R1+0x7c8], R26 ;  /* 0x0007c81a01007387 */ /* 0x0001e20000100800 */
[----:B------:R-:W-:-:S03]  /*e6550*/  PRMT R14, R23, 0x5410, R14 ;  /* 0x00005410170e7816 */ /* 0x000fc6000000000e */
[----:B0-----:R-:W2:Y:S04]  /*e6560*/  LDL.LU R26, [R1+0x54d0] ;  /* 0x0054d000011a7983 */ /* 0x001ea80000300800 */
[----:B------:R-:W2:Y:S04]  /*e6570*/  LDL.LU R25, [R1+0x54cc] ;  /* 0x0054cc0001197983 */ /* 0x000ea80000300800 */
[----:B------:R0:W-:Y:S01]  /*e6580*/  STL [R1+0x7d8], R24 ;  /* 0x0007d81801007387 */ /* 0x0001e20000100800 */
[----:B------:R-:W-:-:S03]  /*e6590*/  PRMT R5, R21, 0x5410, R5 ;  /* 0x0000541015057816 */ /* 0x000fc60000000005 */
[----:B0-----:R-:W2:Y:S04]  /*e65a0*/  LDL.LU R24, [R1+0x54c8] ;  /* 0x0054c80001187983 */ /* 0x001ea80000300800 */
[----:B------:R-:W2:Y:S04]  /*e65b0*/  LDL.LU R23, [R1+0x54c4] ;  /* 0x0054c40001177983 */ /* 0x000ea80000300800 */
[----:B------:R-:W-:Y:S04]  /*e65c0*/  STL [R1+0x7dc], R15 ;  /* 0x0007dc0f01007387 */ /* 0x000fe80000100800 */
[----:B------:R-:W-:Y:S04]  /*e65d0*/  STL [R1+0x7ec], R14 ;  /* 0x0007ec0e01007387 */ /* 0x000fe80000100800 */
[----:B------:R-:W2:Y:S01]  /*e65e0*/  LDL.LU R21, [R1+0x54c0] ;  /* 0x0054c00001157983 */ /* 0x000ea20000300800 */
[----:B------:R-:W-:-:S05]  /*e65f0*/  PRMT R6, R6, 0x5410, R7 ;  /* 0x0000541006067816 */ /* 0x000fca0000000007 */
[----:B------:R4:W-:Y:S01]  /*e6600*/  STL [R1+0x7f0], R6 ;  /* 0x0007f00601007387 */ /* 0x0009e20000100800 */
[----:B------:R-:W-:Y:S02]  /*e6610*/  PRMT R2, R4, 0x5410, R2 ;  /* 0x0000541004027816 */ /* 0x000fe40000000002 */
[----:B----4-:R-:W-:Y:S02]  /*e6620*/  PRMT R6, R22, 0x5410, R20 ;  /* 0x0000541016067816 */ /* 0x010fe40000000014 */
[----:B------:R-:W4:Y:S04]  /*e6630*/  LDL.LU R22, [R1+0x54bc] ;  /* 0x0054bc0001167983 */ /* 0x000f280000300800 */
[----:B------:R3:W-:Y:S04]  /*e6640*/  STL [R1+0x800], R5 ;  /* 0x0008000501007387 */ /* 0x0007e80000100800 */
[----:B------:R2:W-:Y:S01]  /*e6650*/  STL [R1+0x804], R6 ;  /* 0x0008040601007387 */ /* 0x0005e20000100800 */
[----:B---3--:R-:W-:-:S02]  /*e6660*/  PRMT R5, R29, 0x5410, R19 ;  /* 0x000054101d057816 */ /* 0x008fc40000000013 */
[----:B------:R-:W-:-:S03]  /*e6670*/  PRMT R7, R28, 0x5410, R18 ;  /* 0x000054101c077816 */ /* 0x000fc60000000012 */
[----:B------:R0:W-:Y:S04]  /*e6680*/  STL [R1+0x810], R5 ;  /* 0x0008100501007387 */ /* 0x0001e80000100800 */
[----:B------:R1:W-:Y:S01]  /*e6690*/  STL [R1+0x814], R7 ;  /* 0x0008140701007387 */ /* 0x0003e20000100800 */
[----:B--2---:R-:W-:Y:S02]  /*e66a0*/  PRMT R6, R27, 0x5410, R17 ;  /* 0x000054101b067816 */ /* 0x004fe40000000011 */
[----:B------:R-:W-:-:S03]  /*e66b0*/  LOP3.LUT R20, R3, 0xf0, RZ, 0xc0, !PT ;  /* 0x000000f003147812 */ /* 0x000fc600078ec0ff */
[----:B------:R2:W-:Y:S01]  /*e66c0*/  STL [R1+0x818], R6 ;  /* 0x0008180601007387 */ /* 0x0005e20000100800 */
[----:B0-----:R-:W-:Y:S02]  /*e66d0*/  PRMT R5, R26, 0x5410, R11 ;  /* 0x000054101a057816 */ /* 0x001fe4000000000b */
[----:B-1----:R-:W-:-:S03]  /*e66e0*/  PRMT R7, R25, 0x5410, R10 ;  /* 0x0000541019077816 */ /* 0x002fc6000000000a */
[----:B------:R0:W-:Y:S04]  /*e66f0*/  STL [R1+0x820], R5 ;  /* 0x0008200501007387 */ /* 0x0001e80000100800 */
[----:B------:R-:W-:Y:S01]  /*e6700*/  STL [R1+0x824], R7 ;  /* 0x0008240701007387 */ /* 0x000fe20000100800 */
[----:B--2---:R-:W-:Y:S02]  /*e6710*/  PRMT R6, R24, 0x5410, R9 ;  /* 0x0000541018067816 */ /* 0x004fe40000000009 */
[----:B0-----:R-:W-:Y:S02]  /*e6720*/  PRMT R5, R23, 0x5410, R8 ;  /* 0x0000541017057816 */ /* 0x001fe40000000008 */
[----:B------:R-:W-:Y:S01]  /*e6730*/  PRMT R0, R21, 0x5410, R0 ;  /* 0x0000541015007816 */ /* 0x000fe20000000000 */
[----:B------:R-:W-:Y:S04]  /*e6740*/  STL [R1+0x82c], R6 ;  /* 0x00082c0601007387 */ /* 0x000fe80000100800 */
[----:B------:R-:W-:Y:S04]  /*e6750*/  STL [R1+0x828], R5 ;  /* 0x0008280501007387 */ /* 0x000fe80000100800 */
[----:B------:R-:W-:Y:S04]  /*e6760*/  STL [R1+0x834], R2 ;  /* 0x0008340201007387 */ /* 0x000fe80000100800 */
[----:B------:R0:W-:Y:S04]  /*e6770*/  STL [R1+0x5490], R20 ;  /* 0x0054901401007387 */ /* 0x0001e80000100800 */
[----:B------:R-:W-:Y:S04]  /*e6780*/  STL [R1+0x830], R0 ;  /* 0x0008300001007387 */ /* 0x000fe80000100800 */
[----:B0-----:R-:W2:Y:S02]  /*e6790*/  LDL R20, [R1+0x21d0] ;  /* 0x0021d00001147983 */ /* 0x001ea40000100800 */
[----:B--2---:R-:W-:-:S05]  /*e67a0*/  VIADD R4, R20, 0x8 ;  /* 0x0000000814047836 */ /* 0x004fca0000000000 */
[----:B------:R0:W-:Y:S04]  /*e67b0*/  STL [R1+0x549c], R4 ;  /* 0x00549c0401007387 */ /* 0x0001e80000100800 */
[----:B------:R-:W2:Y:S04]  /*e67c0*/  LDL R28, [R1+0x21dc] ;  /* 0x0021dc00011c7983 */ /* 0x000ea80000100800 */
[----:B------:R-:W3:Y:S04]  /*e67d0*/  LDL R25, [R1+0x21e8] ;  /* 0x0021e80001197983 */ /* 0x000ee80000100800 */
[----:B------:R-:W3:Y:S04]  /*e67e0*/  LDL R27, [R1+0x21e0] ;  /* 0x0021e000011b7983 */ /* 0x000ee80000100800 */
[----:B------:R-:W3:Y:S04]  /*e67f0*/  LDL R26, [R1+0x21e4] ;  /* 0x0021e400011a7983 */ /* 0x000ee80000100800 */
[----:B------:R-:W3:Y:S04]  /*e6800*/  LDL R24, [R1+0x21ec] ;  /* 0x0021ec0001187983 */ /* 0x000ee80000100800 */
[----:B------:R-:W3:Y:S04]  /*e6810*/  LDL R23, [R1+0x21f0] ;  /* 0x0021f00001177983 */ /* 0x000ee80000100800 */
[----:B------:R-:W3:Y:S04]  /*e6820*/  LDL R29, [R1+0x21d8] ;  /* 0x0021d800011d7983 */ /* 0x000ee80000100800 */
[----:B0-----:R-:W3:Y:S01]  /*e6830*/  LDL R4, [R1+0x21d4] ;  /* 0x0021d40001047983 */ /* 0x001ee20000100800 */
[----:B----4-:R-:W-:Y:S01]  /*e6840*/  LOP3.LUT R22, R22, 0xfeffffff, RZ, 0xc0, !PT ;  /* 0xfeffffff16167812 */ /* 0x010fe200078ec0ff */
[----:B------:R-:W-:-:S02]  /*e6850*/  VIADD R8, R20, 0x2e ;  /* 0x0000002e14087836 */ /* 0x000fc40000000000 */
[C---:B------:R-:W-:Y:S02]  /*e6860*/  VIADD R2, R20.reuse, 0x2d ;  /* 0x0000002d14027836 */ /* 0x040fe40000000000 */
[C---:B------:R-:W-:Y:S01]  /*e6870*/  VIADD R0, R20.reuse, 0x2c ;  /* 0x0000002c14007836 */ /* 0x040fe20000000000 */
[----:B------:R-:W-:Y:S01]  /*e6880*/  LOP3.LUT R13, R13, 0xdfffffff, RZ, 0xc0, !PT ;  /* 0xdfffffff0d0d7812 */ /* 0x000fe200078ec0ff */
[----:B------:R-:W-:Y:S01]  /*e6890*/  VIADD R10, R20, 0x2b ;  /* 0x0000002b140a7836 */ /* 0x000fe20000000000 */
[----:B--2---:R-:W-:Y:S02]  /*e68a0*/  ISETP.LT.AND P1, PT, R28, UR8, !P0 ;  /* 0x000000081c007c0c */ /* 0x004fe4000c721270 */
[----:B---3--:R-:W-:Y:S01]  /*e68b0*/  ISETP.LT.AND P2, PT, R25, UR10, !P0 ;  /* 0x0000000a19007c0c */ /* 0x008fe2000c741270 */
[----:B------:R-:W-:Y:S01]  /*e68c0*/  ULDC UR8, c[0x0][0x228] ;  /* 0x00008a0000087ab9 */ /* 0x000fe20000000800 */
[----:B------:R-:W-:Y:S01]  /*e68d0*/  ISETP.LT.AND P3, PT, R26, UR59, !P0 ;  /* 0x0000003b1a007c0c */ /* 0x000fe2000c761270 */
[----:B------:R-:W-:-:S02]  /*e68e0*/  VIADD R17, R20, 0x2a ;  /* 0x0000002a14117836 */ /* 0x000fc40000000000 */
[----:B------:R-:W-:Y:S01]  /*e68f0*/  VIADD R19, R20, 0x29 ;  /* 0x0000002914137836 */ /* 0x000fe20000000000 */
[----:B------:R-:W-:Y:S01]  /*e6900*/  LOP3.LUT R12, R12, 0xdfffffff, RZ, 0xc0, !PT ;  /* 0xdfffffff0c0c7812 */ /* 0x000fe200078ec0ff */
[----:B------:R-:W-:Y:S01]  /*e6910*/  VIADD R7, R20, 0x25 ;  /* 0x0000002514077836 */ /* 0x000fe20000000000 */
[----:B------:R-:W-:Y:S01]  /*e6920*/  ULDC UR59, c[0x0][0x228] ;  /* 0x00008a00003b7ab9 */ /* 0x000fe20000000800 */
[----:B------:R-:W-:Y:S02]  /*e6930*/  ULDC UR10, c[0x0][0x228] ;  /* 0x00008a00000a7ab9 */ /* 0x000fe40000000800 */
[----:B------:R-:W-:Y:S02]  /*e6940*/  @P1 LOP3.LUT R22, R22, 0x1000000, RZ, 0xfc, !PT ;  /* 0x0100000016161812 */ /* 0x000fe400078efcff */
[----:B------:R-:W-:Y:S02]  /*e6950*/  ISETP.LT.AND P1, PT, R27, UR8, !P0 ;  /* 0x000000081b007c0c */ /* 0x000fe4000c721270 */
[----:B------:R-:W-:-:S04]  /*e6960*/  LOP3.LUT R22, R22, 0xffdfffff, RZ, 0xc0, !PT ;  /* 0xffdfffff16167812 */ /* 0x000fc800078ec0ff */
        /* <DEDUP_REMOVED lines=93> */
[----:B------:R-:W-:Y:S02]  /*e6f40*/  ISETP.LT.AND P1, PT, R27, UR13, !P0 ;  /* 0x0000000d1b007c0c */ /* 0x000fe4000c721270 */
[----:B------:R-:W-:Y:S02]  /*e6f50*/  @P3 LOP3.LUT R22, R22, 0x2, RZ, 0xfc, !PT ;  /* 0x0000000216163812 */ /* 0x000fe400078efcff */
[----:B------:R-:W-:Y:S02]  /*e6f60*/  ISETP.LT.AND P3, PT, R26, UR24, !P0 ;  /* 0x000000181a007c0c */ /* 0x000fe4000c761270 */
[----:B------:R-:W-:Y:S01]  /*e6f70*/  LOP3.LUT R13, R13, 0x7fffffff, RZ, 0xc0, !PT ;  /* 0x7fffffff0d0d7812 */ /* 0x000fe200078ec0ff */
[----:B------:R-:W-:Y:S01]  /*e6f80*/  ULDC UR13, c[0x0][0x228] ;  /* 0x00008a00000d7ab9 */ /* 0x000fe20000000800 */
[----:B------:R-:W-:-:S04]  /*e6f90*/  LOP3.LUT R22, R22, 0xfffffffe, RZ, 0xc0, !PT ;  /* 0xfffffffe16167812 */ /* 0x000fc800078ec0ff */
[----:B------:R-:W-:Y:S02]  /*e6fa0*/  @P2 LOP3.LUT R22, R22, 0x1, RZ, 0xfc, !PT ;  /* 0x0000000116162812 */ /* 0x000fe400078efcff */
        /* <DEDUP_REMOVED lines=8> */
[----:B------:R-:W-:Y:S02]  /*e7030*/  ISETP.LT.AND P0, PT, R4, UR56, !P0 ;  /* 0x0000003804007c0c */ /* 0x000fe4000c701270 */
[----:B------:R-:W-:Y:S01]  /*e7040*/  @P2 LOP3.LUT R13, R13, 0x10000000, RZ, 0xfc, !PT ;  /* 0x100000000d0d2812 */ /* 0x000fe200078efcff */
[----:B------:R-:W-:Y:S01]  /*e7050*/  VIADD R4, R20, 0x28 ;  /* 0x0000002814047836 */ /* 0x000fe20000000000 */
[----:B------:R-:W-:Y:S02]  /*e7060*/  ULDC UR56, c[0x0][0x228] ;  /* 0x00008a0000387ab9 */ /* 0x000fe40000000800 */
[----:B------:R-:W-:-:S04]  /*e7070*/  LOP3.LUT R13, R13, 0xf7ffffff, RZ, 0xc0, !PT ;  /* 0xf7ffffff0d0d7812 */ /* 0x000fc800078ec0ff */
[----:B------:R-:W-:-:S04]  /*e7080*/  @P1 LOP3.LUT R13, R13, 0x8000000, RZ, 0xfc, !PT ;  /* 0x080000000d0d1812 */ /* 0x000fc800078efcff */
[----:B------:R-:W-:-:S04]  /*e7090*/  LOP3.LUT R13, R13, 0xfbffffff, RZ, 0xc0, !PT ;  /* 0xfbffffff0d0d7812 */ /* 0x000fc800078ec0ff */
[----:B------:R-:W-:Y:S02]  /*e70a0*/  @P0 LOP3.LUT R13, R13, 0x4000000, RZ, 0xfc, !PT ;  /* 0x040000000d0d0812 */ /* 0x000fe400078efcff */
[----:B------:R-:W-:Y:S01]  /*e70b0*/  ISETP.GE.AND P0, PT, R10, UR7, PT ;  /* 0x000000070a007c0c */ /* 0x000fe2000bf06270 */
[----:B------:R-:W-:Y:S01]  /*e70c0*/  ULDC UR7, c[0x0][0x228] ;  /* 0x00008a0000077ab9 */ /* 0x000fe20000000800 */
[----:B------:R-:W2:Y:S02]  /*e70d0*/  LDL R10, [R1+0x21d4] ;  /* 0x0021d400010a7983 */ /* 0x000ea40000100800 */
[----:B------:R-:W-:Y:S02]  /*e70e0*/  ISETP.LT.AND P1, PT, R25, UR24, !P0 ;  /* 0x0000001819007c0c */ /* 0x000fe4000c721270 */
[----:B------:R-:W-:Y:S02]  /*e70f0*/  ISETP.LT.AND P3, PT, R29, UR32, !P0 ;  /* 0x000000201d007c0c */ /* 0x000fe4000c761270 */
[----:B------:R-:W-:-:S02]  /*e7100*/  LOP3.LUT R13, R13, 0xffdfffff, RZ, 0xc0, !PT ;  /* 0xffdfffff0d0d7812 */ /* 0x000fc400078ec0ff */
[----:B------:R-:W-:Y:S01]  /*e7110*/  ISETP.LT.AND P2, PT, R28, UR33, !P0 ;  /* 0x000000211c007c0c */ /* 0x000fe2000c741270 */
[----:B------:R-:W-:Y:S01]  /*e7120*/  ULDC.64 UR32, c[0x0][0x228] ;  /* 0x00008a0000207ab9 */ /* 0x000fe20000000a00 */
[----:B------:R-:W-:Y:S01]  /*e7130*/  VIADD R14, R20, 0x21 ;  /* 0x00000021140e7836 */ /* 0x000fe20000000000 */
[----:B------:R-:W-:-:S04]  /*e7140*/  ULDC UR24, c[0x0][0x228] ;  /* 0x00008a0000187ab9 */ /* 0x000fc80000000800 */
        /* <DEDUP_REMOVED lines=20> */
[----:B------:R-:W-:Y:S02]  /*e7290*/  LOP3.LUT R13, R13, 0xfffbffff, RZ, 0xc0, !PT ;  /* 0xfffbffff0d0d7812 */ /* 0x000fe400078ec0ff */
[----:B--2---:R-:W-:Y:S01]  /*e72a0*/  ISETP.LT.AND P0, PT, R10, UR54, !P0 ;  /* 0x000000360a007c0c */ /* 0x004fe2000c701270 */
[----:B------:R-:W-:-:S12]  /*e72b0*/  ULDC UR54, c[0x0][0x228] ;  /* 0x00008a0000367ab9 */ /* 0x000fd80000000800 */
        /* <DEDUP_REMOVED lines=83> */
[----:B------:R-:W-:Y:S01]  /*e77f0*/  LOP3.LUT R13, R13, 0xfffffffe, RZ, 0xc0, !PT ;  /* 0xfffffffe0d0d7812 */ /* 0x000fe200078ec0ff */
[----:B------:R-:W-:-:S03]  /*e7800*/  ULDC UR42, c[0x0][0x228] ;  /* 0x00008a00002a7ab9 */ /* 0x000fc60000000800 */
[----:B------:R-:W-:Y:S02]  /*e7810*/  @P2 LOP3.LUT R13, R13, 0x1, RZ, 0xfc, !PT ;  /* 0x000000010d0d2812 */ /* 0x000fe400078efcff */
        /* <DEDUP_REMOVED lines=20> */
[----:B------:R-:W-:Y:S01]  /*e7960*/  ULDC UR54, c[0x0][0x228] ;  /* 0x00008a0000367ab9 */ /* 0x000fe20000000800 */
[----:B------:R-:W-:Y:S01]  /*e7970*/  ULDC UR53, c[0x0][0x228] ;  /* 0x00008a0000357ab9 */ /* 0x000fe20000000800 */
[----:B------:R-:W-:Y:S01]  /*e7980*/  VIADD R4, R20, 0x26 ;  /* 0x0000002614047836 */ /* 0x000fe20000000000 */
        /* <DEDUP_REMOVED lines=28> */
[----:B------:R-:W-:Y:S01]  /*e7b50*/  ISETP.LT.AND P1, PT, R25, UR36, !P0 ;  /* 0x0000002419007c0c */ /* 0x000fe2000c721270 */
[----:B------:R-:W-:Y:S01]  /*e7b60*/  ULDC UR36, c[0x0][0x228] ;  /* 0x00008a0000247ab9 */ /* 0x000fe20000000800 */
[----:B------:R-:W-:Y:S02]  /*e7b70*/  LOP3.LUT R12, R12, 0xffffdfff, RZ, 0xc0, !PT ;  /* 0xffffdfff0c0c7812 */ /* 0x000fe400078ec0ff */
[----:B------:R-:W-:Y:S02]  /*e7b80*/  ISETP.LT.AND P3, PT, R29, UR36, !P0 ;  /* 0x000000241d007c0c */ /* 0x000fe4000c761270 */
[----:B------:R-:W-:Y:S01]  /*e7b90*/  ISETP.LT.AND P2, PT, R28, UR35, !P0 ;  /* 0x000000231c007c0c */ /* 0x000fe2000c741270 */
        /* <DEDUP_REMOVED lines=8> */
[----:B------:R-:W-:Y:S01]  /*e7c20*/  VIADD R4, R20, 0x24 ;  /* 0x0000002414047836 */ /* 0x000fe20000000000 */
        /* <DEDUP_REMOVED lines=12> */
[----:B------:R-:W-:Y:S01]  /*e7cf0*/  VIADD R6, R20, 0x1d ;  /* 0x0000001d14067836 */ /* 0x000fe20000000000 */
        /* <DEDUP_REMOVED lines=8> */
[----:B------:R-:W2:Y:S01]  /*e7d80*/  LDL.LU R7, [R1+0x54b8] ;  /* 0x0054b80001077983 */ /* 0x000ea20000300800 */
[----:B------:R-:W-:Y:S02]  /*e7d90*/  LOP3.LUT R12, R12, 0xffffffdf, RZ, 0xc0, !PT ;  /* 0xffffffdf0c0c7812 */ /* 0x000fe400078ec0ff */
[----:B------:R-:W-:Y:S02]  /*e7da0*/  ISETP.LT.AND P1, PT, R25, UR34, !P0 ;  /* 0x0000002219007c0c */ /* 0x000fe4000c721270 */
[----:B------:R-:W-:Y:S02]  /*e7db0*/  ISETP.LT.AND P3, PT, R29, UR50, !P0 ;  /* 0x000000321d007c0c */ /* 0x000fe4000c761270 */
[----:B------:R-:W-:Y:S01]  /*e7dc0*/  ISETP.LT.AND P2, PT, R28, UR49, !P0 ;  /* 0x000000311c007c0c */ /* 0x000fe2000c741270 */
[----:B------:R-:W-:Y:S01]  /*e7dd0*/  ULDC UR50, c[0x0][0x228] ;  /* 0x00008a0000327ab9 */ /* 0x000fe20000000800 */
        /* <DEDUP_REMOVED lines=35> */
[----:B------:R-:W-:-:S06]  /*e8010*/  ULDC UR28, c[0x0][0x228] ;  /* 0x00008a00001c7ab9 */ /* 0x000fcc0000000800 */
[----:B------:R-:W-:Y:S02]  /*e8020*/  @P3 LOP3.LUT R12, R12, 0x2, RZ, 0xfc, !PT ;  /* 0x000000020c0c3812 */ /* 0x000fe400078efcff */
[----:B------:R-:W-:Y:S02]  /*e8030*/  ISETP.LT.AND P3, PT, R26, UR11, !P0 ;  /* 0x0000000b1a007c0c */ /* 0x000fe4000c761270 */
[----:B------:R-:W-:-:S04]  /*e8040*/  LOP3.LUT R12, R12, 0xfffffffe, RZ, 0xc0, !PT ;  /* 0xfffffffe0c0c7812 */ /* 0x000fc800078ec0ff */
[----:B------:R-:W-:Y:S02]  /*e8050*/  @P2 LOP3.LUT R12, R12, 0x1, RZ, 0xfc, !PT ;  /* 0x000000010c0c2812 */ /* 0x000fe400078efcff */
[----:B------:R-:W-:Y:S02]  /*e8060*/  ISETP.LT.AND P2, PT, R24, UR12, !P0 ;  /* 0x0000000c18007c0c */ /* 0x000fe4000c741270 */
[----:B--2---:R-:W-:-:S04]  /*e8070*/  LOP3.LUT R7, R7, 0xdfffffff, RZ, 0xc0, !PT ;  /* 0xdfffffff07077812 */ /* 0x004fc800078ec0ff */
[----:B------:R-:W-:Y:S02]  /*e8080*/  @P1 LOP3.LUT R7, R7, 0x20000000, RZ, 0xfc, !PT ;  /* 0x2000000007071812 */ /* 0x000fe400078efcff */
[----:B------:R-:W-:Y:S01]  /*e8090*/  ISETP.LT.AND P1, PT, R27, UR59, !P0 ;  /* 0x0000003b1b007c0c */ /* 0x000fe2000c721270 */
[----:B------:R-:W-:Y:S01]  /*e80a0*/  ULDC UR59, c[0x0][0x228] ;  /* 0x00008a00003b7ab9 */ /* 0x000fe20000000800 */
[----:B------:R-:W-:-:S11]  /*e80b0*/  LOP3.LUT R7, R7, 0x7fffffff, RZ, 0xc0, !PT ;  /* 0x7fffffff07077812 */ /* 0x000fd600078ec0ff */
        /* <DEDUP_REMOVED lines=84> */
[----:B------:R-:W2:Y:S02]  /*e8600*/  LDL.LU R14, [R1+0x54b4] ;  /* 0x0054b400010e7983 */ /* 0x000ea40000300800 */
[----:B------:R-:W-:Y:S02]  /*e8610*/  ISETP.LT.AND P1, PT, R25, UR10, !P0 ;  /* 0x0000000a19007c0c */ /* 0x000fe4000c721270 */
[----:B------:R-:W-:Y:S02]  /*e8620*/  ISETP.LT.AND P3, PT, R29, UR17, !P0 ;  /* 0x000000111d007c0c */ /* 0x000fe4000c761270 */
[----:B------:R-:W-:-:S02]  /*e8630*/  LOP3.LUT R7, R7, 0xffffffdf, RZ, 0xc0, !PT ;  /* 0xffffffdf07077812 */ /* 0x000fc400078ec0ff */
        /* <DEDUP_REMOVED lines=35> */
[----:B------:R-:W-:-:S07]  /*e8870*/  ULDC UR7, c[0x0][0x228] ;  /* 0x00008a0000077ab9 */ /* 0x000fce0000000800 */
[----:B------:R-:W-:Y:S02]  /*e8880*/  @P3 LOP3.LUT R7, R7, 0x2, RZ, 0xfc, !PT ;  /* 0x0000000207073812 */ /* 0x000fe400078efcff */
[----:B------:R-:W-:Y:S01]  /*e8890*/  ISETP.LT.AND P3, PT, R26, UR45, !P0 ;  /* 0x0000002d1a007c0c */ /* 0x000fe2000c761270 */
[----:B------:R-:W-:Y:S01]  /*e88a0*/  ULDC UR45, c[0x0][0x228] ;  /* 0x00008a00002d7ab9 */ /* 0x000fe20000000800 */
[----:B------:R-:W-:-:S04]  /*e88b0*/  LOP3.LUT R7, R7, 0xfffffffe, RZ, 0xc0, !PT ;  /* 0xfffffffe07077812 */ /* 0x000fc800078ec0ff */
[----:B------:R-:W-:Y:S02]  /*e88c0*/  @P2 LOP3.LUT R7, R7, 0x1, RZ, 0xfc, !PT ;  /* 0x0000000107072812 */ /* 0x000fe400078efcff */
[----:B------:R-:W-:Y:S01]  /*e88d0*/  ISETP.LT.AND P2, PT, R24, UR44, !P0 ;  /* 0x0000002c18007c0c */ /* 0x000fe2000c741270 */
[----:B------:R-:W-:Y:S01]  /*e88e0*/  ULDC UR44, c[0x0][0x228] ;  /* 0x00008a00002c7ab9 */ /* 0x000fe20000000800 */
[----:B--2---:R-:W-:-:S04]  /*e88f0*/  LOP3.LUT R14, R14, 0xdfffffff, RZ, 0xc0, !PT ;  /* 0xdfffffff0e0e7812 */ /* 0x004fc800078ec0ff */
[----:B------:R-:W-:Y:S02]  /*e8900*/  @P1 LOP3.LUT R14, R14, 0x20000000, RZ, 0xfc, !PT ;  /* 0x200000000e0e1812 */ /* 0x000fe400078efcff */
[----:B------:R-:W-:Y:S01]  /*e8910*/  ISETP.LT.AND P1, PT, R27, UR24, !P0 ;  /* 0x000000181b007c0c */ /* 0x000fe2000c721270 */
[----:B------:R-:W-:Y:S01]  /*e8920*/  ULDC.64 UR24, c[0x0][0x228] ;  /* 0x00008a0000187ab9 */ /* 0x000fe20000000a00 */
[----:B------:R-:W-:-:S11]  /*e8930*/  LOP3.LUT R14, R14, 0x7fffffff, RZ, 0xc0, !PT ;  /* 0x7fffffff0e0e7812 */ /* 0x000fd600078ec0ff */
        /* <DEDUP_REMOVED lines=38> */
[----:B------:R-:W-:Y:S01]  /*e8ba0*/  VIADD R5, R20, 0x15 ;  /* 0x0000001514057836 */ /* 0x000fe20000000000 */
        /* <DEDUP_REMOVED lines=17> */
[----:B------:R-:W-:-:S05]  /*e8cc0*/  ULDC UR17, c[0x0][0x228] ;  /* 0x00008a0000117ab9 */ /* 0x000fca0000000800 */
        /* <DEDUP_REMOVED lines=11> */
[----:B------:R-:W-:-:S04]  /*e8d80*/  ULDC UR58, c[0x0][0x228] ;  /* 0x00008a00003a7ab9 */ /* 0x000fc80000000800 */
        /* <DEDUP_REMOVED lines=14> */
[----:B------:R-:W-:Y:S01]  /*e8e70*/  ULDC.64 UR24, c[0x0][0x228] ;  /* 0x00008a0000187ab9 */ /* 0x000fe20000000a00 */
[----:B------:R-:W2:Y:S02]  /*e8e80*/  LDL.LU R6, [R1+0x54b0] ;  /* 0x0054b00001067983 */ /* 0x000ea40000300800 */
[----:B------:R-:W-:Y:S02]  /*e8e90*/  ISETP.LT.AND P1, PT, R25, UR38, !P0 ;  /* 0x0000002619007c0c */ /* 0x000fe4000c721270 */
[----:B------:R-:W-:Y:S02]  /*e8ea0*/  ISETP.LT.AND P3, PT, R29, UR56, !P0 ;  /* 0x000000381d007c0c */ /* 0x000fe4000c761270 */
[----:B------:R-:W-:-:S02]  /*e8eb0*/  LOP3.LUT R14, R14, 0xffffffdf, RZ, 0xc0, !PT ;  /* 0xffffffdf0e0e7812 */ /* 0x000fc400078ec0ff */
        /* <DEDUP_REMOVED lines=69> */
[C---:B------:R-:W-:Y:S01]  /*e9310*/  VIADD R4, R20.reuse, 0x1a ;  /* 0x0000001a14047836 */ /* 0x040fe20000000000 */
[----:B------:R-:W-:Y:S01]  /*e9320*/  ULDC UR56, c[0x0][0x228] ;  /* 0x00008a0000387ab9 */ /* 0x000fe20000000800 */
        /* <DEDUP_REMOVED lines=73> */
[----:B------:R-:W-:Y:S01]  /*e97c0*/  ULDC.64 UR18, c[0x0][0x228] ;  /* 0x00008a0000127ab9 */ /* 0x000fe20000000a00 */
        /* <DEDUP_REMOVED lines=60> */
[----:B------:R-:W-:Y:S01]  /*e9b90*/  ULDC.64 UR34, c[0x0][0x228] ;  /* 0x00008a0000227ab9 */ /* 0x000fe20000000a00 */
        /* <DEDUP_REMOVED lines=72> */
[----:B------:R-:W-:-:S05]  /*ea020*/  ULDC UR43, c[0x0][0x228] ;  /* 0x00008a00002b7ab9 */ /* 0x000fca0000000800 */
        /* <DEDUP_REMOVED lines=28> */
[----:B------:R-:W-:Y:S02]  /*ea1f0*/  ISETP.LT.AND P2, PT, R28, UR48, !P0 ;  /* 0x000000301c007c0c */ /* 0x000fe4000c741270 */
[----:B------:R-:W-:Y:S01]  /*ea200*/  LOP3.LUT R15, R15, 0xfffffffd, RZ, 0xc0, !PT ;  /* 0xfffffffd0f0f7812 */ /* 0x000fe200078ec0ff */
[----:B------:R-:W-:Y:S01]  /*ea210*/  VIADD R4, R20, 0x13 ;  /* 0x0000001314047836 */ /* 0x000fe20000000000 */
[----:B------:R-:W-:Y:S01]  /*ea220*/  ULDC UR36, c[0x0][0x228] ;  /* 0x00008a0000247ab9 */ /* 0x000fe20000000800 */
[----:B------:R-:W-:Y:S01]  /*ea230*/  ULDC UR34, c[0x0][0x228] ;  /* 0x00008a0000227ab9 */ /* 0x000fe20000000800 */
[----:B------:R-:W-:-:S05]  /*ea240*/  ULDC UR48, c[0x0][0x228] ;  /* 0x00008a0000307ab9 */ /* 0x000fca0000000800 */
        /* <DEDUP_REMOVED lines=135> */
[----:B------:R-:W-:Y:S02]  /*eaac0*/  ISETP.LT.AND P3, PT, R26, UR16, !P0 ;  /* 0x000000101a007c0c */ /* 0x000fe4000c761270 */
[----:B------:R-:W-:-:S04]  /*eaad0*/  LOP3.LUT R5, R5, 0xfffffffe, RZ, 0xc0, !PT ;  /* 0xfffffffe05057812 */ /* 0x000fc800078ec0ff */
[----:B------:R-:W-:Y:S02]  /*eaae0*/  @P2 LOP3.LUT R5, R5, 0x1, RZ, 0xfc, !PT ;  /* 0x0000000105052812 */ /* 0x000fe400078efcff */
[----:B------:R-:W-:Y:S01]  /*eaaf0*/  ISETP.LT.AND P2, PT, R24, UR15, !P0 ;  /* 0x0000000f18007c0c */ /* 0x000fe2000c741270 */
[C---:B------:R-:W-:Y:S02]  /*eab00*/  VIADD R3, R20.reuse, 0x7 ;  /* 0x0000000714037836 */ /* 0x040fe40000000000 */
[C---:B------:R-:W-:Y:S02]  /*eab10*/  VIADD R18, R20.reuse, 0x6 ;  /* 0x0000000614127836 */ /* 0x040fe40000000000 */
[----:B------:R-:W-:Y:S01]  /*eab20*/  VIADD R11, R20, 0x5 ;  /* 0x00000005140b7836 */ /* 0x000fe20000000000 */
        /* <DEDUP_REMOVED lines=25> */
[----:B------:R-:W-:Y:S01]  /*eacc0*/  VIADD R9, R20, 0x4 ;  /* 0x0000000414097836 */ /* 0x000fe20000000000 */
[----:B------:R-:W-:Y:S01]  /*eacd0*/  ULDC UR12, c[0x0][0x228] ;  /* 0x00008a00000c7ab9 */ /* 0x000fe20000000800 */
        /* <DEDUP_REMOVED lines=23> */
[----:B------:R-:W-:-:S03]  /*eae50*/  ULDC.64 UR6, c[0x0][0x228] ;  /* 0x00008a0000067ab9 */ /* 0x000fc60000000a00 */
[----:B------:R-:W-:-:S04]  /*eae60*/  LOP3.LUT R21, R21, 0xfff7ffff, RZ, 0xc0, !PT ;  /* 0xfff7ffff15157812 */ /* 0x000fc800078ec0ff */
[----:B------:R-:W-:Y:S02]  /*eae70*/  @P2 LOP3.LUT R21, R21, 0x80000, RZ, 0xfc, !PT ;  /* 0x0008000015152812 */ /* 0x000fe400078efcff */
[----:B------:R-:W-:Y:S02]  /*eae80*/  ISETP.GE.AND P0, PT, R4, UR29, PT ;  /* 0x0000001d04007c0c */ /* 0x000fe4000bf06270 */
[----:B------:R-:W-:Y:S01]  /*eae90*/  LOP3.LUT R21, R21, 0xfffbffff, RZ, 0xc0, !PT ;  /* 0xfffbffff15157812 */ /* 0x000fe200078ec0ff */
[----:B------:R-:W-:Y:S01]  /*eaea0*/  VIADD R4, R20, 0xc ;  /* 0x0000000c14047836 */ /* 0x000fe20000000000 */
[----:B------:R-:W-:Y:S02]  /*eaeb0*/  ULDC.64 UR28, c[0x0][0x228] ;  /* 0x00008a00001c7ab9 */ /* 0x000fe40000000a00 */
[----:B------:R-:W-:Y:S02]  /*eaec0*/  @P1 LOP3.LUT R21, R21, 0x40000, RZ, 0xfc, !PT ;  /* 0x0004000015151812 */ /* 0x000fe400078efcff */
[----:B------:R-:W-:-:S02]  /*eaed0*/  ISETP.LT.AND P1, PT, R25, UR6, !P0 ;  /* 0x0000000619007c0c */ /* 0x000fc4000c721270 */
[----:B------:R-:W-:Y:S02]  /*eaee0*/  ISETP.LT.AND P3, PT, R29, UR33, !P0 ;  /* 0x000000211d007c0c */ /* 0x000fe4000c761270 */
[----:B------:R-:W-:Y:S02]  /*eaef0*/  ISETP.LT.AND P2, PT, R28, UR31, !P0 ;  /* 0x0000001f1c007c0c */ /* 0x000fe4000c741270 */
[----:B------:R-:W-:Y:S01]  /*eaf00*/  LOP3.LUT R21, R21, 0xffffdfff, RZ, 0xc0, !PT ;  /* 0xffffdfff15157812 */ /* 0x000fe200078ec0ff */
[----:B------:R-:W-:Y:S01]  /*eaf10*/  ULDC UR33, c[0x0][0x228] ;  /* 0x00008a0000217ab9 */ /* 0x000fe20000000800 */
[----:B------:R-:W-:Y:S01]  /*eaf20*/  ULDC UR6, c[0x0][0x228] ;  /* 0x00008a0000067ab9 */ /* 0x000fe20000000800 */
[----:B------:R-:W-:Y:S01]  /*eaf30*/  VIADD R2, R20, 0x2 ;  /* 0x0000000214027836 */ /* 0x000fe20000000000 */
[----:B------:R-:W-:-:S03]  /*eaf40*/  ULDC UR31, c[0x0][0x228] ;  /* 0x00008a00001f7ab9 */ /* 0x000fc60000000800 */
        /* <DEDUP_REMOVED lines=72> */
[----:B------:R-:W-:Y:S01]  /*eb3d0*/  ULDC.64 UR48, c[0x0][0x228] ;  /* 0x00008a0000307ab9 */ /* 0x000fe20000000a00 */
        /* <DEDUP_REMOVED lines=102> */
[----:B------:R-:W-:Y:S02]  /*eba40*/  ISETP.LT.AND P3, PT, R26, UR14, !P0 ;  /* 0x0000000e1a007c0c */ /* 0x000fe4000c761270 */
[----:B------:R-:W-:Y:S01]  /*eba50*/  ISETP.GE.AND P6, PT, R20, UR49, PT ;  /* 0x0000003114007c0c */ /* 0x000fe2000bfc6270 */
        /* <DEDUP_REMOVED lines=18> */
[----:B--2---:R-:W-:Y:S02]  /*ebb80*/  ISETP.GE.AND P0, PT, R4, UR33, PT ;  /* 0x0000002104007c0c */ /* 0x004fe4000bf06270 */
[----:B------:R-:W-:Y:S01]  /*ebb90*/  LOP3.LUT R16, R16, 0xfffffffd, RZ, 0xc0, !PT ;  /* 0xfffffffd10107812 */ /* 0x000fe200078ec0ff */
[----:B------:R-:W2:Y:S01]  /*ebba0*/  LDL.LU R4, [R1+0x5498] ;  /* 0x0054980001047983 */ /* 0x000ea20000300800 */
[----:B------:R-:W-:Y:S01]  /*ebbb0*/  ULDC.64 UR32, c[0x0][0x228] ;  /* 0x00008a0000207ab9 */ /* 0x000fe20000000a00 */
[----:B------:R-:W-:Y:S02]  /*ebbc0*/  ISETP.LT.AND P1, PT, R25, UR40, !P0 ;  /* 0x0000002819007c0c */ /* 0x000fe4000c721270 */
[----:B------:R-:W-:Y:S02]  /*ebbd0*/  ISETP.LT.AND P3, PT, R29, UR46, !P0 ;  /* 0x0000002e1d007c0c */ /* 0x000fe4000c761270 */
[----:B------:R-:W-:Y:S01]  /*ebbe0*/  ISETP.LT.AND P2, PT, R28, UR47, !P0 ;  /* 0x0000002f1c007c0c */ /* 0x000fe2000c741270 */
[----:B------:R-:W-:Y:S01]  /*ebbf0*/  ULDC UR46, c[0x0][0x228] ;  /* 0x00008a00002e7ab9 */ /* 0x000fe20000000800 */
[----:B------:R-:W-:Y:S01]  /*ebc00*/  ULDC UR47, c[0x0][0x228] ;  /* 0x00008a00002f7ab9 */ /* 0x000fe20000000800 */
        /* <DEDUP_REMOVED lines=36> */
[----:B------:R-:W3:Y:S05]  /*ebe50*/  LDL.LU R20, [R1+0x5490] ;  /* 0x0054900001147983 */ /* 0x000eea0000300800 */
        /* <DEDUP_REMOVED lines=26> */
[----:B------:R-:W-:Y:S01]  /*ec000*/  LOP3.LUT R4, R4, 0xffffdfff, RZ, 0xc0, !PT ;  /* 0xffffdfff04047812 */ /* 0x000fe200078ec0ff */
[----:B------:R-:W-:Y:S01]  /*ec010*/  ULDC UR42, c[0x0][0x228] ;  /* 0x00008a00002a7ab9 */ /* 0x000fe20000000800 */
[----:B------:R-:W-:Y:S01]  /*ec020*/  ISETP.LT.AND P2, PT, R28, UR41, !P0 ;  /* 0x000000291c007c0c */ /* 0x000fe2000c741270 */
[----:B------:R-:W-:-:S08]  /*ec030*/  ULDC UR41, c[0x0][0x228] ;  /* 0x00008a0000297ab9 */ /* 0x000fd00000000800 */
[----:B------:R-:W-:Y:S02]  /*ec040*/  @P1 LOP3.LUT R4, R4, 0x2000, RZ, 0xfc, !PT ;  /* 0x0000200004041812 */ /* 0x000fe400078efcff */
[----:B------:R-:W-:Y:S01]  /*ec050*/  ISETP.LT.AND P1, PT, R29, UR42, !P0 ;  /* 0x0000002a1d007c0c */ /* 0x000fe2000c721270 */
[----:B------:R-:W-:Y:S01]  /*ec060*/  ULDC UR42, c[0x0][0x228] ;  /* 0x00008a00002a7ab9 */ /* 0x000fe20000000800 */
[----:B------:R-:W-:-:S11]  /*ec070*/  LOP3.LUT R4, R4, 0xfffdffff, RZ, 0xc0, !PT ;  /* 0xfffdffff04047812 */ /* 0x000fd600078ec0ff */
[----:B------:R-:W-:Y:S02]  /*ec080*/  @P1 LOP3.LUT R4, R4, 0x20000, RZ, 0xfc, !PT ;  /* 0x0002000004041812 */ /* 0x000fe400078efcff */
[----:B------:R-:W-:Y:S01]  /*ec090*/  ISETP.LT.AND P1, PT, R27, UR32, !P0 ;  /* 0x000000201b007c0c */ /* 0x000fe2000c721270 */
[----:B------:R-:W-:Y:S01]  /*ec0a0*/  ULDC UR32, c[0x0][0x228] ;  /* 0x00008a0000207ab9 */ /* 0x000fe20000000800 */
[----:B------:R-:W-:-:S04]  /*ec0b0*/  LOP3.LUT R4, R4, 0xfffeffff, RZ, 0xc0, !PT ;  /* 0xfffeffff04047812 */ /* 0x000fc800078ec0ff */
[----:B------:R-:W-:-:S04]  /*ec0c0*/  @P2 LOP3.LUT R4, R4, 0x10000, RZ, 0xfc, !PT ;  /* 0x0001000004042812 */ /* 0x000fc800078efcff */
[----:B------:R-:W-:-:S04]  /*ec0d0*/  LOP3.LUT R4, R4, 0xffff7fff, RZ, 0xc0, !PT ;  /* 0xffff7fff04047812 */ /* 0x000fc800078ec0ff */
[----:B------:R-:W-:Y:S02]  /*ec0e0*/  @P1 LOP3.LUT R4, R4, 0x8000, RZ, 0xfc, !PT ;  /* 0x0000800004041812 */ /* 0x000fe400078efcff */
[----:B------:R-:W-:Y:S02]  /*ec0f0*/  ISETP.LT.AND P1, PT, R26, UR41, !P0 ;  /* 0x000000291a007c0c */ /* 0x000fe4000c721270 */
[----:B------:R-:W-:Y:S01]  /*ec100*/  ISETP.LT.AND P2, PT, R24, UR42, !P0 ;  /* 0x0000002a18007c0c */ /* 0x000fe2000c741270 */
[----:B------:R-:W-:Y:S01]  /*ec110*/  ULDC UR41, c[0x0][0x228] ;  /* 0x00008a0000297ab9 */ /* 0x000fe20000000800 */
[----:B------:R-:W-:-:S09]  /*ec120*/  LOP3.LUT R4, R4, 0xffffbfff, RZ, 0xc0, !PT ;  /* 0xffffbfff04047812 */ /* 0x000fd200078ec0ff */
[----:B------:R-:W-:Y:S02]  /*ec130*/  @P1 LOP3.LUT R4, R4, 0x4000, RZ, 0xfc, !PT ;  /* 0x0000400004041812 */ /* 0x000fe400078efcff */
[----:B------:R-:W-:Y:S01]  /*ec140*/  ISETP.LT.AND P1, PT, R23, UR32, !P0 ;  /* 0x0000002017007c0c */ /* 0x000fe2000c721270 */
[----:B------:R-:W-:Y:S01]  /*ec150*/  ULDC UR32, c[0x0][0x228] ;  /* 0x00008a0000207ab9 */ /* 0x000fe20000000800 */
[----:B------:R-:W-:-:S04]  /*ec160*/  LOP3.LUT R4, R4, 0xffffefff, RZ, 0xc0, !PT ;  /* 0xffffefff04047812 */ /* 0x000fc800078ec0ff */
        /* <DEDUP_REMOVED lines=26> */
[----:B------:R-:W-:Y:S02]  /*ec310*/  @P3 LOP3.LUT R4, R4, 0x10, RZ, 0xfc, !PT ;  /* 0x0000001004043812 */ /* 0x000fe400078efcff */
[----:B------:R-:W-:Y:S02]  /*ec320*/  ISETP.GE.AND P0, PT, R9, UR43, PT ;  /* 0x0000002b09007c0c */ /* 0x000fe4000bf06270 */
[----:B------:R-:W-:-:S04]  /*ec330*/  LOP3.LUT R4, R4, 0xfffffff7, RZ, 0xc0, !PT ;  /* 0xfffffff704047812 */ /* 0x000fc800078ec0ff */
[----:B------:R-:W-:Y:S02]  /*ec340*/  @P1 LOP3.LUT R4, R4, 0x8, RZ, 0xfc, !PT ;  /* 0x0000000804041812 */ /* 0x000fe400078efcff */
[----:B------:R-:W-:Y:S02]  /*ec350*/  ISETP.LT.AND P1, PT, R25, UR44, !P0 ;  /* 0x0000002c19007c0c */ /* 0x000fe4000c721270 */
[----:B------:R-:W-:-:S04]  /*ec360*/  LOP3.LUT R4, R4, 0xfffffffb, RZ, 0xc0, !PT ;  /* 0xfffffffb04047812 */ /* 0x000fc800078ec0ff */
[----:B------:R-:W-:Y:S02]  /*ec370*/  @P2 LOP3.LUT R4, R4, 0x4, RZ, 0xfc, !PT ;  /* 0x0000000404042812 */ /* 0x000fe400078efcff */
[----:B------:R-:W-:Y:S02]  /*ec380*/  ISETP.LT.AND P2, PT, R29, UR12, !P0 ;  /* 0x0000000c1d007c0c */ /* 0x000fe4000c741270 */
[----:B------:R-:W-:Y:S02]  /*ec390*/  ISETP.LT.AND P3, PT, R28, UR10, !P0 ;  /* 0x0000000a1c007c0c */ /* 0x000fe4000c761270 */
[----:B------:R-:W-:-:S09]  /*ec3a0*/  LOP3.LUT R4, R4, 0xfffffffd, RZ, 0xc0, !PT ;  /* 0xfffffffd04047812 */ /* 0x000fd200078ec0ff */
[----:B------:R-:W-:Y:S02]  /*ec3b0*/  @P2 LOP3.LUT R4, R4, 0x2, RZ, 0xfc, !PT ;  /* 0x0000000204042812 */ /* 0x000fe400078efcff */
[----:B------:R-:W-:Y:S02]  /*ec3c0*/  ISETP.LT.AND P2, PT, R26, UR30, !P0 ;  /* 0x0000001e1a007c0c */ /* 0x000fe4000c741270 */
[----:B------:R-:W-:-:S04]  /*ec3d0*/  LOP3.LUT R4, R4, 0xfffffffe, RZ, 0xc0, !PT ;  /* 0xfffffffe04047812 */ /* 0x000fc800078ec0ff */
[----:B------:R-:W-:Y:S02]  /*ec3e0*/  @P3 LOP3.LUT R4, R4, 0x1, RZ, 0xfc, !PT ;  /* 0x0000000104043812 */ /* 0x000fe400078efcff */
[----:B------:R-:W-:Y:S02]  /*ec3f0*/  ISETP.LT.AND P3, PT, R24, UR26, !P0 ;  /* 0x0000001a18007c0c */ /* 0x000fe4000c761270 */
[----:B--2---:R-:W-:-:S04]  /*ec400*/  LOP3.LUT R3, R3, 0xdfffffff, RZ, 0xc0, !PT ;  /* 0xdfffffff03037812 */ /* 0x004fc800078ec0ff */
[----:B------:R-:W-:Y:S02]  /*ec410*/  @P1 LOP3.LUT R3, R3, 0x20000000, RZ, 0xfc, !PT ;  /* 0x2000000003031812 */ /* 0x000fe400078efcff */
[----:B------:R-:W-:Y:S02]  /*ec420*/  ISETP.LT.AND P1, PT, R27, UR9, !P0 ;  /* 0x000000091b007c0c */ /* 0x000fe4000c721270 */
[----:B------:R-:W-:-:S11]  /*ec430*/  LOP3.LUT R3, R3, 0x7fffffff, RZ, 0xc0, !PT ;  /* 0x7fffffff03037812 */ /* 0x000fd600078ec0ff */
        /* <DEDUP_REMOVED lines=83> */
[----:B------:R-:W-:Y:S02]  /*ec970*/  @P1 LOP3.LUT R3, R3, 0x8, RZ, 0xfc, !PT ;  /* 0x0000000803031812 */ /* 0x000fe400078efcff */
[----:B------:R-:W-:Y:S02]  /*ec980*/  ISETP.LT.AND P1, PT, R29, UR20, !P6 ;  /* 0x000000141d007c0c */ /* 0x000fe4000f721270 */
[----:B------:R-:W-:Y:S01]  /*ec990*/  ISETP.LT.AND P3, PT, R27, UR40, !P6 ;  /* 0x000000281b007c0c */ /* 0x000fe2000f761270 */
[----:B------:R-:W2:Y:S01]  /*ec9a0*/  LDL.LU R29, [R1+0x548c] ;  /* 0x00548c00011d7983 */ /* 0x000ea20000300800 */
[----:B------:R-:W-:-:S04]  /*ec9b0*/  LOP3.LUT R3, R3, 0xfffffffb, RZ, 0xc0, !PT ;  /* 0xfffffffb03037812 */ /* 0x000fc800078ec0ff */
[----:B------:R-:W-:Y:S02]  /*ec9c0*/  @P0 LOP3.LUT R3, R3, 0x4, RZ, 0xfc, !PT ;  /* 0x0000000403030812 */ /* 0x000fe400078efcff */
[----:B------:R-:W-:Y:S02]  /*ec9d0*/  ISETP.LT.AND P0, PT, R28, UR14, !P6 ;  /* 0x0000000e1c007c0c */ /* 0x000fe4000f701270 */
[----:B------:R-:W-:Y:S01]  /*ec9e0*/  ISETP.LT.AND P2, PT, R26, UR57, !P6 ;  /* 0x000000391a007c0c */ /* 0x000fe2000f741270 */
[----:B------:R-:W4:Y:S01]  /*ec9f0*/  LDL.LU R28, [R1+0x5488] ;  /* 0x00548800011c7983 */ /* 0x000f220000300800 */
[----:B------:R-:W-:-:S03]  /*eca00*/  LOP3.LUT R3, R3, 0xfffffffd, RZ, 0xc0, !PT ;  /* 0xfffffffd03037812 */ /* 0x000fc600078ec0ff */
[----:B------:R-:W3:Y:S04]  /*eca10*/  LDL.LU R27, [R1+0x5484] ;  /* 0x00548400011b7983 */ /* 0x000ee80000300800 */
[----:B------:R-:W2:Y:S01]  /*eca20*/  LDL.LU R26, [R1+0x5480] ;  /* 0x00548000011a7983 */ /* 0x000ea20000300800 */
[----:B------:R-:W-:-:S04]  /*eca30*/  @P1 LOP3.LUT R3, R3, 0x2, RZ, 0xfc, !PT ;  /* 0x0000000203031812 */ /* 0x000fc800078efcff */
[----:B------:R-:W-:Y:S02]  /*eca40*/  LOP3.LUT R3, R3, 0xfffffffe, RZ, 0xc0, !PT ;  /* 0xfffffffe03037812 */ /* 0x000fe400078ec0ff */
[----:B------:R-:W-:Y:S02]  /*eca50*/  ISETP.LT.AND P1, PT, R25, UR58, !P6 ;  /* 0x0000003a19007c0c */ /* 0x000fe4000f721270 */
[----:B------:R-:W4:Y:S01]  /*eca60*/  LDL.LU R25, [R1+0x547c] ;  /* 0x00547c0001197983 */ /* 0x000f220000300800 */
[----:B------:R-:W-:Y:S02]  /*eca70*/  @P0 LOP3.LUT R3, R3, 0x1, RZ, 0xfc, !PT ;  /* 0x0000000103030812 */ /* 0x000fe400078efcff */
[----:B------:R-:W-:Y:S02]  /*eca80*/  ISETP.LT.AND P0, PT, R24, UR59, !P6 ;  /* 0x0000003b18007c0c */ /* 0x000fe4000f701270 */
[----:B------:R-:W-:Y:S01]  /*eca90*/  ISETP.LT.AND P6, PT, R23, UR60, !P6 ;  /* 0x0000003c17007c0c */ /* 0x000fe2000f7c1270 */
[----:B------:R-:W3:Y:S04]  /*ecaa0*/  LDL.LU R24, [R1+0x5478] ;  /* 0x0054780001187983 */ /* 0x000ee80000300800 */
[----:B------:R-:W2:Y:S01]  /*ecab0*/  LDL.LU R23, [R1+0x5474] ;  /* 0x0054740001177983 */ /* 0x000ea20000300800 */
[----:B------:R-:W0:Y:S03]  /*ecac0*/  S2R R17, SR_TID.X ;  /* 0x0000000000117919 */ /* 0x000e260000002100 */
[----:B------:R-:W4:Y:S01]  /*ecad0*/  LDL.LU R0, [R1+0x4c8] ;  /* 0x0004c80001007983 */ /* 0x000f220000300800 */
[----:B------:R-:W-:Y:S01]  /*ecae0*/  ULDC.64 UR26, c[0x0][0x228] ;  /* 0x00008a00001a7ab9 */ /* 0x000fe20000000a00 */
[----:B------:R-:W-:Y:S01]  /*ecaf0*/  ULDC.64 UR6, c[0x0][0x228] ;  /* 0x00008a0000067ab9 */ /* 0x000fe20000000a00 */
[----:B------:R-:W-:Y:S01]  /*ecb00*/  ULDC.64 UR24, c[0x0][0x228] ;  /* 0x00008a0000187ab9 */ /* 0x000fe20000000a00 */
[----:B------:R-:W4:Y:S01]  /*ecb10*/  LDL.LU R8, [R1+0x3f8] ;  /* 0x0003f80001087983 */ /* 0x000f220000300800 */
[----:B------:R-:W-:Y:S01]  /*ecb20*/  ULDC UR8, c[0x0][0x22c] ;  /* 0x00008b0000087ab9 */ /* 0x000fe20000000800 */
[----:B------:R-:W-:Y:S01]  /*ecb30*/  ULDC.64 UR20, c[0x0][0x228] ;  /* 0x00008a0000147ab9 */ /* 0x000fe20000000a00 */
[----:B------:R-:W-:Y:S01]  /*ecb40*/  ULDC.64 UR18, c[0x0][0x228] ;  /* 0x00008a0000127ab9 */ /* 0x000fe20000000a00 */
[----:B------:R-:W4:Y:S01]  /*ecb50*/  LDL.LU R9, [R1+0x3d4] ;  /* 0x0003d40001097983 */ /* 0x000f220000300800 */
[----:B------:R-:W-:Y:S01]  /*ecb60*/  ULDC.64 UR16, c[0x0][0x228] ;  /* 0x00008a0000107ab9 */ /* 0x000fe20000000a00 */
[----:B------:R-:W-:Y:S01]  /*ecb70*/  ULDC.64 UR14, c[0x0][0x228] ;  /* 0x00008a00000e7ab9 */ /* 0x000fe20000000a00 */
[----:B------:R-:W-:Y:S01]  /*ecb80*/  ULDC.64 UR12, c[0x0][0x228] ;  /* 0x00008a00000c7ab9 */ /* 0x000fe20000000a00 */
[----:B------:R-:W4:Y:S01]  /*ecb90*/  LDL.LU R10, [R1+0x3cc] ;  /* 0x0003cc00010a7983 */ /* 0x000f220000300800 */
[----:B------:R-:W-:-:S03]  /*ecba0*/  ULDC.64 UR10, c[0x0][0x228] ;  /* 0x00008a00000a7ab9 */ /* 0x000fc60000000a00 */
[----:B------:R-:W4:Y:S04]  /*ecbb0*/  LDL.LU R11, [R1+0x3c8] ;  /* 0x0003c800010b7983 */ /* 0x000f280000300800 */
[----:B------:R1:W-:Y:S04]  /*ecbc0*/  STL [R1+0x5c38], R2 ;  /* 0x005c380201007387 */ /* 0x0003e80000100800 */
[----:B-1----:R-:W4:Y:S04]  /*ecbd0*/  LDL.LU R2, [R1+0x5158] ;  /* 0x0051580001027983 */ /* 0x002f280000300800 */
[----:B------:R-:W-:Y:S04]  /*ecbe0*/  STL [R1+0x5c20], R4 ;  /* 0x005c200401007387 */ /* 0x000fe80000100800 */
[----:B------:R1:W-:Y:S04]  /*ecbf0*/  STL [R1+0x5bf0], R16 ;  /* 0x005bf01001007387 */ /* 0x0003e80000100800 */
[----:B-1----:R-:W4:Y:S04]  /*ecc00*/  LDL.LU R16, [R1+0x5104] ;  /* 0x0051040001107983 */ /* 0x002f280000300800 */
[----:B------:R-:W-:Y:S04]  /*ecc10*/  STL [R1+0x5bc8], R21 ;  /* 0x005bc81501007387 */ /* 0x000fe80000100800 */
[----:B------:R1:W-:Y:S04]  /*ecc20*/  STL [R1+0x5ba8], R5 ;  /* 0x005ba80501007387 */ /* 0x0003e80000100800 */
[----:B-1----:R-:W4:Y:S04]  /*ecc30*/  LDL.LU R5, [R1+0x52f0] ;  /* 0x0052f00001057983 */ /* 0x002f280000300800 */
[----:B------:R-:W-:Y:S04]  /*ecc40*/  STL [R1+0x5b8c], R15 ;  /* 0x005b8c0f01007387 */ /* 0x000fe80000100800 */
[----:B------:R-:W-:Y:S04]  /*ecc50*/  STL [R1+0x5b60], R6 ;  /* 0x005b600601007387 */ /* 0x000fe80000100800 */
[----:B------:R-:W-:Y:S04]  /*ecc60*/  STL [R1+0x5b40], R14 ;  /* 0x005b400e01007387 */ /* 0x000fe80000100800 */
[----:B------:R-:W-:Y:S04]  /*ecc70*/  STL [R1+0x5b18], R7 ;  /* 0x005b180701007387 */ /* 0x000fe80000100800 */
[----:B------:R1:W-:Y:S04]  /*ecc80*/  STL [R1+0x5ae8], R12 ;  /* 0x005ae80c01007387 */ /* 0x0003e80000100800 */
[----:B-1----:R-:W4:Y:S04]  /*ecc90*/  LDL.LU R12, [R1+0x5154] ;  /* 0x00515400010c7983 */ /* 0x002f280000300800 */
[----:B------:R1:W-:Y:S04]  /*ecca0*/  STL [R1+0x5ad4], R13 ;  /* 0x005ad40d01007387 */ /* 0x0003e80000100800 */
[----:B-1----:R-:W4:Y:S04]  /*eccb0*/  LDL.LU R13, [R1+0x190] ;  /* 0x00019000010d7983 */ /* 0x002f280000300800 */
[----:B------:R-:W-:Y:S04]  /*eccc0*/  STL [R1+0x5aa0], R22 ;  /* 0x005aa01601007387 */ /* 0x000fe80000100800 */
[----:B--2---:R1:W-:Y:S04]  /*eccd0*/  STL [R1+0x5a70], R23 ;  /* 0x005a701701007387 */ /* 0x0043e80000100800 */
[----:B-1----:R-:W2:Y:S04]  /*ecce0*/  LDL.LU R23, [R1+0x534c] ;  /* 0x00534c0001177983 */ /* 0x002ea80000300800 */
[----:B---3--:R1:W-:Y:S04]  /*eccf0*/  STL [R1+0x5a48], R24 ;  /* 0x005a481801007387 */ /* 0x0083e80000100800 */
[----:B-1----:R-:W2:Y:S04]  /*ecd00*/  LDL.LU R24, [R1+0x1b4] ;  /* 0x0001b40001187983 */ /* 0x002ea80000300800 */
[----:B----4-:R1:W-:Y:S04]  /*ecd10*/  STL [R1+0x5a30], R25 ;  /* 0x005a301901007387 */ /* 0x0103e80000100800 */
[----:B-1----:R-:W3:Y:S04]  /*ecd20*/  LDL.LU R25, [R1+0x5338] ;  /* 0x0053380001197983 */ /* 0x002ee80000300800 */
[----:B------:R1:W-:Y:S04]  /*ecd30*/  STL [R1+0x5a08], R26 ;  /* 0x005a081a01007387 */ /* 0x0003e80000100800 */
[----:B-1----:R-:W3:Y:S04]  /*ecd40*/  LDL.LU R26, [R1+0x1b8] ;  /* 0x0001b800011a7983 */ /* 0x002ee80000300800 */
[----:B------:R1:W-:Y:S04]  /*ecd50*/  STL [R1+0x59e0], R27 ;  /* 0x0059e01b01007387 */ /* 0x0003e80000100800 */
[----:B-1----:R-:W4:Y:S04]  /*ecd60*/  LDL.LU R27, [R1+0x5318] ;  /* 0x00531800011b7983 */ /* 0x002f280000300800 */
[----:B------:R1:W-:Y:S04]  /*ecd70*/  STL [R1+0x59c4], R28 ;  /* 0x0059c41c01007387 */ /* 0x0003e80000100800 */
[----:B-1----:R-:W4:Y:S04]  /*ecd80*/  LDL.LU R28, [R1+0x1bc] ;  /* 0x0001bc00011c7983 */ /* 0x002f280000300800 */
[----:B------:R1:W-:Y:S04]  /*ecd90*/  STL [R1+0x59a8], R29 ;  /* 0x0059a81d01007387 */ /* 0x0003e80000100800 */
[----:B-1----:R-:W2:Y:S04]  /*ecda0*/  LDL.LU R29, [R1+0x5100] ;  /* 0x00510000011d7983 */ /* 0x002ea80000300800 */
[----:B------:R1:W-:Y:S04]  /*ecdb0*/  STL [R1+0x5890], R18 ;  /* 0x0058901201007387 */ /* 0x0003e80000100800 */
[----:B-1----:R-:W3:Y:S04]  /*ecdc0*/  LDL.LU R18, [R1+0x52b8] ;  /* 0x0052b80001127983 */ /* 0x002ee80000300800 */
[----:B------:R1:W-:Y:S04]  /*ecdd0*/  STL [R1+0x584c], R19 ;  /* 0x00584c1301007387 */ /* 0x0003e80000100800 */
[----:B-1----:R-:W3:Y:S04]  /*ecde0*/  LDL.LU R19, [R1+0x194] ;  /* 0x0001940001137983 */ /* 0x002ee80000300800 */
[----:B------:R-:W2:Y:S04]  /*ecdf0*/  LDL.LU R22, [R1+0x1c0] ;  /* 0x0001c00001167983 */ /* 0x000ea80000300800 */
[----:B------:R-:W2:Y:S01]  /*ece00*/  LDL.LU R4, [R1+0x1c4] ;  /* 0x0001c40001047983 */ /* 0x000ea20000300800 */
[----:B------:R-:W-:-:S04]  /*ece10*/  LOP3.LUT R0, R0, 0xffffefff, RZ, 0xc0, !PT ;  /* 0xffffefff00007812 */ /* 0x000fc800078ec0ff */
[----:B------:R-:W-:-:S05]  /*ece20*/  @P4 LOP3.LUT R0, R0, 0x1000, RZ, 0xfc, !PT ;  /* 0x0000100000004812 */ /* 0x000fca00078efcff */
[----:B------:R1:W-:Y:S02]  /*ece30*/  STL [R1+0x4c8], R0 ;  /* 0x0004c80001007387 */ /* 0x0003e40000100800 */
[----:B-1----:R-:W1:Y:S01]  /*ece40*/  S2R R0, SR_TID.X ;  /* 0x0000000000007919 */ /* 0x002e620000002100 */
[----:B------:R-:W-:Y:S01]  /*ece50*/  BAR.SYNC.DEFER_BLOCKING 0x0 ;  /* 0x0000000000007b1d */ /* 0x000fe20000010000 */
[----:B------:R-:W-:-:S05]  /*ece60*/  LOP3.LUT P4, RZ, R3, 0x2, RZ, 0xc0, !PT ;  /* 0x0000000203ff7812 */ /* 0x000fca000788c0ff */
[----:B------:R0:W-:Y:S04]  /*ece70*/  STL [R1+0x5c3c], R3 ;  /* 0x005c3c0301007387 */ /* 0x0001e80000100800 */
[----:B0-----:R-:W2:Y:S04]  /*ece80*/  LDL.LU R3, [R1+0x39c] ;  /* 0x00039c0001037983 */ /* 0x001ea80000300800 */
[----:B------:R-:W2:Y:S04]  /*ece90*/  LDL.LU R7, [R1+0x1d0] ;  /* 0x0001d00001077983 */ /* 0x000ea80000300800 */
[----:B------:R-:W2:Y:S01]  /*ecea0*/  LDL.LU R14, [R1+0x1f68] ;  /* 0x001f6800010e7983 */ /* 0x000ea20000300800 */
[----:B-1----:R-:W-:-:S03]  /*eceb0*/  IMAD.SHL.U32 R0, R0, 0x20, RZ ;  /* 0x0000002000007824 */ /* 0x002fc600078e00ff */
[----:B------:R-:W2:Y:S02]  /*ecec0*/  LDL.LU R6, [R1+0x1f5c] ;  /* 0x001f5c0001067983 */ /* 0x000ea40000300800 */
[----:B------:R-:W-:Y:S02]  /*eced0*/  LOP3.LUT R0, R0, 0x200, RZ, 0xc0, !PT ;  /* 0x0000020000007812 */ /* 0x000fe400078ec0ff */
[----:B------:R-:W2:Y:S02]  /*ecee0*/  LDL.LU R15, [R1+0x1ebc] ;  /* 0x001ebc00010f7983 */ /* 0x000ea40000300800 */
[----:B------:R-:W-:Y:S02]  /*ecef0*/  IADD3 R0, R0, UR4, R20 ;  /* 0x0000000400007c10 */ /* 0x000fe4000fffe014 */
[----:B------:R0:W-:Y:S04]  /*ecf00*/  STL [R1+0x57f0], R20 ;  /* 0x0057f01401007387 */ /* 0x0001e80000100800 */
[----:B0-----:R-:W2:Y:S01]  /*ecf10*/  LDL.LU R20, [R1+0x1a0] ;  /* 0x0001a00001147983 */ /* 0x001ea20000300800 */
[----:B------:R-:W0:Y:S02]  /*ecf20*/  S2R R21, SR_TID.X ;  /* 0x0000000000157919 */ /* 0x000e240000002100 */
[----:B0-----:R-:W-:-:S05]  /*ecf30*/  LOP3.LUT R21, R21, 0x20, RZ, 0xc0, !PT ;  /* 0x0000002015157812 */ /* 0x001fca00078ec0ff */
[----:B------:R-:W-:Y:S01]  /*ecf40*/  IMAD R0, R21, 0x8, R0 ;  /* 0x0000000815007824 */ /* 0x000fe200078e0200 */
[----:B----4-:R-:W-:Y:S02]  /*ecf50*/  PRMT R27, R27, 0x5410, R28 ;  /* 0x000054101b1b7816 */ /* 0x010fe4000000001c */
[----:B---3--:R-:W-:Y:S02]  /*ecf60*/  PRMT R18, R18, 0x5410, R19 ;  /* 0x0000541012127816 */ /* 0x008fe40000000013 */
[----:B------:R-:W-:Y:S02]  /*ecf70*/  PRMT R19, R25, 0x5410, R26 ;  /* 0x0000541019137816 */ /* 0x000fe4000000001a */
[----:B--2---:R-:W-:Y:S02]  /*ecf80*/  PRMT R20, R3, 0x5410, R20 ;  /* 0x0000541003147816 */ /* 0x004fe40000000014 */
[----:B------:R-:W-:Y:S02]  /*ecf90*/  PRMT R3, R5, 0x5410, R13 ;  /* 0x0000541005037816 */ /* 0x000fe4000000000d */
[----:B------:R-:W-:Y:S01]  /*ecfa0*/  LOP3.LUT R13, R12, 0xffff, RZ, 0xc0, !PT ;  /* 0x0000ffff0c0d7812 */ /* 0x000fe200078ec0ff */
[----:B------:R0:W-:Y:S01]  /*ecfb0*/  STL [R1+0x83c], R20 ;  /* 0x00083c1401007387 */ /* 0x0001e20000100800 */
[----:B------:R-:W-:-:S03]  /*ecfc0*/  LOP3.LUT R12, R16, 0xffff, RZ, 0xc0, !PT ;  /* 0x0000ffff100c7812 */ /* 0x000fc600078ec0ff */
[----:B------:R1:W-:Y:S01]  /*ecfd0*/  STL [R1+0x838], R18 ;  /* 0x0008381201007387 */ /* 0x0003e20000100800 */
[----:B------:R-:W-:-:S03]  /*ecfe0*/  PRMT R9, R9, 0x4210, R13 ;  /* 0x0000421009097816 */ /* 0x000fc6000000000d */
[----:B------:R-:W2:Y:S01]  /*ecff0*/  LDL.LU R5, [R1+0x1eb8] ;  /* 0x001eb80001057983 */ /* 0x000ea20000300800 */
[----:B0-----:R-:W-:-:S03]  /*ed000*/  LOP3.LUT R20, R29, 0xffff, RZ, 0xc0, !PT ;  /* 0x0000ffff1d147812 */ /* 0x001fc600078ec0ff */
[----:B------:R0:W-:Y:S01]  /*ed010*/  STL [R1+0x844], R3 ;  /* 0x0008440301007387 */ /* 0x0001e20000100800 */
[----:B-1----:R-:W-:-:S03]  /*ed020*/  LOP3.LUT R18, R2, 0xffff, RZ, 0xc0, !PT ;  /* 0x0000ffff02127812 */ /* 0x002fc600078ec0ff */
[----:B------:R-:W3:Y:S01]  /*ed030*/  LDL.LU R21, [R1+0x45c] ;  /* 0x00045c0001157983 */ /* 0x000ee20000300800 */
[----:B------:R-:W-:Y:S02]  /*ed040*/  PRMT R10, R10, 0x4210, R12 ;  /* 0x000042100a0a7816 */ /* 0x000fe4000000000c */
[----:B------:R-:W-:Y:S01]  /*ed050*/  PRMT R8, R8, 0x4210, R18 ;  /* 0x0000421008087816 */ /* 0x000fe20000000012 */
[----:B------:R-:W4:Y:S01]  /*ed060*/  LDL.LU R2, [R1+0x458] ;  /* 0x0004580001027983 */ /* 0x000f220000300800 */
[----:B------:R-:W-:Y:S02]  /*ed070*/  PRMT R11, R11, 0x4210, R20 ;  /* 0x000042100b0b7816 */ /* 0x000fe40000000014 */
[----:B0-----:R-:W-:Y:S01]  /*ed080*/  PRMT R3, R23, 0x5410, R24 ;  /* 0x0000541017037816 */ /* 0x001fe20000000018 */
[----:B------:R-:W2:Y:S04]  /*ed090*/  LDL.LU R16, [R1+0x41c] ;  /* 0x00041c0001107983 */ /* 0x000ea80000300800 */
[----:B------:R0:W-:Y:S04]  /*ed0a0*/  STL [R1+0x840], R27 ;  /* 0x0008401b01007387 */ /* 0x0001e80000100800 */
[----:B------:R-:W-:Y:S04]  /*ed0b0*/  STL [R1+0x5d38], R3 ;  /* 0x005d380301007387 */ /* 0x000fe80000100800 */
[----:B------:R-:W-:Y:S04]  /*ed0c0*/  STL [R1+0x870], R19 ;  /* 0x0008701301007387 */ /* 0x000fe80000100800 */
[----:B------:R1:W-:Y:S04]  /*ed0d0*/  STSM.16.M88.4 [R0], R8 ;  /* 0x0000000800007844 */ /* 0x0003e80000000200 */
[----:B0-----:R-:W2:Y:S01]  /*ed0e0*/  LDL.LU R27, [R1+0x410] ;  /* 0x00041000011b7983 */ /* 0x001ea20000300800 */
[----:B-1----:R-:W-:-:S03]  /*ed0f0*/  PRMT R9, R4, 0x5210, R13 ;  /* 0x0000521004097816 */ /* 0x002fc6000000000d */
[----:B------:R-:W2:Y:S01]  /*ed100*/  LDL.LU R4, [R1+0x1cc] ;  /* 0x0001cc0001047983 */ /* 0x000ea20000300800 */
[----:B------:R-:W-:Y:S02]  /*ed110*/  PRMT R8, R22, 0x5210, R18 ;  /* 0x0000521016087816 */ /* 0x000fe40000000012 */
[----:B------:R-:W-:Y:S01]  /*ed120*/  PRMT R10, R7, 0x5210, R12 ;  /* 0x00005210070a7816 */ /* 0x000fe2000000000c */
[----:B------:R-:W2:Y:S01]  /*ed130*/  LDL.LU R25, [R1+0x1d8] ;  /* 0x0001d80001197983 */ /* 0x000ea20000300800 */
[----:B------:R-:W-:-:S03]  /*ed140*/  LOP3.LUT R18, R6, 0xffff, RZ, 0xc0, !PT ;  /* 0x0000ffff06127812 */ /* 0x000fc600078ec0ff */
[----:B------:R-:W2:Y:S04]  /*ed150*/  LDL.LU R22, [R1+0x1dc] ;  /* 0x0001dc0001167983 */ /* 0x000ea80000300800 */
[----:B------:R-:W2:Y:S04]  /*ed160*/  LDL.LU R12, [R1+0x1d4] ;  /* 0x0001d400010c7983 */ /* 0x000ea80000300800 */
[----:B------:R-:W-:Y:S04]  /*ed170*/  STL [R1+0x58d8], R17 ;  /* 0x0058d81101007387 */ /* 0x000fe80000100800 */
[----:B------:R-:W2:Y:S04]  /*ed180*/  LDL.LU R7, [R1+0x1c8] ;  /* 0x0001c80001077983 */ /* 0x000ea80000300800 */
[----:B------:R-:W2:Y:S04]  /*ed190*/  LDL.LU R6, [R1+0x5170] ;  /* 0x0051700001067983 */ /* 0x000ea80000300800 */
[----:B------:R-:W2:Y:S01]  /*ed1a0*/  LDL.LU R24, [R1+0x516c] ;  /* 0x00516c0001187983 */ /* 0x000ea20000300800 */
[----:B------:R-:W-:-:S02]  /*ed1b0*/  LOP3.LUT R19, R14, 0xffff, RZ, 0xc0, !PT ;  /* 0x0000ffff0e137812 */ /* 0x000fc400078ec0ff */
[----:B------:R-:W-:Y:S02]  /*ed1c0*/  LOP3.LUT R13, R15, 0xffff, RZ, 0xc0, !PT ;  /* 0x0000ffff0f0d7812 */ /* 0x000fe400078ec0ff */
[----:B------:R-:W-:Y:S01]  /*ed1d0*/  LOP3.LUT R11, R17, 0x3f, RZ, 0xc0, !PT ;  /* 0x0000003f110b7812 */ /* 0x000fe200078ec0ff */
[----:B------:R-:W-:Y:S01]  /*ed1e0*/  BAR.SYNC.DEFER_BLOCKING 0x0 ;  /* 0x0000000000007b1d */ /* 0x000fe20000010000 */
[----:B---3--:R-:W-:Y:S02]  /*ed1f0*/  PRMT R15, R21, 0x4210, R19 ;  /* 0x00004210150f7816 */ /* 0x008fe40000000013 */
[----:B----4-:R-:W-:-:S03]  /*ed200*/  PRMT R14, R2, 0x4210, R18 ;  /* 0x00004210020e7816 */ /* 0x010fc60000000012 */
[----:B--2---:R0:W-:Y:S04]  /*ed210*/  STL.64 [R1+0x60c8], R24 ;  /* 0x0060c81801007387 */ /* 0x0041e80000100a00 */
[----:B------:R-:W2:Y:S01]  /*ed220*/  LDL.LU R23, [R1+0x511c] ;  /* 0x00511c0001177983 */ /* 0x000ea20000300800 */
[----:B0-----:R-:W-:Y:S02]  /*ed230*/  IMAD.MOV.U32 R25, RZ, RZ, R14 ;  /* 0x000000ffff197224 */ /* 0x001fe400078e000e */
[----:B------:R-:W-:Y:S01]  /*ed240*/  IMAD.MOV.U32 R24, RZ, RZ, R15 ;  /* 0x000000ffff187224 */ /* 0x000fe200078e000f */
[----:B------:R-:W3:Y:S04]  /*ed250*/  LDL.LU R14, [R1+0x5118] ;  /* 0x00511800010e7983 */ /* 0x000ee80000300800 */
[----:B------:R-:W3:Y:S01]  /*ed260*/  LDL.LU R15, [R1+0x52c] ;  /* 0x00052c00010f7983 */ /* 0x000ee20000300800 */
[----:B------:R-:W-:Y:S01]  /*ed270*/  LEA R2, R11, UR4, 0x4 ;  /* 0x000000040b027c11 */ /* 0x000fe2000f8e20ff */
[----:B------:R-:W-:Y:S01]  /*ed280*/  ULDC UR4, c[0x0][0x22c] ;  /* 0x00008b0000047ab9 */ /* 0x000fe20000000800 */
[----:B------:R-:W-:-:S02]  /*ed290*/  LOP3.LUT R3, R5, 0xffff, RZ, 0xc0, !PT ;  /* 0x0000ffff05037812 */ /* 0x000fc400078ec0ff */
[----:B------:R-:W-:Y:S02]  /*ed2a0*/  PRMT R5, R16, 0x4210, R13 ;  /* 0x0000421010057816 */ /* 0x000fe4000000000d */
[----:B------:R-:W-:-:S03]  /*ed2b0*/  PRMT R27, R27, 0x4210, R3 ;  /* 0x000042101b1b7816 */ /* 0x000fc60000000003 */
[----:B------:R-:W-:Y:S01]  /*ed2c0*/  IMAD.MOV.U32 R26, RZ, RZ, R5 ;  /* 0x000000ffff1a7224 */ /* 0x000fe200078e0005 */
[----:B------:R-:W-:Y:S01]  /*ed2d0*/  PRMT R11, R4, 0x5210, R20 ;  /* 0x00005210040b7816 */ /* 0x000fe20000000014 */
[----:B---3--:R-:W-:Y:S04]  /*ed2e0*/  STL.64 [R1+0x60d8], R14 ;  /* 0x0060d80e01007387 */ /* 0x008fe80000100a00 */
[----:B------:R-:W-:Y:S04]  /*ed2f0*/  STL.64 [R1+0x60d0], R12 ;  /* 0x0060d00c01007387 */ /* 0x000fe80000100a00 */
[----:B------:R-:W0:Y:S01]  /*ed300*/  LDS.128 R12, [R2] ;  /* 0x00000000020c7984 */ /* 0x000e220000000c00 */
[----:B------:R-:W-:Y:S06]  /*ed310*/  BAR.SYNC.DEFER_BLOCKING 0x0 ;  /* 0x0000000000007b1d */ /* 0x000fec0000010000 */
[----:B------:R-:W3:Y:S04]  /*ed320*/  LDL.LU R5, [R1+0x520] ;  /* 0x0005200001057983 */ /* 0x000ee80000300800 */
[----:B------:R-:W4:Y:S04]  /*ed330*/  LDL.LU R21, [R1+0x514] ;  /* 0x0005140001157983 */ /* 0x000f280000300800 */
[----:B------:R-:W4:Y:S04]  /*ed340*/  LDL.LU R16, [R1+0x50c] ;  /* 0x00050c0001107983 */ /* 0x000f280000300800 */
[----:B------:R-:W-:Y:S01]  /*ed350*/  STSM.16.M88.4 [R0], R24 ;  /* 0x0000001800007844 */ /* 0x000fe20000000200 */
[----:B------:R-:W-:Y:S06]  /*ed360*/  BAR.SYNC.DEFER_BLOCKING 0x0 ;  /* 0x0000000000007b1d */ /* 0x000fec0000010000 */
[----:B------:R-:W1:Y:S01]  /*ed370*/  LDS.128 R24, [R2] ;  /* 0x0000000002187984 */ /* 0x000e620000000c00 */
[----:B0-----:R-:W-:-:S03]  /*ed380*/  IMAD.MOV.U32 R4, RZ, RZ, R13 ;  /* 0x000000ffff047224 */ /* 0x001fc600078e000d */
[----:B------:R-:W-:Y:S04]  /*ed390*/  STL [R1+0x4cc], R2 ;  /* 0x0004cc0201007387 */ /* 0x000fe80000100800 */
[----:B------:R-:W-:Y:S04]  /*ed3a0*/  STL [R1+0x6f0], R12 ;  /* 0x0006f00c01007387 */ /* 0x000fe80000100800 */
[----:B------:R0:W-:Y:S01]  /*ed3b0*/  STL.64 [R1+0x6f8], R14 ;  /* 0x0006f80e01007387 */ /* 0x0001e20000100a00 */
[----:B------:R-:W-:Y:S06]  /*ed3c0*/  BAR.SYNC.DEFER_BLOCKING 0x0 ;  /* 0x0000000000007b1d */ /* 0x000fec0000010000 */
[----:B0-----:R-:W3:Y:S04]  /*ed3d0*/  LDL.LU.64 R14, [R1+0x60d8] ;  /* 0x0060d800010e7983 */ /* 0x001ee80000300a00 */
[----:B------:R-:W2:Y:S04]  /*ed3e0*/  LDL.LU.64 R12, [R1+0x60d0] ;  /* 0x0060d000010c7983 */ /* 0x000ea80000300a00 */
[----:B-1----:R0:W-:Y:S04]  /*ed3f0*/  STL.64 [R1+0x6e0], R24 ;  /* 0x0006e01801007387 */ /* 0x0021e80000100a00 */
[----:B------:R-:W-:Y:S04]  /*ed400*/  STL.64 [R1+0x6e8], R26 ;  /* 0x0006e81a01007387 */ /* 0x000fe80000100a00 */
[----:B0-----:R-:W4:Y:S04]  /*ed410*/  LDL.LU.64 R24, [R1+0x60c8] ;  /* 0x0060c80001187983 */ /* 0x001f280000300a00 */
[----:B------:R0:W-:Y:S02]  /*ed420*/  STSM.16.M88.4 [R0], R8 ;  /* 0x0000000800007844 */ /* 0x0001e40000000200 */
[----:B0-----:R-:W-:-:S02]  /*ed430*/  PRMT R11, R7, 0x5210, R3 ;  /* 0x00005210070b7816 */ /* 0x001fc40000000003 */
[----:B------:R-:W-:Y:S02]  /*ed440*/  PRMT R9, R22, 0x5210, R18 ;  /* 0x0000521016097816 */ /* 0x000fe40000000012 */
[----:B------:R-:W3:Y:S01]  /*ed450*/  LDL.LU R22, [R1+0x1e8] ;  /* 0x0001e80001167983 */ /* 0x000ee20000300800 */
[----:B------:R-:W-:Y:S02]  /*ed460*/  LOP3.LUT R18, R6, 0xffff, RZ, 0xc0, !PT ;  /* 0x0000ffff06127812 */ /* 0x000fe400078ec0ff */
[----:B--2---:R-:W-:Y:S02]  /*ed470*/  PRMT R10, R12, 0x5210, R13 ;  /* 0x000052100c0a7816 */ /* 0x004fe4000000000d */
[----:B------:R-:W2:Y:S04]  /*ed480*/  LDL.LU R13, [R1+0x1e0] ;  /* 0x0001e000010d7983 */ /* 0x000ea80000300800 */
[----:B------:R-:W2:Y:S04]  /*ed490*/  LDL.LU R12, [R1+0x1e4] ;  /* 0x0001e400010c7983 */ /* 0x000ea80000300800 */
[----:B------:R-:W-:Y:S01]  /*ed4a0*/  STL.64 [R1+0x60c0], R10 ;  /* 0x0060c00a01007387 */ /* 0x000fe20000100a00 */
[----:B----4-:R-:W-:-:S05]  /*ed4b0*/  PRMT R8, R25, 0x5210, R19 ;  /* 0x0000521019087816 */ /* 0x010fca0000000013 */
[----:B------:R-:W-:Y:S04]  /*ed4c0*/  STL.64 [R1+0x60b8], R8 ;  /* 0x0060b80801007387 */ /* 0x000fe80000100a00 */
[----:B------:R-:W4:Y:S04]  /*ed4d0*/  LDL.LU R7, [R1+0x1fa8] ;  /* 0x001fa80001077983 */ /* 0x000f280000300800 */
[----:B------:R-:W4:Y:S04]  /*ed4e0*/  LDL.LU R6, [R1+0x1f9c] ;  /* 0x001f9c0001067983 */ /* 0x000f280000300800 */
[----:B------:R-:W4:Y:S04]  /*ed4f0*/  LDL.LU R29, [R1+0x1ecc] ;  /* 0x001ecc00011d7983 */ /* 0x000f280000300800 */
[----:B------:R-:W4:Y:S04]  /*ed500*/  LDL.LU R28, [R1+0x1ec8] ;  /* 0x001ec800011c7983 */ /* 0x000f280000300800 */
[----:B------:R-:W2:Y:S04]  /*ed510*/  LDL.LU R27, [R1+0x564] ;  /* 0x00056400011b7983 */ /* 0x000ea80000300800 */
[----:B------:R-:W4:Y:S01]  /*ed520*/  LDL.LU R25, [R1+0x55c] ;  /* 0x00055c0001197983 */ /* 0x000f220000300800 */
[----:B------:R-:W-:Y:S06]  /*ed530*/  BAR.SYNC.DEFER_BLOCKING 0x0 ;  /* 0x0000000000007b1d */ /* 0x000fec0000010000 */
[----:B------:R-:W0:Y:S01]  /*ed540*/  LDS.128 R8, [R2] ;  /* 0x0000000002087984 */ /* 0x000e220000000c00 */
[----:B------:R-:W-:-:S02]  /*ed550*/  LOP3.LUT R17, R24, 0xffff, RZ, 0xc0, !PT ;  /* 0x0000ffff18117812 */ /* 0x000fc400078ec0ff */
[----:B------:R-:W-:Y:S02]  /*ed560*/  LOP3.LUT R3, R23, 0xffff, RZ, 0xc0, !PT ;  /* 0x0000ffff17037812 */ /* 0x000fe400078ec0ff */
[----:B---3--:R-:W-:Y:S02]  /*ed570*/  LOP3.LUT R14, R14, 0xffff, RZ, 0xc0, !PT ;  /* 0x0000ffff0e0e7812 */ /* 0x008fe400078ec0ff */
[----:B------:R-:W-:Y:S02]  /*ed580*/  PRMT R23, R5, 0x4210, R17 ;  /* 0x0000421005177816 */ /* 0x000fe40000000011 */
[----:B------:R-:W-:Y:S02]  /*ed590*/  PRMT R24, R15, 0x4210, R18 ;  /* 0x000042100f187816 */ /* 0x000fe40000000012 */
[----:B------:R-:W-:Y:S02]  /*ed5a0*/  PRMT R20, R21, 0x4210, R3 ;  /* 0x0000421015147816 */ /* 0x000fe40000000003 */
[----:B------:R-:W-:Y:S01]  /*ed5b0*/  PRMT R19, R16, 0x4210, R14 ;  /* 0x0000421010137816 */ /* 0x000fe2000000000e */
[----:B0-----:R-:W-:Y:S01]  /*ed5c0*/  IMAD.MOV.U32 R16, RZ, RZ, R11 ;  /* 0x000000ffff107224 */ /* 0x001fe200078e000b */
[----:B------:R-:W-:Y:S06]  /*ed5d0*/  BAR.SYNC.DEFER_BLOCKING 0x0 ;  /* 0x0000000000007b1d */ /* 0x000fec0000010000 */
[----:B--2---:R-:W-:Y:S04]  /*ed5e0*/  STL [R1+0x60b4], R27 ;  /* 0x0060b41b01007387 */ /* 0x004fe80000100800 */
[----:B----4-:R-:W-:Y:S04]  /*ed5f0*/  STL [R1+0x60b0], R25 ;  /* 0x0060b01901007387 */ /* 0x010fe80000100800 */
[----:B------:R-:W2:Y:S04]  /*ed600*/  LDL.LU R5, [R1+0x558] ;  /* 0x0005580001057983 */ /* 0x000ea80000300800 */
[----:B------:R-:W3:Y:S04]  /*ed610*/  LDL.LU R15, [R1+0x540] ;  /* 0x00054000010f7983 */ /* 0x000ee80000300800 */
[----:B------:R-:W4:Y:S04]  /*ed620*/  LDL.LU R21, [R1+0x1b0] ;  /* 0x0001b00001157983 */ /* 0x000f280000300800 */
[----:B------:R-:W-:Y:S04]  /*ed630*/  STL.64 [R1+0x6d0], R8 ;  /* 0x0006d00801007387 */ /* 0x000fe80000100a00 */
[----:B------:R0:W-:Y:S04]  /*ed640*/  STL [R1+0x6d8], R10 ;  /* 0x0006d80a01007387 */ /* 0x0001e80000100800 */
[----:B0-----:R-:W2:Y:S04]  /*ed650*/  LDL.LU.64 R10, [R1+0x60c0] ;  /* 0x0060c000010a7983 */ /* 0x001ea80000300a00 */
[----:B------:R-:W2:Y:S04]  /*ed660*/  LDL.LU.64 R8, [R1+0x60b8] ;  /* 0x0060b80001087983 */ /* 0x000ea80000300a00 */
[----:B------:R-:W-:Y:S04]  /*ed670*/  STL [R1+0x5bf4], R16 ;  /* 0x005bf41001007387 */ /* 0x000fe80000100800 */
[----:B--2---:R0:W-:Y:S02]  /*ed680*/  STSM.16.M88.4 [R0], R8 ;  /* 0x0000000800007844 */ /* 0x0041e40000000200 */
[----:B0-----:R-:W-:Y:S01]  /*ed690*/  IMAD.MOV.U32 R8, RZ, RZ, R24 ;  /* 0x000000ffff087224 */ /* 0x001fe200078e0018 */
[----:B------:R-:W-:Y:S06]  /*ed6a0*/  BAR.SYNC.DEFER_BLOCKING 0x0 ;  /* 0x0000000000007b1d */ /* 0x000fec0000010000 */
[----:B------:R-:W0:Y:S01]  /*ed6b0*/  LDS.128 R24, [R2] ;  /* 0x0000000002187984 */ /* 0x000e220000000c00 */
[----:B------:R-:W-:-:S02]  /*ed6c0*/  IMAD.MOV.U32 R9, RZ, RZ, R23 ;  /* 0x000000ffff097224 */ /* 0x000fc400078e0017 */
[----:B------:R-:W-:Y:S02]  /*ed6d0*/  IMAD.MOV.U32 R10, RZ, RZ, R20 ;  /* 0x000000ffff0a7224 */ /* 0x000fe400078e0014 */
[----:B------:R-:W-:Y:S01]  /*ed6e0*/  IMAD.MOV.U32 R11, RZ, RZ, R19 ;  /* 0x000000ffff0b7224 */ /* 0x000fe200078e0013 */
[----:B------:R-:W-:Y:S06]  /*ed6f0*/  BAR.SYNC.DEFER_BLOCKING 0x0 ;  /* 0x0000000000007b1d */ /* 0x000fec0000010000 */
[----:B------:R1:W-:Y:S04]  /*ed700*/  STSM.16.M88.4 [R0], R8 ;  /* 0x0000000800007844 */ /* 0x0003e80000000200 */
[----:B0-----:R-:W-:Y:S04]  /*ed710*/  STL.64 [R1+0x6c0], R24 ;  /* 0x0006c01801007387 */ /* 0x001fe80000100a00 */
[----:B------:R0:W-:Y:S01]  /*ed720*/  STL.64 [R1+0x6c8], R26 ;  /* 0x0006c81a01007387 */ /* 0x0001e20000100a00 */
[----:B-1----:R-:W-:-:S02]  /*ed730*/  PRMT R8, R22, 0x5210, R18 ;  /* 0x0000521016087816 */ /* 0x002fc40000000012 */
[----:B------:R-:W-:Y:S02]  /*ed740*/  PRMT R9, R13, 0x5210, R17 ;  /* 0x000052100d097816 */ /* 0x000fe40000000011 */
[----:B------:R-:W-:Y:S01]  /*ed750*/  PRMT R10, R12, 0x5210, R3 ;  /* 0x000052100c0a7816 */ /* 0x000fe20000000003 */
[----:B0-----:R-:W2:Y:S04]  /*ed760*/  LDL.LU R27, [R1+0x60b4] ;  /* 0x0060b400011b7983 */ /* 0x001ea80000300800 */
[----:B------:R-:W3:Y:S04]  /*ed770*/  LDL.LU R25, [R1+0x60b0] ;  /* 0x0060b00001197983 */ /* 0x000ee80000300800 */
[----:B------:R-:W3:Y:S04]  /*ed780*/  LDL.LU R26, [R1+0x1f4] ;  /* 0x0001f400011a7983 */ /* 0x000ee80000300800 */
[----:B------:R-:W3:Y:S01]  /*ed790*/  LDL.LU R24, [R1+0x1ec] ;  /* 0x0001ec0001187983 */ /* 0x000ee20000300800 */
[----:B------:R-:W-:-:S03]  /*ed7a0*/  LOP3.LUT R18, R7, 0xffff, RZ, 0xc0, !PT ;  /* 0x0000ffff07127812 */ /* 0x000fc600078ec0ff */
[----:B------:R-:W3:Y:S01]  /*ed7b0*/  LDL.LU R23, [R1+0x1f0] ;  /* 0x0001f00001177983 */ /* 0x000ee20000300800 */
[----:B------:R-:W-:-:S03]  /*ed7c0*/  LOP3.LUT R17, R6, 0xffff, RZ, 0xc0, !PT ;  /* 0x0000ffff06117812 */ /* 0x000fc600078ec0ff */
[----:B------:R-:W3:Y:S04]  /*ed7d0*/  LDL.LU R22, [R1+0x1ac] ;  /* 0x0001ac0001167983 */ /* 0x000ee80000300800 */
[----:B------:R-:W3:Y:S04]  /*ed7e0*/  LDL.LU R13, [R1+0x518c] ;  /* 0x00518c00010d7983 */ /* 0x000ee80000300800 */
[----:B------:R-:W3:Y:S04]  /*ed7f0*/  LDL.LU R12, [R1+0x5188] ;  /* 0x00518800010c7983 */ /* 0x000ee80000300800 */
[----:B------:R-:W2:Y:S04]  /*ed800*/  LDL.LU R7, [R1+0x5130] ;  /* 0x0051300001077983 */ /* 0x000ea80000300800 */
[----:B------:R-:W2:Y:S01]  /*ed810*/  LDL.LU R6, [R1+0x512c] ;  /* 0x00512c0001067983 */ /* 0x000ea20000300800 */
[----:B------:R-:W-:-:S02]  /*ed820*/  LOP3.LUT R16, R29, 0xffff, RZ, 0xc0, !PT ;  /* 0x0000ffff1d107812 */ /* 0x000fc400078ec0ff */
[----:B------:R-:W-:Y:S02]  /*ed830*/  LOP3.LUT R3, R28, 0xffff, RZ, 0xc0, !PT ;  /* 0x0000ffff1c037812 */ /* 0x000fe400078ec0ff */
[----:B----4-:R-:W-:Y:S02]  /*ed840*/  PRMT R11, R21, 0x5210, R14 ;  /* 0x00005210150b7816 */ /* 0x010fe4000000000e */
[----:B------:R-:W-:Y:S01]  /*ed850*/  PRMT R5, R5, 0x4210, R16 ;  /* 0x0000421005057816 */ /* 0x000fe20000000010 */
[----:B------:R-:W-:Y:S06]  /*ed860*/  BAR.SYNC.DEFER_BLOCKING 0x0 ;  /* 0x0000000000007b1d */ /* 0x000fec0000010000 */
[----:B--2---:R0:W-:Y:S04]  /*ed870*/  STL.64 [R1+0x60a8], R6 ;  /* 0x0060a80601007387 */ /* 0x0041e80000100a00 */
[----:B------:R1:W-:Y:S04]  /*ed880*/  STL [R1+0x60a0], R4 ;  /* 0x0060a00401007387 */ /* 0x0003e80000100800 */
[----:B------:R2:W-:Y:S01]  /*ed890*/  STL.64 [R1+0x6098], R10 ;  /* 0x0060980a01007387 */ /* 0x0005e20000100a00 */
[----:B0-----:R-:W-:-:S02]  /*ed8a0*/  PRMT R7, R27, 0x4210, R18 ;  /* 0x000042101b077816 */ /* 0x001fc40000000012 */
[----:B---3--:R-:W-:Y:S02]  /*ed8b0*/  PRMT R6, R25, 0x4210, R17 ;  /* 0x0000421019067816 */ /* 0x008fe40000000011 */
[----:B-1----:R-:W-:Y:S01]  /*ed8c0*/  PRMT R4, R15, 0x4210, R3 ;  /* 0x000042100f047816 */ /* 0x002fe20000000003 */
[----:B------:R0:W-:Y:S01]  /*ed8d0*/  STL.64 [R1+0x6090], R8 ;  /* 0x0060900801007387 */ /* 0x0001e20000100a00 */
[----:B--2---:R-:W-:-:S03]  /*ed8e0*/  IMAD.MOV.U32 R10, RZ, RZ, R5 ;  /* 0x000000ffff0a7224 */ /* 0x004fc600078e0005 */
[----:B------:R-:W2:Y:S01]  /*ed8f0*/  LDL.LU R21, [R1+0x588] ;  /* 0x0005880001157983 */ /* 0x000ea20000300800 */
[----:B------:R-:W-:-:S03]  /*ed900*/  IMAD.MOV.U32 R11, RZ, RZ, R4 ;  /* 0x000000ffff0b7224 */ /* 0x000fc600078e0004 */
[----:B------:R-:W3:Y:S01]  /*ed910*/  LDL.LU R25, [R1+0x580] ;  /* 0x0005800001197983 */ /* 0x000ee20000300800 */
[----:B0-----:R-:W-:-:S03]  /*ed920*/  IMAD.MOV.U32 R8, RZ, RZ, R7 ;  /* 0x000000ffff087224 */ /* 0x001fc600078e0007 */
[----:B------:R-:W4:Y:S01]  /*ed930*/  LDL.LU R14, [R1+0x578] ;  /* 0x00057800010e7983 */ /* 0x000f220000300800 */
[----:B------:R-:W-:-:S03]  /*ed940*/  IMAD.MOV.U32 R9, RZ, RZ, R6 ;  /* 0x000000ffff097224 */ /* 0x000fc600078e0006 */
[----:B------:R-:W0:Y:S04]  /*ed950*/  LDS.128 R4, [R2] ;  /* 0x0000000002047984 */ /* 0x000e280000000c00 */
[----:B------:R-:W2:Y:S01]  /*ed960*/  LDL.LU R15, [R1+0x574] ;  /* 0x00057400010f7983 */ /* 0x000ea20000300800 */
[----:B------:R-:W-:Y:S06]  /*ed970*/  BAR.SYNC.DEFER_BLOCKING 0x0 ;  /* 0x0000000000007b1d */ /* 0x000fec0000010000 */
[----:B0-----:R0:W-:Y:S04]  /*ed980*/  STL.64 [R1+0x6b0], R4 ;  /* 0x0006b00401007387 */ /* 0x0011e80000100a00 */
[----:B------:R1:W-:Y:S01]  /*ed990*/  STL [R1+0x6b8], R6 ;  /* 0x0006b80601007387 */ /* 0x0003e20000100800 */
[----:B0-----:R-:W-:-:S03]  /*ed9a0*/  IMAD.MOV.U32 R5, RZ, RZ, R7 ;  /* 0x000000ffff057224 */ /* 0x001fc600078e0007 */
[----:B-1----:R-:W4:Y:S04]  /*ed9b0*/  LDL.LU.64 R6, [R1+0x60a8] ;  /* 0x0060a80001067983 */ /* 0x002f280000300a00 */
[----:B------:R-:W3:Y:S04]  /*ed9c0*/  LDL.LU R4, [R1+0x60a0] ;  /* 0x0060a00001047983 */ /* 0x000ee80000300800 */
[----:B------:R-:W-:Y:S01]  /*ed9d0*/  STSM.16.M88.4 [R0], R8 ;  /* 0x0000000800007844 */ /* 0x000fe20000000200 */
[----:B------:R-:W-:Y:S06]  /*ed9e0*/  BAR.SYNC.DEFER_BLOCKING 0x0 ;  /* 0x0000000000007b1d */ /* 0x000fec0000010000 */
[----:B------:R-:W0:Y:S02]  /*ed9f0*/  LDS.128 R8, [R2] ;  /* 0x0000000002087984 */ /* 0x000e240000000c00 */
[----:B------:R-:W-:Y:S06]  /*eda00*/  BAR.SYNC.DEFER_BLOCKING 0x0 ;  /* 0x0000000000007b1d */ /* 0x000fec0000010000 */
[----:B---3--:R-:W-:Y:S04]  /*eda10*/  STL.64 [R1+0x5c28], R4 ;  /* 0x005c280401007387 */ /* 0x008fe80000100a00 */
[----:B0-----:R-:W-:Y:S04]  /*eda20*/  STL.64 [R1+0x6a0], R8 ;  /* 0x0006a00801007387 */ /* 0x001fe80000100a00 */
[----:B------:R0:W-:Y:S04]  /*eda30*/  STL.64 [R1+0x6a8], R10 ;  /* 0x0006a80a01007387 */ /* 0x0001e80000100a00 */
[----:B0-----:R-:W3:Y:S04]  /*eda40*/  LDL.LU.64 R10, [R1+0x6098] ;  /* 0x00609800010a7983 */ /* 0x001ee80000300a00 */
[----:B------:R-:W3:Y:S01]  /*eda50*/  LDL.LU.64 R8, [R1+0x6090] ;  /* 0x0060900001087983 */ /* 0x000ee20000300a00 */
[----:B------:R-:W-:-:S03]  /*eda60*/  LOP3.LUT R4, R12, 0xffff, RZ, 0xc0, !PT ;  /* 0x0000ffff0c047812 */ /* 0x000fc600078ec0ff */
[----:B---3--:R0:W-:Y:S02]  /*eda70*/  STSM.16.M88.4 [R0], R8 ;  /* 0x0000000800007844 */ /* 0x0081e40000000200 */
[----:B0-----:R-:W-:Y:S02]  /*eda80*/  PRMT R9, R24, 0x5210, R17 ;  /* 0x0000521018097816 */ /* 0x001fe40000000011 */
[----:B------:R-:W3:Y:S01]  /*eda90*/  LDL.LU R24, [R1+0x200] ;  /* 0x0002000001187983 */ /* 0x000ee20000300800 */
[----:B------:R-:W-:Y:S02]  /*edaa0*/  PRMT R8, R26, 0x5210, R18 ;  /* 0x000052101a087816 */ /* 0x000fe40000000012 */
[----:B------:R-:W-:Y:S02]  /*edab0*/  PRMT R20, R25, 0x4210, R4 ;  /* 0x0000421019147816 */ /* 0x000fe40000000004 */
[----:B------:R-:W-:Y:S02]  /*edac0*/  PRMT R10, R23, 0x5210, R16 ;  /* 0x00005210170a7816 */ /* 0x000fe40000000010 */
[----:B------:R-:W-:Y:S01]  /*edad0*/  PRMT R11, R22, 0x5210, R3 ;  /* 0x00005210160b7816 */ /* 0x000fe20000000003 */
[----:B------:R-:W-:Y:S01]  /*edae0*/  BAR.SYNC.DEFER_BLOCKING 0x0 ;  /* 0x0000000000007b1d */ /* 0x000fe20000010000 */
[----:B------:R-:W-:-:S02]  /*edaf0*/  LOP3.LUT R5, R13, 0xffff, RZ, 0xc0, !PT ;  /* 0x0000ffff0d057812 */ /* 0x000fc400078ec0ff */
[----:B----4-:R-:W-:-:S04]  /*edb00*/  LOP3.LUT R3, R7, 0xffff, RZ, 0xc0, !PT ;  /* 0x0000ffff07037812 */ /* 0x010fc800078ec0ff */
[----:B------:R-:W-:Y:S02]  /*edb10*/  PRMT R17, R14, 0x4210, R3 ;  /* 0x000042100e117816 */ /* 0x000fe40000000003 */
[----:B------:R-:W-:-:S04]  /*edb20*/  LOP3.LUT R6, R6, 0xffff, RZ, 0xc0, !PT ;  /* 0x0000ffff06067812 */ /* 0x000fc800078ec0ff */
[----:B--2---:R-:W-:Y:S01]  /*edb30*/  PRMT R16, R15, 0x4210, R6 ;  /* 0x000042100f107816 */ /* 0x004fe20000000006 */
[----:B---3--:R-:W-:Y:S04]  /*edb40*/  STL [R1+0x608c], R24 ;  /* 0x00608c1801007387 */ /* 0x008fe80000100800 */
[----:B------:R-:W0:Y:S01]  /*edb50*/  LDS.128 R24, [R2] ;  /* 0x0000000002187984 */ /* 0x000e220000000c00 */
[----:B------:R-:W-:Y:S06]  /*edb60*/  BAR.SYNC.DEFER_BLOCKING 0x0 ;  /* 0x0000000000007b1d */ /* 0x000fec0000010000 */
[----:B------:R-:W2:Y:S04]  /*edb70*/  LDL.LU R19, [R1+0x1f8] ;  /* 0x0001f80001137983 */ /* 0x000ea80000300800 */
[----:B------:R-:W3:Y:S04]  /*edb80*/  LDL.LU R18, [R1+0x1fc] ;  /* 0x0001fc0001127983 */ /* 0x000ee80000300800 */
[----:B------:R-:W4:Y:S04]  /*edb90*/  LDL.LU R29, [R1+0x2088] ;  /* 0x00208800011d7983 */ /* 0x000f280000300800 */
[----:B------:R-:W3:Y:S04]  /*edba0*/  LDL.LU R23, [R1+0x207c] ;  /* 0x00207c0001177983 */ /* 0x000ee80000300800 */
[----:B------:R-:W-:Y:S04]  /*edbb0*/  STSM.16.M88.4 [R0], R8 ;  /* 0x0000000800007844 */ /* 0x000fe80000000200 */
[----:B------:R-:W3:Y:S04]  /*edbc0*/  LDL.LU R22, [R1+0x1f08] ;  /* 0x001f080001167983 */ /* 0x000ee80000300800 */
[----:B------:R-:W3:Y:S04]  /*edbd0*/  LDL.LU R13, [R1+0x1efc] ;  /* 0x001efc00010d7983 */ /* 0x000ee80000300800 */
[----:B------:R-:W3:Y:S04]  /*edbe0*/  LDL.LU R12, [R1+0x59c] ;  /* 0x00059c00010c7983 */ /* 0x000ee80000300800 */
[----:B------:R-:W3:Y:S04]  /*edbf0*/  LDL.LU R7, [R1+0x598] ;  /* 0x0005980001077983 */ /* 0x000ee80000300800 */
[----:B------:R-:W3:Y:S04]  /*edc00*/  LDL.LU R28, [R1+0x594] ;  /* 0x00059400011c7983 */ /* 0x000ee80000300800 */
[----:B------:R-:W3:Y:S04]  /*edc10*/  LDL.LU R14, [R1+0x58c] ;  /* 0x00058c00010e7983 */ /* 0x000ee80000300800 */
[----:B0-----:R-:W-:Y:S04]  /*edc20*/  STL.64 [R1+0x690], R24 ;  /* 0x0006901801007387 */ /* 0x001fe80000100a00 */
[----:B------:R-:W-:Y:S01]  /*edc30*/  STL.64 [R1+0x698], R26 ;  /* 0x0006981a01007387 */ /* 0x000fe20000100a00 */
[----:B------:R-:W-:Y:S06]  /*edc40*/  BAR.SYNC.DEFER_BLOCKING 0x0 ;  /* 0x0000000000007b1d */ /* 0x000fec0000010000 */
[----:B------:R-:W3:Y:S04]  /*edc50*/  LDL.LU R15, [R1+0x1a8] ;  /* 0x0001a800010f7983 */ /* 0x000ee80000300800 */
[----:B------:R-:W0:Y:S04]  /*edc60*/  LDS.128 R24, [R2] ;  /* 0x0000000002187984 */ /* 0x000e280000000c00 */
[----:B0-----:R0:W-:Y:S04]  /*edc70*/  STL [R1+0x680], R24 ;  /* 0x0006801801007387 */ /* 0x0011e80000100800 */
[----:B------:R1:W-:Y:S04]  /*edc80*/  STL.64 [R1+0x688], R26 ;  /* 0x0006881a01007387 */ /* 0x0003e80000100a00 */
[----:B0-----:R-:W2:Y:S01]  /*edc90*/  LDL.LU R24, [R1+0x608c] ;  /* 0x00608c0001187983 */ /* 0x001ea20000300800 */
[----:B------:R-:W-:Y:S01]  /*edca0*/  PRMT R21, R21, 0x4210, R5 ;  /* 0x0000421015157816 */ /* 0x000fe20000000005 */
[----:B------:R-:W-:-:S02]  /*edcb0*/  IMAD.MOV.U32 R9, RZ, RZ, R20 ;  /* 0x000000ffff097224 */ /* 0x000fc400078e0014 */
[----:B------:R-:W-:Y:S02]  /*edcc0*/  IMAD.MOV.U32 R10, RZ, RZ, R17 ;  /* 0x000000ffff0a7224 */ /* 0x000fe400078e0011 */
[----:B------:R-:W-:Y:S01]  /*edcd0*/  IMAD.MOV.U32 R8, RZ, RZ, R21 ;  /* 0x000000ffff087224 */ /* 0x000fe200078e0015 */
[----:B-1----:R-:W3:Y:S01]  /*edce0*/  LDL.LU R27, [R1+0x20c] ;  /* 0x00020c00011b7983 */ /* 0x002ee20000300800 */
[----:B------:R-:W-:Y:S01]  /*edcf0*/  IMAD.MOV.U32 R11, RZ, RZ, R16 ;  /* 0x000000ffff0b7224 */ /* 0x000fe200078e0010 */
[----:B------:R-:W-:Y:S01]  /*edd00*/  BAR.SYNC.DEFER_BLOCKING 0x0 ;  /* 0x0000000000007b1d */ /* 0x000fe20000010000 */
[----:B------:R-:W-:-:S05]  /*edd10*/  IMAD.MOV.U32 R21, RZ, RZ, R25 ;  /* 0x000000ffff157224 */ /* 0x000fca00078e0019 */
[----:B------:R-:W3:Y:S04]  /*edd20*/  LDL.LU R26, [R1+0x204] ;  /* 0x00020400011a7983 */ /* 0x000ee80000300800 */
[----:B------:R-:W3:Y:S04]  /*edd30*/  LDL.LU R25, [R1+0x208] ;  /* 0x0002080001197983 */ /* 0x000ee80000300800 */
[----:B------:R2:W-:Y:S02]  /*edd40*/  STSM.16.M88.4 [R0], R8 ;  /* 0x0000000800007844 */ /* 0x0005e40000000200 */
[----:B--2---:R-:W-:-:S02]  /*edd50*/  PRMT R8, R24, 0x5210, R5 ;  /* 0x0000521018087816 */ /* 0x004fc40000000005 */
[----:B------:R-:W2:Y:S01]  /*edd60*/  LDL.LU R24, [R1+0x1a4] ;  /* 0x0001a40001187983 */ /* 0x000ea20000300800 */
[----:B----4-:R-:W-:Y:S02]  /*edd70*/  LOP3.LUT R16, R29, 0xffff, RZ, 0xc0, !PT ;  /* 0x0000ffff1d107812 */ /* 0x010fe400078ec0ff */
[----:B------:R-:W-:Y:S02]  /*edd80*/  PRMT R9, R19, 0x5210, R4 ;  /* 0x0000521013097816 */ /* 0x000fe40000000004 */
[----:B---3--:R-:W-:Y:S01]  /*edd90*/  PRMT R10, R18, 0x5210, R3 ;  /* 0x00005210120a7816 */ /* 0x008fe20000000003 */
[----:B------:R0:W-:Y:S01]  /*edda0*/  STL.64 [R1+0x6080], R26 ;  /* 0x0060801a01007387 */ /* 0x0001e20000100a00 */
[----:B------:R-:W-:Y:S02]  /*eddb0*/  LOP3.LUT R5, R23, 0xffff, RZ, 0xc0, !PT ;  /* 0x0000ffff17057812 */ /* 0x000fe400078ec0ff */
[----:B------:R-:W-:Y:S02]  /*eddc0*/  LOP3.LUT R4, R22, 0xffff, RZ, 0xc0, !PT ;  /* 0x0000ffff16047812 */ /* 0x000fe400078ec0ff */
[----:B------:R-:W-:-:S02]  /*eddd0*/  LOP3.LUT R3, R13, 0xffff, RZ, 0xc0, !PT ;  /* 0x0000ffff0d037812 */ /* 0x000fc400078ec0ff */
[----:B0-----:R-:W-:Y:S02]  /*edde0*/  PRMT R26, R28, 0x4210, R4 ;  /* 0x000042101c1a7816 */ /* 0x001fe40000000004 */
[----:B------:R-:W-:Y:S02]  /*eddf0*/  PRMT R27, R14, 0x4210, R3 ;  /* 0x000042100e1b7816 */ /* 0x000fe40000000003 */
[----:B------:R-:W-:Y:S01]  /*ede00*/  PRMT R11, R15, 0x5210, R6 ;  /* 0x000052100f0b7816 */ /* 0x000fe20000000006 */
[----:B------:R-:W-:Y:S06]  /*ede10*/  BAR.SYNC.DEFER_BLOCKING 0x0 ;  /* 0x0000000000007b1d */ /* 0x000fec0000010000 */
[----:B--2---:R0:W-:Y:S04]  /*ede20*/  STL.64 [R1+0x6078], R24 ;  /* 0x0060781801007387 */ /* 0x0041e80000100a00 */
[----:B------:R-:W-:Y:S04]  /*ede30*/  STL [R1+0x6088], R16 ;  /* 0x0060881001007387 */ /* 0x000fe80000100800 */
[----:B------:R-:W2:Y:S01]  /*ede40*/  LDL.LU R23, [R1+0x51a4] ;  /* 0x0051a40001177983 */ /* 0x000ea20000300800 */
[----:B0-----:R-:W-:-:S03]  /*ede50*/  PRMT R24, R12, 0x4210, R16 ;  /* 0x000042100c187816 */ /* 0x001fc60000000010 */
[----:B------:R-:W3:Y:S04]  /*ede60*/  LDL.LU R22, [R1+0x519c] ;  /* 0x00519c0001167983 */ /* 0x000ee80000300800 */
[----:B------:R-:W0:Y:S01]  /*ede70*/  LDS.128 R16, [R2] ;  /* 0x0000000002107984 */ /* 0x000e220000000c00 */
[----:B------:R-:W-:Y:S01]  /*ede80*/  PRMT R25, R7, 0x4210, R5 ;  /* 0x0000421007197816 */ /* 0x000fe20000000005 */
[----:B------:R-:W-:Y:S06]  /*ede90*/  BAR.SYNC.DEFER_BLOCKING 0x0 ;  /* 0x0000000000007b1d */ /* 0x000fec0000010000 */
[----:B------:R-:W4:Y:S04]  /*edea0*/  LDL.LU R13, [R1+0x5144] ;  /* 0x00514400010d7983 */ /* 0x000f280000300800 */
[----:B------:R-:W3:Y:S04]  /*edeb0*/  LDL.LU R7, [R1+0x5140] ;  /* 0x0051400001077983 */ /* 0x000ee80000300800 */
[----:B------:R-:W3:Y:S04]  /*edec0*/  LDL.LU R12, [R1+0x5ac] ;  /* 0x0005ac00010c7983 */ /* 0x000ee80000300800 */
[----:B------:R-:W3:Y:S04]  /*eded0*/  LDL.LU R14, [R1+0x5a8] ;  /* 0x0005a800010e7983 */ /* 0x000ee80000300800 */
[----:B------:R-:W-:Y:S01]  /*edee0*/  STSM.16.M88.4 [R0], R24 ;  /* 0x0000001800007844 */ /* 0x000fe20000000200 */
[----:B------:R-:W-:Y:S06]  /*edef0*/  BAR.SYNC.DEFER_BLOCKING 0x0 ;  /* 0x0000000000007b1d */ /* 0x000fec0000010000 */
[----:B------:R-:W1:Y:S04]  /*edf00*/  LDS.128 R24, [R2] ;  /* 0x0000000002187984 */ /* 0x000e680000000c00 */
[----:B0-----:R0:W-:Y:S04]  /*edf10*/  STL.64 [R1+0x670], R16 ;  /* 0x0006701001007387 */ /* 0x0011e80000100a00 */
[----:B------:R-:W-:Y:S01]  /*edf20*/  STL.64 [R1+0x678], R18 ;  /* 0x0006781201007387 */ /* 0x000fe20000100a00 */
[----:B------:R-:W-:Y:S06]  /*edf30*/  BAR.SYNC.DEFER_BLOCKING 0x0 ;  /* 0x0000000000007b1d */ /* 0x000fec0000010000 */
[----:B0-----:R-:W2:Y:S04]  /*edf40*/  LDL.LU R16, [R1+0x6088] ;  /* 0x0060880001107983 */ /* 0x001ea80000300800 */
[----:B------:R-:W3:Y:S04]  /*edf50*/  LDL.LU R6, [R1+0x5a4] ;  /* 0x0005a40001067983 */ /* 0x000ee80000300800 */
[----:B------:R-:W3:Y:S04]  /*edf60*/  LDL.LU R15, [R1+0x5a0] ;  /* 0x0005a000010f7983 */ /* 0x000ee80000300800 */
[----:B-1----:R-:W-:Y:S04]  /*edf70*/  STL.64 [R1+0x660], R24 ;  /* 0x0006601801007387 */ /* 0x002fe80000100a00 */
[----:B------:R0:W-:Y:S04]  /*edf80*/  STL.64 [R1+0x668], R26 ;  /* 0x0006681a01007387 */ /* 0x0001e80000100a00 */
[----:B0-----:R-:W2:Y:S04]  /*edf90*/  LDL.LU.64 R26, [R1+0x6080] ;  /* 0x00608000011a7983 */ /* 0x001ea80000300a00 */
[----:B------:R-:W4:Y:S04]  /*edfa0*/  LDL.LU.64 R24, [R1+0x6078] ;  /* 0x0060780001187983 */ /* 0x000f280000300a00 */
[----:B------:R2:W-:Y:S01]  /*edfb0*/  STSM.16.M88.4 [R0], R8 ;  /* 0x0000000800007844 */ /* 0x0005e20000000200 */
[----:B------:R-:W-:Y:S01]  /*edfc0*/  BAR.SYNC.DEFER_BLOCKING 0x0 ;  /* 0x0000000000007b1d */ /* 0x000fe20000010000 */
[----:B--2---:R-:W-:-:S02]  /*edfd0*/  PRMT R8, R27, 0x5210, R16 ;  /* 0x000052101b087816 */ /* 0x004fc40000000010 */
[----:B------:R-:W-:Y:S02]  /*edfe0*/  PRMT R9, R26, 0x5210, R5 ;  /* 0x000052101a097816 */ /* 0x000fe40000000005 */
[----:B----4-:R-:W-:Y:S02]  /*edff0*/  PRMT R10, R25, 0x5210, R4 ;  /* 0x00005210190a7816 */ /* 0x010fe40000000004 */
[----:B------:R-:W-:-:S05]  /*ee000*/  PRMT R11, R24, 0x5210, R3 ;  /* 0x00005210180b7816 */ /* 0x000fca0000000003 */
[----:B------:R-:W-:Y:S04]  /*ee010*/  STL.64 [R1+0x6070], R10 ;  /* 0x0060700a01007387 */ /* 0x000fe80000100a00 */
[----:B------:R-:W-:Y:S04]  /*ee020*/  STL.64 [R1+0x6068], R8 ;  /* 0x0060680801007387 */ /* 0x000fe80000100a00 */
[----:B------:R-:W2:Y:S04]  /*ee030*/  LDL.LU R18, [R1+0x218] ;  /* 0x0002180001127983 */ /* 0x000ea80000300800 */
[----:B------:R-:W0:Y:S01]  /*ee040*/  LDS.128 R8, [R2] ;  /* 0x0000000002087984 */ /* 0x000e220000000c00 */
[----:B------:R-:W-:-:S02]  /*ee050*/  LOP3.LUT R5, R23, 0xffff, RZ, 0xc0, !PT ;  /* 0x0000ffff17057812 */ /* 0x000fc400078ec0ff */
[----:B------:R-:W-:Y:S02]  /*ee060*/  LOP3.LUT R3, R13, 0xffff, RZ, 0xc0, !PT ;  /* 0x0000ffff0d037812 */ /* 0x000fe400078ec0ff */
[----:B---3--:R-:W-:Y:S02]  /*ee070*/  LOP3.LUT R4, R22, 0xffff, RZ, 0xc0, !PT ;  /* 0x0000ffff16047812 */ /* 0x008fe400078ec0ff */
[----:B------:R-:W-:Y:S02]  /*ee080*/  LOP3.LUT R7, R7, 0xffff, RZ, 0xc0, !PT ;  /* 0x0000ffff07077812 */ /* 0x000fe400078ec0ff */
[----:B------:R-:W-:Y:S02]  /*ee090*/  PRMT R16, R6, 0x4210, R3 ;  /* 0x0000421006107816 */ /* 0x000fe40000000003 */
[----:B------:R-:W-:Y:S01]  /*ee0a0*/  PRMT R6, R15, 0x4210, R7 ;  /* 0x000042100f067816 */ /* 0x000fe20000000007 */
[----:B0-----:R-:W-:Y:S01]  /*ee0b0*/  IMAD.MOV.U32 R15, RZ, RZ, R9 ;  /* 0x000000ffff0f7224 */ /* 0x001fe200078e0009 */
[----:B--2---:R-:W-:Y:S04]  /*ee0c0*/  STL [R1+0x6064], R18 ;  /* 0x0060641201007387 */ /* 0x004fe80000100800 */
[----:B------:R-:W2:Y:S04]  /*ee0d0*/  LDL.LU R29, [R1+0x210] ;  /* 0x00021000011d7983 */ /* 0x000ea80000300800 */
[----:B------:R-:W3:Y:S04]  /*ee0e0*/  LDL.LU R28, [R1+0x214] ;  /* 0x00021400011c7983 */ /* 0x000ee80000300800 */
[----:B------:R-:W4:Y:S04]  /*ee0f0*/  LDL.LU R27, [R1+0x20bc] ;  /* 0x0020bc00011b7983 */ /* 0x000f280000300800 */
[----:B------:R-:W3:Y:S04]  /*ee100*/  LDL.LU R26, [R1+0x20b8] ;  /* 0x0020b800011a7983 */ /* 0x000ee80000300800 */
[----:B------:R-:W4:Y:S04]  /*ee110*/  LDL.LU R25, [R1+0x1f3c] ;  /* 0x001f3c0001197983 */ /* 0x000f280000300800 */
[----:B------:R-:W4:Y:S04]  /*ee120*/  LDL.LU R24, [R1+0x1f38] ;  /* 0x001f380001187983 */ /* 0x000f280000300800 */
[----:B------:R-:W4:Y:S04]  /*ee130*/  LDL.LU R23, [R1+0x5bc] ;  /* 0x0005bc0001177983 */ /* 0x000f280000300800 */
[----:B------:R-:W4:Y:S04]  /*ee140*/  LDL.LU R22, [R1+0x5b8] ;  /* 0x0005b80001167983 */ /* 0x000f280000300800 */
[----:B------:R-:W4:Y:S04]  /*ee150*/  LDL.LU R13, [R1+0x5b4] ;  /* 0x0005b400010d7983 */ /* 0x000f280000300800 */
[----:B------:R-:W-:Y:S04]  /*ee160*/  STL [R1+0x650], R8 ;  /* 0x0006500801007387 */ /* 0x000fe80000100800 */
[----:B------:R0:W-:Y:S04]  /*ee170*/  STL.64 [R1+0x658], R10 ;  /* 0x0006580a01007387 */ /* 0x0001e80000100a00 */
[----:B0-----:R-:W2:Y:S04]  /*ee180*/  LDL.LU.64 R10, [R1+0x6070] ;  /* 0x00607000010a7983 */ /* 0x001ea80000300a00 */
[----:B------:R-:W2:Y:S01]  /*ee190*/  LDL.LU.64 R8, [R1+0x6068] ;  /* 0x0060680001087983 */ /* 0x000ea20000300a00 */
[----:B------:R-:W-:Y:S01]  /*ee1a0*/  BAR.SYNC.DEFER_BLOCKING 0x0 ;  /* 0x0000000000007b1d */ /* 0x000fe20000010000 */
[----:B------:R-:W-:-:S02]  /*ee1b0*/  PRMT R18, R12, 0x4210, R5 ;  /* 0x000042100c127816 */ /* 0x000fc40000000005 */
[----:B------:R-:W-:-:S03]  /*ee1c0*/  PRMT R17, R14, 0x4210, R4 ;  /* 0x000042100e117816 */ /* 0x000fc60000000004 */
[----:B------:R-:W4:Y:S04]  /*ee1d0*/  LDL.LU R12, [R1+0x5b0] ;  /* 0x0005b000010c7983 */ /* 0x000f280000300800 */
[----:B------:R-:W4:Y:S04]  /*ee1e0*/  LDL.LU R14, [R1+0x19c] ;  /* 0x00019c00010e7983 */ /* 0x000f280000300800 */
[----:B------:R-:W-:Y:S04]  /*ee1f0*/  STL [R1+0x5c34], R15 ;  /* 0x005c340f01007387 */ /* 0x000fe80000100800 */
[----:B--2---:R0:W-:Y:S02]  /*ee200*/  STSM.16.M88.4 [R0], R8 ;  /* 0x0000000800007844 */ /* 0x0041e40000000200 */
[----:B0-----:R-:W-:-:S02]  /*ee210*/  IMAD.MOV.U32 R8, RZ, RZ, R18 ;  /* 0x000000ffff087224 */ /* 0x001fc400078e0012 */
[----:B------:R-:W-:Y:S02]  /*ee220*/  IMAD.MOV.U32 R9, RZ, RZ, R17 ;  /* 0x000000ffff097224 */ /* 0x000fe400078e0011 */
[----:B------:R-:W-:Y:S01]  /*ee230*/  IMAD.MOV.U32 R10, RZ, RZ, R16 ;  /* 0x000000ffff0a7224 */ /* 0x000fe200078e0010 */
[----:B------:R-:W-:Y:S06]  /*ee240*/  BAR.SYNC.DEFER_BLOCKING 0x0 ;  /* 0x0000000000007b1d */ /* 0x000fec0000010000 */
[----:B------:R-:W0:Y:S04]  /*ee250*/  LDS.128 R16, [R2] ;  /* 0x0000000002107984 */ /* 0x000e280000000c00 */
[----:B0-----:R-:W-:Y:S04]  /*ee260*/  STL.64 [R1+0x640], R16 ;  /* 0x0006401001007387 */ /* 0x001fe80000100a00 */
[----:B------:R0:W-:Y:S04]  /*ee270*/  STL [R1+0x648], R18 ;  /* 0x0006481201007387 */ /* 0x0001e80000100800 */
[----:B0-----:R-:W2:Y:S01]  /*ee280*/  LDL.LU R18, [R1+0x6064] ;  /* 0x0060640001127983 */ /* 0x001ea20000300800 */
[----:B------:R-:W-:Y:S01]  /*ee290*/  IMAD.MOV.U32 R11, RZ, RZ, R6 ;  /* 0x000000ffff0b7224 */ /* 0x000fe200078e0006 */
[----:B------:R-:W-:Y:S01]  /*ee2a0*/  BAR.SYNC.DEFER_BLOCKING 0x0 ;  /* 0x0000000000007b1d */ /* 0x000fe20000010000 */
[----:B------:R-:W-:-:S05]  /*ee2b0*/  IMAD.MOV.U32 R6, RZ, RZ, R19 ;  /* 0x000000ffff067224 */ /* 0x000fca00078e0013 */
[----:B------:R-:W4:Y:S04]  /*ee2c0*/  LDL.LU R19, [R1+0x220] ;  /* 0x0002200001137983 */ /* 0x000f280000300800 */
[----:B------:R2:W-:Y:S02]  /*ee2d0*/  STSM.16.M88.4 [R0], R8 ;  /* 0x0000000800007844 */ /* 0x0005e40000000200 */
[----:B--2---:R-:W-:Y:S02]  /*ee2e0*/  PRMT R8, R18, 0x5210, R5 ;  /* 0x0000521012087816 */ /* 0x004fe40000000005 */
[----:B------:R-:W2:Y:S01]  /*ee2f0*/  LDL.LU R18, [R1+0x224] ;  /* 0x0002240001127983 */ /* 0x000ea20000300800 */
[----:B------:R-:W-:Y:S02]  /*ee300*/  PRMT R9, R29, 0x5210, R4 ;  /* 0x000052101d097816 */ /* 0x000fe40000000004 */
[----:B---3--:R-:W-:-:S02]  /*ee310*/  LOP3.LUT R5, R26, 0xffff, RZ, 0xc0, !PT ;  /* 0x0000ffff1a057812 */ /* 0x008fc400078ec0ff */
[----:B----4-:R-:W-:Y:S02]  /*ee320*/  LOP3.LUT R4, R25, 0xffff, RZ, 0xc0, !PT ;  /* 0x0000ffff19047812 */ /* 0x010fe400078ec0ff */
[----:B------:R-:W-:Y:S02]  /*ee330*/  PRMT R10, R28, 0x5210, R3 ;  /* 0x000052101c0a7816 */ /* 0x000fe40000000003 */
[----:B------:R-:W-:Y:S02]  /*ee340*/  LOP3.LUT R15, R27, 0xffff, RZ, 0xc0, !PT ;  /* 0x0000ffff1b0f7812 */ /* 0x000fe400078ec0ff */
[----:B------:R-:W-:Y:S02]  /*ee350*/  PRMT R17, R22, 0x4210, R5 ;  /* 0x0000421016117816 */ /* 0x000fe40000000005 */
[----:B------:R-:W-:Y:S01]  /*ee360*/  PRMT R11, R14, 0x5210, R7 ;  /* 0x000052100e0b7816 */ /* 0x000fe20000000007 */
[----:B------:R-:W-:Y:S01]  /*ee370*/  BAR.SYNC.DEFER_BLOCKING 0x0 ;  /* 0x0000000000007b1d */ /* 0x000fe20000010000 */
[----:B------:R-:W-:-:S02]  /*ee380*/  LOP3.LUT R3, R24, 0xffff, RZ, 0xc0, !PT ;  /* 0x0000ffff18037812 */ /* 0x000fc400078ec0ff */
[----:B------:R-:W-:-:S03]  /*ee390*/  PRMT R16, R23, 0x4210, R15 ;  /* 0x0000421017107816 */ /* 0x000fc6000000000f */
[----:B--2---:R0:W-:Y:S04]  /*ee3a0*/  STL.64 [R1+0x6050], R18 ;  /* 0x0060501201007387 */ /* 0x0041e80000100a00 */
[----:B------:R-:W2:Y:S04]  /*ee3b0*/  LDL.LU R29, [R1+0x21c] ;  /* 0x00021c00011d7983 */ /* 0x000ea80000300800 */
[----:B------:R-:W3:Y:S04]  /*ee3c0*/  LDL.LU R28, [R1+0x198] ;  /* 0x00019800011c7983 */ /* 0x000ee80000300800 */
[----:B------:R-:W4:Y:S01]  /*ee3d0*/  LDL.LU R27, [R1+0x51b8] ;  /* 0x0051b800011b7983 */ /* 0x000f220000300800 */
[----:B0-----:R-:W-:-:S03]  /*ee3e0*/  PRMT R18, R13, 0x4210, R4 ;  /* 0x000042100d127816 */ /* 0x001fc60000000004 */
[----:B------:R-:W-:Y:S04]  /*ee3f0*/  STL [R1+0x6060], R6 ;  /* 0x0060600601007387 */ /* 0x000fe80000100800 */
[----:B------:R-:W-:Y:S04]  /*ee400*/  STL.64 [R1+0x6058], R4 ;  /* 0x0060580401007387 */ /* 0x000fe80000100a00 */
[----:B------:R-:W0:Y:S01]  /*ee410*/  LDS.128 R4, [R2] ;  /* 0x0000000002047984 */ /* 0x000e220000000c00 */
[----:B------:R-:W-:Y:S01]  /*ee420*/  PRMT R19, R12, 0x4210, R3 ;  /* 0x000042100c137816 */ /* 0x000fe20000000003 */
[----:B------:R-:W-:Y:S06]  /*ee430*/  BAR.SYNC.DEFER_BLOCKING 0x0 ;  /* 0x0000000000007b1d */ /* 0x000fec0000010000 */
[----:B------:R-:W4:Y:S04]  /*ee440*/  LDL.LU R26, [R1+0x51b4] ;  /* 0x0051b400011a7983 */ /* 0x000f280000300800 */
[----:B------:R-:W2:Y:S04]  /*ee450*/  LDL.LU R25, [R1+0x5164] ;  /* 0x0051640001197983 */ /* 0x000ea80000300800 */
[----:B------:R-:W4:Y:S04]  /*ee460*/  LDL.LU R13, [R1+0x5160] ;  /* 0x00516000010d7983 */ /* 0x000f280000300800 */
[----:B------:R-:W4:Y:S04]  /*ee470*/  LDL.LU R24, [R1+0x5c8] ;  /* 0x0005c80001187983 */ /* 0x000f280000300800 */
[----:B------:R-:W-:Y:S01]  /*ee480*/  STSM.16.M88.4 [R0], R16 ;  /* 0x0000001000007844 */ /* 0x000fe20000000200 */
[----:B------:R-:W-:Y:S06]  /*ee490*/  BAR.SYNC.DEFER_BLOCKING 0x0 ;  /* 0x0000000000007b1d */ /* 0x000fec0000010000 */
[----:B------:R-:W4:Y:S01]  /*ee4a0*/  LDL.LU R23, [R1+0x5c0] ;  /* 0x0005c00001177983 */ /* 0x000f220000300800 */
[----:B0-----:R-:W-:-:S03]  /*ee4b0*/  IMAD.MOV.U32 R14, RZ, RZ, R5 ;  /* 0x000000ffff0e7224 */ /* 0x001fc600078e0005 */
[----:B------:R-:W4:Y:S04]  /*ee4c0*/  LDL.LU R22, [R1+0x5c4] ;  /* 0x0005c40001167983 */ /* 0x000f280000300800 */
[----:B------:R-:W4:Y:S04]  /*ee4d0*/  LDL.LU R12, [R1+0x570] ;  /* 0x00057000010c7983 */ /* 0x000f280000300800 */
[----:B------:R-:W0:Y:S04]  /*ee4e0*/  LDS.128 R16, [R2] ;  /* 0x0000000002107984 */ /* 0x000e280000000c00 */
[----:B------:R-:W-:Y:S04]  /*ee4f0*/  STL [R1+0x630], R4 ;  /* 0x0006300401007387 */ /* 0x000fe80000100800 */
[----:B------:R1:W-:Y:S01]  /*ee500*/  STL.64 [R1+0x638], R6 ;  /* 0x0006380601007387 */ /* 0x0003e20000100a00 */
[----:B------:R-:W-:Y:S06]  /*ee510*/  BAR.SYNC.DEFER_BLOCKING 0x0 ;  /* 0x0000000000007b1d */ /* 0x000fec0000010000 */
[----:B-1----:R-:W4:Y:S04]  /*ee520*/  LDL.LU R6, [R1+0x6060] ;  /* 0x0060600001067983 */ /* 0x002f280000300800 */
[----:B------:R-:W4:Y:S04]  /*ee530*/  LDL.LU.64 R4, [R1+0x6058] ;  /* 0x0060580001047983 */ /* 0x000f280000300a00 */
[----:B------:R-:W-:Y:S04]  /*ee540*/  STL [R1+0x5b48], R14 ;  /* 0x005b480e01007387 */ /* 0x000fe80000100800 */
[----:B0-----:R-:W-:Y:S01]  /*ee550*/  STL.64 [R1+0x620], R16 ;  /* 0x0006201001007387 */ /* 0x001fe20000100a00 */
[----:B------:R-:W-:-:S03]  /*ee560*/  IMAD.MOV.U32 R7, RZ, RZ, R19 ;  /* 0x000000ffff077224 */ /* 0x000fc600078e0013 */
[----:B------:R0:W-:Y:S04]  /*ee570*/  STL [R1+0x628], R18 ;  /* 0x0006281201007387 */ /* 0x0001e80000100800 */
[----:B0-----:R-:W4:Y:S04]  /*ee580*/  LDL.LU.64 R18, [R1+0x6050] ;  /* 0x0060500001127983 */ /* 0x001f280000300a00 */
[----:B------:R3:W-:Y:S04]  /*ee590*/  STSM.16.M88.4 [R0], R8 ;  /* 0x0000000800007844 */ /* 0x0007e80000000200 */
[----:B------:R-:W-:Y:S01]  /*ee5a0*/  STL [R1+0x5b44], R7 ;  /* 0x005b440701007387 */ /* 0x000fe20000100800 */
[----:B---3--:R-:W-:-:S02]  /*ee5b0*/  PRMT R11, R28, 0x5210, R3 ;  /* 0x000052101c0b7816 */ /* 0x008fc40000000003 */
[----:B--2---:R-:W-:Y:S02]  /*ee5c0*/  LOP3.LUT R3, R25, 0xffff, RZ, 0xc0, !PT ;  /* 0x0000ffff19037812 */ /* 0x004fe400078ec0ff */
[----:B----4-:R-:W-:-:S05]  /*ee5d0*/  PRMT R10, R29, 0x5210, R4 ;  /* 0x000052101d0a7816 */ /* 0x010fca0000000004 */
[----:B------:R-:W-:Y:S01]  /*ee5e0*/  STL.64 [R1+0x6048], R10 ;  /* 0x0060480a01007387 */ /* 0x000fe20000100a00 */
[----:B------:R-:W-:Y:S02]  /*ee5f0*/  LOP3.LUT R4, R26, 0xffff, RZ, 0xc0, !PT ;  /* 0x0000ffff1a047812 */ /* 0x000fe400078ec0ff */
[----:B------:R-:W-:Y:S02]  /*ee600*/  PRMT R8, R19, 0x5210, R15 ;  /* 0x0000521013087816 */ /* 0x000fe4000000000f */
[----:B------:R-:W-:-:S05]  /*ee610*/  PRMT R9, R18, 0x5210, R5 ;  /* 0x0000521012097816 */ /* 0x000fca0000000005 */
[----:B------:R-:W-:Y:S01]  /*ee620*/  STL.64 [R1+0x6040], R8 ;  /* 0x0060400801007387 */ /* 0x000fe20000100a00 */
[----:B------:R-:W-:-:S03]  /*ee630*/  LOP3.LUT R5, R27, 0xffff, RZ, 0xc0, !PT ;  /* 0x0000ffff1b057812 */ /* 0x000fc600078ec0ff */
[----:B------:R-:W2:Y:S04]  /*ee640*/  LDL.LU R19, [R1+0x230] ;  /* 0x0002300001137983 */ /* 0x000ea80000300800 */
[----:B------:R-:W2:Y:S04]  /*ee650*/  LDL.LU R18, [R1+0x22c] ;  /* 0x00022c0001127983 */ /* 0x000ea80000300800 */
[----:B------:R-:W3:Y:S04]  /*ee660*/  LDL.LU R29, [R1+0x228] ;  /* 0x00022800011d7983 */ /* 0x000ee80000300800 */
[----:B------:R-:W4:Y:S04]  /*ee670*/  LDL.LU R28, [R1+0x210c] ;  /* 0x00210c00011c7983 */ /* 0x000f280000300800 */
[----:B------:R-:W4:Y:S04]  /*ee680*/  LDL.LU R27, [R1+0x2108] ;  /* 0x00210800011b7983 */ /* 0x000f280000300800 */
[----:B------:R-:W4:Y:S04]  /*ee690*/  LDL.LU R26, [R1+0x1f7c] ;  /* 0x001f7c00011a7983 */ /* 0x000f280000300800 */
[----:B------:R-:W4:Y:S04]  /*ee6a0*/  LDL.LU R25, [R1+0x1f78] ;  /* 0x001f780001197983 */ /* 0x000f280000300800 */
[----:B------:R-:W3:Y:S01]  /*ee6b0*/  LDL.LU R17, [R1+0x5d8] ;  /* 0x0005d80001117983 */ /* 0x000ee20000300800 */
[----:B------:R-:W-:Y:S06]  /*ee6c0*/  BAR.SYNC.DEFER_BLOCKING 0x0 ;  /* 0x0000000000007b1d */ /* 0x000fec0000010000 */
[----:B------:R-:W0:Y:S01]  /*ee6d0*/  LDS.128 R8, [R2] ;  /* 0x0000000002087984 */ /* 0x000e220000000c00 */
[----:B------:R-:W-:-:S02]  /*ee6e0*/  PRMT R20, R24, 0x4210, R5 ;  /* 0x0000421018147816 */ /* 0x000fc40000000005 */
[----:B------:R-:W-:Y:S01]  /*ee6f0*/  PRMT R16, R23, 0x4210, R4 ;  /* 0x0000421017107816 */ /* 0x000fe20000000004 */
[----:B0-----:R-:W-:Y:S01]  /*ee700*/  IMAD.MOV.U32 R14, RZ, RZ, R8 ;  /* 0x000000ffff0e7224 */ /* 0x001fe200078e0008 */
[----:B------:R-:W-:Y:S01]  /*ee710*/  LOP3.LUT R13, R13, 0xffff, RZ, 0xc0, !PT ;  /* 0x0000ffff0d0d7812 */ /* 0x000fe200078ec0ff */
[----:B--2---:R-:W-:Y:S04]  /*ee720*/  STL.64 [R1+0x6038], R18 ;  /* 0x0060381201007387 */ /* 0x004fe80000100a00 */
[----:B---3--:R-:W-:Y:S04]  /*ee730*/  STL [R1+0x6034], R17 ;  /* 0x0060341101007387 */ /* 0x008fe80000100800 */
[----:B------:R-:W2:Y:S04]  /*ee740*/  LDL.LU R24, [R1+0x5d4] ;  /* 0x0005d40001187983 */ /* 0x000ea80000300800 */
[----:B------:R-:W3:Y:S04]  /*ee750*/  LDL.LU R23, [R1+0x5d0] ;  /* 0x0005d00001177983 */ /* 0x000ee80000300800 */
[----:B------:R-:W-:Y:S04]  /*ee760*/  STL [R1+0x614], R9 ;  /* 0x0006140901007387 */ /* 0x000fe80000100800 */
[----:B------:R0:W-:Y:S04]  /*ee770*/  STL.64 [R1+0x618], R10 ;  /* 0x0006180a01007387 */ /* 0x0001e80000100a00 */
[----:B0-----:R-:W4:Y:S04]  /*ee780*/  LDL.LU.64 R10, [R1+0x6048] ;  /* 0x00604800010a7983 */ /* 0x001f280000300a00 */
[----:B------:R-:W4:Y:S01]  /*ee790*/  LDL.LU.64 R8, [R1+0x6040] ;  /* 0x0060400001087983 */ /* 0x000f220000300a00 */
[----:B------:R-:W-:Y:S01]  /*ee7a0*/  BAR.SYNC.DEFER_BLOCKING 0x0 ;  /* 0x0000000000007b1d */ /* 0x000fe20000010000 */
[----:B------:R-:W-:-:S02]  /*ee7b0*/  PRMT R15, R22, 0x4210, R3 ;  /* 0x00004210160f7816 */ /* 0x000fc40000000003 */
[----:B------:R-:W-:-:S03]  /*ee7c0*/  PRMT R7, R12, 0x4210, R13 ;  /* 0x000042100c077816 */ /* 0x000fc6000000000d */
[----:B------:R-:W3:Y:S04]  /*ee7d0*/  LDL.LU R22, [R1+0x5cc] ;  /* 0x0005cc0001167983 */ /* 0x000ee80000300800 */
[----:B------:R-:W3:Y:S04]  /*ee7e0*/  LDL.LU R12, [R1+0x18c] ;  /* 0x00018c00010c7983 */ /* 0x000ee80000300800 */
[----:B------:R-:W-:Y:S04]  /*ee7f0*/  STL [R1+0x5b70], R14 ;  /* 0x005b700e01007387 */ /* 0x000fe80000100800 */
[----:B----4-:R0:W-:Y:S02]  /*ee800*/  STSM.16.M88.4 [R0], R8 ;  /* 0x0000000800007844 */ /* 0x0101e40000000200 */
[----:B0-----:R-:W-:Y:S01]  /*ee810*/  IMAD.MOV.U32 R9, RZ, RZ, R16 ;  /* 0x000000ffff097224 */ /* 0x001fe200078e0010 */
[----:B------:R-:W-:Y:S06]  /*ee820*/  BAR.SYNC.DEFER_BLOCKING 0x0 ;  /* 0x0000000000007b1d */ /* 0x000fec0000010000 */
[----:B------:R-:W0:Y:S04]  /*ee830*/  LDS.128 R16, [R2] ;  /* 0x0000000002107984 */ /* 0x000e280000000c00 */
[----:B0-----:R-:W-:Y:S04]  /*ee840*/  STL [R1+0x604], R17 ;  /* 0x0006041101007387 */ /* 0x001fe80000100800 */
[----:B------:R0:W-:Y:S04]  /*ee850*/  STL.64 [R1+0x608], R18 ;  /* 0x0006081201007387 */ /* 0x0001e80000100a00 */
[----:B0-----:R-:W4:Y:S01]  /*ee860*/  LDL.LU.64 R18, [R1+0x6038] ;  /* 0x0060380001127983 */ /* 0x001f220000300a00 */
[----:B------:R-:W-:-:S02]  /*ee870*/  IMAD.MOV.U32 R11, RZ, RZ, R7 ;  /* 0x000000ffff0b7224 */ /* 0x000fc400078e0007 */
[----:B------:R-:W-:Y:S01]  /*ee880*/  IMAD.MOV.U32 R8, RZ, RZ, R20 ;  /* 0x000000ffff087224 */ /* 0x000fe200078e0014 */
[----:B------:R-:W2:Y:S01]  /*ee890*/  LDL.LU R17, [R1+0x6034] ;  /* 0x0060340001117983 */ /* 0x000ea20000300800 */
[----:B------:R-:W-:Y:S01]  /*ee8a0*/  IMAD.MOV.U32 R10, RZ, RZ, R15 ;  /* 0x000000ffff0a7224 */ /* 0x000fe200078e000f */
[----:B------:R-:W-:Y:S01]  /*ee8b0*/  BAR.SYNC.DEFER_BLOCKING 0x0 ;  /* 0x0000000000007b1d */ /* 0x000fe20000010000 */
[----:B------:R-:W-:-:S05]  /*ee8c0*/  IMAD.MOV.U32 R7, RZ, RZ, R16 ;  /* 0x000000ffff077224 */ /* 0x000fca00078e0010 */
[----:B------:R-:W-:Y:S04]  /*ee8d0*/  STL.64 [R1+0x5b68], R6 ;  /* 0x005b680601007387 */ /* 0x000fe80000100a00 */
[----:B------:R-:W3:Y:S04]  /*ee8e0*/  LDL.LU R20, [R1+0x23c] ;  /* 0x00023c0001147983 */ /* 0x000ee80000300800 */
[----:B------:R4:W-:Y:S02]  /*ee8f0*/  STSM.16.M88.4 [R0], R8 ;  /* 0x0000000800007844 */ /* 0x0009e40000000200 */
[----:B----4-:R-:W-:-:S02]  /*ee900*/  PRMT R8, R19, 0x5210, R5 ;  /* 0x0000521013087816 */ /* 0x010fc40000000005 */
[----:B------:R-:W-:Y:S01]  /*ee910*/  PRMT R9, R18, 0x5210, R4 ;  /* 0x0000521012097816 */ /* 0x000fe20000000004 */
[----:B------:R-:W4:Y:S04]  /*ee920*/  LDL.LU R19, [R1+0x238] ;  /* 0x0002380001137983 */ /* 0x000f280000300800 */
[----:B------:R-:W4:Y:S01]  /*ee930*/  LDL.LU R18, [R1+0x240] ;  /* 0x0002400001127983 */ /* 0x000f220000300800 */
[----:B------:R-:W-:Y:S02]  /*ee940*/  PRMT R10, R29, 0x5210, R3 ;  /* 0x000052101d0a7816 */ /* 0x000fe40000000003 */
[----:B------:R-:W-:Y:S02]  /*ee950*/  LOP3.LUT R6, R28, 0xffff, RZ, 0xc0, !PT ;  /* 0x0000ffff1c067812 */ /* 0x000fe400078ec0ff */
[----:B------:R-:W-:-:S02]  /*ee960*/  LOP3.LUT R5, R27, 0xffff, RZ, 0xc0, !PT ;  /* 0x0000ffff1b057812 */ /* 0x000fc400078ec0ff */
[----:B------:R-:W-:Y:S02]  /*ee970*/  LOP3.LUT R4, R26, 0xffff, RZ, 0xc0, !PT ;  /* 0x0000ffff1a047812 */ /* 0x000fe400078ec0ff */
[----:B------:R-:W-:Y:S02]  /*ee980*/  LOP3.LUT R3, R25, 0xffff, RZ, 0xc0, !PT ;  /* 0x0000ffff19037812 */ /* 0x000fe400078ec0ff */
[----:B--2---:R-:W-:Y:S02]  /*ee990*/  PRMT R16, R17, 0x4210, R6 ;  /* 0x0000421011107816 */ /* 0x004fe40000000006 */
[----:B------:R-:W-:Y:S02]  /*ee9a0*/  PRMT R17, R24, 0x4210, R5 ;  /* 0x0000421018117816 */ /* 0x000fe40000000005 */
[----:B---3--:R-:W-:Y:S01]  /*ee9b0*/  PRMT R11, R12, 0x5210, R13 ;  /* 0x000052100c0b7816 */ /* 0x008fe2000000000d */
[----:B------:R-:W-:Y:S06]  /*ee9c0*/  BAR.SYNC.DEFER_BLOCKING 0x0 ;  /* 0x0000000000007b1d */ /* 0x000fec0000010000 */
[----:B----4-:R0:W-:Y:S04]  /*ee9d0*/  STL.64 [R1+0x6020], R18 ;  /* 0x0060201201007387 */ /* 0x0101e80000100a00 */
[----:B------:R-:W2:Y:S04]  /*ee9e0*/  LDL.LU R29, [R1+0x188] ;  /* 0x00018800011d7983 */ /* 0x000ea80000300800 */
[----:B------:R-:W3:Y:S04]  /*ee9f0*/  LDL.LU R28, [R1+0x51d0] ;  /* 0x0051d000011c7983 */ /* 0x000ee80000300800 */
[----:B------:R-:W4:Y:S01]  /*eea00*/  LDL.LU R27, [R1+0x51cc] ;  /* 0x0051cc00011b7983 */ /* 0x000f220000300800 */
[----:B0-----:R-:W-:-:S03]  /*eea10*/  PRMT R18, R23, 0x4210, R4 ;  /* 0x0000421017127816 */ /* 0x001fc60000000004 */
[----:B------:R-:W4:Y:S04]  /*eea20*/  LDL.LU R26, [R1+0x517c] ;  /* 0x00517c00011a7983 */ /* 0x000f280000300800 */
[----:B------:R-:W4:Y:S04]  /*eea30*/  LDL.LU R25, [R1+0x5178] ;  /* 0x0051780001197983 */ /* 0x000f280000300800 */
[----:B------:R-:W-:Y:S04]  /*eea40*/  STL [R1+0x6030], R6 ;  /* 0x0060300601007387 */ /* 0x000fe80000100800 */
[----:B------:R-:W-:Y:S04]  /*eea50*/  STL.64 [R1+0x6028], R4 ;  /* 0x0060280401007387 */ /* 0x000fe80000100a00 */
[----:B------:R-:W0:Y:S01]  /*eea60*/  LDS.128 R4, [R2] ;  /* 0x0000000002047984 */ /* 0x000e220000000c00 */
[----:B------:R-:W-:Y:S01]  /*eea70*/  PRMT R19, R22, 0x4210, R3 ;  /* 0x0000421016137816 */ /* 0x000fe20000000003 */
[----:B------:R-:W-:Y:S06]  /*eea80*/  BAR.SYNC.DEFER_BLOCKING 0x0 ;  /* 0x0000000000007b1d */ /* 0x000fec0000010000 */
[----:B------:R-:W4:Y:S04]  /*eea90*/  LDL.LU R24, [R1+0x19dc] ;  /* 0x0019dc0001187983 */ /* 0x000f280000300800 */
[----:B------:R-:W4:Y:S04]  /*eeaa0*/  LDL.LU R23, [R1+0x19d8] ;  /* 0x0019d80001177983 */ /* 0x000f280000300800 */
[----:B------:R-:W4:Y:S04]  /*eeab0*/  LDL.LU R12, [R1+0x19cc] ;  /* 0x0019cc00010c7983 */ /* 0x000f280000300800 */
[----:B------:R-:W4:Y:S04]  /*eeac0*/  LDL.LU R22, [R1+0x5dc] ;  /* 0x0005dc0001167983 */ /* 0x000f280000300800 */
[----:B------:R-:W-:Y:S01]  /*eead0*/  STSM.16.M88.4 [R0], R16 ;  /* 0x0000001000007844 */ /* 0x000fe20000000200 */
[----:B------:R-:W-:Y:S06]  /*eeae0*/  BAR.SYNC.DEFER_BLOCKING 0x0 ;  /* 0x0000000000007b1d */ /* 0x000fec0000010000 */
[----:B------:R-:W1:Y:S01]  /*eeaf0*/  LDS.128 R16, [R2] ;  /* 0x0000000002107984 */ /* 0x000e620000000c00 */
[----:B0-----:R-:W-:-:S03]  /*eeb00*/  IMAD.MOV.U32 R13, RZ, RZ, R7 ;  /* 0x000000ffff0d7224 */ /* 0x001fc600078e0007 */
[----:B------:R-:W-:Y:S04]  /*eeb10*/  STL.64 [R1+0x5f0], R4 ;  /* 0x0005f00401007387 */ /* 0x000fe80000100a00 */
[----:B------:R0:W-:Y:S01]  /*eeb20*/  STL [R1+0x5f8], R6 ;  /* 0x0005f80601007387 */ /* 0x0001e20000100800 */
[----:B------:R-:W-:Y:S06]  /*eeb30*/  BAR.SYNC.DEFER_BLOCKING 0x0 ;  /* 0x0000000000007b1d */ /* 0x000fec0000010000 */
[----:B0-----:R-:W3:Y:S04]  /*eeb40*/  LDL.LU R6, [R1+0x6030] ;  /* 0x0060300001067983 */ /* 0x001ee80000300800 */
[----:B------:R-:W4:Y:S04]  /*eeb50*/  LDL.LU.64 R4, [R1+0x6028] ;  /* 0x0060280001047983 */ /* 0x000f280000300a00 */
[----:B------:R-:W-:Y:S04]  /*eeb60*/  STL [R1+0x5ad8], R13 ;  /* 0x005ad80d01007387 */ /* 0x000fe80000100800 */
[----:B-1----:R-:W-:Y:S04]  /*eeb70*/  STL.64 [R1+0x5e0], R16 ;  /* 0x0005e01001007387 */ /* 0x002fe80000100a00 */
[----:B------:R0:W-:Y:S04]  /*eeb80*/  STL.64 [R1+0x5e8], R18 ;  /* 0x0005e81201007387 */ /* 0x0001e80000100a00 */
[----:B0-----:R-:W4:Y:S04]  /*eeb90*/  LDL.LU.64 R18, [R1+0x6020] ;  /* 0x0060200001127983 */ /* 0x001f280000300a00 */
[----:B------:R2:W-:Y:S02]  /*eeba0*/  STSM.16.M88.4 [R0], R8 ;  /* 0x0000000800007844 */ /* 0x0005e40000000200 */
[----:B--2---:R-:W-:-:S02]  /*eebb0*/  PRMT R11, R29, 0x5210, R3 ;  /* 0x000052101d0b7816 */ /* 0x004fc40000000003 */
[----:B---3--:R-:W-:Y:S02]  /*eebc0*/  PRMT R8, R20, 0x5210, R6 ;  /* 0x0000521014087816 */ /* 0x008fe40000000006 */
[----:B----4-:R-:W-:Y:S02]  /*eebd0*/  PRMT R10, R18, 0x5210, R4 ;  /* 0x00005210120a7816 */ /* 0x010fe40000000004 */
[----:B------:R-:W-:-:S03]  /*eebe0*/  PRMT R9, R19, 0x5210, R5 ;  /* 0x0000521013097816 */ /* 0x000fc60000000005 */
[----:B------:R-:W-:Y:S04]  /*eebf0*/  STL.64 [R1+0x6018], R10 ;  /* 0x0060180a01007387 */ /* 0x000fe80000100a00 */
[----:B------:R-:W-:Y:S04]  /*eec00*/  STL.64 [R1+0x6010], R8 ;  /* 0x0060100801007387 */ /* 0x000fe80000100a00 */
[----:B------:R-:W2:Y:S04]  /*eec10*/  LDL.LU R20, [R1+0x24c] ;  /* 0x00024c0001147983 */ /* 0x000ea80000300800 */
[----:B------:R-:W3:Y:S04]  /*eec20*/  LDL.LU R19, [R1+0x248] ;  /* 0x0002480001137983 */ /* 0x000ee80000300800 */
[----:B------:R-:W3:Y:S01]  /*eec30*/  LDL.LU R18, [R1+0x250] ;  /* 0x0002500001127983 */ /* 0x000ee20000300800 */
[----:B------:R-:W-:Y:S06]  /*eec40*/  BAR.SYNC.DEFER_BLOCKING 0x0 ;  /* 0x0000000000007b1d */ /* 0x000fec0000010000 */
[----:B------:R-:W0:Y:S01]  /*eec50*/  LDS.128 R8, [R2] ;  /* 0x0000000002087984 */ /* 0x000e220000000c00 */
[----:B------:R-:W-:-:S02]  /*eec60*/  LOP3.LUT R5, R28, 0xffff, RZ, 0xc0, !PT ;  /* 0x0000ffff1c057812 */ /* 0x000fc400078ec0ff */
[----:B------:R-:W-:Y:S02]  /*eec70*/  LOP3.LUT R4, R27, 0xffff, RZ, 0xc0, !PT ;  /* 0x0000ffff1b047812 */ /* 0x000fe400078ec0ff */
[----:B------:R-:W-:Y:S01]  /*eec80*/  LOP3.LUT R7, R25, 0xffff, RZ, 0xc0, !PT ;  /* 0x0000ffff19077812 */ /* 0x000fe200078ec0ff */
[----:B0-----:R-:W-:Y:S01]  /*eec90*/  IMAD.MOV.U32 R13, RZ, RZ, R10 ;  /* 0x000000ffff0d7224 */ /* 0x001fe200078e000a */
[----:B---3--:R-:W-:Y:S04]  /*eeca0*/  STL.64 [R1+0x6008], R18 ;  /* 0x0060081201007387 */ /* 0x008fe80000100a00 */
[----:B------:R-:W3:Y:S04]  /*eecb0*/  LDL.LU R29, [R1+0x2148] ;  /* 0x00214800011d7983 */ /* 0x000ee80000300800 */
[----:B------:R-:W4:Y:S04]  /*eecc0*/  LDL.LU R28, [R1+0x213c] ;  /* 0x00213c00011c7983 */ /* 0x000f280000300800 */
[----:B------:R-:W4:Y:S04]  /*eecd0*/  LDL.LU R27, [R1+0x1fbc] ;  /* 0x001fbc00011b7983 */ /* 0x000f280000300800 */
[----:B------:R-:W4:Y:S04]  /*eece0*/  LDL.LU R25, [R1+0x1fb8] ;  /* 0x001fb80001197983 */ /* 0x000f280000300800 */
[----:B------:R-:W-:Y:S04]  /*eecf0*/  STL.64 [R1+0x5d0], R8 ;  /* 0x0005d00801007387 */ /* 0x000fe80000100a00 */
[----:B------:R0:W-:Y:S04]  /*eed00*/  STL [R1+0x5dc], R11 ;  /* 0x0005dc0b01007387 */ /* 0x0001e80000100800 */
[----:B0-----:R-:W2:Y:S04]  /*eed10*/  LDL.LU.64 R10, [R1+0x6018] ;  /* 0x00601800010a7983 */ /* 0x001ea80000300a00 */
[----:B------:R-:W2:Y:S01]  /*eed20*/  LDL.LU.64 R8, [R1+0x6010] ;  /* 0x0060100001087983 */ /* 0x000ea20000300a00 */
[----:B------:R-:W-:Y:S01]  /*eed30*/  BAR.SYNC.DEFER_BLOCKING 0x0 ;  /* 0x0000000000007b1d */ /* 0x000fe20000010000 */
[----:B------:R-:W-:-:S02]  /*eed40*/  PRMT R16, R24, 0x4210, R5 ;  /* 0x0000421018107816 */ /* 0x000fc40000000005 */
[----:B------:R-:W-:Y:S02]  /*eed50*/  LOP3.LUT R3, R26, 0xffff, RZ, 0xc0, !PT ;  /* 0x0000ffff1a037812 */ /* 0x000fe400078ec0ff */
[----:B------:R-:W-:Y:S01]  /*eed60*/  PRMT R14, R23, 0x4210, R4 ;  /* 0x00004210170e7816 */ /* 0x000fe20000000004 */
[----:B------:R-:W4:Y:S01]  /*eed70*/  LDL.LU R26, [R1+0x19fc] ;  /* 0x0019fc00011a7983 */ /* 0x000f220000300800 */
[----:B------:R-:W-:-:S03]  /*eed80*/  PRMT R6, R22, 0x4210, R7 ;  /* 0x0000421016067816 */ /* 0x000fc60000000007 */
[----:B------:R-:W4:Y:S04]  /*eed90*/  LDL.LU R24, [R1+0x1a08] ;  /* 0x001a080001187983 */ /* 0x000f280000300800 */
[----:B------:R-:W4:Y:S04]  /*eeda0*/  LDL.LU R23, [R1+0x19f8] ;  /* 0x0019f80001177983 */ /* 0x000f280000300800 */
[----:B------:R-:W4:Y:S04]  /*eedb0*/  LDL.LU R15, [R1+0x19ec] ;  /* 0x0019ec00010f7983 */ /* 0x000f280000300800 */
[----:B------:R-:W4:Y:S04]  /*eedc0*/  LDL.LU R22, [R1+0x184] ;  /* 0x0001840001167983 */ /* 0x000f280000300800 */
[----:B--2---:R0:W-:Y:S02]  /*eedd0*/  STSM.16.M88.4 [R0], R8 ;  /* 0x0000000800007844 */ /* 0x0041e40000000200 */
[----:B0-----:R-:W-:Y:S01]  /*eede0*/  IMAD.MOV.U32 R8, RZ, RZ, R16 ;  /* 0x000000ffff087224 */ /* 0x001fe200078e0010 */
[----:B------:R-:W-:Y:S06]  /*eedf0*/  BAR.SYNC.DEFER_BLOCKING 0x0 ;  /* 0x0000000000007b1d */ /* 0x000fec0000010000 */
[----:B------:R-:W0:Y:S04]  /*eee00*/  LDS.128 R16, [R2] ;  /* 0x0000000002107984 */ /* 0x000e280000000c00 */
[----:B0-----:R-:W-:Y:S04]  /*eee10*/  STL [R1+0x5c0], R16 ;  /* 0x0005c01001007387 */ /* 0x001fe80000100800 */
[----:B------:R0:W-:Y:S04]  /*eee20*/  STL.64 [R1+0x5c8], R18 ;  /* 0x0005c81201007387 */ /* 0x0001e80000100a00 */
[----:B0-----:R-:W2:Y:S01]  /*eee30*/  LDL.LU.64 R18, [R1+0x6008] ;  /* 0x0060080001127983 */ /* 0x001ea20000300a00 */
[----:B------:R-:W-:Y:S01]  /*eee40*/  PRMT R12, R12, 0x4210, R3 ;  /* 0x000042100c0c7816 */ /* 0x000fe20000000003 */
[----:B------:R-:W-:-:S02]  /*eee50*/  IMAD.MOV.U32 R9, RZ, RZ, R14 ;  /* 0x000000ffff097224 */ /* 0x000fc400078e000e */
[----:B------:R-:W-:Y:S02]  /*eee60*/  IMAD.MOV.U32 R11, RZ, RZ, R6 ;  /* 0x000000ffff0b7224 */ /* 0x000fe400078e0006 */
[----:B------:R-:W-:Y:S01]  /*eee70*/  IMAD.MOV.U32 R10, RZ, RZ, R12 ;  /* 0x000000ffff0a7224 */ /* 0x000fe200078e000c */
[----:B------:R-:W-:Y:S01]  /*eee80*/  BAR.SYNC.DEFER_BLOCKING 0x0 ;  /* 0x0000000000007b1d */ /* 0x000fe20000010000 */
[----:B------:R-:W-:-:S05]  /*eee90*/  IMAD.MOV.U32 R12, RZ, RZ, R17 ;  /* 0x000000ffff0c7224 */ /* 0x000fca00078e0011 */
[----:B------:R-:W-:Y:S04]  /*eeea0*/  STL.64 [R1+0x5af0], R12 ;  /* 0x005af00c01007387 */ /* 0x000fe80000100a00 */
[----:B------:R-:W4:Y:S04]  /*eeeb0*/  LDL.LU R16, [R1+0x260] ;  /* 0x0002600001107983 */ /* 0x000f280000300800 */
[----:B------:R-:W4:Y:S04]  /*eeec0*/  LDL.LU R17, [R1+0x25c] ;  /* 0x00025c0001117983 */ /* 0x000f280000300800 */
[----:B------:R0:W-:Y:S02]  /*eeed0*/  STSM.16.M88.4 [R0], R8 ;  /* 0x0000000800007844 */ /* 0x0001e40000000200 */
[----:B0-----:R-:W-:-:S02]  /*eeee0*/  PRMT R8, R20, 0x5210, R5 ;  /* 0x0000521014087816 */ /* 0x001fc40000000005 */
[----:B------:R-:W4:Y:S01]  /*eeef0*/  LDL.LU R20, [R1+0x258] ;  /* 0x0002580001147983 */ /* 0x000f220000300800 */
[----:B--2---:R-:W-:-:S03]  /*eef00*/  PRMT R9, R19, 0x5210, R4 ;  /* 0x0000521013097816 */ /* 0x004fc60000000004 */
[----:B------:R-:W2:Y:S01]  /*eef10*/  LDL.LU R19, [R1+0x234] ;  /* 0x0002340001137983 */ /* 0x000ea20000300800 */
[----:B------:R-:W-:-:S03]  /*eef20*/  PRMT R10, R18, 0x5210, R3 ;  /* 0x00005210120a7816 */ /* 0x000fc60000000003 */
[----:B------:R-:W2:Y:S01]  /*eef30*/  LDL.LU R18, [R1+0x51e4] ;  /* 0x0051e40001127983 */ /* 0x000ea20000300800 */
[----:B---3--:R-:W-:Y:S02]  /*eef40*/  LOP3.LUT R6, R29, 0xffff, RZ, 0xc0, !PT ;  /* 0x0000ffff1d067812 */ /* 0x008fe400078ec0ff */
[----:B----4-:R-:W-:Y:S02]  /*eef50*/  LOP3.LUT R5, R28, 0xffff, RZ, 0xc0, !PT ;  /* 0x0000ffff1c057812 */ /* 0x010fe400078ec0ff */
[----:B------:R-:W-:Y:S02]  /*eef60*/  LOP3.LUT R4, R27, 0xffff, RZ, 0xc0, !PT ;  /* 0x0000ffff1b047812 */ /* 0x000fe400078ec0ff */
[----:B------:R-:W-:Y:S02]  /*eef70*/  LOP3.LUT R3, R25, 0xffff, RZ, 0xc0, !PT ;  /* 0x0000ffff19037812 */ /* 0x000fe400078ec0ff */
[----:B------:R-:W-:Y:S02]  /*eef80*/  PRMT R12, R26, 0x4210, R6 ;  /* 0x000042101a0c7816 */ /* 0x000fe40000000006 */
[----:B------:R-:W-:-:S02]  /*eef90*/  PRMT R13, R24, 0x4210, R5 ;  /* 0x00004210180d7816 */ /* 0x000fc40000000005 */
[----:B------:R-:W-:Y:S01]  /*eefa0*/  PRMT R14, R23, 0x4210, R4 ;  /* 0x00004210170e7816 */ /* 0x000fe20000000004 */
[----:B------:R-:W-:Y:S01]  /*eefb0*/  BAR.SYNC.DEFER_BLOCKING 0x0 ;  /* 0x0000000000007b1d */ /* 0x000fe20000010000 */
[----:B------:R-:W-:-:S05]  /*eefc0*/  PRMT R15, R15, 0x4210, R3 ;  /* 0x000042100f0f7816 */ /* 0x000fca0000000003 */
[----:B--2---:R-:W-:Y:S04]  /*eefd0*/  STL.64 [R1+0x6000], R18 ;  /* 0x0060001201007387 */ /* 0x004fe80000100a00 */
[----:B------:R-:W-:Y:S04]  /*eefe0*/  STL.64 [R1+0x5ff8], R16 ;  /* 0x005ff81001007387 */ /* 0x000fe80000100a00 */
[----:B------:R-:W0:Y:S04]  /*eeff0*/  LDS.128 R16, [R2] ;  /* 0x0000000002107984 */ /* 0x000e280000000c00 */
[----:B------:R-:W2:Y:S04]  /*ef000*/  LDL.LU R29, [R1+0x51e0] ;  /* 0x0051e000011d7983 */ /* 0x000ea80000300800 */
[----:B------:R-:W3:Y:S04]  /*ef010*/  LDL.LU R28, [R1+0x5198] ;  /* 0x00519800011c7983 */ /* 0x000ee80000300800 */
[----:B------:R-:W4:Y:S04]  /*ef020*/  LDL.LU R25, [R1+0x5194] ;  /* 0x0051940001197983 */ /* 0x000f280000300800 */
[----:B------:R-:W4:Y:S04]  /*ef030*/  LDL.LU R27, [R1+0x1a4c] ;  /* 0x001a4c00011b7983 */ /* 0x000f280000300800 */
[----:B------:R-:W4:Y:S04]  /*ef040*/  LDL.LU R26, [R1+0x1a48] ;  /* 0x001a4800011a7983 */ /* 0x000f280000300800 */
[----:B------:R-:W4:Y:S04]  /*ef050*/  LDL.LU R24, [R1+0x1a3c] ;  /* 0x001a3c0001187983 */ /* 0x000f280000300800 */
[----:B------:R-:W4:Y:S01]  /*ef060*/  LDL.LU R23, [R1+0x1a0c] ;  /* 0x001a0c0001177983 */ /* 0x000f220000300800 */
[----:B------:R-:W-:Y:S06]  /*ef070*/  BAR.SYNC.DEFER_BLOCKING 0x0 ;  /* 0x0000000000007b1d */ /* 0x000fec0000010000 */
[----:B0-----:R-:W-:Y:S04]  /*ef080*/  STL.64 [R1+0x5b0], R16 ;  /* 0x0005b01001007387 */ /* 0x001fe80000100a00 */
[----:B------:R0:W-:Y:S04]  /*ef090*/  STL.64 [R1+0x5b8], R18 ;  /* 0x0005b81201007387 */ /* 0x0001e80000100a00 */
[----:B0-----:R-:W2:Y:S04]  /*ef0a0*/  LDL.LU.64 R18, [R1+0x6000] ;  /* 0x0060000001127983 */ /* 0x001ea80000300a00 */
[----:B------:R-:W3:Y:S04]  /*ef0b0*/  LDL.LU.64 R16, [R1+0x5ff8] ;  /* 0x005ff80001107983 */ /* 0x000ee80000300a00 */
[----:B------:R-:W-:Y:S01]  /*ef0c0*/  STSM.16.M88.4 [R0], R12 ;  /* 0x0000000c00007844 */ /* 0x000fe20000000200 */
[----:B------:R-:W-:Y:S01]  /*ef0d0*/  BAR.SYNC.DEFER_BLOCKING 0x0 ;  /* 0x0000000000007b1d */ /* 0x000fe20000010000 */
[----:B------:R-:W-:-:S05]  /*ef0e0*/  PRMT R11, R22, 0x5210, R7 ;  /* 0x00005210160b7816 */ /* 0x000fca0000000007 */
[----:B------:R-:W0:Y:S02]  /*ef0f0*/  LDS.128 R12, [R2] ;  /* 0x00000000020c7984 */ /* 0x000e240000000c00 */
[----:B------:R-:W-:Y:S06]  /*ef100*/  BAR.SYNC.DEFER_BLOCKING 0x0 ;  /* 0x0000000000007b1d */ /* 0x000fec0000010000 */
[----:B------:R1:W-:Y:S04]  /*ef110*/  STSM.16.M88.4 [R0], R8 ;  /* 0x0000000800007844 */ /* 0x0003e80000000200 */
[----:B0-----:R4:W-:Y:S01]  /*ef120*/  STL [R1+0x5a0], R12 ;  /* 0x0005a00c01007387 */ /* 0x0019e20000100800 */
[----:B-1----:R-:W-:-:S03]  /*ef130*/  PRMT R10, R20, 0x5210, R4 ;  /* 0x00005210140a7816 */ /* 0x002fc60000000004 */
[----:B------:R0:W-:Y:S01]  /*ef140*/  STL.64 [R1+0x5a8], R14 ;  /* 0x0005a80e01007387 */ /* 0x0001e20000100a00 */
[----:B------:R-:W-:Y:S01]  /*ef150*/  IMAD.MOV.U32 R22, RZ, RZ, R13 ;  /* 0x000000ffff167224 */ /* 0x000fe200078e000d */
[----:B------:R-:W-:Y:S01]  /*ef160*/  BAR.SYNC.DEFER_BLOCKING 0x0 ;  /* 0x0000000000007b1d */ /* 0x000fe20000010000 */
[----:B--2---:R-:W-:Y:S02]  /*ef170*/  PRMT R11, R19, 0x5210, R3 ;  /* 0x00005210130b7816 */ /* 0x004fe40000000003 */
[----:B---3--:R-:W-:Y:S02]  /*ef180*/  PRMT R8, R16, 0x5210, R6 ;  /* 0x0000521010087816 */ /* 0x008fe40000000006 */
[----:B------:R-:W-:Y:S01]  /*ef190*/  PRMT R9, R17, 0x5210, R5 ;  /* 0x0000521011097816 */ /* 0x000fe20000000005 */
[----:B------:R-:W-:Y:S04]  /*ef1a0*/  STL.64 [R1+0x5ff0], R10 ;  /* 0x005ff00a01007387 */ /* 0x000fe80000100a00 */
[----:B------:R-:W-:Y:S04]  /*ef1b0*/  STL.64 [R1+0x5fe8], R8 ;  /* 0x005fe80801007387 */ /* 0x000fe80000100a00 */
[----:B------:R-:W1:Y:S04]  /*ef1c0*/  LDS.128 R8, [R2] ;  /* 0x0000000002087984 */ /* 0x000e680000000c00 */
[----:B------:R-:W2:Y:S01]  /*ef1d0*/  LDL.LU R16, [R1+0x270] ;  /* 0x0002700001107983 */ /* 0x000ea20000300800 */
[----:B------:R-:W-:-:S03]  /*ef1e0*/  LOP3.LUT R7, R18, 0xffff, RZ, 0xc0, !PT ;  /* 0x0000ffff12077812 */ /* 0x000fc600078ec0ff */
[----:B------:R-:W3:Y:S01]  /*ef1f0*/  LDL.LU R17, [R1+0x26c] ;  /* 0x00026c0001117983 */ /* 0x000ee20000300800 */
[----:B------:R-:W-:-:S03]  /*ef200*/  LOP3.LUT R6, R29, 0xffff, RZ, 0xc0, !PT ;  /* 0x0000ffff1d067812 */ /* 0x000fc600078ec0ff */
[----:B------:R-:W2:Y:S01]  /*ef210*/  LDL.LU R19, [R1+0x274] ;  /* 0x0002740001137983 */ /* 0x000ea20000300800 */
[----:B------:R-:W-:-:S03]  /*ef220*/  LOP3.LUT R5, R28, 0xffff, RZ, 0xc0, !PT ;  /* 0x0000ffff1c057812 */ /* 0x000fc600078ec0ff */
[----:B------:R-:W3:Y:S04]  /*ef230*/  LDL.LU R3, [R1+0x4e98] ;  /* 0x004e980001037983 */ /* 0x000ee80000300800 */
[----:B------:R-:W3:Y:S01]  /*ef240*/  LDL.LU R20, [R1+0x4e94] ;  /* 0x004e940001147983 */ /* 0x000ee20000300800 */
[----:B----4-:R-:W-:-:S03]  /*ef250*/  PRMT R12, R27, 0x4210, R7 ;  /* 0x000042101b0c7816 */ /* 0x010fc60000000007 */
[----:B------:R-:W4:Y:S01]  /*ef260*/  LDL.LU R18, [R1+0x2098] ;  /* 0x0020980001127983 */ /* 0x000f220000300800 */
[----:B------:R-:W-:-:S03]  /*ef270*/  PRMT R13, R26, 0x4210, R6 ;  /* 0x000042101a0d7816 */ /* 0x000fc60000000006 */
[----:B------:R-:W3:Y:S01]  /*ef280*/  LDL.LU R4, [R1+0x208c] ;  /* 0x00208c0001047983 */ /* 0x000ee20000300800 */
[----:B0-----:R-:W-:-:S03]  /*ef290*/  PRMT R14, R24, 0x4210, R5 ;  /* 0x00004210180e7816 */ /* 0x001fc60000000005 */
[----:B------:R-:W3:Y:S04]  /*ef2a0*/  LDL.LU R29, [R1+0x1a68] ;  /* 0x001a6800011d7983 */ /* 0x000ee80000300800 */
[----:B------:R-:W3:Y:S04]  /*ef2b0*/  LDL.LU R28, [R1+0x1a6c] ;  /* 0x001a6c00011c7983 */ /* 0x000ee80000300800 */
[----:B------:R-:W3:Y:S04]  /*ef2c0*/  LDL.LU R27, [R1+0x1a5c] ;  /* 0x001a5c00011b7983 */ /* 0x000ee80000300800 */
[----:B------:R-:W3:Y:S04]  /*ef2d0*/  LDL.LU R26, [R1+0x1a58] ;  /* 0x001a5800011a7983 */ /* 0x000ee80000300800 */
[----:B------:R-:W3:Y:S04]  /*ef2e0*/  LDL.LU R24, [R1+0x244] ;  /* 0x0002440001187983 */ /* 0x000ee80000300800 */
[----:B-1----:R-:W-:Y:S04]  /*ef2f0*/  STL.64 [R1+0x590], R8 ;  /* 0x0005900801007387 */ /* 0x002fe80000100a00 */
[----:B------:R0:W-:Y:S04]  /*ef300*/  STL.64 [R1+0x598], R10 ;  /* 0x0005980a01007387 */ /* 0x0001e80000100a00 */
[----:B0-----:R-:W2:Y:S04]  /*ef310*/  LDL.LU.64 R10, [R1+0x5ff0] ;  /* 0x005ff000010a7983 */ /* 0x001ea80000300a00 */
[----:B------:R-:W2:Y:S01]  /*ef320*/  LDL.LU.64 R8, [R1+0x5fe8] ;  /* 0x005fe80001087983 */ /* 0x000ea20000300a00 */
[----:B------:R-:W-:Y:S01]  /*ef330*/  BAR.SYNC.DEFER_BLOCKING 0x0 ;  /* 0x0000000000007b1d */ /* 0x000fe20000010000 */
[----:B------:R-:W-:-:S04]  /*ef340*/  LOP3.LUT R25, R25, 0xffff, RZ, 0xc0, !PT ;  /* 0x0000ffff19197812 */ /* 0x000fc800078ec0ff */
[----:B------:R-:W-:Y:S01]  /*ef350*/  PRMT R15, R23, 0x4210, R25 ;  /* 0x00004210170f7816 */ /* 0x000fe20000000019 */
[----:B--2---:R-:W-:Y:S02]  /*ef360*/  STSM.16.M88.4 [R0], R8 ;  /* 0x0000000800007844 */ /* 0x004fe40000000200 */
[----:B------:R-:W-:Y:S06]  /*ef370*/  BAR.SYNC.DEFER_BLOCKING 0x0 ;  /* 0x0000000000007b1d */ /* 0x000fec0000010000 */
[----:B------:R-:W0:Y:S02]  /*ef380*/  LDS.128 R8, [R2] ;  /* 0x0000000002087984 */ /* 0x000e240000000c00 */
[----:B------:R-:W-:Y:S06]  /*ef390*/  BAR.SYNC.DEFER_BLOCKING 0x0 ;  /* 0x0000000000007b1d */ /* 0x000fec0000010000 */
[----:B------:R1:W-:Y:S01]  /*ef3a0*/  STSM.16.M88.4 [R0], R12 ;  /* 0x0000000c00007844 */ /* 0x0003e20000000200 */
[----:B0-----:R-:W-:-:S03]  /*ef3b0*/  IMAD.MOV.U32 R23, RZ, RZ, R11 ;  /* 0x000000ffff177224 */ /* 0x001fc600078e000b */
[----:B------:R-:W-:Y:S04]  /*ef3c0*/  STL.64 [R1+0x580], R8 ;  /* 0x0005800801007387 */ /* 0x000fe80000100a00 */
[----:B------:R0:W-:Y:S04]  /*ef3d0*/  STL [R1+0x588], R10 ;  /* 0x0005880a01007387 */ /* 0x0001e80000100800 */
[----:B------:R-:W-:Y:S04]  /*ef3e0*/  STL.64 [R1+0x5aa8], R22 ;  /* 0x005aa81601007387 */ /* 0x000fe80000100a00 */
[----:B------:R-:W-:Y:S04]  /*ef3f0*/  STL [R1+0x5e78], R21 ;  /* 0x005e781501007387 */ /* 0x000fe80000100800 */
[----:B-1----:R-:W2:Y:S01]  /*ef400*/  LDL.LU R15, [R1+0x284] ;  /* 0x00028400010f7983 */ /* 0x002ea20000300800 */
[----:B0-----:R-:W-:-:S02]  /*ef410*/  PRMT R10, R19, 0x5210, R5 ;  /* 0x00005210130a7816 */ /* 0x001fc40000000005 */
[----:B----4-:R-:W-:Y:S02]  /*ef420*/  LOP3.LUT R5, R18, 0xffff, RZ, 0xc0, !PT ;  /* 0x0000ffff12057812 */ /* 0x010fe400078ec0ff */
[----:B---3--:R-:W-:Y:S02]  /*ef430*/  LOP3.LUT R4, R4, 0xffff, RZ, 0xc0, !PT ;  /* 0x0000ffff04047812 */ /* 0x008fe400078ec0ff */
[----:B------:R-:W-:Y:S02]  /*ef440*/  PRMT R14, R27, 0x4210, R5 ;  /* 0x000042101b0e7816 */ /* 0x000fe40000000005 */
[----:B------:R-:W-:Y:S02]  /*ef450*/  PRMT R11, R24, 0x5210, R25 ;  /* 0x00005210180b7816 */ /* 0x000fe40000000019 */
[----:B------:R-:W-:Y:S02]  /*ef460*/  PRMT R8, R16, 0x5210, R7 ;  /* 0x0000521010087816 */ /* 0x000fe40000000007 */
[----:B------:R-:W-:Y:S01]  /*ef470*/  PRMT R9, R17, 0x5210, R6 ;  /* 0x0000521011097816 */ /* 0x000fe20000000006 */
[----:B------:R-:W-:Y:S01]  /*ef480*/  BAR.SYNC.DEFER_BLOCKING 0x0 ;  /* 0x0000000000007b1d */ /* 0x000fe20000010000 */
[----:B------:R-:W-:-:S02]  /*ef490*/  LOP3.LUT R7, R3, 0xffff, RZ, 0xc0, !PT ;  /* 0x0000ffff03077812 */ /* 0x000fc400078ec0ff */
[----:B------:R-:W-:Y:S02]  /*ef4a0*/  LOP3.LUT R6, R20, 0xffff, RZ, 0xc0, !PT ;  /* 0x0000ffff14067812 */ /* 0x000fe400078ec0ff */
[----:B------:R-:W-:Y:S02]  /*ef4b0*/  PRMT R12, R29, 0x4210, R7 ;  /* 0x000042101d0c7816 */ /* 0x000fe40000000007 */
[----:B------:R-:W-:Y:S01]  /*ef4c0*/  PRMT R13, R28, 0x4210, R6 ;  /* 0x000042101c0d7816 */ /* 0x000fe20000000006 */
[----:B--2---:R0:W-:Y:S04]  /*ef4d0*/  STL [R1+0x5fe0], R15 ;  /* 0x005fe00f01007387 */ /* 0x0041e80000100800 */
[----:B------:R-:W2:Y:S04]  /*ef4e0*/  LDL.LU R16, [R1+0x280] ;  /* 0x0002800001107983 */ /* 0x000ea80000300800 */
[----:B------:R-:W3:Y:S01]  /*ef4f0*/  LDL.LU R17, [R1+0x27c] ;  /* 0x00027c0001117983 */ /* 0x000ee20000300800 */
[----:B0-----:R-:W-:-:S03]  /*ef500*/  PRMT R15, R26, 0x4210, R4 ;  /* 0x000042101a0f7816 */ /* 0x001fc60000000004 */
[----:B------:R-:W0:Y:S01]  /*ef510*/  LDS.128 R24, [R2] ;  /* 0x0000000002187984 */ /* 0x000e220000000c00 */
[----:B------:R-:W-:Y:S06]  /*ef520*/  BAR.SYNC.DEFER_BLOCKING 0x0 ;  /* 0x0000000000007b1d */ /* 0x000fec0000010000 */
[----:B------:R-:W4:Y:S04]  /*ef530*/  LDL.LU R19, [R1+0x254] ;  /* 0x0002540001137983 */ /* 0x000f280000300800 */
[----:B------:R-:W4:Y:S04]  /*ef540*/  LDL.LU R3, [R1+0x51fc] ;  /* 0x0051fc0001037983 */ /* 0x000f280000300800 */
[----:B------:R-:W4:Y:S04]  /*ef550*/  LDL.LU R20, [R1+0x51f8] ;  /* 0x0051f80001147983 */ /* 0x000f280000300800 */
[----:B------:R-:W4:Y:S04]  /*ef560*/  LDL.LU R18, [R1+0x51ac] ;  /* 0x0051ac0001127983 */ /* 0x000f280000300800 */
[----:B------:R-:W-:Y:S01]  /*ef570*/  STSM.16.M88.4 [R0], R12 ;  /* 0x0000000c00007844 */ /* 0x000fe20000000200 */
[----:B------:R-:W-:Y:S06]  /*ef580*/  BAR.SYNC.DEFER_BLOCKING 0x0 ;  /* 0x0000000000007b1d */ /* 0x000fec0000010000 */
[----:B------:R-:W4:Y:S04]  /*ef590*/  LDL.LU R29, [R1+0x51a8] ;  /* 0x0051a800011d7983 */ /* 0x000f280000300800 */
[----:B------:R-:W4:Y:S04]  /*ef5a0*/  LDL.LU R28, [R1+0x1a8c] ;  /* 0x001a8c00011c7983 */ /* 0x000f280000300800 */
[----:B------:R-:W1:Y:S04]  /*ef5b0*/  LDS.128 R12, [R2] ;  /* 0x00000000020c7984 */ /* 0x000e680000000c00 */
[----:B0-----:R-:W-:Y:S04]  /*ef5c0*/  STL.64 [R1+0x570], R24 ;  /* 0x0005701801007387 */ /* 0x001fe80000100a00 */
[----:B------:R0:W-:Y:S01]  /*ef5d0*/  STL.64 [R1+0x578], R26 ;  /* 0x0005781a01007387 */ /* 0x0001e20000100a00 */
[----:B------:R-:W-:Y:S06]  /*ef5e0*/  BAR.SYNC.DEFER_BLOCKING 0x0 ;  /* 0x0000000000007b1d */ /* 0x000fec0000010000 */
[----:B0-----:R-:W4:Y:S04]  /*ef5f0*/  LDL.LU R27, [R1+0x1a88] ;  /* 0x001a8800011b7983 */ /* 0x001f280000300800 */
[----:B------:R-:W4:Y:S04]  /*ef600*/  LDL.LU R26, [R1+0x1a7c] ;  /* 0x001a7c00011a7983 */ /* 0x000f280000300800 */
[----:B------:R-:W4:Y:S04]  /*ef610*/  LDL.LU R24, [R1+0x1a78] ;  /* 0x001a780001187983 */ /* 0x000f280000300800 */
[----:B-1----:R-:W-:Y:S01]  /*ef620*/  STL.64 [R1+0x560], R12 ;  /* 0x0005600c01007387 */ /* 0x002fe20000100a00 */
[----:B------:R-:W-:-:S03]  /*ef630*/  IMAD.MOV.U32 R25, RZ, RZ, R15 ;  /* 0x000000ffff197224 */ /* 0x000fc600078e000f */
[----:B------:R-:W-:Y:S04]  /*ef640*/  STL [R1+0x568], R14 ;  /* 0x0005680e01007387 */ /* 0x000fe80000100800 */
[----:B------:R-:W4:Y:S04]  /*ef650*/  LDL.LU R15, [R1+0x5fe0] ;  /* 0x005fe000010f7983 */ /* 0x000f280000300800 */
[----:B------:R2:W-:Y:S04]  /*ef660*/  STSM.16.M88.4 [R0], R8 ;  /* 0x0000000800007844 */ /* 0x0005e80000000200 */
[----:B------:R-:W-:Y:S01]  /*ef670*/  STL [R1+0x5a38], R25 ;  /* 0x005a381901007387 */ /* 0x000fe20000100800 */
[----:B--2---:R-:W-:-:S02]  /*ef680*/  PRMT R9, R16, 0x5210, R6 ;  /* 0x0000521010097816 */ /* 0x004fc40000000006 */
[----:B---3--:R-:W-:Y:S02]  /*ef690*/  PRMT R10, R17, 0x5210, R5 ;  /* 0x00005210110a7816 */ /* 0x008fe40000000005 */
[----:B----4-:R-:W-:-:S05]  /*ef6a0*/  PRMT R11, R19, 0x5210, R4 ;  /* 0x00005210130b7816 */ /* 0x010fca0000000004 */
[----:B------:R-:W-:Y:S01]  /*ef6b0*/  STL.64 [R1+0x5fd8], R10 ;  /* 0x005fd80a01007387 */ /* 0x000fe20000100a00 */
[----:B------:R-:W-:Y:S02]  /*ef6c0*/  LOP3.LUT R12, R3, 0xffff, RZ, 0xc0, !PT ;  /* 0x0000ffff030c7812 */ /* 0x000fe400078ec0ff */
[----:B------:R-:W-:-:S05]  /*ef6d0*/  PRMT R8, R15, 0x5210, R7 ;  /* 0x000052100f087816 */ /* 0x000fca0000000007 */
[----:B------:R-:W-:Y:S04]  /*ef6e0*/  STL.64 [R1+0x5fd0], R8 ;  /* 0x005fd00801007387 */ /* 0x000fe80000100a00 */
[----:B------:R-:W2:Y:S04]  /*ef6f0*/  LDL.LU R19, [R1+0x294] ;  /* 0x0002940001137983 */ /* 0x000ea80000300800 */
[----:B------:R-:W3:Y:S01]  /*ef700*/  LDL.LU R14, [R1+0x290] ;  /* 0x00029000010e7983 */ /* 0x000ee20000300800 */
[----:B------:R-:W-:-:S03]  /*ef710*/  LOP3.LUT R7, R20, 0xffff, RZ, 0xc0, !PT ;  /* 0x0000ffff14077812 */ /* 0x000fc600078ec0ff */
[----:B------:R-:W4:Y:S04]  /*ef720*/  LDL.LU R4, [R1+0x28c] ;  /* 0x00028c0001047983 */ /* 0x000f280000300800 */
[----:B------:R-:W4:Y:S04]  /*ef730*/  LDL.LU R5, [R1+0x4eb8] ;  /* 0x004eb80001057983 */ /* 0x000f280000300800 */
[----:B------:R-:W4:Y:S04]  /*ef740*/  LDL.LU R17, [R1+0x4eb4] ;  /* 0x004eb40001117983 */ /* 0x000f280000300800 */
[----:B------:R-:W4:Y:S04]  /*ef750*/  LDL.LU R3, [R1+0x20ec] ;  /* 0x0020ec0001037983 */ /* 0x000f280000300800 */
[----:B------:R-:W2:Y:S01]  /*ef760*/  LDL.LU R20, [R1+0x20e8] ;  /* 0x0020e80001147983 */ /* 0x000ea20000300800 */
[----:B------:R-:W-:Y:S06]  /*ef770*/  BAR.SYNC.DEFER_BLOCKING 0x0 ;  /* 0x0000000000007b1d */ /* 0x000fec0000010000 */
[----:B------:R-:W0:Y:S01]  /*ef780*/  LDS.128 R8, [R2] ;  /* 0x0000000002087984 */ /* 0x000e220000000c00 */
[----:B------:R-:W-:-:S02]  /*ef790*/  LOP3.LUT R6, R18, 0xffff, RZ, 0xc0, !PT ;  /* 0x0000ffff12067812 */ /* 0x000fc400078ec0ff */
[----:B------:R-:W-:Y:S02]  /*ef7a0*/  LOP3.LUT R13, R29, 0xffff, RZ, 0xc0, !PT ;  /* 0x0000ffff1d0d7812 */ /* 0x000fe400078ec0ff */
[----:B------:R-:W-:Y:S02]  /*ef7b0*/  PRMT R21, R28, 0x4210, R12 ;  /* 0x000042101c157816 */ /* 0x000fe4000000000c */
[----:B------:R-:W-:Y:S01]  /*ef7c0*/  PRMT R16, R26, 0x4210, R6 ;  /* 0x000042101a107816 */ /* 0x000fe20000000006 */
[----:B------:R-:W-:Y:S06]  /*ef7d0*/  BAR.SYNC.DEFER_BLOCKING 0x0 ;  /* 0x0000000000007b1d */ /* 0x000fec0000010000 */
[----:B--2---:R1:W-:Y:S04]  /*ef7e0*/  STL [R1+0x5fcc], R20 ;  /* 0x005fcc1401007387 */ /* 0x0043e80000100800 */
[----:B------:R-:W2:Y:S04]  /*ef7f0*/  LDL.LU R18, [R1+0x1aac] ;  /* 0x001aac0001127983 */ /* 0x000ea80000300800 */
[----:B------:R-:W2:Y:S01]  /*ef800*/  LDL.LU R29, [R1+0x1aa8] ;  /* 0x001aa800011d7983 */ /* 0x000ea20000300800 */
[----:B-1----:R-:W-:-:S03]  /*ef810*/  PRMT R20, R27, 0x4210, R7 ;  /* 0x000042101b147816 */ /* 0x002fc60000000007 */
[----:B------:R-:W2:Y:S04]  /*ef820*/  LDL.LU R28, [R1+0x1a9c] ;  /* 0x001a9c00011c7983 */ /* 0x000ea80000300800 */
[----:B------:R-:W2:Y:S04]  /*ef830*/  LDL.LU R27, [R1+0x1a98] ;  /* 0x001a9800011b7983 */ /* 0x000ea80000300800 */
[----:B------:R-:W2:Y:S04]  /*ef840*/  LDL.LU R26, [R1+0x264] ;  /* 0x00026400011a7983 */ /* 0x000ea80000300800 */
[----:B0-----:R-:W-:Y:S04]  /*ef850*/  STL.64 [R1+0x550], R8 ;  /* 0x0005500801007387 */ /* 0x001fe80000100a00 */
[----:B------:R0:W-:Y:S04]  /*ef860*/  STL.64 [R1+0x558], R10 ;  /* 0x0005580a01007387 */ /* 0x0001e80000100a00 */
[----:B0-----:R-:W3:Y:S04]  /*ef870*/  LDL.LU.64 R10, [R1+0x5fd8] ;  /* 0x005fd800010a7983 */ /* 0x001ee80000300a00 */
[----:B------:R-:W3:Y:S04]  /*ef880*/  LDL.LU.64 R8, [R1+0x5fd0] ;  /* 0x005fd00001087983 */ /* 0x000ee80000300a00 */
[----:B---3--:R0:W-:Y:S02]  /*ef890*/  STSM.16.M88.4 [R0], R8 ;  /* 0x0000000800007844 */ /* 0x0081e40000000200 */
[----:B0-----:R-:W-:-:S02]  /*ef8a0*/  IMAD.MOV.U32 R8, RZ, RZ, R21 ;  /* 0x000000ffff087224 */ /* 0x001fc400078e0015 */
[----:B------:R-:W-:Y:S01]  /*ef8b0*/  IMAD.MOV.U32 R9, RZ, RZ, R20 ;  /* 0x000000ffff097224 */ /* 0x000fe200078e0014 */
[----:B------:R-:W-:Y:S06]  /*ef8c0*/  BAR.SYNC.DEFER_BLOCKING 0x0 ;  /* 0x0000000000007b1d */ /* 0x000fec0000010000 */
[----:B------:R-:W0:Y:S04]  /*ef8d0*/  LDS.128 R20, [R2] ;  /* 0x0000000002147984 */ /* 0x000e280000000c00 */
[----:B0-----:R0:W-:Y:S04]  /*ef8e0*/  STL [R1+0x540], R20 ;  /* 0x0005401401007387 */ /* 0x0011e80000100800 */
[----:B------:R-:W-:Y:S04]  /*ef8f0*/  STL [R1+0x54c], R23 ;  /* 0x00054c1701007387 */ /* 0x000fe80000100800 */
[----:B0-----:R-:W3:Y:S01]  /*ef900*/  LDL.LU R20, [R1+0x5fcc] ;  /* 0x005fcc0001147983 */ /* 0x001ee20000300800 */
[----:B------:R-:W-:Y:S01]  /*ef910*/  PRMT R15, R24, 0x4210, R13 ;  /* 0x00004210180f7816 */ /* 0x000fe2000000000d */
[----:B------:R-:W-:-:S02]  /*ef920*/  IMAD.MOV.U32 R24, RZ, RZ, R21 ;  /* 0x000000ffff187224 */ /* 0x000fc400078e0015 */
[----:B------:R-:W-:Y:S02]  /*ef930*/  IMAD.MOV.U32 R25, RZ, RZ, R22 ;  /* 0x000000ffff197224 */ /* 0x000fe400078e0016 */
[----:B------:R-:W-:Y:S02]  /*ef940*/  IMAD.MOV.U32 R10, RZ, RZ, R16 ;  /* 0x000000ffff0a7224 */ /* 0x000fe400078e0010 */
[----:B------:R-:W-:Y:S01]  /*ef950*/  IMAD.MOV.U32 R11, RZ, RZ, R15 ;  /* 0x000000ffff0b7224 */ /* 0x000fe200078e000f */
[----:B------:R-:W-:Y:S06]  /*ef960*/  BAR.SYNC.DEFER_BLOCKING 0x0 ;  /* 0x0000000000007b1d */ /* 0x000fec0000010000 */
[----:B------:R-:W-:Y:S04]  /*ef970*/  STL.64 [R1+0x5a50], R24 ;  /* 0x005a501801007387 */ /* 0x000fe80000100a00 */
[----:B------:R-:W2:Y:S04]  /*ef980*/  LDL.LU R15, [R1+0x2a4] ;  /* 0x0002a400010f7983 */ /* 0x000ea80000300800 */
[----:B------:R-:W2:Y:S04]  /*ef990*/  LDL.LU R16, [R1+0x29c] ;  /* 0x00029c0001107983 */ /* 0x000ea80000300800 */
[----:B------:R0:W-:Y:S02]  /*ef9a0*/  STSM.16.M88.4 [R0], R8 ;  /* 0x0000000800007844 */ /* 0x0001e40000000200 */
[----:B0-----:R-:W-:-:S02]  /*ef9b0*/  PRMT R8, R19, 0x5210, R12 ;  /* 0x0000521013087816 */ /* 0x001fc4000000000c */
[----:B------:R-:W2:Y:S01]  /*ef9c0*/  LDL.LU R19, [R1+0x2a8] ;  /* 0x0002a80001137983 */ /* 0x000ea20000300800 */
[----:B------:R-:W-:Y:S02]  /*ef9d0*/  PRMT R9, R14, 0x5210, R7 ;  /* 0x000052100e097816 */ /* 0x000fe40000000007 */
[----:B----4-:R-:W-:Y:S02]  /*ef9e0*/  PRMT R10, R4, 0x5210, R6 ;  /* 0x00005210040a7816 */ /* 0x010fe40000000006 */
[----:B------:R-:W-:Y:S01]  /*ef9f0*/  LOP3.LUT R12, R5, 0xffff, RZ, 0xc0, !PT ;  /* 0x0000ffff050c7812 */ /* 0x000fe200078ec0ff */
[----:B------:R-:W4:Y:S01]  /*efa00*/  LDL.LU R4, [R1+0x268] ;  /* 0x0002680001047983 */ /* 0x000f220000300800 */
[----:B------:R-:W-:Y:S02]  /*efa10*/  LOP3.LUT R7, R17, 0xffff, RZ, 0xc0, !PT ;  /* 0x0000ffff11077812 */ /* 0x000fe400078ec0ff */
[----:B------:R-:W-:Y:S01]  /*efa20*/  LOP3.LUT R5, R3, 0xffff, RZ, 0xc0, !PT ;  /* 0x0000ffff03057812 */ /* 0x000fe200078ec0ff */
[----:B------:R-:W4:Y:S04]  /*efa30*/  LDL.LU R17, [R1+0x5210] ;  /* 0x0052100001117983 */ /* 0x000f280000300800 */
[----:B------:R-:W4:Y:S01]  /*efa40*/  LDL.LU R3, [R1+0x520c] ;  /* 0x00520c0001037983 */ /* 0x000f220000300800 */
[----:B------:R-:W-:Y:S01]  /*efa50*/  BAR.SYNC.DEFER_BLOCKING 0x0 ;  /* 0x0000000000007b1d */ /* 0x000fe20000010000 */
[----:B---3--:R-:W-:-:S05]  /*efa60*/  LOP3.LUT R6, R20, 0xffff, RZ, 0xc0, !PT ;  /* 0x0000ffff14067812 */ /* 0x008fca00078ec0ff */
[----:B------:R-:W3:Y:S01]  /*efa70*/  LDL.LU R20, [R1+0x51c0] ;  /* 0x0051c00001147983 */ /* 0x000ee20000300800 */
[----:B--2---:R-:W-:Y:S02]  /*efa80*/  PRMT R11, R18, 0x4210, R12 ;  /* 0x00004210120b7816 */ /* 0x004fe4000000000c */
[----:B------:R-:W-:Y:S02]  /*efa90*/  PRMT R23, R27, 0x4210, R6 ;  /* 0x000042101b177816 */ /* 0x000fe40000000006 */
[----:B------:R-:W-:Y:S02]  /*efaa0*/  PRMT R21, R29, 0x4210, R7 ;  /* 0x000042101d157816 */ /* 0x000fe40000000007 */
[----:B------:R-:W-:Y:S01]  /*efab0*/  PRMT R22, R28, 0x4210, R5 ;  /* 0x000042101c167816 */ /* 0x000fe20000000005 */
[----:B---3--:R0:W-:Y:S04]  /*efac0*/  STL [R1+0x5fc8], R20 ;  /* 0x005fc81401007387 */ /* 0x0081e80000100800 */
[----:B------:R-:W2:Y:S04]  /*efad0*/  LDL.LU R18, [R1+0x51bc] ;  /* 0x0051bc0001127983 */ /* 0x000ea80000300800 */
[----:B------:R-:W3:Y:S01]  /*efae0*/  LDL.LU R29, [R1+0x1ac8] ;  /* 0x001ac800011d7983 */ /* 0x000ee20000300800 */
[----:B0-----:R-:W-:Y:S01]  /*efaf0*/  IMAD.MOV.U32 R20, RZ, RZ, R11 ;  /* 0x000000ffff147224 */ /* 0x001fe200078e000b */
[----:B------:R-:W-:-:S02]  /*efb00*/  PRMT R11, R26, 0x5210, R13 ;  /* 0x000052101a0b7816 */ /* 0x000fc4000000000d */
[----:B------:R-:W3:Y:S04]  /*efb10*/  LDL.LU R28, [R1+0x1ab8] ;  /* 0x001ab800011c7983 */ /* 0x000ee80000300800 */
[----:B------:R-:W0:Y:S01]  /*efb20*/  LDS.128 R24, [R2] ;  /* 0x0000000002187984 */ /* 0x000e220000000c00 */
[----:B------:R-:W-:Y:S06]  /*efb30*/  BAR.SYNC.DEFER_BLOCKING 0x0 ;  /* 0x0000000000007b1d */ /* 0x000fec0000010000 */
[----:B------:R-:W-:Y:S02]  /*efb40*/  STSM.16.M88.4 [R0], R20 ;  /* 0x0000001400007844 */ /* 0x000fe40000000200 */
[----:B------:R-:W-:Y:S06]  /*efb50*/  BAR.SYNC.DEFER_BLOCKING 0x0 ;  /* 0x0000000000007b1d */ /* 0x000fec0000010000 */
[----:B------:R-:W1:Y:S04]  /*efb60*/  LDS.128 R20, [R2] ;  /* 0x0000000002147984 */ /* 0x000e680000000c00 */
[----:B0-----:R-:W-:Y:S04]  /*efb70*/  STL.64 [R1+0x530], R24 ;  /* 0x0005301801007387 */ /* 0x001fe80000100a00 */
[----:B------:R0:W-:Y:S01]  /*efb80*/  STL.64 [R1+0x538], R26 ;  /* 0x0005381a01007387 */ /* 0x0001e20000100a00 */
[----:B------:R-:W-:Y:S06]  /*efb90*/  BAR.SYNC.DEFER_BLOCKING 0x0 ;  /* 0x0000000000007b1d */ /* 0x000fec0000010000 */
[----:B0-----:R-:W3:Y:S04]  /*efba0*/  LDL.LU R27, [R1+0x1abc] ;  /* 0x001abc00011b7983 */ /* 0x001ee80000300800 */
[----:B------:R-:W3:Y:S04]  /*efbb0*/  LDL.LU R26, [R1+0x19c8] ;  /* 0x0019c800011a7983 */ /* 0x000ee80000300800 */
[----:B-1----:R0:W-:Y:S04]  /*efbc0*/  STL.64 [R1+0x520], R20 ;  /* 0x0005201401007387 */ /* 0x0021e80000100a00 */
[----:B------:R-:W-:Y:S04]  /*efbd0*/  STL.64 [R1+0x528], R22 ;  /* 0x0005281601007387 */ /* 0x000fe80000100a00 */
[----:B0-----:R-:W2:Y:S04]  /*efbe0*/  LDL.LU R20, [R1+0x5fc8] ;  /* 0x005fc80001147983 */ /* 0x001ea80000300800 */
[----:B------:R0:W-:Y:S04]  /*efbf0*/  STSM.16.M88.4 [R0], R8 ;  /* 0x0000000800007844 */ /* 0x0001e80000000200 */
[----:B------:R-:W3:Y:S01]  /*efc00*/  LDL.LU R14, [R1+0x2b8] ;  /* 0x0002b800010e7983 */ /* 0x000ee20000300800 */
[----:B0-----:R-:W-:-:S02]  /*efc10*/  PRMT R8, R15, 0x5210, R12 ;  /* 0x000052100f087816 */ /* 0x001fc4000000000c */
[----:B------:R-:W-:Y:S01]  /*efc20*/  PRMT R10, R19, 0x5210, R5 ;  /* 0x00005210130a7816 */ /* 0x000fe20000000005 */
[----:B------:R-:W3:Y:S01]  /*efc30*/  LDL.LU R15, [R1+0x2b4] ;  /* 0x0002b400010f7983 */ /* 0x000ee20000300800 */
[----:B----4-:R-:W-:Y:S02]  /*efc40*/  PRMT R11, R4, 0x5210, R6 ;  /* 0x00005210040b7816 */ /* 0x010fe40000000006 */
[----:B------:R-:W-:Y:S01]  /*efc50*/  PRMT R9, R16, 0x5210, R7 ;  /* 0x0000521010097816 */ /* 0x000fe20000000007 */
[----:B------:R-:W4:Y:S01]  /*efc60*/  LDL.LU R5, [R1+0x2b0] ;  /* 0x0002b00001057983 */ /* 0x000f220000300800 */
[----:B------:R-:W-:-:S03]  /*efc70*/  LOP3.LUT R12, R17, 0xffff, RZ, 0xc0, !PT ;  /* 0x0000ffff110c7812 */ /* 0x000fc600078ec0ff */
[----:B------:R-:W4:Y:S01]  /*efc80*/  LDL.LU R16, [R1+0x4ecc] ;  /* 0x004ecc0001107983 */ /* 0x000f220000300800 */
[----:B------:R-:W-:-:S03]  /*efc90*/  LOP3.LUT R7, R3, 0xffff, RZ, 0xc0, !PT ;  /* 0x0000ffff03077812 */ /* 0x000fc600078ec0ff */
[----:B------:R-:W4:Y:S04]  /*efca0*/  LDL.LU R19, [R1+0x4ec8] ;  /* 0x004ec80001137983 */ /* 0x000f280000300800 */
[----:B------:R-:W-:Y:S04]  /*efcb0*/  STL.64 [R1+0x5fc0], R10 ;  /* 0x005fc00a01007387 */ /* 0x000fe80000100a00 */
[----:B------:R-:W-:Y:S04]  /*efcc0*/  STL.64 [R1+0x5fb8], R8 ;  /* 0x005fb80801007387 */ /* 0x000fe80000100a00 */
[----:B------:R-:W4:Y:S04]  /*efcd0*/  LDL.LU R17, [R1+0x211c] ;  /* 0x00211c0001117983 */ /* 0x000f280000300800 */
[----:B------:R-:W4:Y:S01]  /*efce0*/  LDL.LU R3, [R1+0x2118] ;  /* 0x0021180001037983 */ /* 0x000f220000300800 */
[----:B------:R-:W-:Y:S06]  /*efcf0*/  BAR.SYNC.DEFER_BLOCKING 0x0 ;  /* 0x0000000000007b1d */ /* 0x000fec0000010000 */
[----:B------:R-:W0:Y:S01]  /*efd00*/  LDS.128 R8, [R2] ;  /* 0x0000000002087984 */ /* 0x000e220000000c00 */
[----:B--2---:R-:W-:-:S03]  /*efd10*/  LOP3.LUT R4, R20, 0xffff, RZ, 0xc0, !PT ;  /* 0x0000ffff14047812 */ /* 0x004fc600078ec0ff */
[----:B------:R-:W2:Y:S01]  /*efd20*/  LDL.LU R20, [R1+0x1ae8] ;  /* 0x001ae80001147983 */ /* 0x000ea20000300800 */
[----:B------:R-:W-:Y:S02]  /*efd30*/  LOP3.LUT R6, R18, 0xffff, RZ, 0xc0, !PT ;  /* 0x0000ffff12067812 */ /* 0x000fe400078ec0ff */
[----:B---3--:R-:W-:Y:S02]  /*efd40*/  PRMT R22, R29, 0x4210, R12 ;  /* 0x000042101d167816 */ /* 0x008fe4000000000c */
[----:B------:R-:W-:Y:S02]  /*efd50*/  PRMT R21, R28, 0x4210, R7 ;  /* 0x000042101c157816 */ /* 0x000fe40000000007 */
[----:B------:R-:W-:Y:S01]  /*efd60*/  PRMT R13, R26, 0x4210, R6 ;  /* 0x000042101a0d7816 */ /* 0x000fe20000000006 */
[----:B0-----:R-:W-:Y:S01]  /*efd70*/  IMAD.MOV.U32 R26, RZ, RZ, R9 ;  /* 0x000000ffff1a7224 */ /* 0x001fe200078e0009 */
[----:B------:R-:W-:Y:S06]  /*efd80*/  BAR.SYNC.DEFER_BLOCKING 0x0 ;  /* 0x0000000000007b1d */ /* 0x000fec0000010000 */
[----:B--2---:R0:W-:Y:S04]  /*efd90*/  STL [R1+0x5fb4], R20 ;  /* 0x005fb41401007387 */ /* 0x0041e80000100800 */
[----:B------:R-:W2:Y:S04]  /*efda0*/  LDL.LU R18, [R1+0x1ad8] ;  /* 0x001ad80001127983 */ /* 0x000ea80000300800 */
[----:B------:R-:W3:Y:S01]  /*efdb0*/  LDL.LU R29, [R1+0x1adc] ;  /* 0x001adc00011d7983 */ /* 0x000ee20000300800 */
[----:B0-----:R-:W-:-:S03]  /*efdc0*/  PRMT R20, R27, 0x4210, R4 ;  /* 0x000042101b147816 */ /* 0x001fc60000000004 */
[----:B------:R-:W3:Y:S04]  /*efdd0*/  LDL.LU R28, [R1+0x1acc] ;  /* 0x001acc00011c7983 */ /* 0x000ee80000300800 */
[----:B------:R-:W2:Y:S04]  /*efde0*/  LDL.LU R27, [R1+0x278] ;  /* 0x00027800011b7983 */ /* 0x000ea80000300800 */
[----:B------:R-:W-:Y:S04]  /*efdf0*/  STL [R1+0x510], R8 ;  /* 0x0005100801007387 */ /* 0x000fe80000100800 */
[----:B------:R0:W-:Y:S04]  /*efe00*/  STL.64 [R1+0x518], R10 ;  /* 0x0005180a01007387 */ /* 0x0001e80000100a00 */
[----:B0-----:R-:W4:Y:S04]  /*efe10*/  LDL.LU.64 R10, [R1+0x5fc0] ;  /* 0x005fc000010a7983 */ /* 0x001f280000300a00 */
[----:B------:R-:W4:Y:S04]  /*efe20*/  LDL.LU.64 R8, [R1+0x5fb8] ;  /* 0x005fb80001087983 */ /* 0x000f280000300a00 */
[----:B------:R-:W-:Y:S04]  /*efe30*/  STL [R1+0x5ad0], R26 ;  /* 0x005ad01a01007387 */ /* 0x000fe80000100800 */
[----:B----4-:R0:W-:Y:S02]  /*efe40*/  STSM.16.M88.4 [R0], R8 ;  /* 0x0000000800007844 */ /* 0x0101e40000000200 */
[----:B0-----:R-:W-:-:S02]  /*efe50*/  IMAD.MOV.U32 R8, RZ, RZ, R22 ;  /* 0x000000ffff087224 */ /* 0x001fc400078e0016 */
[----:B------:R-:W-:Y:S02]  /*efe60*/  IMAD.MOV.U32 R9, RZ, RZ, R21 ;  /* 0x000000ffff097224 */ /* 0x000fe400078e0015 */
[----:B------:R-:W-:Y:S01]  /*efe70*/  IMAD.MOV.U32 R10, RZ, RZ, R20 ;  /* 0x000000ffff0a7224 */ /* 0x000fe200078e0014 */
[----:B------:R-:W-:Y:S06]  /*efe80*/  BAR.SYNC.DEFER_BLOCKING 0x0 ;  /* 0x0000000000007b1d */ /* 0x000fec0000010000 */
[----:B------:R-:W0:Y:S04]  /*efe90*/  LDS.128 R20, [R2] ;  /* 0x0000000002147984 */ /* 0x000e280000000c00 */
[----:B0-----:R0:W-:Y:S04]  /*efea0*/  STL.64 [R1+0x500], R20 ;  /* 0x0005001401007387 */ /* 0x0011e80000100a00 */
[----:B------:R-:W-:Y:S04]  /*efeb0*/  STL.64 [R1+0x508], R22 ;  /* 0x0005081601007387 */ /* 0x000fe80000100a00 */
[----:B0-----:R-:W4:Y:S01]  /*efec0*/  LDL.LU R20, [R1+0x5fb4] ;  /* 0x005fb40001147983 */ /* 0x001f220000300800 */
[----:B------:R-:W-:Y:S01]  /*efed0*/  IMAD.MOV.U32 R11, RZ, RZ, R13 ;  /* 0x000000ffff0b7224 */ /* 0x000fe200078e000d */
[----:B------:R-:W-:Y:S01]  /*efee0*/  BAR.SYNC.DEFER_BLOCKING 0x0 ;  /* 0x0000000000007b1d */ /* 0x000fe20000010000 */
[----:B------:R-:W-:-:S05]  /*efef0*/  LOP3.LUT R13, R16, 0xffff, RZ, 0xc0, !PT ;  /* 0x0000ffff100d7812 */ /* 0x000fca00078ec0ff */
[----:B------:R0:W-:Y:S02]  /*eff00*/  STSM.16.M88.4 [R0], R8 ;  /* 0x0000000800007844 */ /* 0x0001e40000000200 */
[----:B0-----:R-:W-:Y:S02]  /*eff10*/  PRMT R8, R14, 0x5210, R12 ;  /* 0x000052100e087816 */ /* 0x001fe4000000000c */
[----:B------:R-:W-:Y:S01]  /*eff20*/  PRMT R9, R15, 0x5210, R7 ;  /* 0x000052100f097816 */ /* 0x000fe20000000007 */
[----:B------:R-:W4:Y:S01]  /*eff30*/  LDL.LU R14, [R1+0x2c4] ;  /* 0x0002c400010e7983 */ /* 0x000f220000300800 */
[----:B------:R-:W-:Y:S02]  /*eff40*/  PRMT R10, R5, 0x5210, R4 ;  /* 0x00005210050a7816 */ /* 0x000fe40000000004 */
[----:B------:R-:W-:Y:S01]  /*eff50*/  LOP3.LUT R12, R19, 0xffff, RZ, 0xc0, !PT ;  /* 0x0000ffff130c7812 */ /* 0x000fe200078ec0ff */
[----:B------:R-:W4:Y:S01]  /*eff60*/  LDL.LU R15, [R1+0x2c0] ;  /* 0x0002c000010f7983 */ /* 0x000f220000300800 */
[----:B--2---:R-:W-:Y:S01]  /*eff70*/  PRMT R11, R27, 0x5210, R6 ;  /* 0x000052101b0b7816 */ /* 0x004fe20000000006 */
[----:B------:R-:W-:Y:S06]  /*eff80*/  BAR.SYNC.DEFER_BLOCKING 0x0 ;  /* 0x0000000000007b1d */ /* 0x000fec0000010000 */
[----:B------:R-:W2:Y:S04]  /*eff90*/  LDL.LU R5, [R1+0x2c8] ;  /* 0x0002c80001057983 */ /* 0x000ea80000300800 */
[----:B------:R-:W2:Y:S01]  /*effa0*/  LDL.LU R19, [R1+0x288] ;  /* 0x0002880001137983 */ /* 0x000ea20000300800 */
[----:B------:R-:W-:-:S02]  /*effb0*/  LOP3.LUT R4, R3, 0xffff, RZ, 0xc0, !PT ;  /* 0x0000ffff03047812 */ /* 0x000fc400078ec0ff */
[----:B------:R-:W-:Y:S02]  /*effc0*/  LOP3.LUT R7, R17, 0xffff, RZ, 0xc0, !PT ;  /* 0x0000ffff11077812 */ /* 0x000fe400078ec0ff */
[----:B------:R-:W-:Y:S02]  /*effd0*/  PRMT R23, R18, 0x4210, R12 ;  /* 0x0000421012177816 */ /* 0x000fe4000000000c */
[----:B---3--:R-:W-:Y:S02]  /*effe0*/  PRMT R22, R29, 0x4210, R7 ;  /* 0x000042101d167816 */ /* 0x008fe40000000007 */
[----:B----4-:R-:W-:-:S05]  /*efff0*/  PRMT R24, R20, 0x4210, R13 ;  /* 0x0000421014187816 */ /* 0x010fca000000000d */
[----:B------:R-:W-:Y:S04]  /*f0000*/  STL [R1+0x5fb0], R24 ;  /* 0x005fb01801007387 */ /* 0x000fe80000100800 */
[----:B------:R-:W0:Y:S04]  /*f0010*/  LDS.128 R24, [R2] ;  /* 0x0000000002187984 */ /* 0x000e280000000c00 */
[----:B------:R-:W3:Y:S04]  /*f0020*/  LDL.LU R3, [R1+0x5228] ;  /* 0x0052280001037983 */ /* 0x000ee80000300800 */
[----:B------:R-:W4:Y:S04]  /*f0030*/  LDL.LU R17, [R1+0x5224] ;  /* 0x0052240001117983 */ /* 0x000f280000300800 */
[----:B------:R-:W4:Y:S04]  /*f0040*/  LDL.LU R16, [R1+0x51d8] ;  /* 0x0051d80001107983 */ /* 0x000f280000300800 */
[----:B------:R-:W4:Y:S04]  /*f0050*/  LDL.LU R20, [R1+0x51d4] ;  /* 0x0051d40001147983 */ /* 0x000f280000300800 */
[----:B0-----:R-:W-:Y:S04]  /*f0060*/  STL [R1+0x4f4], R25 ;  /* 0x0004f41901007387 */ /* 0x001fe80000100800 */
[----:B------:R0:W-:Y:S02]  /*f0070*/  STL.64 [R1+0x4f8], R26 ;  /* 0x0004f81a01007387 */ /* 0x0001e40000100a00 */
[----:B0-----:R-:W-:-:S02]  /*f0080*/  IMAD.MOV.U32 R27, RZ, RZ, R24 ;  /* 0x000000ffff1b7224 */ /* 0x001fc400078e0018 */
[----:B------:R-:W2:Y:S01]  /*f0090*/  LDL.LU R24, [R1+0x5fb0] ;  /* 0x005fb00001187983 */ /* 0x000ea20000300800 */
[----:B------:R-:W-:-:S03]  /*f00a0*/  IMAD.MOV.U32 R26, RZ, RZ, R22 ;  /* 0x000000ffff1a7224 */ /* 0x000fc600078e0016 */
[----:B------:R-:W4:Y:S04]  /*f00b0*/  LDL.LU R18, [R1+0x1b18] ;  /* 0x001b180001127983 */ /* 0x000f280000300800 */
[----:B------:R-:W4:Y:S04]  /*f00c0*/  LDL.LU R6, [R1+0x1afc] ;  /* 0x001afc0001067983 */ /* 0x000f280000300800 */
[----:B------:R0:W-:Y:S04]  /*f00d0*/  STL [R1+0x59e4], R27 ;  /* 0x0059e41b01007387 */ /* 0x0001e80000100800 */
[----:B------:R-:W4:Y:S04]  /*f00e0*/  LDL.LU R22, [R1+0x1af8] ;  /* 0x001af80001167983 */ /* 0x000f280000300800 */
[----:B------:R-:W4:Y:S01]  /*f00f0*/  LDL.LU R29, [R1+0x1aec] ;  /* 0x001aec00011d7983 */ /* 0x000f220000300800 */
[----:B------:R-:W-:Y:S01]  /*f0100*/  PRMT R21, R28, 0x4210, R4 ;  /* 0x000042101c157816 */ /* 0x000fe20000000004 */
[----:B------:R-:W-:-:S04]  /*f0110*/  IMAD.MOV.U32 R25, RZ, RZ, R23 ;  /* 0x000000ffff197224 */ /* 0x000fc800078e0017 */
[----:B0-----:R-:W-:Y:S01]  /*f0120*/  IMAD.MOV.U32 R27, RZ, RZ, R21 ;  /* 0x000000ffff1b7224 */ /* 0x001fe200078e0015 */
[----:B------:R-:W-:Y:S06]  /*f0130*/  BAR.SYNC.DEFER_BLOCKING 0x0 ;  /* 0x0000000000007b1d */ /* 0x000fec0000010000 */
[----:B--2---:R-:W-:Y:S02]  /*f0140*/  STSM.16.M88.4 [R0], R24 ;  /* 0x0000001800007844 */ /* 0x004fe40000000200 */
[----:B------:R-:W-:Y:S06]  /*f0150*/  BAR.SYNC.DEFER_BLOCKING 0x0 ;  /* 0x0000000000007b1d */ /* 0x000fec0000010000 */
[----:B------:R-:W0:Y:S02]  /*f0160*/  LDS.128 R24, [R2] ;  /* 0x0000000002187984 */ /* 0x000e240000000c00 */
[----:B------:R-:W-:Y:S06]  /*f0170*/  BAR.SYNC.DEFER_BLOCKING 0x0 ;  /* 0x0000000000007b1d */ /* 0x000fec0000010000 */
[----:B------:R1:W-:Y:S01]  /*f0180*/  STSM.16.M88.4 [R0], R8 ;  /* 0x0000000800007844 */ /* 0x0003e20000000200 */
[----:B0-----:R-:W-:-:S03]  /*f0190*/  IMAD.MOV.U32 R28, RZ, RZ, R25 ;  /* 0x000000ffff1c7224 */ /* 0x001fc600078e0019 */
[----:B------:R0:W-:Y:S01]  /*f01a0*/  STL [R1+0x4e0], R24 ;  /* 0x0004e01801007387 */ /* 0x0001e20000100800 */
[----:B-1----:R-:W-:Y:S02]  /*f01b0*/  PRMT R10, R5, 0x5210, R7 ;  /* 0x00005210050a7816 */ /* 0x002fe40000000007 */
[----:B------:R-:W-:Y:S02]  /*f01c0*/  PRMT R11, R19, 0x5210, R4 ;  /* 0x00005210130b7816 */ /* 0x000fe40000000004 */
[----:B------:R-:W-:Y:S02]  /*f01d0*/  PRMT R8, R14, 0x5210, R13 ;  /* 0x000052100e087816 */ /* 0x000fe4000000000d */
[----:B------:R-:W-:Y:S01]  /*f01e0*/  PRMT R9, R15, 0x5210, R12 ;  /* 0x000052100f097816 */ /* 0x000fe2000000000c */
[----:B------:R1:W-:Y:S04]  /*f01f0*/  STL.64 [R1+0x4e8], R26 ;  /* 0x0004e81a01007387 */ /* 0x0003e80000100a00 */
[----:B------:R-:W-:Y:S04]  /*f0200*/  STL [R1+0x59c8], R28 ;  /* 0x0059c81c01007387 */ /* 0x000fe80000100800 */
[----:B------:R-:W-:Y:S04]  /*f0210*/  STL.64 [R1+0x5fa8], R10 ;  /* 0x005fa80a01007387 */ /* 0x000fe80000100a00 */
[----:B------:R-:W-:Y:S01]  /*f0220*/  STL.64 [R1+0x5fa0], R8 ;  /* 0x005fa00801007387 */ /* 0x000fe20000100a00 */
[----:B------:R-:W-:Y:S01]  /*f0230*/  BAR.SYNC.DEFER_BLOCKING 0x0 ;  /* 0x0000000000007b1d */ /* 0x000fe20000010000 */
[----:B---3--:R-:W-:-:S02]  /*f0240*/  LOP3.LUT R13, R3, 0xffff, RZ, 0xc0, !PT ;  /* 0x0000ffff030d7812 */ /* 0x008fc400078ec0ff */
[----:B----4-:R-:W-:Y:S02]  /*f0250*/  LOP3.LUT R12, R17, 0xffff, RZ, 0xc0, !PT ;  /* 0x0000ffff110c7812 */ /* 0x010fe400078ec0ff */
[----:B------:R-:W-:Y:S01]  /*f0260*/  LOP3.LUT R7, R16, 0xffff, RZ, 0xc0, !PT ;  /* 0x0000ffff10077812 */ /* 0x000fe200078ec0ff */
[----:B------:R-:W2:Y:S04]  /*f0270*/  LDL.LU R19, [R1+0x2d4] ;  /* 0x0002d40001137983 */ /* 0x000ea80000300800 */
[----:B------:R-:W3:Y:S04]  /*f0280*/  LDL.LU R3, [R1+0x2d0] ;  /* 0x0002d00001037983 */ /* 0x000ee80000300800 */
[----:B------:R-:W4:Y:S01]  /*f0290*/  LDL.LU R17, [R1+0x2d8] ;  /* 0x0002d80001117983 */ /* 0x000f220000300800 */
[----:B------:R-:W-:-:S03]  /*f02a0*/  LOP3.LUT R21, R20, 0xffff, RZ, 0xc0, !PT ;  /* 0x0000ffff14157812 */ /* 0x000fc600078ec0ff */
[----:B------:R-:W2:Y:S04]  /*f02b0*/  LDL.LU R16, [R1+0x4ef4] ;  /* 0x004ef40001107983 */ /* 0x000ea80000300800 */
[----:B------:R-:W1:Y:S04]  /*f02c0*/  LDS.128 R8, [R2] ;  /* 0x0000000002087984 */ /* 0x000e680000000c00 */
[----:B------:R-:W3:Y:S01]  /*f02d0*/  LDL.LU R4, [R1+0x4ef0] ;  /* 0x004ef00001047983 */ /* 0x000ee20000300800 */
[----:B0-----:R-:W-:-:S03]  /*f02e0*/  PRMT R24, R18, 0x4210, R13 ;  /* 0x0000421012187816 */ /* 0x001fc6000000000d */
[----:B------:R-:W4:Y:S01]  /*f02f0*/  LDL.LU R5, [R1+0x2158] ;  /* 0x0021580001057983 */ /* 0x000f220000300800 */
[----:B------:R-:W-:-:S03]  /*f0300*/  PRMT R25, R6, 0x4210, R12 ;  /* 0x0000421006197816 */ /* 0x000fc6000000000c */
[----:B------:R-:W3:Y:S04]  /*f0310*/  LDL.LU R15, [R1+0x214c] ;  /* 0x00214c00010f7983 */ /* 0x000ee80000300800 */
[----:B------:R-:W3:Y:S04]  /*f0320*/  LDL.LU R20, [R1+0x1b48] ;  /* 0x001b480001147983 */ /* 0x000ee80000300800 */
[----:B------:R-:W3:Y:S01]  /*f0330*/  LDL.LU R14, [R1+0x1b3c] ;  /* 0x001b3c00010e7983 */ /* 0x000ee20000300800 */
[----:B-1----:R-:W-:-:S03]  /*f0340*/  PRMT R27, R29, 0x4210, R21 ;  /* 0x000042101d1b7816 */ /* 0x002fc60000000015 */
[----:B------:R-:W3:Y:S04]  /*f0350*/  LDL.LU R18, [R1+0x1b38] ;  /* 0x001b380001127983 */ /* 0x000ee80000300800 */
[----:B------:R-:W3:Y:S04]  /*f0360*/  LDL.LU R6, [R1+0x1b28] ;  /* 0x001b280001067983 */ /* 0x000ee80000300800 */
[----:B------:R-:W3:Y:S04]  /*f0370*/  LDL.LU R23, [R1+0x298] ;  /* 0x0002980001177983 */ /* 0x000ee80000300800 */
[----:B------:R-:W-:Y:S01]  /*f0380*/  STL.64 [R1+0x4d0], R8 ;  /* 0x0004d00801007387 */ /* 0x000fe20000100a00 */
[----:B------:R-:W-:-:S03]  /*f0390*/  IMAD.MOV.U32 R29, RZ, RZ, R11 ;  /* 0x000000ffff1d7224 */ /* 0x000fc600078e000b */
[----:B------:R0:W-:Y:S04]  /*f03a0*/  STL [R1+0x4d8], R10 ;  /* 0x0004d80a01007387 */ /* 0x0001e80000100800 */
[----:B0-----:R-:W2:Y:S04]  /*f03b0*/  LDL.LU.64 R10, [R1+0x5fa8] ;  /* 0x005fa800010a7983 */ /* 0x001ea80000300a00 */
[----:B------:R-:W2:Y:S01]  /*f03c0*/  LDL.LU.64 R8, [R1+0x5fa0] ;  /* 0x005fa00001087983 */ /* 0x000ea20000300a00 */
[----:B------:R-:W-:Y:S01]  /*f03d0*/  BAR.SYNC.DEFER_BLOCKING 0x0 ;  /* 0x0000000000007b1d */ /* 0x000fe20000010000 */
[----:B------:R-:W-:-:S05]  /*f03e0*/  PRMT R26, R22, 0x4210, R7 ;  /* 0x00004210161a7816 */ /* 0x000fca0000000007 */
[----:B--2---:R-:W-:Y:S02]  /*f03f0*/  STSM.16.M88.4 [R0], R8 ;  /* 0x0000000800007844 */ /* 0x004fe40000000200 */
[----:B------:R-:W-:Y:S06]  /*f0400*/  BAR.SYNC.DEFER_BLOCKING 0x0 ;  /* 0x0000000000007b1d */ /* 0x000fec0000010000 */
[----:B------:R-:W0:Y:S01]  /*f0410*/  LDS.128 R8, [R2] ;  /* 0x0000000002087984 */ /* 0x000e220000000c00 */
[----:B------:R-:W-:Y:S02]  /*f0420*/  LOP3.LUT R16, R16, 0xffff, RZ, 0xc0, !PT ;  /* 0x0000ffff10107812 */ /* 0x000fe400078ec0ff */
[----:B----4-:R-:W-:Y:S01]  /*f0430*/  LOP3.LUT R5, R5, 0xffff, RZ, 0xc0, !PT ;  /* 0x0000ffff05057812 */ /* 0x010fe200078ec0ff */
[----:B------:R-:W-:Y:S01]  /*f0440*/  BAR.SYNC.DEFER_BLOCKING 0x0 ;  /* 0x0000000000007b1d */ /* 0x000fe20000010000 */
[----:B0-----:R-:W-:-:S05]  /*f0450*/  IMAD.MOV.U32 R28, RZ, RZ, R8 ;  /* 0x000000ffff1c7224 */ /* 0x001fca00078e0008 */
[----:B------:R0:W-:Y:S01]  /*f0460*/  STL [R1+0x494], R9 ;  /* 0x0004940901007387 */ /* 0x0001e20000100800 */
[----:B------:R-:W-:-:S03]  /*f0470*/  PRMT R8, R19, 0x5210, R13 ;  /* 0x0000521013087816 */ /* 0x000fc6000000000d */
[----:B------:R1:W-:Y:S01]  /*f0480*/  STL.64 [R1+0x498], R10 ;  /* 0x0004980a01007387 */ /* 0x0003e20000100a00 */
[----:B---3--:R-:W-:-:S03]  /*f0490*/  LOP3.LUT R13, R4, 0xffff, RZ, 0xc0, !PT ;  /* 0x0000ffff040d7812 */ /* 0x008fc600078ec0ff */
[----:B------:R-:W-:Y:S01]  /*f04a0*/  STL.64 [R1+0x59e8], R28 ;  /* 0x0059e81c01007387 */ /* 0x000fe20000100a00 */
[----:B0-----:R-:W-:-:S03]  /*f04b0*/  PRMT R9, R3, 0x5210, R12 ;  /* 0x0000521003097816 */ /* 0x001fc6000000000c */
[----:B------:R-:W2:Y:S01]  /*f04c0*/  LDL.LU R19, [R1+0x2e8] ;  /* 0x0002e80001137983 */ /* 0x000ea20000300800 */
[----:B------:R-:W-:-:S03]  /*f04d0*/  PRMT R12, R18, 0x4210, R5 ;  /* 0x00004210120c7816 */ /* 0x000fc60000000005 */
[----:B------:R-:W3:Y:S01]  /*f04e0*/  LDL.LU R3, [R1+0x2e4] ;  /* 0x0002e40001037983 */ /* 0x000ee20000300800 */
[----:B-1----:R-:W-:Y:S02]  /*f04f0*/  PRMT R10, R17, 0x5210, R7 ;  /* 0x00005210110a7816 */ /* 0x002fe40000000007 */
[----:B------:R-:W-:Y:S01]  /*f0500*/  LOP3.LUT R7, R15, 0xffff, RZ, 0xc0, !PT ;  /* 0x0000ffff0f077812 */ /* 0x000fe200078ec0ff */
[----:B------:R-:W4:Y:S01]  /*f0510*/  LDL.LU R17, [R1+0x2e0] ;  /* 0x0002e00001117983 */ /* 0x000f220000300800 */
[----:B------:R-:W-:-:S03]  /*f0520*/  PRMT R15, R20, 0x4210, R16 ;  /* 0x00004210140f7816 */ /* 0x000fc60000000010 */
[----:B------:R-:W3:Y:S04]  /*f0530*/  LDL.LU R4, [R1+0x2a0] ;  /* 0x0002a00001047983 */ /* 0x000ee80000300800 */
[----:B------:R-:W3:Y:S04]  /*f0540*/  LDL.LU R20, [R1+0x5244] ;  /* 0x0052440001147983 */ /* 0x000ee80000300800 */
[----:B------:R-:W2:Y:S04]  /*f0550*/  LDL.LU R18, [R1+0x5240] ;  /* 0x0052400001127983 */ /* 0x000ea80000300800 */
[----:B------:R-:W-:Y:S01]  /*f0560*/  STSM.16.M88.4 [R0], R24 ;  /* 0x0000001800007844 */ /* 0x000fe20000000200 */
[----:B------:R-:W-:-:S05]  /*f0570*/  PRMT R11, R23, 0x5210, R21 ;  /* 0x00005210170b7816 */ /* 0x000fca0000000015 */
[----:B------:R0:W-:Y:S04]  /*f0580*/  STL.64 [R1+0x5f88], R10 ;  /* 0x005f880a01007387 */ /* 0x0001e80000100a00 */
[----:B------:R1:W-:Y:S01]  /*f0590*/  STL.64 [R1+0x5f80], R8 ;  /* 0x005f800801007387 */ /* 0x0003e20000100a00 */
[----:B------:R-:W-:Y:S02]  /*f05a0*/  PRMT R14, R14, 0x4210, R13 ;  /* 0x000042100e0e7816 */ /* 0x000fe4000000000d */
[----:B------:R-:W-:Y:S01]  /*f05b0*/  PRMT R6, R6, 0x4210, R7 ;  /* 0x0000421006067816 */ /* 0x000fe20000000007 */
[----:B0-----:R-:W-:-:S04]  /*f05c0*/  IMAD.MOV.U32 R10, RZ, RZ, R12 ;  /* 0x000000ffff0a7224 */ /* 0x001fc800078e000c */
[----:B------:R-:W-:Y:S02]  /*f05d0*/  IMAD.MOV.U32 R11, RZ, RZ, R6 ;  /* 0x000000ffff0b7224 */ /* 0x000fe400078e0006 */
[----:B-1----:R-:W-:Y:S02]  /*f05e0*/  IMAD.MOV.U32 R8, RZ, RZ, R15 ;  /* 0x000000ffff087224 */ /* 0x002fe400078e000f */
[----:B------:R-:W-:Y:S01]  /*f05f0*/  IMAD.MOV.U32 R9, RZ, RZ, R14 ;  /* 0x000000ffff097224 */ /* 0x000fe200078e000e */
[----:B------:R-:W-:Y:S06]  /*f0600*/  BAR.SYNC.DEFER_BLOCKING 0x0 ;  /* 0x0000000000007b1d */ /* 0x000fec0000010000 */
[----:B--2---:R-:W-:Y:S04]  /*f0610*/  STL.64 [R1+0x5f98], R18 ;  /* 0x005f981201007387 */ /* 0x004fe80000100a00 */
[----:B----4-:R-:W-:Y:S04]  /*f0620*/  STL.64 [R1+0x5f90], R16 ;  /* 0x005f901001007387 */ /* 0x010fe80000100a00 */
[----:B------:R-:W0:Y:S01]  /*f0630*/  LDS.128 R16, [R2] ;  /* 0x0000000002107984 */ /* 0x000e220000000c00 */
[----:B------:R-:W-:Y:S06]  /*f0640*/  BAR.SYNC.DEFER_BLOCKING 0x0 ;  /* 0x0000000000007b1d */ /* 0x000fec0000010000 */
[----:B------:R-:W2:Y:S04]  /*f0650*/  LDL.LU R6, [R1+0x51f0] ;  /* 0x0051f00001067983 */ /* 0x000ea80000300800 */
        /* <DEDUP_REMOVED lines=9> */
[----:B------:R0:W-:Y:S04]  /*f06f0*/  STL.64 [R1+0x478], R18 ;  /* 0x0004781201007387 */ /* 0x0001e80000100a00 */
[----:B0-----:R-:W4:Y:S04]  /*f0700*/  LDL.LU.64 R18, [R1+0x5f98] ;  /* 0x005f980001127983 */ /* 0x001f280000300a00 */
[----:B------:R-:W4:Y:S04]  /*f0710*/  LDL.LU.64 R16, [R1+0x5f90] ;  /* 0x005f900001107983 */ /* 0x000f280000300a00 */
[----:B-1----:R-:W-:Y:S04]  /*f0720*/  STL.64 [R1+0x450], R8 ;  /* 0x0004500801007387 */ /* 0x002fe80000100a00 */
[----:B------:R0:W-:Y:S04]  /*f0730*/  STL.64 [R1+0x458], R10 ;  /* 0x0004580a01007387 */ /* 0x0001e80000100a00 */
[----:B0-----:R-:W4:Y:S04]  /*f0740*/  LDL.LU.64 R10, [R1+0x5f88] ;  /* 0x005f8800010a7983 */ /* 0x001f280000300a00 */
[----:B------:R-:W4:Y:S01]  /*f0750*/  LDL.LU.64 R8, [R1+0x5f80] ;  /* 0x005f800001087983 */ /* 0x000f220000300a00 */
[----:B------:R-:W-:Y:S01]  /*f0760*/  BAR.SYNC.DEFER_BLOCKING 0x0 ;  /* 0x0000000000007b1d */ /* 0x000fe20000010000 */
[----:B---3--:R-:W-:-:S02]  /*f0770*/  LOP3.LUT R21, R20, 0xffff, RZ, 0xc0, !PT ;  /* 0x0000ffff14157812 */ /* 0x008fc400078ec0ff */
[----:B--2---:R-:W-:Y:S02]  /*f0780*/  LOP3.LUT R6, R6, 0xffff, RZ, 0xc0, !PT ;  /* 0x0000ffff06067812 */ /* 0x004fe400078ec0ff */
[----:B----4-:R-:W-:Y:S02]  /*f0790*/  LOP3.LUT R12, R12, 0xffff, RZ, 0xc0, !PT ;  /* 0x0000ffff0c0c7812 */ /* 0x010fe400078ec0ff */
[----:B------:R-:W-:Y:S02]  /*f07a0*/  PRMT R26, R14, 0x4210, R6 ;  /* 0x000042100e1a7816 */ /* 0x000fe40000000006 */
[----:B------:R-:W-:Y:S01]  /*f07b0*/  PRMT R27, R15, 0x4210, R12 ;  /* 0x000042100f1b7816 */ /* 0x000fe2000000000c */
[----:B------:R0:W-:Y:S02]  /*f07c0*/  STSM.16.M88.4 [R0], R8 ;  /* 0x0000000800007844 */ /* 0x0001e40000000200 */
[----:B0-----:R-:W-:Y:S02]  /*f07d0*/  PRMT R8, R19, 0x5210, R16 ;  /* 0x0000521013087816 */ /* 0x001fe40000000010 */
[----:B------:R-:W2:Y:S01]  /*f07e0*/  LDL.LU R19, [R1+0x2f8] ;  /* 0x0002f80001137983 */ /* 0x000ea20000300800 */
[----:B------:R-:W-:-:S02]  /*f07f0*/  PRMT R9, R3, 0x5210, R13 ;  /* 0x0000521003097816 */ /* 0x000fc4000000000d */
[----:B------:R-:W-:Y:S01]  /*f0800*/  PRMT R10, R17, 0x5210, R5 ;  /* 0x00005210110a7816 */ /* 0x000fe20000000005 */
[----:B------:R-:W3:Y:S01]  /*f0810*/  LDL.LU R3, [R1+0x2f4] ;  /* 0x0002f40001037983 */ /* 0x000ee20000300800 */
[----:B------:R-:W-:-:S03]  /*f0820*/  PRMT R11, R4, 0x5210, R7 ;  /* 0x00005210040b7816 */ /* 0x000fc60000000007 */
[----:B------:R-:W4:Y:S04]  /*f0830*/  LDL.LU R5, [R1+0x2fc] ;  /* 0x0002fc0001057983 */ /* 0x000f280000300800 */
[----:B------:R-:W4:Y:S04]  /*f0840*/  LDL.LU R16, [R1+0x4f10] ;  /* 0x004f100001107983 */ /* 0x000f280000300800 */
[----:B------:R-:W4:Y:S04]  /*f0850*/  LDL.LU R17, [R1+0x4f0c] ;  /* 0x004f0c0001117983 */ /* 0x000f280000300800 */
[----:B------:R-:W-:Y:S04]  /*f0860*/  STL.64 [R1+0x5f78], R10 ;  /* 0x005f780a01007387 */ /* 0x000fe80000100a00 */
[----:B------:R-:W-:Y:S01]  /*f0870*/  STL.64 [R1+0x5f70], R8 ;  /* 0x005f700801007387 */ /* 0x000fe20000100a00 */
[----:B------:R-:W-:Y:S01]  /*f0880*/  BAR.SYNC.DEFER_BLOCKING 0x0 ;  /* 0x0000000000007b1d */ /* 0x000fe20000010000 */
[----:B------:R-:W-:-:S05]  /*f0890*/  LOP3.LUT R7, R18, 0xffff, RZ, 0xc0, !PT ;  /* 0x0000ffff12077812 */ /* 0x000fca00078ec0ff */
[----:B------:R-:W4:Y:S04]  /*f08a0*/  LDL.LU R4, [R1+0x4ea4] ;  /* 0x004ea40001047983 */ /* 0x000f280000300800 */
[----:B------:R-:W4:Y:S04]  /*f08b0*/  LDL.LU R20, [R1+0x4ea0] ;  /* 0x004ea00001147983 */ /* 0x000f280000300800 */
[----:B------:R-:W4:Y:S04]  /*f08c0*/  LDL.LU R23, [R1+0x1be8] ;  /* 0x001be80001177983 */ /* 0x000f280000300800 */
[----:B------:R-:W4:Y:S04]  /*f08d0*/  LDL.LU R13, [R1+0x1bcc] ;  /* 0x001bcc00010d7983 */ /* 0x000f280000300800 */
[----:B------:R-:W0:Y:S04]  /*f08e0*/  LDS.128 R8, [R2] ;  /* 0x0000000002087984 */ /* 0x000e280000000c00 */
[----:B------:R-:W4:Y:S04]  /*f08f0*/  LDL.LU R18, [R1+0x1bb8] ;  /* 0x001bb80001127983 */ /* 0x000f280000300800 */
[----:B------:R-:W4:Y:S04]  /*f0900*/  LDL.LU R14, [R1+0x1b7c] ;  /* 0x001b7c00010e7983 */ /* 0x000f280000300800 */
[----:B------:R-:W4:Y:S04]  /*f0910*/  LDL.LU R15, [R1+0x2ac] ;  /* 0x0002ac00010f7983 */ /* 0x000f280000300800 */
[----:B0-----:R-:W-:Y:S04]  /*f0920*/  STL.64 [R1+0x430], R8 ;  /* 0x0004300801007387 */ /* 0x001fe80000100a00 */
[----:B------:R0:W-:Y:S04]  /*f0930*/  STL.64 [R1+0x438], R10 ;  /* 0x0004380a01007387 */ /* 0x0001e80000100a00 */
[----:B0-----:R-:W2:Y:S04]  /*f0940*/  LDL.LU.64 R10, [R1+0x5f78] ;  /* 0x005f7800010a7983 */ /* 0x001ea80000300a00 */
[----:B------:R-:W2:Y:S01]  /*f0950*/  LDL.LU.64 R8, [R1+0x5f70] ;  /* 0x005f700001087983 */ /* 0x000ea20000300a00 */
[----:B------:R-:W-:Y:S01]  /*f0960*/  BAR.SYNC.DEFER_BLOCKING 0x0 ;  /* 0x0000000000007b1d */ /* 0x000fe20000010000 */
[----:B------:R-:W-:-:S02]  /*f0970*/  PRMT R24, R25, 0x4210, R21 ;  /* 0x0000421019187816 */ /* 0x000fc40000000015 */
[----:B------:R-:W-:-:S03]  /*f0980*/  PRMT R25, R22, 0x4210, R7 ;  /* 0x0000421016197816 */ /* 0x000fc60000000007 */
[----:B--2---:R-:W-:Y:S02]  /*f0990*/  STSM.16.M88.4 [R0], R8 ;  /* 0x0000000800007844 */ /* 0x004fe40000000200 */
[----:B------:R-:W-:Y:S06]  /*f09a0*/  BAR.SYNC.DEFER_BLOCKING 0x0 ;  /* 0x0000000000007b1d */ /* 0x000fec0000010000 */
[----:B------:R-:W0:Y:S02]  /*f09b0*/  LDS.128 R8, [R2] ;  /* 0x0000000002087984 */ /* 0x000e240000000c00 */
[----:B------:R-:W-:Y:S06]  /*f09c0*/  BAR.SYNC.DEFER_BLOCKING 0x0 ;  /* 0x0000000000007b1d */ /* 0x000fec0000010000 */
[----:B0-----:R0:W-:Y:S04]  /*f09d0*/  STL.64 [R1+0x410], R8 ;  /* 0x0004100801007387 */ /* 0x0011e80000100a00 */
[----:B------:R4:W-:Y:S01]  /*f09e0*/  STL.64 [R1+0x418], R10 ;  /* 0x0004180a01007387 */ /* 0x0009e20000100a00 */
[----:B0-----:R-:W-:-:S03]  /*f09f0*/  PRMT R8, R19, 0x5210, R21 ;  /* 0x0000521013087816 */ /* 0x001fc60000000015 */
[----:B------:R-:W2:Y:S01]  /*f0a00*/  LDL.LU R19, [R1+0x30c] ;  /* 0x00030c0001137983 */ /* 0x000ea20000300800 */
[----:B---3--:R-:W-:Y:S02]  /*f0a10*/  PRMT R9, R3, 0x5210, R7 ;  /* 0x0000521003097816 */ /* 0x008fe40000000007 */
[----:B----4-:R-:W-:Y:S01]  /*f0a20*/  PRMT R10, R5, 0x5210, R6 ;  /* 0x00005210050a7816 */ /* 0x010fe20000000006 */
[----:B------:R-:W3:Y:S01]  /*f0a30*/  LDL.LU R3, [R1+0x308] ;  /* 0x0003080001037983 */ /* 0x000ee20000300800 */
[----:B------:R-:W-:Y:S02]  /*f0a40*/  LOP3.LUT R6, R4, 0xffff, RZ, 0xc0, !PT ;  /* 0x0000ffff04067812 */ /* 0x000fe400078ec0ff */
[----:B------:R-:W-:Y:S02]  /*f0a50*/  LOP3.LUT R7, R16, 0xffff, RZ, 0xc0, !PT ;  /* 0x0000ffff10077812 */ /* 0x000fe400078ec0ff */
[----:B------:R-:W-:Y:S01]  /*f0a60*/  LOP3.LUT R5, R17, 0xffff, RZ, 0xc0, !PT ;  /* 0x0000ffff11057812 */ /* 0x000fe200078ec0ff */
[----:B------:R-:W4:Y:S01]  /*f0a70*/  LDL.LU R16, [R1+0x304] ;  /* 0x0003040001107983 */ /* 0x000f220000300800 */
[----:B------:R-:W-:-:S02]  /*f0a80*/  LOP3.LUT R4, R20, 0xffff, RZ, 0xc0, !PT ;  /* 0x0000ffff14047812 */ /* 0x000fc400078ec0ff */
[----:B------:R-:W-:Y:S01]  /*f0a90*/  PRMT R11, R18, 0x4210, R6 ;  /* 0x00004210120b7816 */ /* 0x000fe20000000006 */
[----:B------:R-:W4:Y:S04]  /*f0aa0*/  LDL.LU R17, [R1+0x2bc] ;  /* 0x0002bc0001117983 */ /* 0x000f280000300800 */
[----:B------:R-:W3:Y:S04]  /*f0ab0*/  LDL.LU R20, [R1+0x5258] ;  /* 0x0052580001147983 */ /* 0x000ee80000300800 */
[----:B------:R-:W2:Y:S04]  /*f0ac0*/  LDL.LU R18, [R1+0x5254] ;  /* 0x0052540001127983 */ /* 0x000ea80000300800 */
[----:B------:R-:W-:Y:S01]  /*f0ad0*/  STSM.16.M88.4 [R0], R24 ;  /* 0x0000001800007844 */ /* 0x000fe20000000200 */
[----:B------:R-:W-:Y:S01]  /*f0ae0*/  BAR.SYNC.DEFER_BLOCKING 0x0 ;  /* 0x0000000000007b1d */ /* 0x000fe20000010000 */
[----:B------:R-:W-:-:S02]  /*f0af0*/  PRMT R21, R23, 0x4210, R7 ;  /* 0x0000421017157816 */ /* 0x000fc40000000007 */
[----:B------:R-:W-:-:S03]  /*f0b00*/  PRMT R13, R13, 0x4210, R5 ;  /* 0x000042100d0d7816 */ /* 0x000fc60000000005 */
[----:B------:R-:W0:Y:S02]  /*f0b10*/  LDS.128 R24, [R2] ;  /* 0x0000000002187984 */ /* 0x000e240000000c00 */
[----:B------:R-:W-:Y:S06]  /*f0b20*/  BAR.SYNC.DEFER_BLOCKING 0x0 ;  /* 0x0000000000007b1d */ /* 0x000fec0000010000 */
[----:B--2---:R1:W-:Y:S04]  /*f0b30*/  STL.64 [R1+0x5f68], R18 ;  /* 0x005f681201007387 */ /* 0x0043e80000100a00 */
[----:B----4-:R2:W-:Y:S01]  /*f0b40*/  STL.64 [R1+0x5f60], R16 ;  /* 0x005f601001007387 */ /* 0x0105e20000100a00 */
[----:B-1----:R-:W-:Y:S01]  /*f0b50*/  IMAD.MOV.U32 R18, RZ, RZ, R11 ;  /* 0x000000ffff127224 */ /* 0x002fe200078e000b */
[----:B------:R-:W-:Y:S01]  /*f0b60*/  PRMT R19, R14, 0x4210, R4 ;  /* 0x000042100e137816 */ /* 0x000fe20000000004 */
[----:B--2---:R-:W-:-:S02]  /*f0b70*/  IMAD.MOV.U32 R16, RZ, RZ, R21 ;  /* 0x000000ffff107224 */ /* 0x004fc400078e0015 */
[----:B------:R-:W-:Y:S01]  /*f0b80*/  IMAD.MOV.U32 R17, RZ, RZ, R13 ;  /* 0x000000ffff117224 */ /* 0x000fe200078e000d */
[----:B------:R-:W-:Y:S01]  /*f0b90*/  PRMT R11, R15, 0x5210, R12 ;  /* 0x000052100f0b7816 */ /* 0x000fe2000000000c */
[----:B------:R-:W2:Y:S04]  /*f0ba0*/  LDL.LU R14, [R1+0x5204] ;  /* 0x00520400010e7983 */ /* 0x000ea80000300800 */
[----:B------:R-:W-:Y:S01]  /*f0bb0*/  STSM.16.M88.4 [R0], R16 ;  /* 0x0000001000007844 */ /* 0x000fe20000000200 */
[----:B------:R-:W-:Y:S06]  /*f0bc0*/  BAR.SYNC.DEFER_BLOCKING 0x0 ;  /* 0x0000000000007b1d */ /* 0x000fec0000010000 */
[----:B------:R-:W4:Y:S04]  /*f0bd0*/  LDL.LU R15, [R1+0x5200] ;  /* 0x00520000010f7983 */ /* 0x000f280000300800 */
[----:B------:R-:W1:Y:S04]  /*f0be0*/  LDS.128 R16, [R2] ;  /* 0x0000000002107984 */ /* 0x000e680000000c00 */
[----:B0-----:R0:W-:Y:S04]  /*f0bf0*/  STL.64 [R1+0x3f0], R24 ;  /* 0x0003f01801007387 */ /* 0x0011e80000100a00 */
[----:B------:R3:W-:Y:S01]  /*f0c00*/  STL.64 [R1+0x3f8], R26 ;  /* 0x0003f81a01007387 */ /* 0x0007e20000100a00 */
[----:B------:R-:W-:Y:S06]  /*f0c10*/  BAR.SYNC.DEFER_BLOCKING 0x0 ;  /* 0x0000000000007b1d */ /* 0x000fec0000010000 */
[----:B0-----:R-:W2:Y:S04]  /*f0c20*/  LDL.LU R24, [R1+0x1c18] ;  /* 0x001c180001187983 */ /* 0x001ea80000300800 */
[----:B------:R-:W2:Y:S04]  /*f0c30*/  LDL.LU R25, [R1+0x1c28] ;  /* 0x001c280001197983 */ /* 0x000ea80000300800 */
[----:B---3--:R-:W3:Y:S04]  /*f0c40*/  LDL.LU R26, [R1+0x1c08] ;  /* 0x001c0800011a7983 */ /* 0x008ee80000300800 */
[----:B------:R-:W3:Y:S04]  /*f0c50*/  LDL.LU R21, [R1+0x1bf8] ;  /* 0x001bf80001157983 */ /* 0x000ee80000300800 */
[----:B-1----:R-:W-:Y:S04]  /*f0c60*/  STL.64 [R1+0x3d0], R16 ;  /* 0x0003d01001007387 */ /* 0x002fe80000100a00 */
[----:B------:R0:W-:Y:S04]  /*f0c70*/  STL.64 [R1+0x3d8], R18 ;  /* 0x0003d81201007387 */ /* 0x0001e80000100a00 */
[----:B0-----:R-:W2:Y:S04]  /*f0c80*/  LDL.LU.64 R18, [R1+0x5f68] ;  /* 0x005f680001127983 */ /* 0x001ea80000300a00 */
[----:B------:R-:W3:Y:S04]  /*f0c90*/  LDL.LU.64 R16, [R1+0x5f60] ;  /* 0x005f600001107983 */ /* 0x000ee80000300a00 */
[----:B------:R0:W-:Y:S02]  /*f0ca0*/  STSM.16.M88.4 [R0], R8 ;  /* 0x0000000800007844 */ /* 0x0001e40000000200 */
[----:B0-----:R-:W-:-:S02]  /*f0cb0*/  PRMT R9, R3, 0x5210, R5 ;  /* 0x0000521003097816 */ /* 0x001fc40000000005 */
[----:B------:R-:W-:Y:S01]  /*f0cc0*/  LOP3.LUT R13, R20, 0xffff, RZ, 0xc0, !PT ;  /* 0x0000ffff140d7812 */ /* 0x000fe200078ec0ff */
[----:B------:R-:W-:Y:S01]  /*f0cd0*/  BAR.SYNC.DEFER_BLOCKING 0x0 ;  /* 0x0000000000007b1d */ /* 0x000fe20000010000 */
[----:B----4-:R-:W-:Y:S02]  /*f0ce0*/  LOP3.LUT R22, R15, 0xffff, RZ, 0xc0, !PT ;  /* 0x0000ffff0f167812 */ /* 0x010fe400078ec0ff */
[----:B--2---:R-:W-:-:S03]  /*f0cf0*/  PRMT R8, R19, 0x5210, R7 ;  /* 0x0000521013087816 */ /* 0x004fc60000000007 */
[----:B------:R-:W2:Y:S01]  /*f0d00*/  LDL.LU R19, [R1+0x318] ;  /* 0x0003180001137983 */ /* 0x000ea20000300800 */
[----:B---3--:R-:W-:Y:S02]  /*f0d10*/  PRMT R10, R16, 0x5210, R6 ;  /* 0x00005210100a7816 */ /* 0x008fe40000000006 */
[----:B------:R-:W-:Y:S01]  /*f0d20*/  PRMT R11, R17, 0x5210, R4 ;  /* 0x00005210110b7816 */ /* 0x000fe20000000004 */
[----:B------:R-:W3:Y:S04]  /*f0d30*/  LDL.LU R7, [R1+0x314] ;  /* 0x0003140001077983 */ /* 0x000ee80000300800 */
[----:B------:R-:W4:Y:S04]  /*f0d40*/  LDL.LU R5, [R1+0x310] ;  /* 0x0003100001057983 */ /* 0x000f280000300800 */
[----:B------:R-:W4:Y:S04]  /*f0d50*/  LDL.LU R3, [R1+0x4f34] ;  /* 0x004f340001037983 */ /* 0x000f280000300800 */
[----:B------:R-:W-:Y:S04]  /*f0d60*/  STL.64 [R1+0x5f58], R10 ;  /* 0x005f580a01007387 */ /* 0x000fe80000100a00 */
[----:B------:R-:W-:Y:S04]  /*f0d70*/  STL.64 [R1+0x5f50], R8 ;  /* 0x005f500801007387 */ /* 0x000fe80000100a00 */
[----:B------:R-:W0:Y:S01]  /*f0d80*/  LDS.128 R8, [R2] ;  /* 0x0000000002087984 */ /* 0x000e220000000c00 */
[----:B------:R-:W-:-:S03]  /*f0d90*/  LOP3.LUT R12, R18, 0xffff, RZ, 0xc0, !PT ;  /* 0x0000ffff120c7812 */ /* 0x000fc600078ec0ff */
[----:B------:R-:W4:Y:S04]  /*f0da0*/  LDL.LU R4, [R1+0x4f2c] ;  /* 0x004f2c0001047983 */ /* 0x000f280000300800 */
[----:B------:R-:W4:Y:S01]  /*f0db0*/  LDL.LU R16, [R1+0x4ec4] ;  /* 0x004ec40001107983 */ /* 0x000f220000300800 */
[----:B------:R-:W-:-:S03]  /*f0dc0*/  LOP3.LUT R6, R14, 0xffff, RZ, 0xc0, !PT ;  /* 0x0000ffff0e067812 */ /* 0x000fc600078ec0ff */
[----:B------:R-:W4:Y:S04]  /*f0dd0*/  LDL.LU R20, [R1+0x4ec0] ;  /* 0x004ec00001147983 */ /* 0x000f280000300800 */
[----:B------:R-:W4:Y:S04]  /*f0de0*/  LDL.LU R17, [R1+0x1d2c] ;  /* 0x001d2c0001117983 */ /* 0x000f280000300800 */
[----:B------:R-:W4:Y:S04]  /*f0df0*/  LDL.LU R18, [R1+0x1d1c] ;  /* 0x001d1c0001127983 */ /* 0x000f280000300800 */
        /* <DEDUP_REMOVED lines=9> */
[----:B------:R-:W-:Y:S02]  /*f0e90*/  PRMT R25, R25, 0x4210, R12 ;  /* 0x0000421019197816 */ /* 0x000fe4000000000c */
[----:B------:R-:W-:Y:S02]  /*f0ea0*/  PRMT R26, R26, 0x4210, R6 ;  /* 0x000042101a1a7816 */ /* 0x000fe40000000006 */
[----:B------:R-:W-:Y:S01]  /*f0eb0*/  PRMT R27, R21, 0x4210, R22 ;  /* 0x00004210151b7816 */ /* 0x000fe20000000016 */
[----:B--2---:R-:W-:Y:S01]  /*f0ec0*/  STSM.16.M88.4 [R0], R8 ;  /* 0x0000000800007844 */ /* 0x004fe20000000200 */
[----:B------:R-:W-:Y:S06]  /*f0ed0*/  BAR.SYNC.DEFER_BLOCKING 0x0 ;  /* 0x0000000000007b1d */ /* 0x000fec0000010000 */
[----:B------:R-:W0:Y:S02]  /*f0ee0*/  LDS.128 R8, [R2] ;  /* 0x0000000002087984 */ /* 0x000e240000000c00 */
[----:B------:R-:W-:Y:S06]  /*f0ef0*/  BAR.SYNC.DEFER_BLOCKING 0x0 ;  /* 0x0000000000007b1d */ /* 0x000fec0000010000 */
[----:B------:R-:W-:Y:S02]  /*f0f00*/  STSM.16.M88.4 [R0], R24 ;  /* 0x0000001800007844 */ /* 0x000fe40000000200 */
[----:B------:R-:W-:Y:S06]  /*f0f10*/  BAR.SYNC.DEFER_BLOCKING 0x0 ;  /* 0x0000000000007b1d */ /* 0x000fec0000010000 */
[----:B0-----:R0:W-:Y:S04]  /*f0f20*/  STL.64 [R1+0x3b0], R8 ;  /* 0x0003b00801007387 */ /* 0x0011e80000100a00 */
[----:B------:R4:W-:Y:S04]  /*f0f30*/  STL.64 [R1+0x3b8], R10 ;  /* 0x0003b80a01007387 */ /* 0x0009e80000100a00 */
[----:B------:R-:W1:Y:S01]  /*f0f40*/  LDS.128 R24, [R2] ;  /* 0x0000000002187984 */ /* 0x000e620000000c00 */
[----:B0-----:R-:W-:-:S02]  /*f0f50*/  PRMT R8, R19, 0x5210, R13 ;  /* 0x0000521013087816 */ /* 0x001fc4000000000d */
[----:B---3--:R-:W-:Y:S01]  /*f0f60*/  PRMT R9, R7, 0x5210, R12 ;  /* 0x0000521007097816 */ /* 0x008fe2000000000c */
[----:B------:R-:W2:Y:S01]  /*f0f70*/  LDL.LU R19, [R1+0x320] ;  /* 0x0003200001137983 */ /* 0x000ea20000300800 */
[----:B----4-:R-:W-:Y:S02]  /*f0f80*/  PRMT R10, R5, 0x5210, R6 ;  /* 0x00005210050a7816 */ /* 0x010fe40000000006 */
[----:B------:R-:W-:Y:S01]  /*f0f90*/  LOP3.LUT R13, R3, 0xffff, RZ, 0xc0, !PT ;  /* 0x0000ffff030d7812 */ /* 0x000fe200078ec0ff */
[----:B------:R-:W3:Y:S01]  /*f0fa0*/  LDL.LU R7, [R1+0x31c] ;  /* 0x00031c0001077983 */ /* 0x000ee20000300800 */
[----:B------:R-:W-:Y:S02]  /*f0fb0*/  LOP3.LUT R12, R4, 0xffff, RZ, 0xc0, !PT ;  /* 0x0000ffff040c7812 */ /* 0x000fe400078ec0ff */
[----:B------:R-:W-:Y:S01]  /*f0fc0*/  LOP3.LUT R6, R16, 0xffff, RZ, 0xc0, !PT ;  /* 0x0000ffff10067812 */ /* 0x000fe200078ec0ff */
[----:B------:R-:W4:Y:S01]  /*f0fd0*/  LDL.LU R5, [R1+0x324] ;  /* 0x0003240001057983 */ /* 0x000f220000300800 */
[----:B------:R-:W-:-:S02]  /*f0fe0*/  LOP3.LUT R4, R20, 0xffff, RZ, 0xc0, !PT ;  /* 0x0000ffff14047812 */ /* 0x000fc400078ec0ff */
[----:B------:R-:W-:Y:S01]  /*f0ff0*/  PRMT R11, R23, 0x5210, R22 ;  /* 0x00005210170b7816 */ /* 0x000fe20000000016 */
[----:B------:R-:W2:Y:S01]  /*f1000*/  LDL.LU R3, [R1+0x2dc] ;  /* 0x0002dc0001037983 */ /* 0x000ea20000300800 */
[----:B------:R-:W-:Y:S02]  /*f1010*/  PRMT R21, R17, 0x4210, R13 ;  /* 0x0000421011157816 */ /* 0x000fe4000000000d */
[----:B------:R-:W-:Y:S01]  /*f1020*/  PRMT R17, R18, 0x4210, R12 ;  /* 0x0000421012117816 */ /* 0x000fe2000000000c */
[----:B------:R-:W3:Y:S01]  /*f1030*/  LDL.LU R20, [R1+0x5268] ;  /* 0x0052680001147983 */ /* 0x000ee20000300800 */
[----:B------:R-:W-:Y:S02]  /*f1040*/  PRMT R15, R15, 0x4210, R6 ;  /* 0x000042100f0f7816 */ /* 0x000fe40000000006 */
[----:B------:R-:W-:Y:S01]  /*f1050*/  PRMT R14, R14, 0x4210, R4 ;  /* 0x000042100e0e7816 */ /* 0x000fe20000000004 */
[----:B------:R-:W3:Y:S04]  /*f1060*/  LDL.LU R16, [R1+0x5264] ;  /* 0x0052640001107983 */ /* 0x000ee80000300800 */
[----:B------:R-:W3:Y:S04]  /*f1070*/  LDL.LU R18, [R1+0x5218] ;  /* 0x0052180001127983 */ /* 0x000ee80000300800 */
[----:B------:R0:W-:Y:S04]  /*f1080*/  STL.64 [R1+0x5f48], R10 ;  /* 0x005f480a01007387 */ /* 0x0001e80000100a00 */
[----:B------:R1:W-:Y:S01]  /*f1090*/  STL.64 [R1+0x5f40], R8 ;  /* 0x005f400801007387 */ /* 0x0003e20000100a00 */
[----:B0-----:R-:W-:-:S02]  /*f10a0*/  IMAD.MOV.U32 R10, RZ, RZ, R15 ;  /* 0x000000ffff0a7224 */ /* 0x001fc400078e000f */
[----:B------:R-:W-:Y:S02]  /*f10b0*/  IMAD.MOV.U32 R11, RZ, RZ, R14 ;  /* 0x000000ffff0b7224 */ /* 0x000fe400078e000e */
[----:B-1----:R-:W-:Y:S02]  /*f10c0*/  IMAD.MOV.U32 R8, RZ, RZ, R21 ;  /* 0x000000ffff087224 */ /* 0x002fe400078e0015 */
[----:B------:R-:W-:Y:S01]  /*f10d0*/  IMAD.MOV.U32 R9, RZ, RZ, R17 ;  /* 0x000000ffff097224 */ /* 0x000fe200078e0011 */
[----:B------:R-:W-:Y:S06]  /*f10e0*/  BAR.SYNC.DEFER_BLOCKING 0x0 ;  /* 0x0000000000007b1d */ /* 0x000fec0000010000 */
[----:B------:R-:W3:Y:S04]  /*f10f0*/  LDL.LU R17, [R1+0x5214] ;  /* 0x0052140001117983 */ /* 0x000ee80000300800 */
[----:B------:R-:W-:Y:S01]  /*f1100*/  STSM.16.M88.4 [R0], R8 ;  /* 0x0000000800007844 */ /* 0x000fe20000000200 */
[----:B------:R-:W-:Y:S06]  /*f1110*/  BAR.SYNC.DEFER_BLOCKING 0x0 ;  /* 0x0000000000007b1d */ /* 0x000fec0000010000 */
[----:B------:R-:W0:Y:S04]  /*f1120*/  LDS.128 R8, [R2] ;  /* 0x0000000002087984 */ /* 0x000e280000000c00 */
[----:B------:R1:W-:Y:S04]  /*f1130*/  STL.64 [R1+0x3a0], R24 ;  /* 0x0003a01801007387 */ /* 0x0003e80000100a00 */
[----:B------:R1:W-:Y:S04]  /*f1140*/  STL.64 [R1+0x3a8], R26 ;  /* 0x0003a81a01007387 */ /* 0x0003e80000100a00 */
[----:B-1----:R-:W3:Y:S04]  /*f1150*/  LDL.LU R24, [R1+0x1d98] ;  /* 0x001d980001187983 */ /* 0x002ee80000300800 */
[----:B------:R-:W3:Y:S04]  /*f1160*/  LDL.LU R25, [R1+0x1d6c] ;  /* 0x001d6c0001197983 */ /* 0x000ee80000300800 */
[----:B------:R-:W3:Y:S04]  /*f1170*/  LDL.LU R26, [R1+0x1d68] ;  /* 0x001d6800011a7983 */ /* 0x000ee80000300800 */
[----:B------:R-:W3:Y:S04]  /*f1180*/  LDL.LU R21, [R1+0x19e8] ;  /* 0x0019e80001157983 */ /* 0x000ee80000300800 */
[----:B0-----:R-:W-:Y:S04]  /*f1190*/  STL.64 [R1+0x390], R8 ;  /* 0x0003900801007387 */ /* 0x001fe80000100a00 */
[----:B------:R0:W-:Y:S04]  /*f11a0*/  STL.64 [R1+0x398], R10 ;  /* 0x0003980a01007387 */ /* 0x0001e80000100a00 */
[----:B0-----:R-:W4:Y:S04]  /*f11b0*/  LDL.LU.64 R10, [R1+0x5f48] ;  /* 0x005f4800010a7983 */ /* 0x001f280000300a00 */
[----:B------:R-:W4:Y:S01]  /*f11c0*/  LDL.LU.64 R8, [R1+0x5f40] ;  /* 0x005f400001087983 */ /* 0x000f220000300a00 */
[----:B------:R-:W-:Y:S06]  /*f11d0*/  BAR.SYNC.DEFER_BLOCKING 0x0 ;  /* 0x0000000000007b1d */ /* 0x000fec0000010000 */
[----:B------:R-:W3:Y:S04]  /*f11e0*/  LDL.LU R14, [R1+0x330] ;  /* 0x00033000010e7983 */ /* 0x000ee80000300800 */
[----:B------:R-:W3:Y:S04]  /*f11f0*/  LDL.LU R15, [R1+0x32c] ;  /* 0x00032c00010f7983 */ /* 0x000ee80000300800 */
[----:B----4-:R0:W-:Y:S02]  /*f1200*/  STSM.16.M88.4 [R0], R8 ;  /* 0x0000000800007844 */ /* 0x0101e40000000200 */
[----:B0-----:R-:W-:-:S02]  /*f1210*/  PRMT R10, R5, 0x5210, R6 ;  /* 0x00005210050a7816 */ /* 0x001fc40000000006 */
[----:B--2---:R-:W-:Y:S02]  /*f1220*/  PRMT R11, R3, 0x5210, R4 ;  /* 0x00005210030b7816 */ /* 0x004fe40000000004 */
[----:B------:R-:W-:Y:S02]  /*f1230*/  PRMT R8, R19, 0x5210, R13 ;  /* 0x0000521013087816 */ /* 0x000fe4000000000d */
[----:B---3--:R-:W-:Y:S01]  /*f1240*/  PRMT R9, R7, 0x5210, R12 ;  /* 0x0000521007097816 */ /* 0x008fe2000000000c */
[----:B------:R-:W2:Y:S04]  /*f1250*/  LDL.LU R19, [R1+0x328] ;  /* 0x0003280001137983 */ /* 0x000ea80000300800 */
[----:B------:R-:W-:Y:S04]  /*f1260*/  STL.64 [R1+0x5f38], R10 ;  /* 0x005f380a01007387 */ /* 0x000fe80000100a00 */
[----:B------:R-:W-:Y:S01]  /*f1270*/  STL.64 [R1+0x5f30], R8 ;  /* 0x005f300801007387 */ /* 0x000fe20000100a00 */
[----:B------:R-:W-:Y:S01]  /*f1280*/  BAR.SYNC.DEFER_BLOCKING 0x0 ;  /* 0x0000000000007b1d */ /* 0x000fe20000010000 */
[----:B------:R-:W-:-:S02]  /*f1290*/  LOP3.LUT R12, R20, 0xffff, RZ, 0xc0, !PT ;  /* 0x0000ffff140c7812 */ /* 0x000fc400078ec0ff */
[----:B------:R-:W-:-:S03]  /*f12a0*/  LOP3.LUT R6, R18, 0xffff, RZ, 0xc0, !PT ;  /* 0x0000ffff12067812 */ /* 0x000fc600078ec0ff */
[----:B------:R-:W3:Y:S04]  /*f12b0*/  LDL.LU R5, [R1+0x4f60] ;  /* 0x004f600001057983 */ /* 0x000ee80000300800 */
[----:B------:R-:W4:Y:S04]  /*f12c0*/  LDL.LU R3, [R1+0x4f58] ;  /* 0x004f580001037983 */ /* 0x000f280000300800 */
[----:B------:R-:W3:Y:S01]  /*f12d0*/  LDL.LU R20, [R1+0x4ed4] ;  /* 0x004ed40001147983 */ /* 0x000ee20000300800 */
[----:B------:R-:W-:-:S03]  /*f12e0*/  LOP3.LUT R7, R16, 0xffff, RZ, 0xc0, !PT ;  /* 0x0000ffff10077812 */ /* 0x000fc600078ec0ff */
[----:B------:R-:W3:Y:S04]  /*f12f0*/  LDL.LU R4, [R1+0x4ed0] ;  /* 0x004ed00001047983 */ /* 0x000ee80000300800 */
[----:B------:R-:W0:Y:S01]  /*f1300*/  LDS.128 R8, [R2] ;  /* 0x0000000002087984 */ /* 0x000e220000000c00 */
[----:B------:R-:W-:-:S03]  /*f1310*/  LOP3.LUT R13, R17, 0xffff, RZ, 0xc0, !PT ;  /* 0x0000ffff110d7812 */ /* 0x000fc600078ec0ff */
[----:B------:R-:W3:Y:S04]  /*f1320*/  LDL.LU R22, [R1+0x1dd8] ;  /* 0x001dd80001167983 */ /* 0x000ee80000300800 */
[----:B------:R-:W3:Y:S04]  /*f1330*/  LDL.LU R18, [R1+0x1dc8] ;  /* 0x001dc80001127983 */ /* 0x000ee80000300800 */
[----:B------:R-:W3:Y:S04]  /*f1340*/  LDL.LU R23, [R1+0x1dcc] ;  /* 0x001dcc0001177983 */ /* 0x000ee80000300800 */
[----:B------:R-:W3:Y:S04]  /*f1350*/  LDL.LU R16, [R1+0x1da8] ;  /* 0x001da80001107983 */ /* 0x000ee80000300800 */
[----:B------:R-:W3:Y:S04]  /*f1360*/  LDL.LU R17, [R1+0x2ec] ;  /* 0x0002ec0001117983 */ /* 0x000ee80000300800 */
        /* <DEDUP_REMOVED lines=13> */
[----:B------:R-:W-:Y:S04]  /*f1440*/  STSM.16.M88.4 [R0], R24 ;  /* 0x0000001800007844 */ /* 0x000fe80000000200 */
[----:B0-----:R0:W-:Y:S04]  /*f1450*/  STL.64 [R1+0x370], R8 ;  /* 0x0003700801007387 */ /* 0x0011e80000100a00 */
[----:B------:R1:W-:Y:S01]  /*f1460*/  STL.64 [R1+0x378], R10 ;  /* 0x0003780a01007387 */ /* 0x0003e20000100a00 */
[----:B0-----:R-:W-:-:S02]  /*f1470*/  PRMT R8, R14, 0x5210, R12 ;  /* 0x000052100e087816 */ /* 0x001fc4000000000c */
[----:B------:R-:W-:Y:S01]  /*f1480*/  PRMT R9, R15, 0x5210, R7 ;  /* 0x000052100f097816 */ /* 0x000fe20000000007 */
[----:B------:R-:W2:Y:S01]  /*f1490*/  LDL.LU R14, [R1+0x33c] ;  /* 0x00033c00010e7983 */ /* 0x000ea20000300800 */
[----:B-1----:R-:W-:Y:S02]  /*f14a0*/  PRMT R10, R19, 0x5210, R6 ;  /* 0x00005210130a7816 */ /* 0x002fe40000000006 */
[----:B----4-:R-:W-:Y:S01]  /*f14b0*/  LOP3.LUT R7, R3, 0xffff, RZ, 0xc0, !PT ;  /* 0x0000ffff03077812 */ /* 0x010fe200078ec0ff */
[----:B------:R-:W4:Y:S01]  /*f14c0*/  LDL.LU R15, [R1+0x338] ;  /* 0x00033800010f7983 */ /* 0x000f220000300800 */
[----:B---3--:R-:W-:Y:S02]  /*f14d0*/  LOP3.LUT R12, R5, 0xffff, RZ, 0xc0, !PT ;  /* 0x0000ffff050c7812 */ /* 0x008fe400078ec0ff */
[----:B------:R-:W-:Y:S01]  /*f14e0*/  PRMT R11, R17, 0x5210, R13 ;  /* 0x00005210110b7816 */ /* 0x000fe2000000000d */
[----:B------:R-:W3:Y:S01]  /*f14f0*/  LDL.LU R19, [R1+0x334] ;  /* 0x0003340001137983 */ /* 0x000ee20000300800 */
[----:B------:R-:W-:-:S03]  /*f1500*/  LOP3.LUT R6, R20, 0xffff, RZ, 0xc0, !PT ;  /* 0x0000ffff14067812 */ /* 0x000fc600078ec0ff */
[----:B------:R-:W2:Y:S01]  /*f1510*/  LDL.LU R5, [R1+0x2f0] ;  /* 0x0002f00001057983 */ /* 0x000ea20000300800 */
[----:B------:R-:W-:-:S03]  /*f1520*/  PRMT R25, R18, 0x4210, R7 ;  /* 0x0000421012197816 */ /* 0x000fc60000000007 */
[----:B------:R-:W4:Y:S04]  /*f1530*/  LDL.LU R3, [R1+0x527c] ;  /* 0x00527c0001037983 */ /* 0x000f280000300800 */
[----:B------:R-:W3:Y:S04]  /*f1540*/  LDL.LU R20, [R1+0x5278] ;  /* 0x0052780001147983 */ /* 0x000ee80000300800 */
[----:B------:R-:W4:Y:S04]  /*f1550*/  LDL.LU R18, [R1+0x5238] ;  /* 0x0052380001127983 */ /* 0x000f280000300800 */
[----:B------:R-:W-:Y:S04]  /*f1560*/  STL.64 [R1+0x5f28], R10 ;  /* 0x005f280a01007387 */ /* 0x000fe80000100a00 */
[----:B------:R-:W-:Y:S01]  /*f1570*/  STL.64 [R1+0x5f20], R8 ;  /* 0x005f200801007387 */ /* 0x000fe20000100a00 */
[----:B------:R-:W-:Y:S01]  /*f1580*/  BAR.SYNC.DEFER_BLOCKING 0x0 ;  /* 0x0000000000007b1d */ /* 0x000fe20000010000 */
[----:B------:R-:W-:-:S02]  /*f1590*/  LOP3.LUT R4, R4, 0xffff, RZ, 0xc0, !PT ;  /* 0x0000ffff04047812 */ /* 0x000fc400078ec0ff */
[----:B------:R-:W-:-:S03]  /*f15a0*/  PRMT R24, R22, 0x4210, R12 ;  /* 0x0000421016187816 */ /* 0x000fc6000000000c */
[----:B------:R-:W0:Y:S01]  /*f15b0*/  LDS.128 R8, [R2] ;  /* 0x0000000002087984 */ /* 0x000e220000000c00 */
[----:B------:R-:W-:Y:S02]  /*f15c0*/  PRMT R26, R23, 0x4210, R6 ;  /* 0x00004210171a7816 */ /* 0x000fe40000000006 */
[----:B------:R-:W-:Y:S01]  /*f15d0*/  PRMT R27, R16, 0x4210, R4 ;  /* 0x00004210101b7816 */ /* 0x000fe20000000004 */
[----:B------:R-:W-:Y:S06]  /*f15e0*/  BAR.SYNC.DEFER_BLOCKING 0x0 ;  /* 0x0000000000007b1d */ /* 0x000fec0000010000 */
[----:B------:R1:W-:Y:S04]  /*f15f0*/  STSM.16.M88.4 [R0], R24 ;  /* 0x0000001800007844 */ /* 0x0003e80000000200 */
[----:B0-----:R-:W-:Y:S01]  /*f1600*/  STL.64 [R1+0x360], R8 ;  /* 0x0003600801007387 */ /* 0x001fe20000100a00 */
[----:B------:R-:W-:-:S03]  /*f1610*/  IMAD.MOV.U32 R17, RZ, RZ, R11 ;  /* 0x000000ffff117224 */ /* 0x000fc600078e000b */
[----:B------:R-:W-:Y:S01]  /*f1620*/  STL [R1+0x368], R10 ;  /* 0x0003680a01007387 */ /* 0x000fe20000100800 */
[----:B------:R-:W-:Y:S06]  /*f1630*/  BAR.SYNC.DEFER_BLOCKING 0x0 ;  /* 0x0000000000007b1d */ /* 0x000fec0000010000 */
[----:B------:R-:W0:Y:S04]  /*f1640*/  LDS.128 R8, [R2] ;  /* 0x0000000002087984 */ /* 0x000e280000000c00 */
[----:B------:R-:W-:Y:S04]  /*f1650*/  STL [R1+0x58dc], R17 ;  /* 0x0058dc1101007387 */ /* 0x000fe80000100800 */
[----:B------:R-:W4:Y:S04]  /*f1660*/  LDL.LU R21, [R1+0x5230] ;  /* 0x0052300001157983 */ /* 0x000f280000300800 */
[----:B-1----:R-:W4:Y:S04]  /*f1670*/  LDL.LU R27, [R1+0x1e08] ;  /* 0x001e0800011b7983 */ /* 0x002f280000300800 */
        /* <DEDUP_REMOVED lines=8> */
[----:B---3--:R-:W-:-:S05]  /*f1700*/  LOP3.LUT R24, R20, 0xffff, RZ, 0xc0, !PT ;  /* 0x0000ffff14187812 */ /* 0x008fca00078ec0ff */
[----:B--2---:R0:W-:Y:S02]  /*f1710*/  STSM.16.M88.4 [R0], R8 ;  /* 0x0000000800007844 */ /* 0x0041e40000000200 */
[----:B0-----:R-:W-:Y:S02]  /*f1720*/  PRMT R10, R19, 0x5210, R6 ;  /* 0x00005210130a7816 */ /* 0x001fe40000000006 */
[----:B------:R-:W-:Y:S01]  /*f1730*/  PRMT R11, R5, 0x5210, R4 ;  /* 0x00005210050b7816 */ /* 0x000fe20000000004 */
[----:B------:R-:W2:Y:S01]  /*f1740*/  LDL.LU R19, [R1+0x79c] ;  /* 0x00079c0001137983 */ /* 0x000ea20000300800 */
[----:B------:R-:W-:Y:S02]  /*f1750*/  PRMT R8, R14, 0x5210, R12 ;  /* 0x000052100e087816 */ /* 0x000fe4000000000c */
[----:B----4-:R-:W-:Y:S01]  /*f1760*/  PRMT R9, R15, 0x5210, R7 ;  /* 0x000052100f097816 */ /* 0x010fe20000000007 */
[----:B------:R-:W-:Y:S04]  /*f1770*/  STL.64 [R1+0x5f18], R10 ;  /* 0x005f180a01007387 */ /* 0x000fe80000100a00 */
[----:B------:R-:W-:Y:S04]  /*f1780*/  STL.64 [R1+0x5f10], R8 ;  /* 0x005f100801007387 */ /* 0x000fe80000100a00 */
[----:B------:R-:W3:Y:S01]  /*f1790*/  LDL.LU R23, [R1+0x78c] ;  /* 0x00078c0001177983 */ /* 0x000ee20000300800 */
[----:B------:R-:W-:-:S03]  /*f17a0*/  LOP3.LUT R15, R3, 0xffff, RZ, 0xc0, !PT ;  /* 0x0000ffff030f7812 */ /* 0x000fc600078ec0ff */
[----:B------:R-:W4:Y:S04]  /*f17b0*/  LDL.LU R6, [R1+0x7ac] ;  /* 0x0007ac0001067983 */ /* 0x000f280000300800 */
[----:B------:R-:W2:Y:S04]  /*f17c0*/  LDL.LU R20, [R1+0x4f8c] ;  /* 0x004f8c0001147983 */ /* 0x000ea80000300800 */
[----:B------:R-:W3:Y:S04]  /*f17d0*/  LDL.LU R5, [R1+0x4f88] ;  /* 0x004f880001057983 */ /* 0x000ee80000300800 */
[----:B------:R-:W3:Y:S04]  /*f17e0*/  LDL.LU R4, [R1+0x4f04] ;  /* 0x004f040001047983 */ /* 0x000ee80000300800 */
[----:B------:R-:W2:Y:S04]  /*f17f0*/  LDL.LU R3, [R1+0x4efc] ;  /* 0x004efc0001037983 */ /* 0x000ea80000300800 */
[----:B------:R-:W2:Y:S04]  /*f1800*/  LDL.LU R14, [R1+0x1f88] ;  /* 0x001f8800010e7983 */ /* 0x000ea80000300800 */
[----:B------:R-:W2:Y:S04]  /*f1810*/  LDL.LU R13, [R1+0x1f2c] ;  /* 0x001f2c00010d7983 */ /* 0x000ea80000300800 */
[----:B------:R-:W2:Y:S04]  /*f1820*/  LDL.LU R12, [R1+0x1f48] ;  /* 0x001f4800010c7983 */ /* 0x000ea80000300800 */
[----:B------:R-:W4:Y:S01]  /*f1830*/  LDL.LU R7, [R1+0x1ed8] ;  /* 0x001ed80001077983 */ /* 0x000f220000300800 */
[----:B------:R-:W-:Y:S06]  /*f1840*/  BAR.SYNC.DEFER_BLOCKING 0x0 ;  /* 0x0000000000007b1d */ /* 0x000fec0000010000 */
[----:B------:R-:W0:Y:S01]  /*f1850*/  LDS.128 R8, [R2] ;  /* 0x0000000002087984 */ /* 0x000e220000000c00 */
[----:B------:R-:W-:Y:S01]  /*f1860*/  LOP3.LUT R22, R18, 0xffff, RZ, 0xc0, !PT ;  /* 0x0000ffff12167812 */ /* 0x000fe200078ec0ff */
[----:B0-----:R-:W-:Y:S01]  /*f1870*/  IMAD.MOV.U32 R17, RZ, RZ, R10 ;  /* 0x000000ffff117224 */ /* 0x001fe200078e000a */
[----:B------:R-:W-:Y:S01]  /*f1880*/  LOP3.LUT R21, R21, 0xffff, RZ, 0xc0, !PT ;  /* 0x0000ffff15157812 */ /* 0x000fe200078ec0ff */
[----:B------:R-:W-:Y:S06]  /*f1890*/  BAR.SYNC.DEFER_BLOCKING 0x0 ;  /* 0x0000000000007b1d */ /* 0x000fec0000010000 */
[----:B----4-:R-:W-:Y:S04]  /*f18a0*/  STL.64 [R1+0x5f08], R6 ;  /* 0x005f080601007387 */ /* 0x010fe80000100a00 */
[----:B---3--:R-:W-:Y:S04]  /*f18b0*/  STL.64 [R1+0x5f00], R4 ;  /* 0x005f000401007387 */ /* 0x008fe80000100a00 */
[----:B------:R-:W3:Y:S04]  /*f18c0*/  LDL.LU R18, [R1+0x300] ;  /* 0x0003000001127983 */ /* 0x000ee80000300800 */
[----:B------:R-:W-:Y:S04]  /*f18d0*/  STL.64 [R1+0x340], R8 ;  /* 0x0003400801007387 */ /* 0x000fe80000100a00 */
[----:B------:R0:W-:Y:S04]  /*f18e0*/  STL [R1+0x34c], R11 ;  /* 0x00034c0b01007387 */ /* 0x0001e80000100800 */
[----:B0-----:R-:W4:Y:S04]  /*f18f0*/  LDL.LU.64 R10, [R1+0x5f18] ;  /* 0x005f1800010a7983 */ /* 0x001f280000300a00 */
[----:B------:R-:W4:Y:S01]  /*f1900*/  LDL.LU.64 R8, [R1+0x5f10] ;  /* 0x005f100001087983 */ /* 0x000f220000300a00 */
[----:B------:R-:W-:-:S02]  /*f1910*/  PRMT R7, R27, 0x4210, R15 ;  /* 0x000042101b077816 */ /* 0x000fc4000000000f */
[----:B------:R-:W-:Y:S02]  /*f1920*/  PRMT R6, R26, 0x4210, R24 ;  /* 0x000042101a067816 */ /* 0x000fe40000000018 */
[----:B------:R-:W-:Y:S02]  /*f1930*/  PRMT R5, R25, 0x4210, R22 ;  /* 0x0000421019057816 */ /* 0x000fe40000000016 */
[----:B------:R-:W-:Y:S01]  /*f1940*/  PRMT R4, R16, 0x4210, R21 ;  /* 0x0000421010047816 */ /* 0x000fe20000000015 */
[----:B------:R-:W-:Y:S04]  /*f1950*/  STL [R1+0x58f0], R17 ;  /* 0x0058f01101007387 */ /* 0x000fe80000100800 */
[----:B----4-:R0:W-:Y:S02]  /*f1960*/  STSM.16.M88.4 [R0], R8 ;  /* 0x0000000800007844 */ /* 0x0101e40000000200 */
[----:B0-----:R-:W-:-:S02]  /*f1970*/  IMAD.MOV.U32 R8, RZ, RZ, R7 ;  /* 0x000000ffff087224 */ /* 0x001fc400078e0007 */
[----:B------:R-:W-:Y:S02]  /*f1980*/  IMAD.MOV.U32 R9, RZ, RZ, R6 ;  /* 0x000000ffff097224 */ /* 0x000fe400078e0006 */
[----:B------:R-:W-:Y:S02]  /*f1990*/  IMAD.MOV.U32 R10, RZ, RZ, R5 ;  /* 0x000000ffff0a7224 */ /* 0x000fe400078e0005 */
[----:B------:R-:W-:Y:S01]  /*f19a0*/  IMAD.MOV.U32 R11, RZ, RZ, R4 ;  /* 0x000000ffff0b7224 */ /* 0x000fe200078e0004 */
[----:B------:R-:W-:Y:S06]  /*f19b0*/  BAR.SYNC.DEFER_BLOCKING 0x0 ;  /* 0x0000000000007b1d */ /* 0x000fec0000010000 */
[----:B------:R-:W0:Y:S02]  /*f19c0*/  LDS.128 R4, [R2] ;  /* 0x0000000002047984 */ /* 0x000e240000000c00 */
[----:B------:R-:W-:Y:S06]  /*f19d0*/  BAR.SYNC.DEFER_BLOCKING 0x0 ;  /* 0x0000000000007b1d */ /* 0x000fec0000010000 */
[----:B0-----:R-:W-:Y:S04]  /*f19e0*/  STL.64 [R1+0x330], R4 ;  /* 0x0003300401007387 */ /* 0x001fe80000100a00 */
[----:B------:R0:W-:Y:S04]  /*f19f0*/  STL.64 [R1+0x338], R6 ;  /* 0x0003380601007387 */ /* 0x0001e80000100a00 */
[----:B0-----:R-:W4:Y:S04]  /*f1a00*/  LDL.LU.64 R6, [R1+0x5f08] ;  /* 0x005f080001067983 */ /* 0x001f280000300a00 */
[----:B------:R-:W4:Y:S04]  /*f1a10*/  LDL.LU.64 R4, [R1+0x5f00] ;  /* 0x005f000001047983 */ /* 0x000f280000300a00 */
[----:B------:R0:W-:Y:S01]  /*f1a20*/  STSM.16.M88.4 [R0], R8 ;  /* 0x0000000800007844 */ /* 0x0001e20000000200 */
[----:B--2---:R-:W-:-:S02]  /*f1a30*/  LOP3.LUT R3, R3, 0xffff, RZ, 0xc0, !PT ;  /* 0x0000ffff03037812 */ /* 0x004fc400078ec0ff */
[----:B0-----:R-:W-:Y:S01]  /*f1a40*/  PRMT R9, R23, 0x5210, R24 ;  /* 0x0000521017097816 */ /* 0x001fe20000000018 */
[----:B------:R-:W-:Y:S01]  /*f1a50*/  BAR.SYNC.DEFER_BLOCKING 0x0 ;  /* 0x0000000000007b1d */ /* 0x000fe20000010000 */
[----:B------:R-:W-:Y:S02]  /*f1a60*/  PRMT R8, R19, 0x5210, R15 ;  /* 0x0000521013087816 */ /* 0x000fe4000000000f */
[----:B---3--:R-:W-:-:S03]  /*f1a70*/  PRMT R11, R18, 0x5210, R21 ;  /* 0x00005210120b7816 */ /* 0x008fc60000000015 */
[----:B------:R-:W2:Y:S04]  /*f1a80*/  LDL.LU R15, [R1+0x7c0] ;  /* 0x0007c000010f7983 */ /* 0x000ea80000300800 */
[----:B------:R-:W3:Y:S04]  /*f1a90*/  LDL.LU R16, [R1+0x7bc] ;  /* 0x0007bc0001107983 */ /* 0x000ee80000300800 */
[----:B------:R-:W2:Y:S04]  /*f1aa0*/  LDL.LU R19, [R1+0x7b8] ;  /* 0x0007b80001137983 */ /* 0x000ea80000300800 */
[----:B------:R-:W0:Y:S01]  /*f1ab0*/  LDS.128 R24, [R2] ;  /* 0x0000000002187984 */ /* 0x000e220000000c00 */
[----:B------:R-:W-:Y:S01]  /*f1ac0*/  BAR.SYNC.DEFER_BLOCKING 0x0 ;  /* 0x0000000000007b1d */ /* 0x000fe20000010000 */
[----:B----4-:R-:W-:-:S02]  /*f1ad0*/  PRMT R10, R6, 0x5210, R22 ;  /* 0x00005210060a7816 */ /* 0x010fc40000000016 */
[----:B------:R-:W-:Y:S02]  /*f1ae0*/  LOP3.LUT R6, R20, 0xffff, RZ, 0xc0, !PT ;  /* 0x0000ffff14067812 */ /* 0x000fe400078ec0ff */
[----:B------:R-:W-:Y:S01]  /*f1af0*/  LOP3.LUT R5, R5, 0xffff, RZ, 0xc0, !PT ;  /* 0x0000ffff05057812 */ /* 0x000fe200078ec0ff */
[----:B------:R-:W4:Y:S01]  /*f1b00*/  LDL.LU R20, [R1+0x70c] ;  /* 0x00070c0001147983 */ /* 0x000f220000300800 */
[----:B------:R-:W-:Y:S02]  /*f1b10*/  LOP3.LUT R4, R4, 0xffff, RZ, 0xc0, !PT ;  /* 0x0000ffff04047812 */ /* 0x000fe400078ec0ff */
[----:B------:R-:W-:Y:S02]  /*f1b20*/  PRMT R14, R14, 0x4210, R6 ;  /* 0x000042100e0e7816 */ /* 0x000fe40000000006 */
[----:B------:R-:W-:Y:S02]  /*f1b30*/  PRMT R13, R13, 0x4210, R5 ;  /* 0x000042100d0d7816 */ /* 0x000fe40000000005 */
[----:B------:R-:W-:-:S02]  /*f1b40*/  PRMT R12, R12, 0x4210, R4 ;  /* 0x000042100c0c7816 */ /* 0x000fc40000000004 */
[----:B------:R-:W-:Y:S01]  /*f1b50*/  PRMT R7, R7, 0x4210, R3 ;  /* 0x0000421007077816 */ /* 0x000fe20000000003 */
[----:B------:R1:W-:Y:S04]  /*f1b60*/  STL.64 [R1+0x5ef8], R10 ;  /* 0x005ef80a01007387 */ /* 0x0003e80000100a00 */
[----:B------:R0:W-:Y:S04]  /*f1b70*/  STL.64 [R1+0x5ef0], R8 ;  /* 0x005ef00801007387 */ /* 0x0001e80000100a00 */
[----:B------:R-:W3:Y:S01]  /*f1b80*/  LDL.LU R21, [R1+0x528c] ;  /* 0x00528c0001157983 */ /* 0x000ee20000300800 */
[----:B-1----:R-:W-:-:S02]  /*f1b90*/  IMAD.MOV.U32 R10, RZ, RZ, R12 ;  /* 0x000000ffff0a7224 */ /* 0x002fc400078e000c */
[----:B------:R-:W-:Y:S02]  /*f1ba0*/  IMAD.MOV.U32 R11, RZ, RZ, R7 ;  /* 0x000000ffff0b7224 */ /* 0x000fe400078e0007 */
[----:B0-----:R-:W-:Y:S02]  /*f1bb0*/  IMAD.MOV.U32 R8, RZ, RZ, R14 ;  /* 0x000000ffff087224 */ /* 0x001fe400078e000e */
[----:B------:R-:W-:-:S05]  /*f1bc0*/  IMAD.MOV.U32 R9, RZ, RZ, R13 ;  /* 0x000000ffff097224 */ /* 0x000fca00078e000d */
[----:B------:R-:W-:Y:S01]  /*f1bd0*/  STSM.16.M88.4 [R0], R8 ;  /* 0x0000000800007844 */ /* 0x000fe20000000200 */
[----:B------:R-:W-:Y:S06]  /*f1be0*/  BAR.SYNC.DEFER_BLOCKING 0x0 ;  /* 0x0000000000007b1d */ /* 0x000fec0000010000 */
[----:B------:R-:W0:Y:S04]  /*f1bf0*/  LDS.128 R8, [R2] ;  /* 0x0000000002087984 */ /* 0x000e280000000c00 */
[----:B------:R-:W-:Y:S04]  /*f1c00*/  STL.64 [R1+0x320], R24 ;  /* 0x0003201801007387 */ /* 0x000fe80000100a00 */
[----:B------:R1:W-:Y:S04]  /*f1c10*/  STL.64 [R1+0x328], R26 ;  /* 0x0003281a01007387 */ /* 0x0003e80000100a00 */
[----:B-1----:R-:W3:Y:S04]  /*f1c20*/  LDL.LU R27, [R1+0x5288] ;  /* 0x00528800011b7983 */ /* 0x002ee80000300800 */
[----:B------:R-:W3:Y:S04]  /*f1c30*/  LDL.LU R13, [R1+0x5250] ;  /* 0x00525000010d7983 */ /* 0x000ee80000300800 */
        /* <DEDUP_REMOVED lines=9> */
[----:B------:R-:W-:Y:S06]  /*f1cd0*/  BAR.SYNC.DEFER_BLOCKING 0x0 ;  /* 0x0000000000007b1d */ /* 0x000fec0000010000 */
[----:B------:R-:W3:Y:S04]  /*f1ce0*/  LDL.LU R22, [R1+0x7d0] ;  /* 0x0007d00001167983 */ /* 0x000ee80000300800 */
[----:B------:R-:W3:Y:S04]  /*f1cf0*/  LDL.LU R23, [R1+0x7cc] ;  /* 0x0007cc0001177983 */ /* 0x000ee80000300800 */
[----:B--2---:R0:W-:Y:S02]  /*f1d00*/  STSM.16.M88.4 [R0], R8 ;  /* 0x0000000800007844 */ /* 0x0041e40000000200 */
[----:B0-----:R-:W-:-:S02]  /*f1d10*/  PRMT R10, R19, 0x5210, R4 ;  /* 0x00005210130a7816 */ /* 0x001fc40000000004 */
[----:B----4-:R-:W-:Y:S01]  /*f1d20*/  PRMT R11, R20, 0x5210, R3 ;  /* 0x00005210140b7816 */ /* 0x010fe20000000003 */
[----:B------:R-:W2:Y:S01]  /*f1d30*/  LDL.LU R19, [R1+0x7d4] ;  /* 0x0007d40001137983 */ /* 0x000ea20000300800 */
[----:B------:R-:W-:Y:S02]  /*f1d40*/  PRMT R8, R15, 0x5210, R6 ;  /* 0x000052100f087816 */ /* 0x000fe40000000006 */
[----:B---3--:R-:W-:Y:S01]  /*f1d50*/  PRMT R9, R16, 0x5210, R5 ;  /* 0x0000521010097816 */ /* 0x008fe20000000005 */
[----:B------:R-:W-:Y:S04]  /*f1d60*/  STL.64 [R1+0x5ee8], R10 ;  /* 0x005ee80a01007387 */ /* 0x000fe80000100a00 */
[----:B------:R-:W-:Y:S01]  /*f1d70*/  STL.64 [R1+0x5ee0], R8 ;  /* 0x005ee00801007387 */ /* 0x000fe20000100a00 */
[----:B------:R-:W-:Y:S06]  /*f1d80*/  BAR.SYNC.DEFER_BLOCKING 0x0 ;  /* 0x0000000000007b1d */ /* 0x000fec0000010000 */
[----:B------:R-:W3:Y:S04]  /*f1d90*/  LDL.LU R3, [R1+0x4fac] ;  /* 0x004fac0001037983 */ /* 0x000ee80000300800 */
[----:B------:R-:W4:Y:S04]  /*f1da0*/  LDL.LU R6, [R1+0x4fa8] ;  /* 0x004fa80001067983 */ /* 0x000f280000300800 */
[----:B------:R-:W2:Y:S04]  /*f1db0*/  LDL.LU R4, [R1+0x4f1c] ;  /* 0x004f1c0001047983 */ /* 0x000ea80000300800 */
[----:B------:R-:W2:Y:S04]  /*f1dc0*/  LDL.LU R7, [R1+0x4f18] ;  /* 0x004f180001077983 */ /* 0x000ea80000300800 */
[----:B------:R-:W0:Y:S04]  /*f1dd0*/  LDS.128 R8, [R2] ;  /* 0x0000000002087984 */ /* 0x000e280000000c00 */
[----:B------:R-:W2:Y:S04]  /*f1de0*/  LDL.LU R14, [R1+0x2178] ;  /* 0x00217800010e7983 */ /* 0x000ea80000300800 */
[----:B------:R-:W2:Y:S04]  /*f1df0*/  LDL.LU R15, [R1+0x2168] ;  /* 0x00216800010f7983 */ /* 0x000ea80000300800 */
[----:B------:R-:W2:Y:S04]  /*f1e00*/  LDL.LU R5, [R1+0x2138] ;  /* 0x0021380001057983 */ /* 0x000ea80000300800 */
[----:B------:R-:W2:Y:S04]  /*f1e10*/  LDL.LU R16, [R1+0x1fd8] ;  /* 0x001fd80001107983 */ /* 0x000ea80000300800 */
[----:B------:R-:W2:Y:S04]  /*f1e20*/  LDL.LU R20, [R1+0x71c] ;  /* 0x00071c0001147983 */ /* 0x000ea80000300800 */
[----:B0-----:R-:W-:Y:S04]  /*f1e30*/  STL.64 [R1+0x300], R8 ;  /* 0x0003000801007387 */ /* 0x001fe80000100a00 */
[----:B------:R0:W-:Y:S04]  /*f1e40*/  STL.64 [R1+0x308], R10 ;  /* 0x0003080a01007387 */ /* 0x0001e80000100a00 */
[----:B0-----:R-:W2:Y:S04]  /*f1e50*/  LDL.LU.64 R10, [R1+0x5ee8] ;  /* 0x005ee800010a7983 */ /* 0x001ea80000300a00 */
[----:B------:R-:W2:Y:S01]  /*f1e60*/  LDL.LU.64 R8, [R1+0x5ee0] ;  /* 0x005ee00001087983 */ /* 0x000ea20000300a00 */
[----:B------:R-:W-:Y:S01]  /*f1e70*/  BAR.SYNC.DEFER_BLOCKING 0x0 ;  /* 0x0000000000007b1d */ /* 0x000fe20000010000 */
[----:B------:R-:W-:-:S02]  /*f1e80*/  LOP3.LUT R21, R21, 0xffff, RZ, 0xc0, !PT ;  /* 0x0000ffff15157812 */ /* 0x000fc400078ec0ff */
[----:B------:R-:W-:Y:S02]  /*f1e90*/  LOP3.LUT R17, R27, 0xffff, RZ, 0xc0, !PT ;  /* 0x0000ffff1b117812 */ /* 0x000fe400078ec0ff */
[----:B------:R-:W-:Y:S02]  /*f1ea0*/  LOP3.LUT R13, R13, 0xffff, RZ, 0xc0, !PT ;  /* 0x0000ffff0d0d7812 */ /* 0x000fe400078ec0ff */
[----:B------:R-:W-:Y:S02]  /*f1eb0*/  LOP3.LUT R12, R12, 0xffff, RZ, 0xc0, !PT ;  /* 0x0000ffff0c0c7812 */ /* 0x000fe400078ec0ff */
[----:B------:R-:W-:Y:S02]  /*f1ec0*/  PRMT R24, R24, 0x4210, R21 ;  /* 0x0000421018187816 */ /* 0x000fe40000000015 */
[----:B------:R-:W-:Y:S02]  /*f1ed0*/  PRMT R25, R25, 0x4210, R17 ;  /* 0x0000421019197816 */ /* 0x000fe40000000011 */
[----:B------:R-:W-:-:S02]  /*f1ee0*/  PRMT R26, R26, 0x4210, R13 ;  /* 0x000042101a1a7816 */ /* 0x000fc4000000000d */
[----:B------:R-:W-:Y:S02]  /*f1ef0*/  PRMT R27, R18, 0x4210, R12 ;  /* 0x00004210121b7816 */ /* 0x000fe4000000000c */
[----:B---3--:R-:W-:Y:S02]  /*f1f00*/  LOP3.LUT R3, R3, 0xffff, RZ, 0xc0, !PT ;  /* 0x0000ffff03037812 */ /* 0x008fe400078ec0ff */
[----:B----4-:R-:W-:Y:S02]  /*f1f10*/  LOP3.LUT R6, R6, 0xffff, RZ, 0xc0, !PT ;  /* 0x0000ffff06067812 */ /* 0x010fe400078ec0ff */
[----:B--2---:R-:W-:Y:S01]  /*f1f20*/  LOP3.LUT R4, R4, 0xffff, RZ, 0xc0, !PT ;  /* 0x0000ffff04047812 */ /* 0x004fe200078ec0ff */
[----:B------:R-:W-:Y:S01]  /*f1f30*/  STSM.16.M88.4 [R0], R8 ;  /* 0x0000000800007844 */ /* 0x000fe20000000200 */
[----:B------:R-:W-:Y:S06]  /*f1f40*/  BAR.SYNC.DEFER_BLOCKING 0x0 ;  /* 0x0000000000007b1d */ /* 0x000fec0000010000 */
[----:B------:R-:W0:Y:S02]  /*f1f50*/  LDS.128 R8, [R2] ;  /* 0x0000000002087984 */ /* 0x000e240000000c00 */
[----:B------:R-:W-:Y:S01]  /*f1f60*/  BAR.SYNC.DEFER_BLOCKING 0x0 ;  /* 0x0000000000007b1d */ /* 0x000fe20000010000 */
[----:B------:R-:W-:-:S05]  /*f1f70*/  PRMT R5, R5, 0x4210, R4 ;  /* 0x0000421005057816 */ /* 0x000fca0000000004 */
[----:B------:R-:W-:Y:S01]  /*f1f80*/  STSM.16.M88.4 [R0], R24 ;  /* 0x0000001800007844 */ /* 0x000fe20000000200 */
[----:B0-----:R-:W-:-:S03]  /*f1f90*/  IMAD.MOV.U32 R18, RZ, RZ, R11 ;  /* 0x000000ffff127224 */ /* 0x001fc600078e000b */
[----:B------:R0:W-:Y:S01]  /*f1fa0*/  STL.64 [R1+0x2f0], R8 ;  /* 0x0002f00801007387 */ /* 0x0001e20000100a00 */
[----:B------:R-:W-:-:S03]  /*f1fb0*/  PRMT R11, R20, 0x5210, R12 ;  /* 0x00005210140b7816 */ /* 0x000fc6000000000c */
[----:B------:R1:W-:Y:S04]  /*f1fc0*/  STL [R1+0x2f8], R10 ;  /* 0x0002f80a01007387 */ /* 0x0003e80000100800 */
[----:B------:R-:W-:Y:S01]  /*f1fd0*/  STL [R1+0x5900], R18 ;  /* 0x0059001201007387 */ /* 0x000fe20000100800 */
[----:B0-----:R-:W-:Y:S02]  /*f1fe0*/  PRMT R9, R23, 0x5210, R17 ;  /* 0x0000521017097816 */ /* 0x001fe40000000011 */
[----:B-1----:R-:W-:Y:S02]  /*f1ff0*/  PRMT R10, R19, 0x5210, R13 ;  /* 0x00005210130a7816 */ /* 0x002fe4000000000d */
[----:B------:R-:W-:Y:S01]  /*f2000*/  LOP3.LUT R17, R7, 0xffff, RZ, 0xc0, !PT ;  /* 0x0000ffff07117812 */ /* 0x000fe200078ec0ff */
[----:B------:R-:W2:Y:S01]  /*f2010*/  LDL.LU R19, [R1+0x7e8] ;  /* 0x0007e80001137983 */ /* 0x000ea20000300800 */
[----:B------:R-:W-:-:S03]  /*f2020*/  PRMT R8, R22, 0x5210, R21 ;  /* 0x0000521016087816 */ /* 0x000fc60000000015 */
[----:B------:R0:W-:Y:S01]  /*f2030*/  STL [R1+0x2c], R6 ;  /* 0x00002c0601007387 */ /* 0x0001e20000100800 */
[----:B------:R-:W-:-:S03]  /*f2040*/  PRMT R7, R14, 0x4210, R3 ;  /* 0x000042100e077816 */ /* 0x000fc60000000003 */
[----:B------:R1:W-:Y:S01]  /*f2050*/  STL [R1+0x3c], R4 ;  /* 0x00003c0401007387 */ /* 0x0003e20000100800 */
[----:B0-----:R-:W-:-:S03]  /*f2060*/  PRMT R6, R15, 0x4210, R6 ;  /* 0x000042100f067816 */ /* 0x001fc60000000006 */
[----:B------:R0:W-:Y:S01]  /*f2070*/  STL.64 [R1+0x5ed8], R10 ;  /* 0x005ed80a01007387 */ /* 0x0001e20000100a00 */
[----:B-1----:R-:W-:-:S03]  /*f2080*/  PRMT R4, R16, 0x4210, R17 ;  /* 0x0000421010047816 */ /* 0x002fc60000000011 */
[----:B------:R1:W-:Y:S04]  /*f2090*/  STL.64 [R1+0x5ed0], R8 ;  /* 0x005ed00801007387 */ /* 0x0003e80000100a00 */
[----:B------:R-:W3:Y:S01]  /*f20a0*/  LDL.LU R18, [R1+0x7e0] ;  /* 0x0007e00001127983 */ /* 0x000ee20000300800 */
[----:B0-----:R-:W-:-:S03]  /*f20b0*/  IMAD.MOV.U32 R10, RZ, RZ, R5 ;  /* 0x000000ffff0a7224 */ /* 0x001fc600078e0005 */
[----:B------:R-:W4:Y:S01]  /*f20c0*/  LDL.LU R28, [R1+0x72c] ;  /* 0x00072c00011c7983 */ /* 0x000f220000300800 */
[----:B------:R-:W-:Y:S02]  /*f20d0*/  IMAD.MOV.U32 R11, RZ, RZ, R4 ;  /* 0x000000ffff0b7224 */ /* 0x000fe400078e0004 */
[----:B-1----:R-:W-:Y:S02]  /*f20e0*/  IMAD.MOV.U32 R8, RZ, RZ, R7 ;  /* 0x000000ffff087224 */ /* 0x002fe400078e0007 */
[----:B------:R-:W-:Y:S01]  /*f20f0*/  IMAD.MOV.U32 R9, RZ, RZ, R6 ;  /* 0x000000ffff097224 */ /* 0x000fe200078e0006 */
[----:B------:R-:W-:Y:S06]  /*f2100*/  BAR.SYNC.DEFER_BLOCKING 0x0 ;  /* 0x0000000000007b1d */ /* 0x000fec0000010000 */
[----:B------:R-:W0:Y:S02]  /*f2110*/  LDS.128 R4, [R2] ;  /* 0x0000000002047984 */ /* 0x000e240000000c00 */
[----:B------:R-:W-:Y:S06]  /*f2120*/  BAR.SYNC.DEFER_BLOCKING 0x0 ;  /* 0x0000000000007b1d */ /* 0x000fec0000010000 */
[----:B------:R-:W-:Y:S02]  /*f2130*/  STSM.16.M88.4 [R0], R8 ;  /* 0x0000000800007844 */ /* 0x000fe40000000200 */
[----:B------:R-:W-:Y:S06]  /*f2140*/  BAR.SYNC.DEFER_BLOCKING 0x0 ;  /* 0x0000000000007b1d */ /* 0x000fec0000010000 */
[----:B------:R-:W1:Y:S04]  /*f2150*/  LDS.128 R8, [R2] ;  /* 0x0000000002087984 */ /* 0x000e680000000c00 */
[----:B0-----:R-:W-:Y:S04]  /*f2160*/  STL.64 [R1+0x2e0], R4 ;  /* 0x0002e00401007387 */ /* 0x001fe80000100a00 */
[----:B------:R0:W-:Y:S04]  /*f2170*/  STL.64 [R1+0x2e8], R6 ;  /* 0x0002e80601007387 */ /* 0x0001e80000100a00 */
[----:B------:R-:W4:Y:S04]  /*f2180*/  LDL.LU R29, [R1+0x529c] ;  /* 0x00529c00011d7983 */ /* 0x000f280000300800 */
[----:B------:R-:W4:Y:S04]  /*f2190*/  LDL.LU R27, [R1+0x5298] ;  /* 0x00529800011b7983 */ /* 0x000f280000300800 */
[----:B------:R-:W4:Y:S04]  /*f21a0*/  LDL.LU R12, [R1+0x5260] ;  /* 0x00526000010c7983 */ /* 0x000f280000300800 */
[----:B0-----:R-:W3:Y:S04]  /*f21b0*/  LDL.LU R7, [R1+0x525c] ;  /* 0x00525c0001077983 */ /* 0x001ee80000300800 */
[----:B------:R-:W4:Y:S04]  /*f21c0*/  LDL.LU R24, [R1+0x219c] ;  /* 0x00219c0001187983 */ /* 0x000f280000300800 */
[----:B------:R-:W4:Y:S04]  /*f21d0*/  LDL.LU R25, [R1+0x2198] ;  /* 0x0021980001197983 */ /* 0x000f280000300800 */
[----:B------:R-:W4:Y:S04]  /*f21e0*/  LDL.LU R26, [R1+0x218c] ;  /* 0x00218c00011a7983 */ /* 0x000f280000300800 */
[----:B------:R-:W4:Y:S04]  /*f21f0*/  LDL.LU R21, [R1+0x2188] ;  /* 0x0021880001157983 */ /* 0x000f280000300800 */
[----:B-1----:R-:W-:Y:S04]  /*f2200*/  STL.64 [R1+0x2d0], R8 ;  /* 0x0002d00801007387 */ /* 0x002fe80000100a00 */
[----:B------:R0:W-:Y:S04]  /*f2210*/  STL.64 [R1+0x2d8], R10 ;  /* 0x0002d80a01007387 */ /* 0x0001e80000100a00 */
[----:B0-----:R-:W2:Y:S04]  /*f2220*/  LDL.LU.64 R10, [R1+0x5ed8] ;  /* 0x005ed800010a7983 */ /* 0x001ea80000300a00 */
[----:B------:R-:W2:Y:S01]  /*f2230*/  LDL.LU.64 R8, [R1+0x5ed0] ;  /* 0x005ed00001087983 */ /* 0x000ea20000300a00 */
[----:B------:R-:W-:Y:S06]  /*f2240*/  BAR.SYNC.DEFER_BLOCKING 0x0 ;  /* 0x0000000000007b1d */ /* 0x000fec0000010000 */
[----:B--2---:R0:W-:Y:S04]  /*f2250*/  STSM.16.M88.4 [R0], R8 ;  /* 0x0000000800007844 */ /* 0x0041e80000000200 */
[----:B0-----:R-:W2:Y:S04]  /*f2260*/  LDL.LU R9, [R1+0x2c] ;  /* 0x00002c0001097983 */ /* 0x001ea80000300800 */
[----:B------:R-:W2:Y:S04]  /*f2270*/  LDL.LU R10, [R1+0x7e4] ;  /* 0x0007e400010a7983 */ /* 0x000ea80000300800 */
[----:B------:R-:W4:Y:S04]  /*f2280*/  LDL.LU R11, [R1+0x3c] ;  /* 0x00003c00010b7983 */ /* 0x000f280000300800 */
[----:B------:R-:W4:Y:S04]  /*f2290*/  LDL.LU R22, [R1+0x7f4] ;  /* 0x0007f40001167983 */ /* 0x000f280000300800 */
[----:B------:R-:W4:Y:S04]  /*f22a0*/  LDL.LU R23, [R1+0x7fc] ;  /* 0x0007fc0001177983 */ /* 0x000f280000300800 */
        /* <DEDUP_REMOVED lines=8> */
[----:B------:R-:W4:Y:S04]  /*f2330*/  LDL.LU R3, [R1+0x21f4] ;  /* 0x0021f40001037983 */ /* 0x000f280000300800 */
[----:B------:R-:W4:Y:S01]  /*f2340*/  LDL.LU R20, [R1+0x21a8] ;  /* 0x0021a80001147983 */ /* 0x000f220000300800 */
[----:B---3--:R-:W-:Y:S01]  /*f2350*/  LOP3.LUT R7, R7, 0xffff, RZ, 0xc0, !PT ;  /* 0x0000ffff07077812 */ /* 0x008fe200078ec0ff */
[----:B------:R-:W-:Y:S01]  /*f2360*/  BAR.SYNC.DEFER_BLOCKING 0x0 ;  /* 0x0000000000007b1d */ /* 0x000fe20000010000 */
[----:B--2---:R-:W-:-:S02]  /*f2370*/  PRMT R9, R10, 0x5210, R9 ;  /* 0x000052100a097816 */ /* 0x004fc40000000009 */
[----:B----4-:R-:W-:Y:S02]  /*f2380*/  PRMT R10, R18, 0x5210, R11 ;  /* 0x00005210120a7816 */ /* 0x010fe4000000000b */
[----:B------:R-:W-:Y:S02]  /*f2390*/  PRMT R11, R28, 0x5210, R17 ;  /* 0x000052101c0b7816 */ /* 0x000fe40000000011 */
[----:B------:R-:W-:Y:S02]  /*f23a0*/  LOP3.LUT R17, R27, 0xffff, RZ, 0xc0, !PT ;  /* 0x0000ffff1b117812 */ /* 0x000fe400078ec0ff */
[----:B------:R-:W-:Y:S01]  /*f23b0*/  PRMT R27, R21, 0x4210, R7 ;  /* 0x00004210151b7816 */ /* 0x000fe20000000007 */
[----:B------:R-:W-:Y:S04]  /*f23c0*/  STL.64 [R1+0x5ec8], R22 ;  /* 0x005ec81601007387 */ /* 0x000fe80000100a00 */
[----:B------:R-:W-:Y:S04]  /*f23d0*/  STL [R1+0x5ec0], R20 ;  /* 0x005ec01401007387 */ /* 0x000fe80000100800 */
[----:B------:R-:W0:Y:S04]  /*f23e0*/  LDS.128 R20, [R2] ;  /* 0x0000000002147984 */ /* 0x000e280000000c00 */
[----:B------:R-:W2:Y:S01]  /*f23f0*/  LDL.LU R19, [R1+0x73c] ;  /* 0x00073c0001137983 */ /* 0x000ea20000300800 */
[----:B------:R-:W-:Y:S06]  /*f2400*/  BAR.SYNC.DEFER_BLOCKING 0x0 ;  /* 0x0000000000007b1d */ /* 0x000fec0000010000 */
[----:B0-----:R-:W-:Y:S04]  /*f2410*/  STL.64 [R1+0x2c0], R20 ;  /* 0x0002c01401007387 */ /* 0x001fe80000100a00 */
[----:B------:R0:W-:Y:S04]  /*f2420*/  STL.64 [R1+0x2c8], R22 ;  /* 0x0002c81601007387 */ /* 0x0001e80000100a00 */
[----:B0-----:R-:W3:Y:S04]  /*f2430*/  LDL.LU.64 R22, [R1+0x5ec8] ;  /* 0x005ec80001167983 */ /* 0x001ee80000300a00 */
[----:B------:R-:W4:Y:S04]  /*f2440*/  LDL.LU R20, [R1+0x5ec0] ;  /* 0x005ec00001147983 */ /* 0x000f280000300800 */
[----:B------:R-:W-:Y:S01]  /*f2450*/  STSM.16.M88.4 [R0], R8 ;  /* 0x0000000800007844 */ /* 0x000fe20000000200 */
[----:B------:R-:W-:Y:S06]  /*f2460*/  BAR.SYNC.DEFER_BLOCKING 0x0 ;  /* 0x0000000000007b1d */ /* 0x000fec0000010000 */
[----:B------:R-:W0:Y:S01]  /*f2470*/  LDS.128 R8, [R2] ;  /* 0x0000000002087984 */ /* 0x000e220000000c00 */
[----:B------:R-:W-:-:S02]  /*f2480*/  LOP3.LUT R18, R29, 0xffff, RZ, 0xc0, !PT ;  /* 0x0000ffff1d127812 */ /* 0x000fc400078ec0ff */
[----:B------:R-:W-:Y:S02]  /*f2490*/  LOP3.LUT R4, R4, 0xffff, RZ, 0xc0, !PT ;  /* 0x0000ffff04047812 */ /* 0x000fe400078ec0ff */
[----:B------:R-:W-:Y:S02]  /*f24a0*/  PRMT R24, R24, 0x4210, R18 ;  /* 0x0000421018187816 */ /* 0x000fe40000000012 */
[----:B------:R-:W-:Y:S02]  /*f24b0*/  LOP3.LUT R12, R12, 0xffff, RZ, 0xc0, !PT ;  /* 0x0000ffff0c0c7812 */ /* 0x000fe400078ec0ff */
[----:B------:R-:W-:Y:S02]  /*f24c0*/  PRMT R25, R25, 0x4210, R17 ;  /* 0x0000421019197816 */ /* 0x000fe40000000011 */
[----:B------:R-:W-:Y:S02]  /*f24d0*/  LOP3.LUT R28, R6, 0xffff, RZ, 0xc0, !PT ;  /* 0x0000ffff061c7812 */ /* 0x000fe400078ec0ff */
[----:B------:R-:W-:-:S02]  /*f24e0*/  PRMT R6, R5, 0x4210, R4 ;  /* 0x0000421005067816 */ /* 0x000fc40000000004 */
[----:B------:R-:W-:Y:S02]  /*f24f0*/  PRMT R5, R16, 0x4210, R28 ;  /* 0x0000421010057816 */ /* 0x000fe4000000001c */
[--C-:B------:R-:W-:Y:S01]  /*f2500*/  PRMT R26, R26, 0x4210, R12.reuse ;  /* 0x000042101a1a7816 */ /* 0x100fe2000000000c */
[----:B------:R-:W-:Y:S06]  /*f2510*/  BAR.SYNC.DEFER_BLOCKING 0x0 ;  /* 0x0000000000007b1d */ /* 0x000fec0000010000 */
[----:B0-----:R-:W-:Y:S04]  /*f2520*/  STL.64 [R1+0x2b0], R8 ;  /* 0x0002b00801007387 */ /* 0x001fe80000100a00 */
[----:B------:R0:W-:Y:S04]  /*f2530*/  STL.64 [R1+0x2b8], R10 ;  /* 0x0002b80a01007387 */ /* 0x0001e80000100a00 */
[----:B------:R1:W-:Y:S01]  /*f2540*/  STL [R1+0x1c], R4 ;  /* 0x00001c0401007387 */ /* 0x0003e20000100800 */
[----:B0-----:R-:W-:-:S03]  /*f2550*/  PRMT R10, R13, 0x5210, R12 ;  /* 0x000052100d0a7816 */ /* 0x001fc6000000000c */
[----:B------:R-:W-:Y:S01]  /*f2560*/  STSM.16.M88.4 [R0], R24 ;  /* 0x0000001800007844 */ /* 0x000fe20000000200 */
[----:B--2---:R-:W-:-:S05]  /*f2570*/  PRMT R11, R19, 0x5210, R7 ;  /* 0x00005210130b7816 */ /* 0x004fca0000000007 */
[----:B------:R0:W-:Y:S01]  /*f2580*/  STL.64 [R1+0x5ea8], R10 ;  /* 0x005ea80a01007387 */ /* 0x0001e20000100a00 */
[----:B---3--:R-:W-:Y:S02]  /*f2590*/  PRMT R8, R22, 0x5210, R18 ;  /* 0x0000521016087816 */ /* 0x008fe40000000012 */
[----:B------:R-:W-:Y:S02]  /*f25a0*/  PRMT R9, R23, 0x5210, R17 ;  /* 0x0000521017097816 */ /* 0x000fe40000000011 */
[----:B------:R-:W-:Y:S02]  /*f25b0*/  LOP3.LUT R18, R14, 0xffff, RZ, 0xc0, !PT ;  /* 0x0000ffff0e127812 */ /* 0x000fe400078ec0ff */
[----:B------:R-:W-:Y:S02]  /*f25c0*/  LOP3.LUT R17, R15, 0xffff, RZ, 0xc0, !PT ;  /* 0x0000ffff0f117812 */ /* 0x000fe400078ec0ff */
[----:B-1----:R-:W-:Y:S02]  /*f25d0*/  PRMT R4, R3, 0x4210, R18 ;  /* 0x0000421003047816 */ /* 0x002fe40000000012 */
[----:B----4-:R-:W-:Y:S01]  /*f25e0*/  PRMT R3, R20, 0x4210, R17 ;  /* 0x0000421014037816 */ /* 0x010fe20000000011 */
[----:B------:R1:W-:Y:S02]  /*f25f0*/  STL.64 [R1+0x5ea0], R8 ;  /* 0x005ea00801007387 */ /* 0x0003e40000100a00 */
[----:B0-----:R-:W-:-:S02]  /*f2600*/  IMAD.MOV.U32 R10, RZ, RZ, R4 ;  /* 0x000000ffff0a7224 */ /* 0x001fc400078e0004 */
[----:B------:R-:W-:Y:S02]  /*f2610*/  IMAD.MOV.U32 R11, RZ, RZ, R3 ;  /* 0x000000ffff0b7224 */ /* 0x000fe400078e0003 */
[----:B-1----:R-:W-:Y:S02]  /*f2620*/  IMAD.MOV.U32 R8, RZ, RZ, R6 ;  /* 0x000000ffff087224 */ /* 0x002fe400078e0006 */
[----:B------:R-:W-:Y:S01]  /*f2630*/  IMAD.MOV.U32 R9, RZ, RZ, R5 ;  /* 0x000000ffff097224 */ /* 0x000fe200078e0005 */
[----:B------:R-:W-:Y:S04]  /*f2640*/  STL.64 [R1+0x5eb8], R10 ;  /* 0x005eb80a01007387 */ /* 0x000fe80000100a00 */
[----:B------:R-:W-:Y:S04]  /*f2650*/  STL.64 [R1+0x5eb0], R8 ;  /* 0x005eb00801007387 */ /* 0x000fe80000100a00 */
        /* <DEDUP_REMOVED lines=8> */
[----:B------:R-:W2:Y:S04]  /*f26e0*/  LDL.LU R24, [R1+0xe0] ;  /* 0x0000e00001187983 */ /* 0x000ea80000300800 */
[----:B------:R-:W2:Y:S04]  /*f26f0*/  LDL.LU R25, [R1+0xe4] ;  /* 0x0000e40001197983 */ /* 0x000ea80000300800 */
[----:B------:R-:W3:Y:S04]  /*f2700*/  LDL.LU R26, [R1+0xe8] ;  /* 0x0000e800011a7983 */ /* 0x000ee80000300800 */
[----:B------:R-:W4:Y:S04]  /*f2710*/  LDL.LU R22, [R1+0x1a18] ;  /* 0x001a180001167983 */ /* 0x000f280000300800 */
[----:B------:R-:W4:Y:S01]  /*f2720*/  LDL.LU R23, [R1+0x4f4c] ;  /* 0x004f4c0001177983 */ /* 0x000f220000300800 */
[----:B------:R-:W-:Y:S06]  /*f2730*/  BAR.SYNC.DEFER_BLOCKING 0x0 ;  /* 0x0000000000007b1d */ /* 0x000fec0000010000 */
[----:B------:R-:W0:Y:S02]  /*f2740*/  LDS.128 R8, [R2] ;  /* 0x0000000002087984 */ /* 0x000e240000000c00 */
[----:B------:R-:W-:Y:S06]  /*f2750*/  BAR.SYNC.DEFER_BLOCKING 0x0 ;  /* 0x0000000000007b1d */ /* 0x000fec0000010000 */
[----:B---3--:R-:W-:Y:S04]  /*f2760*/  STL [R1+0x5e88], R26 ;  /* 0x005e881a01007387 */ /* 0x008fe80000100800 */
[----:B--2---:R1:W-:Y:S04]  /*f2770*/  STL.64 [R1+0x5e80], R24 ;  /* 0x005e801801007387 */ /* 0x0043e80000100a00 */
[----:B-1----:R-:W2:Y:S04]  /*f2780*/  LDL.LU R24, [R1+0xd0] ;  /* 0x0000d00001187983 */ /* 0x002ea80000300800 */
[----:B------:R-:W2:Y:S04]  /*f2790*/  LDL.LU R25, [R1+0xd4] ;  /* 0x0000d40001197983 */ /* 0x000ea80000300800 */
[----:B------:R-:W2:Y:S04]  /*f27a0*/  LDL.LU R26, [R1+0xd8] ;  /* 0x0000d800011a7983 */ /* 0x000ea80000300800 */
[----:B------:R-:W3:Y:S04]  /*f27b0*/  LDL.LU R15, [R1+0x4d30] ;  /* 0x004d3000010f7983 */ /* 0x000ee80000300800 */
[----:B---3--:R1:W-:Y:S04]  /*f27c0*/  STL.64 [R1+0x5e98], R14 ;  /* 0x005e980e01007387 */ /* 0x0083e80000100a00 */
[----:B-1----:R-:W4:Y:S04]  /*f27d0*/  LDL.LU R15, [R1+0x1c] ;  /* 0x00001c00010f7983 */ /* 0x002f280000300800 */
[----:B------:R-:W-:Y:S04]  /*f27e0*/  STL.64 [R1+0x5e90], R12 ;  /* 0x005e900c01007387 */ /* 0x000fe80000100a00 */
[----:B------:R-:W3:Y:S04]  /*f27f0*/  LDL.LU R20, [R1+0x75c] ;  /* 0x00075c0001147983 */ /* 0x000ee80000300800 */
[----:B0-----:R-:W-:Y:S04]  /*f2800*/  STL.64 [R1+0x2a0], R8 ;  /* 0x0002a00801007387 */ /* 0x001fe80000100a00 */
[----:B------:R0:W-:Y:S04]  /*f2810*/  STL.64 [R1+0x2a8], R10 ;  /* 0x0002a80a01007387 */ /* 0x0001e80000100a00 */
[----:B0-----:R-:W2:Y:S04]  /*f2820*/  LDL.LU.64 R10, [R1+0x5eb8] ;  /* 0x005eb800010a7983 */ /* 0x001ea80000300a00 */
[----:B------:R-:W2:Y:S04]  /*f2830*/  LDL.LU.64 R8, [R1+0x5eb0] ;  /* 0x005eb00001087983 */ /* 0x000ea80000300a00 */
[----:B--2---:R-:W-:Y:S01]  /*f2840*/  STSM.16.M88.4 [R0], R8 ;  /* 0x0000000800007844 */ /* 0x004fe20000000200 */
[----:B------:R-:W-:Y:S06]  /*f2850*/  BAR.SYNC.DEFER_BLOCKING 0x0 ;  /* 0x0000000000007b1d */ /* 0x000fec0000010000 */
[----:B------:R-:W0:Y:S04]  /*f2860*/  LDS.128 R8, [R2] ;  /* 0x0000000002087984 */ /* 0x000e280000000c00 */
[----:B0-----:R-:W-:Y:S04]  /*f2870*/  STL.64 [R1+0x290], R8 ;  /* 0x0002900801007387 */ /* 0x001fe80000100a00 */
[----:B------:R0:W-:Y:S04]  /*f2880*/  STL.64 [R1+0x298], R10 ;  /* 0x0002980a01007387 */ /* 0x0001e80000100a00 */
[----:B0-----:R-:W2:Y:S04]  /*f2890*/  LDL.LU.64 R10, [R1+0x5ea8] ;  /* 0x005ea800010a7983 */ /* 0x001ea80000300a00 */
[----:B------:R-:W2:Y:S01]  /*f28a0*/  LDL.LU.64 R8, [R1+0x5ea0] ;  /* 0x005ea00001087983 */ /* 0x000ea20000300a00 */
[----:B------:R-:W-:Y:S06]  /*f28b0*/  BAR.SYNC.DEFER_BLOCKING 0x0 ;  /* 0x0000000000007b1d */ /* 0x000fec0000010000 */
[----:B------:R-:W3:Y:S04]  /*f28c0*/  LDL.LU R4, [R1+0x20] ;  /* 0x0000200001047983 */ /* 0x000ee80000300800 */
[----:B------:R-:W3:Y:S04]  /*f28d0*/  LDL.LU R5, [R1+0x24] ;  /* 0x0000240001057983 */ /* 0x000ee80000300800 */
[----:B------:R-:W3:Y:S04]  /*f28e0*/  LDL.LU R6, [R1+0x28] ;  /* 0x0000280001067983 */ /* 0x000ee80000300800 */
[----:B------:R-:W3:Y:S04]  /*f28f0*/  LDL.LU R16, [R1+0x76c] ;  /* 0x00076c0001107983 */ /* 0x000ee80000300800 */
[----:B------:R-:W3:Y:S04]  /*f2900*/  LDL.LU R3, [R1+0x5270] ;  /* 0x0052700001037983 */ /* 0x000ee80000300800 */
[----:B--2---:R4:W-:Y:S02]  /*f2910*/  STSM.16.M88.4 [R0], R8 ;  /* 0x0000000800007844 */ /* 0x0049e40000000200 */
[----:B----4-:R-:W-:Y:S01]  /*f2920*/  PRMT R8, R29, 0x5210, R15 ;  /* 0x000052101d087816 */ /* 0x010fe2000000000f */
[----:B------:R-:W-:Y:S01]  /*f2930*/  BAR.SYNC.DEFER_BLOCKING 0x0 ;  /* 0x0000000000007b1d */ /* 0x000fe20000010000 */
[----:B------:R-:W-:-:S02]  /*f2940*/  PRMT R9, R27, 0x5210, R28 ;  /* 0x000052101b097816 */ /* 0x000fc4000000001c */
[----:B------:R-:W-:-:S03]  /*f2950*/  PRMT R10, R21, 0x5210, R18 ;  /* 0x00005210150a7816 */ /* 0x000fc60000000012 */
[----:B------:R-:W0:Y:S01]  /*f2960*/  LDS.128 R12, [R2] ;  /* 0x00000000020c7984 */ /* 0x000e220000000c00 */
[----:B------:R-:W-:Y:S01]  /*f2970*/  PRMT R11, R7, 0x5210, R17 ;  /* 0x00005210070b7816 */ /* 0x000fe20000000011 */
[----:B------:R-:W-:Y:S01]  /*f2980*/  BAR.SYNC.DEFER_BLOCKING 0x0 ;  /* 0x0000000000007b1d */ /* 0x000fe20000010000 */
[----:B------:R-:W-:-:S05]  /*f2990*/  LOP3.LUT R7, R19, 0xffff, RZ, 0xc0, !PT ;  /* 0x0000ffff13077812 */ /* 0x000fca00078ec0ff */
[----:B------:R-:W-:Y:S04]  /*f29a0*/  STSM.16.M88.4 [R0], R8 ;  /* 0x0000000800007844 */ /* 0x000fe80000000200 */
[----:B0-----:R-:W-:Y:S01]  /*f29b0*/  STL [R1+0x284], R13 ;  /* 0x0002840d01007387 */ /* 0x001fe20000100800 */
[----:B------:R-:W-:-:S03]  /*f29c0*/  IMAD.MOV.U32 R19, RZ, RZ, R12 ;  /* 0x000000ffff137224 */ /* 0x000fc600078e000c */
[----:B------:R-:W-:Y:S01]  /*f29d0*/  STL.64 [R1+0x288], R14 ;  /* 0x0002880e01007387 */ /* 0x000fe20000100a00 */
[----:B------:R-:W-:Y:S06]  /*f29e0*/  BAR.SYNC.DEFER_BLOCKING 0x0 ;  /* 0x0000000000007b1d */ /* 0x000fec0000010000 */
[----:B------:R-:W0:Y:S04]  /*f29f0*/  LDS.128 R12, [R2] ;  /* 0x00000000020c7984 */ /* 0x000e280000000c00 */
[----:B------:R-:W-:Y:S01]  /*f2a00*/  STL [R1+0x5868], R19 ;  /* 0x0058681301007387 */ /* 0x000fe20000100800 */
[----:B------:R-:W-:Y:S01]  /*f2a10*/  PRMT R27, R22, 0x4210, R7 ;  /* 0x00004210161b7816 */ /* 0x000fe20000000007 */
[----:B------:R-:W-:Y:S06]  /*f2a20*/  BAR.SYNC.DEFER_BLOCKING 0x0 ;  /* 0x0000000000007b1d */ /* 0x000fec0000010000 */
[----:B0-----:R-:W-:Y:S04]  /*f2a30*/  STL.64 [R1+0x270], R12 ;  /* 0x0002700c01007387 */ /* 0x001fe80000100a00 */
[----:B------:R0:W-:Y:S04]  /*f2a40*/  STL.64 [R1+0x278], R14 ;  /* 0x0002780e01007387 */ /* 0x0001e80000100a00 */
[----:B0-----:R-:W2:Y:S04]  /*f2a50*/  LDL.LU.64 R14, [R1+0x5e98] ;  /* 0x005e9800010e7983 */ /* 0x001ea80000300a00 */
[----:B------:R-:W4:Y:S04]  /*f2a60*/  LDL.LU.64 R12, [R1+0x5e90] ;  /* 0x005e9000010c7983 */ /* 0x000f280000300a00 */
[----:B------:R0:W-:Y:S04]  /*f2a70*/  STSM.16.M88.4 [R0], R24 ;  /* 0x0000001800007844 */ /* 0x0001e80000000200 */
[----:B0-----:R-:W4:Y:S04]  /*f2a80*/  LDL.LU R26, [R1+0x5e88] ;  /* 0x005e8800011a7983 */ /* 0x001f280000300800 */
[----:B------:R-:W4:Y:S01]  /*f2a90*/  LDL.LU.64 R24, [R1+0x5e80] ;  /* 0x005e800001187983 */ /* 0x000f220000300a00 */
[----:B------:R-:W-:Y:S01]  /*f2aa0*/  LOP3.LUT R8, R23, 0xffff, RZ, 0xc0, !PT ;  /* 0x0000ffff17087812 */ /* 0x000fe200078ec0ff */
[----:B------:R-:W-:Y:S03]  /*f2ab0*/  BAR.SYNC.DEFER_BLOCKING 0x0 ;  /* 0x0000000000007b1d */ /* 0x000fe60000010000 */
[----:B--2---:R-:W-:-:S02]  /*f2ac0*/  PRMT R27, R15, 0x4210, R8 ;  /* 0x000042100f1b7816 */ /* 0x004fc40000000008 */
[----:B---3--:R-:W-:Y:S02]  /*f2ad0*/  PRMT R15, R20, 0x5210, R7 ;  /* 0x00005210140f7816 */ /* 0x008fe40000000007 */
[----:B------:R-:W0:Y:S01]  /*f2ae0*/  LDS.128 R20, [R2] ;  /* 0x0000000002147984 */ /* 0x000e220000000c00 */
[----:B------:R-:W-:Y:S06]  /*f2af0*/  BAR.SYNC.DEFER_BLOCKING 0x0 ;  /* 0x0000000000007b1d */ /* 0x000fec0000010000 */
[----:B----4-:R-:W-:Y:S02]  /*f2b00*/  STSM.16.M88.4 [R0], R24 ;  /* 0x0000001800007844 */ /* 0x010fe40000000200 */
[----:B------:R-:W-:Y:S06]  /*f2b10*/  BAR.SYNC.DEFER_BLOCKING 0x0 ;  /* 0x0000000000007b1d */ /* 0x000fec0000010000 */
[----:B------:R-:W1:Y:S02]  /*f2b20*/  LDS.128 R24, [R2] ;  /* 0x0000000002187984 */ /* 0x000e640000000c00 */
[----:B------:R-:W-:Y:S06]  /*f2b30*/  BAR.SYNC.DEFER_BLOCKING 0x0 ;  /* 0x0000000000007b1d */ /* 0x000fec0000010000 */
[----:B------:R-:W-:Y:S02]  /*f2b40*/  STSM.16.M88.4 [R0], R12 ;  /* 0x0000000c00007844 */ /* 0x000fe40000000200 */
[----:B------:R-:W-:Y:S06]  /*f2b50*/  BAR.SYNC.DEFER_BLOCKING 0x0 ;  /* 0x0000000000007b1d */ /* 0x000fec0000010000 */
[----:B------:R-:W2:Y:S04]  /*f2b60*/  LDS.128 R12, [R2] ;  /* 0x00000000020c7984 */ /* 0x000ea80000000c00 */
[----:B0-----:R1:W-:Y:S04]  /*f2b70*/  STL.64 [R1+0x260], R20 ;  /* 0x0002601401007387 */ /* 0x0013e80000100a00 */
[----:B------:R-:W-:Y:S01]  /*f2b80*/  STL.64 [R1+0x268], R22 ;  /* 0x0002681601007387 */ /* 0x000fe20000100a00 */
[----:B-1----:R-:W-:-:S03]  /*f2b90*/  IMAD.MOV.U32 R20, RZ, RZ, R25 ;  /* 0x000000ffff147224 */ /* 0x002fc600078e0019 */
[----:B------:R-:W3:Y:S04]  /*f2ba0*/  LDL.LU R21, [R1+0x5e78] ;  /* 0x005e780001157983 */ /* 0x000ee80000300800 */
[----:B------:R0:W-:Y:S04]  /*f2bb0*/  STL [R1+0x250], R24 ;  /* 0x0002501801007387 */ /* 0x0001e80000100800 */
[----:B------:R1:W-:Y:S04]  /*f2bc0*/  STL.64 [R1+0x258], R26 ;  /* 0x0002581a01007387 */ /* 0x0003e80000100a00 */
[----:B------:R-:W-:Y:S04]  /*f2bd0*/  STL [R1+0x57f4], R20 ;  /* 0x0057f41401007387 */ /* 0x000fe80000100800 */
[----:B0-----:R-:W4:Y:S04]  /*f2be0*/  LDL.LU R24, [R1+0x40] ;  /* 0x0000400001187983 */ /* 0x001f280000300800 */
[----:B--2---:R-:W-:Y:S04]  /*f2bf0*/  STL.64 [R1+0x240], R12 ;  /* 0x0002400c01007387 */ /* 0x004fe80000100a00 */
[----:B------:R-:W-:Y:S04]  /*f2c00*/  STL.64 [R1+0x248], R14 ;  /* 0x0002480e01007387 */ /* 0x000fe80000100a00 */
[----:B------:R-:W4:Y:S04]  /*f2c10*/  LDL.LU R25, [R1+0x44] ;  /* 0x0000440001197983 */ /* 0x000f280000300800 */
[----:B-1----:R-:W2:Y:S01]  /*f2c20*/  LDL.LU R26, [R1+0x48] ;  /* 0x00004800011a7983 */ /* 0x002ea20000300800 */
[----:B------:R-:W-:-:S02]  /*f2c30*/  PRMT R7, R16, 0x5210, R8 ;  /* 0x0000521010077816 */ /* 0x000fc40000000008 */
[----:B------:R-:W-:Y:S01]  /*f2c40*/  LOP3.LUT R8, R3, 0xffff, RZ, 0xc0, !PT ;  /* 0x0000ffff03087812 */ /* 0x000fe200078ec0ff */
[----:B------:R-:W-:Y:S06]  /*f2c50*/  BAR.SYNC.DEFER_BLOCKING 0x0 ;  /* 0x0000000000007b1d */ /* 0x000fec0000010000 */
[----:B------:R-:W3:Y:S04]  /*f2c60*/  LDL.LU R3, [R1+0x4d38] ;  /* 0x004d380001037983 */ /* 0x000ee80000300800 */
[----:B------:R-:W3:Y:S04]  /*f2c70*/  LDL.LU R28, [R1+0x4f70] ;  /* 0x004f7000011c7983 */ /* 0x000ee80000300800 */
[----:B--2---:R-:W-:Y:S04]  /*f2c80*/  STL [R1+0x5e40], R26 ;  /* 0x005e401a01007387 */ /* 0x004fe80000100800 */
[----:B----4-:R0:W-:Y:S04]  /*f2c90*/  STL.64 [R1+0x5e38], R24 ;  /* 0x005e381801007387 */ /* 0x0101e80000100a00 */
[----:B0-----:R-:W2:Y:S04]  /*f2ca0*/  LDL.LU R24, [R1+0x30] ;  /* 0x0000300001187983 */ /* 0x001ea80000300800 */
[----:B------:R-:W2:Y:S04]  /*f2cb0*/  LDL.LU R25, [R1+0x34] ;  /* 0x0000340001197983 */ /* 0x000ea80000300800 */
[----:B------:R-:W4:Y:S04]  /*f2cc0*/  LDL.LU R26, [R1+0x38] ;  /* 0x00003800011a7983 */ /* 0x000f280000300800 */
[----:B------:R-:W3:Y:S04]  /*f2cd0*/  LDL.LU R29, [R1+0x4d3c] ;  /* 0x004d3c00011d7983 */ /* 0x000ee80000300800 */
[----:B------:R-:W4:Y:S04]  /*f2ce0*/  LDL.LU R27, [R1+0x77c] ;  /* 0x00077c00011b7983 */ /* 0x000f280000300800 */
[----:B----4-:R-:W-:Y:S04]  /*f2cf0*/  STL.64 [R1+0x5e70], R26 ;  /* 0x005e701a01007387 */ /* 0x010fe80000100a00 */
[----:B--2---:R-:W-:Y:S04]  /*f2d00*/  STL.64 [R1+0x5e68], R24 ;  /* 0x005e681801007387 */ /* 0x004fe80000100a00 */
[----:B------:R-:W2:Y:S04]  /*f2d10*/  LDL.LU R22, [R1+0x7b0] ;  /* 0x0007b00001167983 */ /* 0x000ea80000300800 */
[----:B------:R-:W4:Y:S04]  /*f2d20*/  LDL.LU R23, [R1+0x5280] ;  /* 0x0052800001177983 */ /* 0x000f280000300800 */
[----:B------:R-:W3:Y:S04]  /*f2d30*/  LDL.LU R12, [R1+0x110] ;  /* 0x00011000010c7983 */ /* 0x000ee80000300800 */
[----:B------:R-:W3:Y:S04]  /*f2d40*/  LDL.LU R13, [R1+0x114] ;  /* 0x00011400010d7983 */ /* 0x000ee80000300800 */
[----:B------:R-:W2:Y:S04]  /*f2d50*/  LDL.LU R14, [R1+0x118] ;  /* 0x00011800010e7983 */ /* 0x000ea80000300800 */
[----:B------:R-:W2:Y:S04]  /*f2d60*/  LDL.LU R15, [R1+0x4d44] ;  /* 0x004d4400010f7983 */ /* 0x000ea80000300800 */
[----:B------:R-:W-:Y:S01]  /*f2d70*/  STSM.16.M88.4 [R0], R4 ;  /* 0x0000000400007844 */ /* 0x000fe20000000200 */
[----:B------:R-:W-:Y:S06]  /*f2d80*/  BAR.SYNC.DEFER_BLOCKING 0x0 ;  /* 0x0000000000007b1d */ /* 0x000fec0000010000 */
[----:B------:R-:W0:Y:S04]  /*f2d90*/  LDS.128 R24, [R2] ;  /* 0x0000000002187984 */ /* 0x000e280000000c00 */
[----:B--2---:R-:W-:Y:S04]  /*f2da0*/  STL.64 [R1+0x5e50], R14 ;  /* 0x005e500e01007387 */ /* 0x004fe80000100a00 */
[----:B---3--:R1:W-:Y:S04]  /*f2db0*/  STL.64 [R1+0x5e48], R12 ;  /* 0x005e480c01007387 */ /* 0x0083e80000100a00 */
[----:B-1----:R-:W2:Y:S04]  /*f2dc0*/  LDL.LU R12, [R1+0x100] ;  /* 0x00010000010c7983 */ /* 0x002ea80000300800 */
[----:B------:R-:W2:Y:S04]  /*f2dd0*/  LDL.LU R13, [R1+0x104] ;  /* 0x00010400010d7983 */ /* 0x000ea80000300800 */
[----:B------:R-:W2:Y:S04]  /*f2de0*/  LDL.LU R14, [R1+0x108] ;  /* 0x00010800010e7983 */ /* 0x000ea80000300800 */
[----:B------:R-:W3:Y:S04]  /*f2df0*/  LDL.LU R7, [R1+0x4f7c] ;  /* 0x004f7c0001077983 */ /* 0x000ee80000300800 */
[----:B------:R-:W4:Y:S04]  /*f2e00*/  LDL.LU R4, [R1+0x120] ;  /* 0x0001200001047983 */ /* 0x000f280000300800 */
[----:B------:R-:W4:Y:S04]  /*f2e10*/  LDL.LU R5, [R1+0x124] ;  /* 0x0001240001057983 */ /* 0x000f280000300800 */
[----:B------:R-:W3:Y:S01]  /*f2e20*/  LDL.LU R6, [R1+0x128] ;  /* 0x0001280001067983 */ /* 0x000ee20000300800 */
[----:B0-----:R-:W-:Y:S01]  /*f2e30*/  IMAD.MOV.U32 R20, RZ, RZ, R24 ;  /* 0x000000ffff147224 */ /* 0x001fe200078e0018 */
[----:B------:R-:W-:Y:S01]  /*f2e40*/  LOP3.LUT R9, R28, 0xffff, RZ, 0xc0, !PT ;  /* 0x0000ffff1c097812 */ /* 0x000fe200078ec0ff */
[----:B------:R-:W-:Y:S06]  /*f2e50*/  BAR.SYNC.DEFER_BLOCKING 0x0 ;  /* 0x0000000000007b1d */ /* 0x000fec0000010000 */
[----:B---3--:R-:W-:Y:S04]  /*f2e60*/  STL.64 [R1+0x5e60], R6 ;  /* 0x005e600601007387 */ /* 0x008fe80000100a00 */
[----:B----4-:R0:W-:Y:S04]  /*f2e70*/  STL.64 [R1+0x5e58], R4 ;  /* 0x005e580401007387 */ /* 0x0101e80000100a00 */
[----:B0-----:R-:W3:Y:S04]  /*f2e80*/  LDL.LU R4, [R1+0xf0] ;  /* 0x0000f00001047983 */ /* 0x001ee80000300800 */
[----:B------:R-:W3:Y:S04]  /*f2e90*/  LDL.LU R5, [R1+0xf4] ;  /* 0x0000f40001057983 */ /* 0x000ee80000300800 */
[----:B------:R-:W3:Y:S01]  /*f2ea0*/  LDL.LU R6, [R1+0xf8] ;  /* 0x0000f80001067983 */ /* 0x000ee20000300800 */
[----:B------:R-:W-:-:S03]  /*f2eb0*/  PRMT R7, R3, 0x4210, R8 ;  /* 0x0000421003077816 */ /* 0x000fc60000000008 */
[----:B------:R-:W4:Y:S04]  /*f2ec0*/  LDL.LU R16, [R1+0x4d48] ;  /* 0x004d480001107983 */ /* 0x000f280000300800 */
[----:B------:R-:W4:Y:S04]  /*f2ed0*/  LDL.LU R3, [R1+0x7b4] ;  /* 0x0007b40001037983 */ /* 0x000f280000300800 */
[----:B------:R-:W-:Y:S04]  /*f2ee0*/  STL [R1+0x234], R25 ;  /* 0x0002341901007387 */ /* 0x000fe80000100800 */
[----:B------:R0:W-:Y:S04]  /*f2ef0*/  STL.64 [R1+0x238], R26 ;  /* 0x0002381a01007387 */ /* 0x0001e80000100a00 */
[----:B0-----:R-:W4:Y:S04]  /*f2f00*/  LDL.LU.64 R26, [R1+0x5e70] ;  /* 0x005e7000011a7983 */ /* 0x001f280000300a00 */
[----:B------:R-:W4:Y:S01]  /*f2f10*/  LDL.LU.64 R24, [R1+0x5e68] ;  /* 0x005e680001187983 */ /* 0x000f220000300a00 */
[----:B------:R-:W-:-:S03]  /*f2f20*/  PRMT R15, R29, 0x4210, R9 ;  /* 0x000042101d0f7816 */ /* 0x000fc60000000009 */
[----:B------:R-:W-:Y:S04]  /*f2f30*/  STL.64 [R1+0x5bd0], R20 ;  /* 0x005bd01401007387 */ /* 0x000fe80000100a00 */
[----:B---3--:R-:W-:Y:S01]  /*f2f40*/  STSM.16.M88.4 [R0], R4 ;  /* 0x0000000400007844 */ /* 0x008fe20000000200 */
[----:B------:R-:W-:Y:S06]  /*f2f50*/  BAR.SYNC.DEFER_BLOCKING 0x0 ;  /* 0x0000000000007b1d */ /* 0x000fec0000010000 */
[----:B------:R-:W0:Y:S02]  /*f2f60*/  LDS.128 R4, [R2] ;  /* 0x0000000002047984 */ /* 0x000e240000000c00 */
[----:B------:R-:W-:Y:S06]  /*f2f70*/  BAR.SYNC.DEFER_BLOCKING 0x0 ;  /* 0x0000000000007b1d */ /* 0x000fec0000010000 */
[----:B--2---:R-:W-:Y:S02]  /*f2f80*/  STSM.16.M88.4 [R0], R12 ;  /* 0x0000000c00007844 */ /* 0x004fe40000000200 */
[----:B------:R-:W-:Y:S06]  /*f2f90*/  BAR.SYNC.DEFER_BLOCKING 0x0 ;  /* 0x0000000000007b1d */ /* 0x000fec0000010000 */
[----:B------:R-:W1:Y:S01]  /*f2fa0*/  LDS.128 R12, [R2] ;  /* 0x00000000020c7984 */ /* 0x000e620000000c00 */
[----:B----4-:R-:W-:Y:S01]  /*f2fb0*/  PRMT R27, R27, 0x5210, R8 ;  /* 0x000052101b1b7816 */ /* 0x010fe20000000008 */
[----:B------:R-:W-:Y:S06]  /*f2fc0*/  BAR.SYNC.DEFER_BLOCKING 0x0 ;  /* 0x0000000000007b1d */ /* 0x000fec0000010000 */
[----:B0-----:R-:W-:Y:S04]  /*f2fd0*/  STL.64 [R1+0x220], R4 ;  /* 0x0002200401007387 */ /* 0x001fe80000100a00 */
[----:B------:R0:W-:Y:S04]  /*f2fe0*/  STL.64 [R1+0x228], R6 ;  /* 0x0002280601007387 */ /* 0x0001e80000100a00 */
[----:B0-----:R-:W2:Y:S04]  /*f2ff0*/  LDL.LU.64 R6, [R1+0x5e60] ;  /* 0x005e600001067983 */ /* 0x001ea80000300a00 */
[----:B------:R-:W3:Y:S04]  /*f3000*/  LDL.LU.64 R4, [R1+0x5e58] ;  /* 0x005e580001047983 */ /* 0x000ee80000300a00 */
[----:B------:R-:W-:Y:S04]  /*f3010*/  STSM.16.M88.4 [R0], R24 ;  /* 0x0000001800007844 */ /* 0x000fe80000000200 */
[----:B-1----:R-:W-:Y:S04]  /*f3020*/  STL.64 [R1+0x210], R12 ;  /* 0x0002100c01007387 */ /* 0x002fe80000100a00 */
[----:B------:R0:W-:Y:S04]  /*f3030*/  STL.64 [R1+0x218], R14 ;  /* 0x0002180e01007387 */ /* 0x0001e80000100a00 */
[----:B0-----:R-:W4:Y:S04]  /*f3040*/  LDL.LU.64 R14, [R1+0x5e50] ;  /* 0x005e5000010e7983 */ /* 0x001f280000300a00 */
[----:B------:R-:W2:Y:S04]  /*f3050*/  LDL.LU.64 R12, [R1+0x5e48] ;  /* 0x005e4800010c7983 */ /* 0x000ea80000300a00 */
[----:B------:R-:W3:Y:S04]  /*f3060*/  LDL.LU R26, [R1+0x5e40] ;  /* 0x005e4000011a7983 */ /* 0x000ee80000300800 */
[----:B------:R-:W3:Y:S01]  /*f3070*/  LDL.LU.64 R24, [R1+0x5e38] ;  /* 0x005e380001187983 */ /* 0x000ee20000300a00 */
[----:B------:R-:W-:Y:S01]  /*f3080*/  PRMT R27, R22, 0x5210, R9 ;  /* 0x00005210161b7816 */ /* 0x000fe20000000009 */
[----:B------:R-:W-:Y:S01]  /*f3090*/  BAR.SYNC.DEFER_BLOCKING 0x0 ;  /* 0x0000000000007b1d */ /* 0x000fe20000010000 */
[----:B------:R-:W-:-:S05]  /*f30a0*/  LOP3.LUT R8, R23, 0xffff, RZ, 0xc0, !PT ;  /* 0x0000ffff17087812 */ /* 0x000fca00078ec0ff */
[----:B------:R-:W0:Y:S02]  /*f30b0*/  LDS.128 R20, [R2] ;  /* 0x0000000002147984 */ /* 0x000e240000000c00 */
[----:B------:R-:W-:Y:S06]  /*f30c0*/  BAR.SYNC.DEFER_BLOCKING 0x0 ;  /* 0x0000000000007b1d */ /* 0x000fec0000010000 */
[----:B0-----:R-:W-:Y:S04]  /*f30d0*/  STL.64 [R1+0x200], R20 ;  /* 0x0002001401007387 */ /* 0x001fe80000100a00 */
[----:B------:R-:W-:Y:S04]  /*f30e0*/  STL.64 [R1+0x208], R22 ;  /* 0x0002081601007387 */ /* 0x000fe80000100a00 */
[----:B---3--:R-:W-:Y:S01]  /*f30f0*/  STSM.16.M88.4 [R0], R24 ;  /* 0x0000001800007844 */ /* 0x008fe20000000200 */
[----:B------:R-:W-:Y:S01]  /*f3100*/  BAR.SYNC.DEFER_BLOCKING 0x0 ;  /* 0x0000000000007b1d */ /* 0x000fe20000010000 */
[----:B----4-:R-:W-:-:S05]  /*f3110*/  PRMT R15, R15, 0x4210, R8 ;  /* 0x000042100f0f7816 */ /* 0x010fca0000000008 */
[----:B------:R-:W0:Y:S02]  /*f3120*/  LDS.128 R20, [R2] ;  /* 0x0000000002147984 */ /* 0x000e240000000c00 */
[----:B------:R-:W-:Y:S06]  /*f3130*/  BAR.SYNC.DEFER_BLOCKING 0x0 ;  /* 0x0000000000007b1d */ /* 0x000fec0000010000 */
[----:B--2---:R-:W-:Y:S02]  /*f3140*/  STSM.16.M88.4 [R0], R12 ;  /* 0x0000000c00007844 */ /* 0x004fe40000000200 */
[----:B------:R-:W-:Y:S06]  /*f3150*/  BAR.SYNC.DEFER_BLOCKING 0x0 ;  /* 0x0000000000007b1d */ /* 0x000fec0000010000 */
[----:B------:R-:W1:Y:S04]  /*f3160*/  LDS.128 R12, [R2] ;  /* 0x00000000020c7984 */ /* 0x000e680000000c00 */
[----:B0-----:R0:W-:Y:S04]  /*f3170*/  STL.64 [R1+0x1f0], R20 ;  /* 0x0001f01401007387 */ /* 0x0011e80000100a00 */
[----:B------:R2:W-:Y:S04]  /*f3180*/  STL.64 [R1+0x1f8], R22 ;  /* 0x0001f81601007387 */ /* 0x0005e80000100a00 */
[----:B------:R-:W3:Y:S04]  /*f3190*/  LDL.LU R24, [R1+0x70] ;  /* 0x0000700001187983 */ /* 0x000ee80000300800 */
[----:B------:R-:W3:Y:S04]  /*f31a0*/  LDL.LU R25, [R1+0x74] ;  /* 0x0000740001197983 */ /* 0x000ee80000300800 */
[----:B------:R-:W4:Y:S01]  /*f31b0*/  LDL.LU R26, [R1+0x78] ;  /* 0x00007800011a7983 */ /* 0x000f220000300800 */
[----:B------:R-:W-:-:S03]  /*f31c0*/  PRMT R8, R3, 0x5210, R8 ;  /* 0x0000521003087816 */ /* 0x000fc60000000008 */
[----:B0-----:R-:W3:Y:S04]  /*f31d0*/  LDL.LU R20, [R1+0x140] ;  /* 0x0001400001147983 */ /* 0x001ee80000300800 */
[----:B------:R-:W3:Y:S04]  /*f31e0*/  LDL.LU R21, [R1+0x144] ;  /* 0x0001440001157983 */ /* 0x000ee80000300800 */
[----:B--2---:R-:W2:Y:S04]  /*f31f0*/  LDL.LU R22, [R1+0x148] ;  /* 0x0001480001167983 */ /* 0x004ea80000300800 */
[----:B------:R-:W4:Y:S04]  /*f3200*/  LDL.LU R17, [R1+0x7c4] ;  /* 0x0007c40001117983 */ /* 0x000f280000300800 */
[----:B------:R-:W4:Y:S04]  /*f3210*/  LDL.LU R3, [R1+0x5284] ;  /* 0x0052840001037983 */ /* 0x000f280000300800 */
[----:B-1----:R-:W-:Y:S04]  /*f3220*/  STL.64 [R1+0x1e0], R12 ;  /* 0x0001e00c01007387 */ /* 0x002fe80000100a00 */
[----:B------:R-:W-:Y:S04]  /*f3230*/  STL.64 [R1+0x1e8], R14 ;  /* 0x0001e80e01007387 */ /* 0x000fe80000100a00 */
[----:B------:R-:W4:Y:S04]  /*f3240*/  LDL.LU R28, [R1+0x4d50] ;  /* 0x004d5000011c7983 */ /* 0x000f280000300800 */
[----:B------:R-:W4:Y:S04]  /*f3250*/  LDL.LU R29, [R1+0x4f98] ;  /* 0x004f9800011d7983 */ /* 0x000f280000300800 */
[----:B------:R-:W2:Y:S01]  /*f3260*/  LDL.LU R23, [R1+0x4d54] ;  /* 0x004d540001177983 */ /* 0x000ea20000300800 */
[----:B------:R-:W-:Y:S06]  /*f3270*/  BAR.SYNC.DEFER_BLOCKING 0x0 ;  /* 0x0000000000007b1d */ /* 0x000fec0000010000 */
[----:B--2---:R-:W-:Y:S04]  /*f3280*/  STL.64 [R1+0x5e20], R22 ;  /* 0x005e201601007387 */ /* 0x004fe80000100a00 */
[----:B---3--:R0:W-:Y:S04]  /*f3290*/  STL.64 [R1+0x5e18], R20 ;  /* 0x005e181401007387 */ /* 0x0081e80000100a00 */
[----:B0-----:R-:W2:Y:S04]  /*f32a0*/  LDL.LU R20, [R1+0x60] ;  /* 0x0000600001147983 */ /* 0x001ea80000300800 */
[----:B------:R-:W2:Y:S04]  /*f32b0*/  LDL.LU R21, [R1+0x64] ;  /* 0x0000640001157983 */ /* 0x000ea80000300800 */
[----:B------:R-:W2:Y:S04]  /*f32c0*/  LDL.LU R22, [R1+0x68] ;  /* 0x0000680001167983 */ /* 0x000ea80000300800 */
[----:B------:R-:W4:Y:S01]  /*f32d0*/  LDL.LU R27, [R1+0x7c8] ;  /* 0x0007c800011b7983 */ /* 0x000f220000300800 */
[----:B------:R-:W-:-:S04]  /*f32e0*/  LOP3.LUT R9, R7, 0xffff, RZ, 0xc0, !PT ;  /* 0x0000ffff07097812 */ /* 0x000fc800078ec0ff */
[----:B------:R-:W-:-:S05]  /*f32f0*/  PRMT R7, R16, 0x4210, R9 ;  /* 0x0000421010077816 */ /* 0x000fca0000000009 */
[----:B------:R-:W-:Y:S01]  /*f3300*/  STSM.16.M88.4 [R0], R4 ;  /* 0x0000000400007844 */ /* 0x000fe20000000200 */
[----:B------:R-:W-:Y:S06]  /*f3310*/  BAR.SYNC.DEFER_BLOCKING 0x0 ;  /* 0x0000000000007b1d */ /* 0x000fec0000010000 */
[----:B------:R-:W0:Y:S04]  /*f3320*/  LDS.128 R12, [R2] ;  /* 0x00000000020c7984 */ /* 0x000e280000000c00 */
[----:B----4-:R-:W-:Y:S04]  /*f3330*/  STL.64 [R1+0x5e30], R26 ;  /* 0x005e301a01007387 */ /* 0x010fe80000100a00 */
[----:B------:R1:W-:Y:S04]  /*f3340*/  STL.64 [R1+0x5e28], R24 ;  /* 0x005e281801007387 */ /* 0x0003e80000100a00 */
[----:B-1----:R-:W3:Y:S04]  /*f3350*/  LDL.LU R24, [R1+0x50] ;  /* 0x0000500001187983 */ /* 0x002ee80000300800 */
[----:B------:R-:W3:Y:S04]  /*f3360*/  LDL.LU R25, [R1+0x54] ;  /* 0x0000540001197983 */ /* 0x000ee80000300800 */
[----:B------:R-:W3:Y:S04]  /*f3370*/  LDL.LU R26, [R1+0x58] ;  /* 0x00005800011a7983 */ /* 0x000ee80000300800 */
[----:B------:R-:W4:Y:S04]  /*f3380*/  LDL.LU R4, [R1+0x80] ;  /* 0x0000800001047983 */ /* 0x000f280000300800 */
[----:B------:R-:W4:Y:S04]  /*f3390*/  LDL.LU R5, [R1+0x84] ;  /* 0x0000840001057983 */ /* 0x000f280000300800 */
[----:B------:R-:W2:Y:S04]  /*f33a0*/  LDL.LU R6, [R1+0x88] ;  /* 0x0000880001067983 */ /* 0x000ea80000300800 */
[----:B------:R-:W2:Y:S01]  /*f33b0*/  LDL.LU R7, [R1+0x7d8] ;  /* 0x0007d80001077983 */ /* 0x000ea20000300800 */
[----:B------:R-:W-:Y:S01]  /*f33c0*/  IMAD.MOV.U32 R27, RZ, RZ, R8 ;  /* 0x000000ffff1b7224 */ /* 0x000fe200078e0008 */
[----:B------:R-:W-:Y:S01]  /*f33d0*/  BAR.SYNC.DEFER_BLOCKING 0x0 ;  /* 0x0000000000007b1d */ /* 0x000fe20000010000 */
[----:B------:R-:W-:-:S02]  /*f33e0*/  PRMT R23, R17, 0x5210, R9 ;  /* 0x0000521011177816 */ /* 0x000fc40000000009 */
[----:B------:R-:W-:-:S03]  /*f33f0*/  LOP3.LUT R8, R3, 0xffff, RZ, 0xc0, !PT ;  /* 0x0000ffff03087812 */ /* 0x000fc600078ec0ff */
[----:B--2---:R-:W-:Y:S04]  /*f3400*/  STL.64 [R1+0x5e10], R6 ;  /* 0x005e100601007387 */ /* 0x004fe80000100a00 */
[----:B0-----:R-:W-:Y:S04]  /*f3410*/  STL.64 [R1+0x1d0], R12 ;  /* 0x0001d00c01007387 */ /* 0x001fe80000100a00 */
[----:B------:R-:W-:Y:S04]  /*f3420*/  STL.64 [R1+0x1d8], R14 ;  /* 0x0001d80e01007387 */ /* 0x000fe80000100a00 */
[----:B----4-:R0:W-:Y:S04]  /*f3430*/  STL.64 [R1+0x5e08], R4 ;  /* 0x005e080401007387 */ /* 0x0101e80000100a00 */
[----:B0-----:R-:W2:Y:S04]  /*f3440*/  LDL.LU R4, [R1+0x130] ;  /* 0x0001300001047983 */ /* 0x001ea80000300800 */
[----:B------:R-:W2:Y:S04]  /*f3450*/  LDL.LU R5, [R1+0x134] ;  /* 0x0001340001057983 */ /* 0x000ea80000300800 */
[----:B------:R-:W2:Y:S04]  /*f3460*/  LDL.LU R6, [R1+0x138] ;  /* 0x0001380001067983 */ /* 0x000ea80000300800 */
[----:B---3--:R-:W-:Y:S01]  /*f3470*/  STSM.16.M88.4 [R0], R24 ;  /* 0x0000001800007844 */ /* 0x008fe20000000200 */
[----:B------:R-:W-:Y:S06]  /*f3480*/  BAR.SYNC.DEFER_BLOCKING 0x0 ;  /* 0x0000000000007b1d */ /* 0x000fec0000010000 */
[----:B------:R-:W3:Y:S04]  /*f3490*/  LDL.LU R15, [R1+0x5290] ;  /* 0x00529000010f7983 */ /* 0x000ee80000300800 */
[----:B------:R-:W4:Y:S04]  /*f34a0*/  LDL.LU R12, [R1+0x150] ;  /* 0x00015000010c7983 */ /* 0x000f280000300800 */
[----:B------:R-:W4:Y:S04]  /*f34b0*/  LDL.LU R13, [R1+0x154] ;  /* 0x00015400010d7983 */ /* 0x000f280000300800 */
[----:B------:R-:W4:Y:S04]  /*f34c0*/  LDL.LU R14, [R1+0x158] ;  /* 0x00015800010e7983 */ /* 0x000f280000300800 */
[----:B------:R-:W0:Y:S01]  /*f34d0*/  LDS.128 R24, [R2] ;  /* 0x0000000002187984 */ /* 0x000e220000000c00 */
[----:B------:R-:W-:Y:S06]  /*f34e0*/  BAR.SYNC.DEFER_BLOCKING 0x0 ;  /* 0x0000000000007b1d */ /* 0x000fec0000010000 */
[----:B------:R-:W4:Y:S04]  /*f34f0*/  LDL.LU R16, [R1+0x1a1c] ;  /* 0x001a1c0001107983 */ /* 0x000f280000300800 */
[----:B------:R-:W4:Y:S04]  /*f3500*/  LDL.LU R3, [R1+0x4fa4] ;  /* 0x004fa40001037983 */ /* 0x000f280000300800 */
[----:B------:R-:W-:Y:S01]  /*f3510*/  STSM.16.M88.4 [R0], R20 ;  /* 0x0000001400007844 */ /* 0x000fe20000000200 */
[----:B------:R-:W-:Y:S06]  /*f3520*/  BAR.SYNC.DEFER_BLOCKING 0x0 ;  /* 0x0000000000007b1d */ /* 0x000fec0000010000 */
[----:B------:R-:W1:Y:S04]  /*f3530*/  LDS.128 R20, [R2] ;  /* 0x0000000002147984 */ /* 0x000e680000000c00 */
[----:B0-----:R-:W-:Y:S04]  /*f3540*/  STL.64 [R1+0x1c0], R24 ;  /* 0x0001c01801007387 */ /* 0x001fe80000100a00 */
[----:B------:R0:W-:Y:S04]  /*f3550*/  STL.64 [R1+0x1c8], R26 ;  /* 0x0001c81a01007387 */ /* 0x0001e80000100a00 */
[----:B0-----:R-:W3:Y:S04]  /*f3560*/  LDL.LU.64 R26, [R1+0x5e30] ;  /* 0x005e3000011a7983 */ /* 0x001ee80000300a00 */
[----:B------:R-:W4:Y:S04]  /*f3570*/  LDL.LU.64 R24, [R1+0x5e28] ;  /* 0x005e280001187983 */ /* 0x000f280000300a00 */
[----:B-1----:R-:W-:Y:S04]  /*f3580*/  STL.64 [R1+0x1b0], R20 ;  /* 0x0001b01401007387 */ /* 0x002fe80000100a00 */
[----:B------:R0:W-:Y:S04]  /*f3590*/  STL.64 [R1+0x1b8], R22 ;  /* 0x0001b81601007387 */ /* 0x0001e80000100a00 */
[----:B0-----:R-:W3:Y:S04]  /*f35a0*/  LDL.LU.64 R22, [R1+0x5e20] ;  /* 0x005e200001167983 */ /* 0x001ee80000300a00 */
[----:B------:R-:W4:Y:S01]  /*f35b0*/  LDL.LU.64 R20, [R1+0x5e18] ;  /* 0x005e180001147983 */ /* 0x000f220000300a00 */
[----:B------:R-:W-:Y:S01]  /*f35c0*/  PRMT R7, R28, 0x4210, R8 ;  /* 0x000042101c077816 */ /* 0x000fe20000000008 */
[----:B------:R-:W-:Y:S06]  /*f35d0*/  BAR.SYNC.DEFER_BLOCKING 0x0 ;  /* 0x0000000000007b1d */ /* 0x000fec0000010000 */
[----:B--2---:R-:W-:Y:S02]  /*f35e0*/  STSM.16.M88.4 [R0], R4 ;  /* 0x0000000400007844 */ /* 0x004fe40000000200 */
[----:B------:R-:W-:Y:S06]  /*f35f0*/  BAR.SYNC.DEFER_BLOCKING 0x0 ;  /* 0x0000000000007b1d */ /* 0x000fec0000010000 */
[----:B------:R-:W0:Y:S04]  /*f3600*/  LDS.128 R4, [R2] ;  /* 0x0000000002047984 */ /* 0x000e280000000c00 */
[----:B0-----:R-:W-:Y:S04]  /*f3610*/  STL.64 [R1+0x1a0], R4 ;  /* 0x0001a00401007387 */ /* 0x001fe80000100a00 */
[----:B------:R0:W-:Y:S04]  /*f3620*/  STL.64 [R1+0x1a8], R6 ;  /* 0x0001a80601007387 */ /* 0x0001e80000100a00 */
[----:B0-----:R-:W2:Y:S04]  /*f3630*/  LDL.LU.64 R6, [R1+0x5e10] ;  /* 0x005e100001067983 */ /* 0x001ea80000300a00 */
[----:B------:R-:W2:Y:S01]  /*f3640*/  LDL.LU.64 R4, [R1+0x5e08] ;  /* 0x005e080001047983 */ /* 0x000ea20000300a00 */
[----:B------:R-:W-:-:S04]  /*f3650*/  LOP3.LUT R9, R29, 0xffff, RZ, 0xc0, !PT ;  /* 0x0000ffff1d097812 */ /* 0x000fc800078ec0ff */
[----:B---3--:R-:W-:Y:S01]  /*f3660*/  PRMT R23, R23, 0x4210, R9 ;  /* 0x0000421017177816 */ /* 0x008fe20000000009 */
[----:B------:R-:W-:Y:S06]  /*f3670*/  BAR.SYNC.DEFER_BLOCKING 0x0 ;  /* 0x0000000000007b1d */ /* 0x000fec0000010000 */
[----:B----4-:R-:W-:Y:S02]  /*f3680*/  STSM.16.M88.4 [R0], R20 ;  /* 0x0000001400007844 */ /* 0x010fe40000000200 */
[----:B------:R-:W-:Y:S01]  /*f3690*/  BAR.SYNC.DEFER_BLOCKING 0x0 ;  /* 0x0000000000007b1d */ /* 0x000fe20000010000 */
[----:B------:R-:W-:-:S05]  /*f36a0*/  PRMT R27, R27, 0x5210, R8 ;  /* 0x000052101b1b7816 */ /* 0x000fca0000000008 */
[----:B------:R-:W0:Y:S02]  /*f36b0*/  LDS.128 R20, [R2] ;  /* 0x0000000002147984 */ /* 0x000e240000000c00 */
[----:B------:R-:W-:Y:S06]  /*f36c0*/  BAR.SYNC.DEFER_BLOCKING 0x0 ;  /* 0x0000000000007b1d */ /* 0x000fec0000010000 */
[----:B------:R-:W-:Y:S04]  /*f36d0*/  STSM.16.M88.4 [R0], R24 ;  /* 0x0000001800007844 */ /* 0x000fe80000000200 */
[----:B0-----:R-:W-:Y:S04]  /*f36e0*/  STL.64 [R1+0x190], R20 ;  /* 0x0001901401007387 */ /* 0x001fe80000100a00 */
[----:B------:R-:W-:Y:S01]  /*f36f0*/  STL.64 [R1+0x198], R22 ;  /* 0x0001981601007387 */ /* 0x000fe20000100a00 */
[----:B------:R-:W-:Y:S06]  /*f3700*/  BAR.SYNC.DEFER_BLOCKING 0x0 ;  /* 0x0000000000007b1d */ /* 0x000fec0000010000 */
[----:B------:R-:W0:Y:S01]  /*f3710*/  LDS.128 R20, [R2] ;  /* 0x0000000002147984 */ /* 0x000e220000000c00 */
[----:B------:R-:W-:-:S03]  /*f3720*/  LOP3.LUT R8, R15, 0xffff, RZ, 0xc0, !PT ;  /* 0x0000ffff0f087812 */ /* 0x000fc600078ec0ff */
[----:B0-----:R-:W-:Y:S04]  /*f3730*/  STL.64 [R1+0x180], R20 ;  /* 0x0001801401007387 */ /* 0x001fe80000100a00 */
[----:B------:R-:W-:Y:S01]  /*f3740*/  STL.64 [R1+0x188], R22 ;  /* 0x0001881601007387 */ /* 0x000fe20000100a00 */
[----:B------:R-:W-:Y:S01]  /*f3750*/  BAR.SYNC.DEFER_BLOCKING 0x0 ;  /* 0x0000000000007b1d */ /* 0x000fe20000010000 */
[----:B------:R-:W-:-:S05]  /*f3760*/  PRMT R15, R16, 0x4210, R8 ;  /* 0x00004210100f7816 */ /* 0x000fca0000000008 */
[----:B------:R-:W3:Y:S04]  /*f3770*/  LDL.LU R16, [R1+0x90] ;  /* 0x0000900001107983 */ /* 0x000ee80000300800 */
[----:B------:R-:W3:Y:S04]  /*f3780*/  LDL.LU R17, [R1+0x94] ;  /* 0x0000940001117983 */ /* 0x000ee80000300800 */
[----:B------:R-:W3:Y:S01]  /*f3790*/  LDL.LU R18, [R1+0x98] ;  /* 0x0000980001127983 */ /* 0x000ee20000300800 */
[----:B--2---:R-:W-:-:S05]  /*f37a0*/  PRMT R7, R7, 0x5210, R9 ;  /* 0x0000521007077816 */ /* 0x004fca0000000009 */
[----:B------:R0:W-:Y:S01]  /*f37b0*/  STSM.16.M88.4 [R0], R4 ;  /* 0x0000000400007844 */ /* 0x0001e20000000200 */
[----:B------:R-:W-:Y:S06]  /*f37c0*/  BAR.SYNC.DEFER_BLOCKING 0x0 ;  /* 0x0000000000007b1d */ /* 0x000fec0000010000 */
[----:B0-----:R-:W2:Y:S04]  /*f37d0*/  LDL.LU R4, [R1+0x4d5c] ;  /* 0x004d5c0001047983 */ /* 0x001ea80000300800 */
[----:B------:R-:W4:Y:S04]  /*f37e0*/  LDL.LU R5, [R1+0x7dc] ;  /* 0x0007dc0001057983 */ /* 0x000f280000300800 */
[----:B------:R-:W0:Y:S01]  /*f37f0*/  LDS.128 R20, [R2] ;  /* 0x0000000002147984 */ /* 0x000e220000000c00 */
[----:B------:R-:W-:Y:S01]  /*f3800*/  LOP3.LUT R9, R3, 0xffff, RZ, 0xc0, !PT ;  /* 0x0000ffff03097812 */ /* 0x000fe200078ec0ff */
[----:B------:R-:W-:Y:S06]  /*f3810*/  BAR.SYNC.DEFER_BLOCKING 0x0 ;  /* 0x0000000000007b1d */ /* 0x000fec0000010000 */
[----:B0-----:R-:W-:Y:S04]  /*f3820*/  STL.64 [R1+0x170], R20 ;  /* 0x0001701401007387 */ /* 0x001fe80000100a00 */
[----:B------:R-:W-:Y:S04]  /*f3830*/  STL.64 [R1+0x178], R22 ;  /* 0x0001781601007387 */ /* 0x000fe80000100a00 */
[----:B------:R-:W3:Y:S04]  /*f3840*/  LDL.LU R24, [R1+0xb0] ;  /* 0x0000b00001187983 */ /* 0x000ee80000300800 */
[----:B------:R-:W3:Y:S04]  /*f3850*/  LDL.LU R25, [R1+0xb4] ;  /* 0x0000b40001197983 */ /* 0x000ee80000300800 */
[----:B------:R-:W2:Y:S04]  /*f3860*/  LDL.LU R26, [R1+0xb8] ;  /* 0x0000b800011a7983 */ /* 0x000ea80000300800 */
[----:B--2---:R-:W-:Y:S04]  /*f3870*/  STL [R1+0x5dd0], R26 ;  /* 0x005dd01a01007387 */ /* 0x004fe80000100800 */
[----:B---3--:R0:W-:Y:S04]  /*f3880*/  STL.64 [R1+0x5dc8], R24 ;  /* 0x005dc81801007387 */ /* 0x0081e80000100a00 */
[----:B0-----:R-:W2:Y:S04]  /*f3890*/  LDL.LU R24, [R1+0x750] ;  /* 0x0007500001187983 */ /* 0x001ea80000300800 */
[----:B------:R-:W2:Y:S04]  /*f38a0*/  LDL.LU R25, [R1+0x754] ;  /* 0x0007540001197983 */ /* 0x000ea80000300800 */
[----:B------:R-:W3:Y:S04]  /*f38b0*/  LDL.LU R26, [R1+0x758] ;  /* 0x00075800011a7983 */ /* 0x000ee80000300800 */
[----:B------:R-:W4:Y:S04]  /*f38c0*/  LDL.LU R23, [R1+0x7ec] ;  /* 0x0007ec0001177983 */ /* 0x000f280000300800 */
[----:B------:R-:W4:Y:S04]  /*f38d0*/  LDL.LU R3, [R1+0x5294] ;  /* 0x0052940001037983 */ /* 0x000f280000300800 */
[----:B---3--:R-:W-:Y:S04]  /*f38e0*/  STL [R1+0x5df0], R26 ;  /* 0x005df01a01007387 */ /* 0x008fe80000100800 */
[----:B--2---:R0:W-:Y:S04]  /*f38f0*/  STL.64 [R1+0x5de8], R24 ;  /* 0x005de81801007387 */ /* 0x0041e80000100a00 */
[----:B0-----:R-:W2:Y:S04]  /*f3900*/  LDL.LU R24, [R1+0x740] ;  /* 0x0007400001187983 */ /* 0x001ea80000300800 */
[----:B------:R-:W2:Y:S04]  /*f3910*/  LDL.LU R25, [R1+0x744] ;  /* 0x0007440001197983 */ /* 0x000ea80000300800 */
[----:B------:R-:W2:Y:S04]  /*f3920*/  LDL.LU R26, [R1+0x748] ;  /* 0x00074800011a7983 */ /* 0x000ea80000300800 */
[----:B------:R-:W3:Y:S04]  /*f3930*/  LDL.LU R20, [R1+0x760] ;  /* 0x0007600001147983 */ /* 0x000ee80000300800 */
[----:B------:R-:W3:Y:S04]  /*f3940*/  LDL.LU R21, [R1+0x764] ;  /* 0x0007640001157983 */ /* 0x000ee80000300800 */
[----:B------:R-:W4:Y:S04]  /*f3950*/  LDL.LU R22, [R1+0x768] ;  /* 0x0007680001167983 */ /* 0x000f280000300800 */
[----:B------:R-:W2:Y:S04]  /*f3960*/  LDL.LU R6, [R1+0x1a28] ;  /* 0x001a280001067983 */ /* 0x000ea80000300800 */
[----:B------:R-:W2:Y:S04]  /*f3970*/  LDL.LU R7, [R1+0x4fb0] ;  /* 0x004fb00001077983 */ /* 0x000ea80000300800 */
[----:B----4-:R-:W-:Y:S04]  /*f3980*/  STL [R1+0x5de0], R22 ;  /* 0x005de01601007387 */ /* 0x010fe80000100800 */
[----:B---3--:R0:W-:Y:S04]  /*f3990*/  STL.64 [R1+0x5dd8], R20 ;  /* 0x005dd81401007387 */ /* 0x0081e80000100a00 */
[----:B0-----:R-:W3:Y:S04]  /*f39a0*/  LDL.LU R20, [R1+0xa0] ;  /* 0x0000a00001147983 */ /* 0x001ee80000300800 */
[----:B------:R-:W3:Y:S04]  /*f39b0*/  LDL.LU R21, [R1+0xa4] ;  /* 0x0000a40001157983 */ /* 0x000ee80000300800 */
[----:B------:R-:W4:Y:S01]  /*f39c0*/  LDL.LU R22, [R1+0xa8] ;  /* 0x0000a80001167983 */ /* 0x000f220000300800 */
[----:B------:R-:W-:-:S03]  /*f39d0*/  PRMT R27, R4, 0x4210, R9 ;  /* 0x00004210041b7816 */ /* 0x000fc60000000009 */
[----:B------:R0:W-:Y:S01]  /*f39e0*/  STSM.16.M88.4 [R0], R12 ;  /* 0x0000000c00007844 */ /* 0x0001e20000000200 */
[----:B------:R-:W-:Y:S06]  /*f39f0*/  BAR.SYNC.DEFER_BLOCKING 0x0 ;  /* 0x0000000000007b1d */ /* 0x000fec0000010000 */
[----:B----4-:R-:W-:Y:S04]  /*f3a00*/  STL.64 [R1+0x5e00], R22 ;  /* 0x005e001601007387 */ /* 0x010fe80000100a00 */
[----:B---3--:R-:W-:Y:S04]  /*f3a10*/  STL.64 [R1+0x5df8], R20 ;  /* 0x005df81401007387 */ /* 0x008fe80000100a00 */
[----:B0-----:R-:W3:Y:S04]  /*f3a20*/  LDL.LU R15, [R1+0x4d64] ;  /* 0x004d6400010f7983 */ /* 0x001ee80000300800 */
[----:B------:R-:W4:Y:S04]  /*f3a30*/  LDL.LU R4, [R1+0x7f0] ;  /* 0x0007f00001047983 */ /* 0x000f280000300800 */
[----:B------:R-:W3:Y:S04]  /*f3a40*/  LDL.LU R12, [R1+0xc0] ;  /* 0x0000c000010c7983 */ /* 0x000ee80000300800 */
[----:B------:R-:W3:Y:S04]  /*f3a50*/  LDL.LU R13, [R1+0xc4] ;  /* 0x0000c400010d7983 */ /* 0x000ee80000300800 */
[----:B------:R-:W4:Y:S04]  /*f3a60*/  LDL.LU R14, [R1+0xc8] ;  /* 0x0000c800010e7983 */ /* 0x000f280000300800 */
[----:B------:R-:W0:Y:S01]  /*f3a70*/  LDS.128 R20, [R2] ;  /* 0x0000000002147984 */ /* 0x000e220000000c00 */
[----:B------:R-:W-:Y:S06]  /*f3a80*/  BAR.SYNC.DEFER_BLOCKING 0x0 ;  /* 0x0000000000007b1d */ /* 0x000fec0000010000 */
[----:B--2---:R-:W-:Y:S02]  /*f3a90*/  STSM.16.M88.4 [R0], R24 ;  /* 0x0000001800007844 */ /* 0x004fe40000000200 */
[----:B------:R-:W-:Y:S01]  /*f3aa0*/  BAR.SYNC.DEFER_BLOCKING 0x0 ;  /* 0x0000000000007b1d */ /* 0x000fe20000010000 */
[----:B------:R-:W-:-:S05]  /*f3ab0*/  PRMT R19, R5, 0x5210, R8 ;  /* 0x0000521005137816 */ /* 0x000fca0000000008 */
[----:B------:R-:W1:Y:S02]  /*f3ac0*/  LDS.128 R24, [R2] ;  /* 0x0000000002187984 */ /* 0x000e640000000c00 */
[----:B------:R-:W-:Y:S06]  /*f3ad0*/  BAR.SYNC.DEFER_BLOCKING 0x0 ;  /* 0x0000000000007b1d */ /* 0x000fec0000010000 */
[----:B----4-:R-:W-:Y:S04]  /*f3ae0*/  STL [R1+0x5dc0], R14 ;  /* 0x005dc00e01007387 */ /* 0x010fe80000100800 */
[----:B---3--:R-:W-:Y:S04]  /*f3af0*/  STL.64 [R1+0x5db8], R12 ;  /* 0x005db80c01007387 */ /* 0x008fe80000100a00 */
[----:B0-----:R-:W-:Y:S04]  /*f3b00*/  STL.64 [R1+0x160], R20 ;  /* 0x0001601401007387 */ /* 0x001fe80000100a00 */
[----:B------:R0:W-:Y:S04]  /*f3b10*/  STL.64 [R1+0x168], R22 ;  /* 0x0001681601007387 */ /* 0x0001e80000100a00 */
[----:B0-----:R-:W2:Y:S04]  /*f3b20*/  LDL.LU.64 R22, [R1+0x5e00] ;  /* 0x005e000001167983 */ /* 0x001ea80000300a00 */
[----:B------:R-:W3:Y:S04]  /*f3b30*/  LDL.LU.64 R20, [R1+0x5df8] ;  /* 0x005df80001147983 */ /* 0x000ee80000300a00 */
[----:B------:R0:W-:Y:S04]  /*f3b40*/  STSM.16.M88.4 [R0], R16 ;  /* 0x0000001000007844 */ /* 0x0001e80000000200 */
[----:B------:R-:W4:Y:S04]  /*f3b50*/  LDL.LU R5, [R1+0x800] ;  /* 0x0008000001057983 */ /* 0x000f280000300800 */
[----:B-1----:R-:W-:Y:S04]  /*f3b60*/  STL.64 [R1+0x150], R24 ;  /* 0x0001501801007387 */ /* 0x002fe80000100a00 */
[----:B------:R-:W-:Y:S01]  /*f3b70*/  STL.64 [R1+0x158], R26 ;  /* 0x0001581a01007387 */ /* 0x000fe20000100a00 */
[----:B------:R-:W-:Y:S06]  /*f3b80*/  BAR.SYNC.DEFER_BLOCKING 0x0 ;  /* 0x0000000000007b1d */ /* 0x000fec0000010000 */
[----:B0-----:R-:W4:Y:S04]  /*f3b90*/  LDL.LU R16, [R1+0x52a0] ;  /* 0x0052a00001107983 */ /* 0x001f280000300800 */
[----:B------:R-:W0:Y:S04]  /*f3ba0*/  LDS.128 R24, [R2] ;  /* 0x0000000002187984 */ /* 0x000e280000000c00 */
[----:B0-----:R-:W-:Y:S04]  /*f3bb0*/  STL.64 [R1+0x140], R24 ;  /* 0x0001401801007387 */ /* 0x001fe80000100a00 */
[----:B------:R0:W-:Y:S04]  /*f3bc0*/  STL.64 [R1+0x148], R26 ;  /* 0x0001481a01007387 */ /* 0x0001e80000100a00 */
[----:B0-----:R-:W4:Y:S04]  /*f3bd0*/  LDL.LU R26, [R1+0x5df0] ;  /* 0x005df000011a7983 */ /* 0x001f280000300800 */
[----:B------:R-:W4:Y:S01]  /*f3be0*/  LDL.LU.64 R24, [R1+0x5de8] ;  /* 0x005de80001187983 */ /* 0x000f220000300a00 */
[----:B------:R-:W-:-:S03]  /*f3bf0*/  LOP3.LUT R8, R3, 0xffff, RZ, 0xc0, !PT ;  /* 0x0000ffff03087812 */ /* 0x000fc600078ec0ff */
[----:B------:R-:W4:Y:S01]  /*f3c00*/  LDL.LU R3, [R1+0x4d6c] ;  /* 0x004d6c0001037983 */ /* 0x000f220000300800 */
[----:B------:R-:W-:Y:S01]  /*f3c10*/  BAR.SYNC.DEFER_BLOCKING 0x0 ;  /* 0x0000000000007b1d */ /* 0x000fe20000010000 */
[----:B--2---:R-:W-:-:S05]  /*f3c20*/  PRMT R23, R23, 0x5210, R9 ;  /* 0x0000521017177816 */ /* 0x004fca0000000009 */
[----:B---3--:R-:W-:Y:S02]  /*f3c30*/  STSM.16.M88.4 [R0], R20 ;  /* 0x0000001400007844 */ /* 0x008fe40000000200 */
[----:B------:R-:W-:Y:S06]  /*f3c40*/  BAR.SYNC.DEFER_BLOCKING 0x0 ;  /* 0x0000000000007b1d */ /* 0x000fec0000010000 */
[----:B------:R-:W0:Y:S04]  /*f3c50*/  LDS.128 R20, [R2] ;  /* 0x0000000002147984 */ /* 0x000e280000000c00 */
[----:B0-----:R-:W-:Y:S04]  /*f3c60*/  STL.64 [R1+0x130], R20 ;  /* 0x0001301401007387 */ /* 0x001fe80000100a00 */
[----:B------:R0:W-:Y:S04]  /*f3c70*/  STL.64 [R1+0x138], R22 ;  /* 0x0001381601007387 */ /* 0x0001e80000100a00 */
[----:B0-----:R-:W2:Y:S04]  /*f3c80*/  LDL.LU R22, [R1+0x5de0] ;  /* 0x005de00001167983 */ /* 0x001ea80000300800 */
[----:B------:R-:W2:Y:S01]  /*f3c90*/  LDL.LU.64 R20, [R1+0x5dd8] ;  /* 0x005dd80001147983 */ /* 0x000ea20000300a00 */
[----:B------:R-:W-:Y:S01]  /*f3ca0*/  PRMT R27, R6, 0x4210, R8 ;  /* 0x00004210061b7816 */ /* 0x000fe20000000008 */
[----:B------:R-:W-:Y:S01]  /*f3cb0*/  BAR.SYNC.DEFER_BLOCKING 0x0 ;  /* 0x0000000000007b1d */ /* 0x000fe20000010000 */
[----:B------:R-:W-:-:S05]  /*f3cc0*/  LOP3.LUT R9, R7, 0xffff, RZ, 0xc0, !PT ;  /* 0x0000ffff07097812 */ /* 0x000fca00078ec0ff */
[----:B----4-:R0:W-:Y:S01]  /*f3cd0*/  STSM.16.M88.4 [R0], R24 ;  /* 0x0000001800007844 */ /* 0x0101e20000000200 */
[--C-:B------:R-:W-:Y:S01]  /*f3ce0*/  PRMT R23, R15, 0x4210, R9.reuse ;  /* 0x000042100f177816 */ /* 0x100fe20000000009 */
[----:B------:R-:W-:Y:S06]  /*f3cf0*/  BAR.SYNC.DEFER_BLOCKING 0x0 ;  /* 0x0000000000007b1d */ /* 0x000fec0000010000 */
[----:B0-----:R-:W3:Y:S04]  /*f3d00*/  LDL.LU R26, [R1+0x5dd0] ;  /* 0x005dd000011a7983 */ /* 0x001ee80000300800 */
[----:B------:R-:W3:Y:S04]  /*f3d10*/  LDL.LU.64 R24, [R1+0x5dc8] ;  /* 0x005dc80001187983 */ /* 0x000ee80000300a00 */
[----:B------:R-:W0:Y:S01]  /*f3d20*/  LDS.128 R12, [R2] ;  /* 0x00000000020c7984 */ /* 0x000e220000000c00 */
[----:B------:R-:W-:Y:S06]  /*f3d30*/  BAR.SYNC.DEFER_BLOCKING 0x0 ;  /* 0x0000000000007b1d */ /* 0x000fec0000010000 */
[----:B0-----:R-:W-:Y:S04]  /*f3d40*/  STL.64 [R1+0x120], R12 ;  /* 0x0001200c01007387 */ /* 0x001fe80000100a00 */
[----:B------:R0:W-:Y:S04]  /*f3d50*/  STL.64 [R1+0x128], R14 ;  /* 0x0001280e01007387 */ /* 0x0001e80000100a00 */
[----:B0-----:R-:W4:Y:S04]  /*f3d60*/  LDL.LU R14, [R1+0x5dc0] ;  /* 0x005dc000010e7983 */ /* 0x001f280000300800 */
[----:B------:R-:W4:Y:S04]  /*f3d70*/  LDL.LU.64 R12, [R1+0x5db8] ;  /* 0x005db800010c7983 */ /* 0x000f280000300a00 */
[----:B--2---:R-:W-:Y:S01]  /*f3d80*/  STSM.16.M88.4 [R0], R20 ;  /* 0x0000001400007844 */ /* 0x004fe20000000200 */
[----:B------:R-:W-:Y:S06]  /*f3d90*/  BAR.SYNC.DEFER_BLOCKING 0x0 ;  /* 0x0000000000007b1d */ /* 0x000fec0000010000 */
[----:B------:R-:W0:Y:S04]  /*f3da0*/  LDS.128 R20, [R2] ;  /* 0x0000000002147984 */ /* 0x000e280000000c00 */
[----:B0-----:R0:W-:Y:S04]  /*f3db0*/  STL.64 [R1+0x110], R20 ;  /* 0x0001101401007387 */ /* 0x0011e80000100a00 */
[----:B------:R1:W-:Y:S04]  /*f3dc0*/  STL.64 [R1+0x118], R22 ;  /* 0x0001181601007387 */ /* 0x0003e80000100a00 */
[----:B0-----:R-:W2:Y:S04]  /*f3dd0*/  LDL.LU R20, [R1+0x780] ;  /* 0x0007800001147983 */ /* 0x001ea80000300800 */
[----:B------:R-:W2:Y:S04]  /*f3de0*/  LDL.LU R21, [R1+0x784] ;  /* 0x0007840001157983 */ /* 0x000ea80000300800 */
[----:B-1----:R-:W2:Y:S01]  /*f3df0*/  LDL.LU R22, [R1+0x788] ;  /* 0x0007880001167983 */ /* 0x002ea20000300800 */
[----:B------:R-:W-:Y:S01]  /*f3e00*/  PRMT R27, R4, 0x5210, R8 ;  /* 0x00005210041b7816 */ /* 0x000fe20000000008 */
[----:B------:R-:W-:Y:S01]  /*f3e10*/  BAR.SYNC.DEFER_BLOCKING 0x0 ;  /* 0x0000000000007b1d */ /* 0x000fe20000010000 */
[----:B------:R-:W-:-:S05]  /*f3e20*/  PRMT R15, R5, 0x5210, R9 ;  /* 0x00005210050f7816 */ /* 0x000fca0000000009 */
[----:B------:R-:W2:Y:S04]  /*f3e30*/  LDL.LU R4, [R1+0x4fbc] ;  /* 0x004fbc0001047983 */ /* 0x000ea80000300800 */
[----:B---3--:R-:W-:Y:S01]  /*f3e40*/  STSM.16.M88.4 [R0], R24 ;  /* 0x0000001800007844 */ /* 0x008fe20000000200 */
[----:B------:R-:W-:Y:S01]  /*f3e50*/  LOP3.LUT R8, R16, 0xffff, RZ, 0xc0, !PT ;  /* 0x0000ffff10087812 */ /* 0x000fe200078ec0ff */
[----:B------:R-:W-:Y:S06]  /*f3e60*/  BAR.SYNC.DEFER_BLOCKING 0x0 ;  /* 0x0000000000007b1d */ /* 0x000fec0000010000 */
[----:B------:R-:W0:Y:S02]  /*f3e70*/  LDS.128 R16, [R2] ;  /* 0x0000000002107984 */ /* 0x000e240000000c00 */
[----:B------:R-:W-:Y:S06]  /*f3e80*/  BAR.SYNC.DEFER_BLOCKING 0x0 ;  /* 0x0000000000007b1d */ /* 0x000fec0000010000 */
[----:B----4-:R1:W-:Y:S04]  /*f3e90*/  STSM.16.M88.4 [R0], R12 ;  /* 0x0000000c00007844 */ /* 0x0103e80000000200 */
[----:B--2---:R-:W-:Y:S04]  /*f3ea0*/  STL [R1+0x5db0], R22 ;  /* 0x005db01601007387 */ /* 0x004fe80000100800 */
[----:B------:R-:W-:Y:S04]  /*f3eb0*/  STL.64 [R1+0x5da8], R20 ;  /* 0x005da81401007387 */ /* 0x000fe80000100a00 */
[----:B------:R-:W2:Y:S04]  /*f3ec0*/  LDL.LU R7, [R1+0x4d74] ;  /* 0x004d740001077983 */ /* 0x000ea80000300800 */
[----:B------:R-:W3:Y:S04]  /*f3ed0*/  LDL.LU R5, [R1+0x804] ;  /* 0x0008040001057983 */ /* 0x000ee80000300800 */
[----:B0-----:R0:W-:Y:S04]  /*f3ee0*/  STL.64 [R1+0x100], R16 ;  /* 0x0001001001007387 */ /* 0x0011e80000100a00 */
[----:B------:R-:W-:Y:S04]  /*f3ef0*/  STL.64 [R1+0x108], R18 ;  /* 0x0001081201007387 */ /* 0x000fe80000100a00 */
[----:B-1----:R-:W4:Y:S04]  /*f3f00*/  LDL.LU R14, [R1+0x810] ;  /* 0x00081000010e7983 */ /* 0x002f280000300800 */
[----:B0-----:R-:W2:Y:S01]  /*f3f10*/  LDL.LU R16, [R1+0x52a4] ;  /* 0x0052a40001107983 */ /* 0x001ea20000300800 */
[----:B------:R-:W-:Y:S01]  /*f3f20*/  PRMT R6, R3, 0x4210, R8 ;  /* 0x0000421003067816 */ /* 0x000fe20000000008 */
[----:B------:R-:W-:Y:S06]  /*f3f30*/  BAR.SYNC.DEFER_BLOCKING 0x0 ;  /* 0x0000000000007b1d */ /* 0x000fec0000010000 */
[----:B------:R-:W0:Y:S04]  /*f3f40*/  LDS.128 R20, [R2] ;  /* 0x0000000002147984 */ /* 0x000e280000000c00 */
[----:B--2---:R1:W-:Y:S04]  /*f3f50*/  STL [R1+0x5d94], R16 ;  /* 0x005d941001007387 */ /* 0x0043e80000100800 */
[----:B-1----:R-:W2:Y:S04]  /*f3f60*/  LDL.LU R16, [R1+0x700] ;  /* 0x0007000001107983 */ /* 0x002ea80000300800 */
[----:B------:R-:W2:Y:S04]  /*f3f70*/  LDL.LU R17, [R1+0x704] ;  /* 0x0007040001117983 */ /* 0x000ea80000300800 */
[----:B------:R-:W2:Y:S04]  /*f3f80*/  LDL.LU R18, [R1+0x708] ;  /* 0x0007080001127983 */ /* 0x000ea80000300800 */
[----:B------:R-:W4:Y:S04]  /*f3f90*/  LDL.LU R3, [R1+0x4fc8] ;  /* 0x004fc80001037983 */ /* 0x000f280000300800 */
[----:B------:R-:W2:Y:S04]  /*f3fa0*/  LDL.LU R24, [R1+0x7a0] ;  /* 0x0007a00001187983 */ /* 0x000ea80000300800 */
[----:B------:R-:W2:Y:S04]  /*f3fb0*/  LDL.LU R25, [R1+0x7a4] ;  /* 0x0007a40001197983 */ /* 0x000ea80000300800 */
[----:B------:R-:W4:Y:S01]  /*f3fc0*/  LDL.LU R26, [R1+0x7a8] ;  /* 0x0007a800011a7983 */ /* 0x000f220000300800 */
[----:B------:R-:W-:Y:S01]  /*f3fd0*/  IMAD.MOV.U32 R27, RZ, RZ, R6 ;  /* 0x000000ffff1b7224 */ /* 0x000fe200078e0006 */
[----:B------:R-:W-:-:S02]  /*f3fe0*/  LOP3.LUT R9, R4, 0xffff, RZ, 0xc0, !PT ;  /* 0x0000ffff04097812 */ /* 0x000fc400078ec0ff */
[----:B---3--:R-:W-:Y:S01]  /*f3ff0*/  PRMT R19, R5, 0x5210, R8 ;  /* 0x0000521005137816 */ /* 0x008fe20000000008 */
[----:B------:R-:W-:Y:S06]  /*f4000*/  BAR.SYNC.DEFER_BLOCKING 0x0 ;  /* 0x0000000000007b1d */ /* 0x000fec0000010000 */
[----:B----4-:R-:W-:Y:S04]  /*f4010*/  STL [R1+0x5d90], R26 ;  /* 0x005d901a01007387 */ /* 0x010fe80000100800 */
[----:B--2---:R1:W-:Y:S04]  /*f4020*/  STL.64 [R1+0x5d88], R24 ;  /* 0x005d881801007387 */ /* 0x0043e80000100a00 */
[----:B-1----:R-:W2:Y:S04]  /*f4030*/  LDL.LU R24, [R1+0x710] ;  /* 0x0007100001187983 */ /* 0x002ea80000300800 */
[----:B------:R-:W2:Y:S04]  /*f4040*/  LDL.LU R25, [R1+0x714] ;  /* 0x0007140001197983 */ /* 0x000ea80000300800 */
[----:B------:R-:W3:Y:S04]  /*f4050*/  LDL.LU R26, [R1+0x718] ;  /* 0x00071800011a7983 */ /* 0x000ee80000300800 */
[----:B---3--:R-:W-:Y:S04]  /*f4060*/  STL [R1+0x5da0], R26 ;  /* 0x005da01a01007387 */ /* 0x008fe80000100800 */
[----:B--2---:R1:W-:Y:S04]  /*f4070*/  STL.64 [R1+0x5d98], R24 ;  /* 0x005d981801007387 */ /* 0x0043e80000100a00 */
[----:B-1----:R-:W2:Y:S04]  /*f4080*/  LDL.LU R24, [R1+0x770] ;  /* 0x0007700001187983 */ /* 0x002ea80000300800 */
[----:B------:R-:W2:Y:S04]  /*f4090*/  LDL.LU R25, [R1+0x774] ;  /* 0x0007740001197983 */ /* 0x000ea80000300800 */
[----:B------:R-:W2:Y:S04]  /*f40a0*/  LDL.LU R26, [R1+0x778] ;  /* 0x00077800011a7983 */ /* 0x000ea80000300800 */
[----:B0-----:R-:W-:Y:S04]  /*f40b0*/  STL.64 [R1+0xf0], R20 ;  /* 0x0000f01401007387 */ /* 0x001fe80000100a00 */
[----:B------:R0:W-:Y:S04]  /*f40c0*/  STL.64 [R1+0xf8], R22 ;  /* 0x0000f81601007387 */ /* 0x0001e80000100a00 */
[----:B0-----:R-:W3:Y:S04]  /*f40d0*/  LDL.LU R22, [R1+0x5db0] ;  /* 0x005db00001167983 */ /* 0x001ee80000300800 */
[----:B------:R-:W3:Y:S01]  /*f40e0*/  LDL.LU.64 R20, [R1+0x5da8] ;  /* 0x005da80001147983 */ /* 0x000ee20000300a00 */
[----:B------:R-:W-:-:S03]  /*f40f0*/  PRMT R23, R7, 0x4210, R9 ;  /* 0x0000421007177816 */ /* 0x000fc60000000009 */
[----:B------:R-:W4:Y:S04]  /*f4100*/  LDL.LU R15, [R1+0x52cc] ;  /* 0x0052cc00010f7983 */ /* 0x000f280000300800 */
[----:B------:R-:W4:Y:S04]  /*f4110*/  LDL.LU R4, [R1+0x52f4] ;  /* 0x0052f40001047983 */ /* 0x000f280000300800 */
[----:B--2---:R-:W-:Y:S01]  /*f4120*/  STSM.16.M88.4 [R0], R24 ;  /* 0x0000001800007844 */ /* 0x004fe20000000200 */
[----:B------:R-:W-:Y:S06]  /*f4130*/  BAR.SYNC.DEFER_BLOCKING 0x0 ;  /* 0x0000000000007b1d */ /* 0x000fec0000010000 */
[----:B------:R-:W0:Y:S02]  /*f4140*/  LDS.128 R24, [R2] ;  /* 0x0000000002187984 */ /* 0x000e240000000c00 */
[----:B------:R-:W-:Y:S06]  /*f4150*/  BAR.SYNC.DEFER_BLOCKING 0x0 ;  /* 0x0000000000007b1d */ /* 0x000fec0000010000 */
[----:B---3--:R1:W-:Y:S04]  /*f4160*/  STSM.16.M88.4 [R0], R20 ;  /* 0x0000001400007844 */ /* 0x0083e80000000200 */
[----:B0-----:R-:W-:Y:S04]  /*f4170*/  STL.64 [R1+0xe0], R24 ;  /* 0x0000e01801007387 */ /* 0x001fe80000100a00 */
[----:B------:R-:W-:Y:S01]  /*f4180*/  STL.64 [R1+0xe8], R26 ;  /* 0x0000e81a01007387 */ /* 0x000fe20000100a00 */
[----:B------:R-:W-:Y:S06]  /*f4190*/  BAR.SYNC.DEFER_BLOCKING 0x0 ;  /* 0x0000000000007b1d */ /* 0x000fec0000010000 */
[----:B-1----:R-:W2:Y:S04]  /*f41a0*/  LDL.LU R20, [R1+0x730] ;  /* 0x0007300001147983 */ /* 0x002ea80000300800 */
[----:B------:R-:W2:Y:S04]  /*f41b0*/  LDL.LU R21, [R1+0x734] ;  /* 0x0007340001157983 */ /* 0x000ea80000300800 */
[----:B------:R-:W2:Y:S04]  /*f41c0*/  LDL.LU R22, [R1+0x738] ;  /* 0x0007380001167983 */ /* 0x000ea80000300800 */
[----:B------:R-:W3:Y:S04]  /*f41d0*/  LDL.LU R5, [R1+0x814] ;  /* 0x0008140001057983 */ /* 0x000ee80000300800 */
[----:B------:R-:W0:Y:S01]  /*f41e0*/  LDS.128 R24, [R2] ;  /* 0x0000000002187984 */ /* 0x000e220000000c00 */
[----:B------:R-:W-:Y:S06]  /*f41f0*/  BAR.SYNC.DEFER_BLOCKING 0x0 ;  /* 0x0000000000007b1d */ /* 0x000fec0000010000 */
[----:B------:R-:W-:Y:S04]  /*f4200*/  STSM.16.M88.4 [R0], R16 ;  /* 0x0000001000007844 */ /* 0x000fe80000000200 */
[----:B0-----:R-:W-:Y:S04]  /*f4210*/  STL.64 [R1+0xd0], R24 ;  /* 0x0000d01801007387 */ /* 0x001fe80000100a00 */
[----:B------:R0:W-:Y:S04]  /*f4220*/  STL.64 [R1+0xd8], R26 ;  /* 0x0000d81a01007387 */ /* 0x0001e80000100a00 */
[----:B0-----:R-:W4:Y:S04]  /*f4230*/  LDL.LU R26, [R1+0x5da0] ;  /* 0x005da000011a7983 */ /* 0x001f280000300800 */
[----:B------:R-:W4:Y:S04]  /*f4240*/  LDL.LU.64 R24, [R1+0x5d98] ;  /* 0x005d980001187983 */ /* 0x000f280000300a00 */
[----:B------:R-:W2:Y:S01]  /*f4250*/  LDL.LU R16, [R1+0x5d94] ;  /* 0x005d940001107983 */ /* 0x000ea20000300800 */
[----:B------:R-:W-:Y:S01]  /*f4260*/  PRMT R27, R14, 0x5210, R9 ;  /* 0x000052100e1b7816 */ /* 0x000fe20000000009 */
[----:B------:R-:W-:Y:S01]  /*f4270*/  BAR.SYNC.DEFER_BLOCKING 0x0 ;  /* 0x0000000000007b1d */ /* 0x000fe20000010000 */
[----:B------:R-:W-:-:S05]  /*f4280*/  LOP3.LUT R9, R3, 0xffff, RZ, 0xc0, !PT ;  /* 0x0000ffff03097812 */ /* 0x000fca00078ec0ff */
[----:B------:R-:W3:Y:S01]  /*f4290*/  LDL.LU R3, [R1+0x848] ;  /* 0x0008480001037983 */ /* 0x000ee20000300800 */
[----:B--2---:R-:W-:-:S03]  /*f42a0*/  LOP3.LUT R8, R16, 0xffff, RZ, 0xc0, !PT ;  /* 0x0000ffff10087812 */ /* 0x004fc600078ec0ff */
[----:B------:R-:W0:Y:S01]  /*f42b0*/  LDS.128 R16, [R2] ;  /* 0x0000000002107984 */ /* 0x000e220000000c00 */
[----:B------:R-:W-:Y:S06]  /*f42c0*/  BAR.SYNC.DEFER_BLOCKING 0x0 ;  /* 0x0000000000007b1d */ /* 0x000fec0000010000 */
[----:B----4-:R-:W-:Y:S04]  /*f42d0*/  STSM.16.M88.4 [R0], R24 ;  /* 0x0000001800007844 */ /* 0x010fe80000000200 */
[----:B0-----:R-:W-:Y:S04]  /*f42e0*/  STL [R1+0xc0], R16 ;  /* 0x0000c01001007387 */ /* 0x001fe80000100800 */
[----:B------:R0:W-:Y:S02]  /*f42f0*/  STL.64 [R1+0xc8], R18 ;  /* 0x0000c81201007387 */ /* 0x0001e40000100a00 */
[----:B0-----:R-:W-:-:S05]  /*f4300*/  IMAD.MOV.U32 R19, RZ, RZ, R17 ;  /* 0x000000ffff137224 */ /* 0x001fca00078e0011 */
[----:B------:R0:W-:Y:S04]  /*f4310*/  STL [R1+0x5880], R19 ;  /* 0x0058801301007387 */ /* 0x0001e80000100800 */
[----:B------:R-:W2:Y:S04]  /*f4320*/  LDL.LU R16, [R1+0x790] ;  /* 0x0007900001107983 */ /* 0x000ea80000300800 */
[----:B------:R-:W2:Y:S01]  /*f4330*/  LDL.LU R17, [R1+0x794] ;  /* 0x0007940001117983 */ /* 0x000ea20000300800 */
[----:B0-----:R-:W-:Y:S01]  /*f4340*/  PRMT R19, R15, 0x4210, R8 ;  /* 0x000042100f137816 */ /* 0x001fe20000000008 */
[----:B------:R-:W-:Y:S06]  /*f4350*/  BAR.SYNC.DEFER_BLOCKING 0x0 ;  /* 0x0000000000007b1d */ /* 0x000fec0000010000 */
[----:B------:R-:W2:Y:S04]  /*f4360*/  LDL.LU R18, [R1+0x798] ;  /* 0x0007980001127983 */ /* 0x000ea80000300800 */
[----:B------:R-:W4:Y:S04]  /*f4370*/  LDL.LU R26, [R1+0x5d90] ;  /* 0x005d9000011a7983 */ /* 0x000f280000300800 */
[----:B------:R-:W4:Y:S04]  /*f4380*/  LDL.LU.64 R24, [R1+0x5d88] ;  /* 0x005d880001187983 */ /* 0x000f280000300a00 */
[----:B------:R-:W0:Y:S01]  /*f4390*/  LDS.128 R12, [R2] ;  /* 0x00000000020c7984 */ /* 0x000e220000000c00 */
[----:B------:R-:W-:Y:S06]  /*f43a0*/  BAR.SYNC.DEFER_BLOCKING 0x0 ;  /* 0x0000000000007b1d */ /* 0x000fec0000010000 */
[----:B0-----:R-:W-:Y:S04]  /*f43b0*/  STL.64 [R1+0xb0], R12 ;  /* 0x0000b00c01007387 */ /* 0x001fe80000100a00 */
[----:B------:R0:W-:Y:S04]  /*f43c0*/  STL.64 [R1+0xb8], R14 ;  /* 0x0000b80e01007387 */ /* 0x0001e80000100a00 */
[----:B0-----:R-:W4:Y:S01]  /*f43d0*/  LDL.LU R15, [R1+0x52d4] ;  /* 0x0052d400010f7983 */ /* 0x001f220000300800 */
[----:B------:R-:W-:-:S02]  /*f43e0*/  PRMT R27, R4, 0x4210, R9 ;  /* 0x00004210041b7816 */ /* 0x000fc40000000009 */
[----:B---3--:R-:W-:Y:S01]  /*f43f0*/  PRMT R8, R5, 0x5210, R8 ;  /* 0x0000521005087816 */ /* 0x008fe20000000008 */
[----:B--2---:R0:W-:Y:S04]  /*f4400*/  STSM.16.M88.4 [R0], R16 ;  /* 0x0000001000007844 */ /* 0x0041e80000000200 */
[----:B----4-:R-:W-:Y:S01]  /*f4410*/  STL [R1+0x5d80], R15 ;  /* 0x005d800f01007387 */ /* 0x010fe20000100800 */
[----:B------:R-:W-:Y:S06]  /*f4420*/  BAR.SYNC.DEFER_BLOCKING 0x0 ;  /* 0x0000000000007b1d */ /* 0x000fec0000010000 */
[----:B------:R-:W2:Y:S04]  /*f4430*/  LDL.LU R4, [R1+0x52d0] ;  /* 0x0052d00001047983 */ /* 0x000ea80000300800 */
[----:B------:R-:W3:Y:S04]  /*f4440*/  LDL.LU R7, [R1+0x52ac] ;  /* 0x0052ac0001077983 */ /* 0x000ee80000300800 */
[----:B------:R-:W3:Y:S04]  /*f4450*/  LDL.LU R6, [R1+0x52a8] ;  /* 0x0052a80001067983 */ /* 0x000ee80000300800 */
[----:B0-----:R-:W4:Y:S04]  /*f4460*/  LDL.LU R16, [R1+0x5050] ;  /* 0x0050500001107983 */ /* 0x001f280000300800 */
[----:B------:R-:W0:Y:S01]  /*f4470*/  LDS.128 R12, [R2] ;  /* 0x00000000020c7984 */ /* 0x000e220000000c00 */
[----:B------:R-:W-:Y:S06]  /*f4480*/  BAR.SYNC.DEFER_BLOCKING 0x0 ;  /* 0x0000000000007b1d */ /* 0x000fec0000010000 */
[----:B0-----:R-:W-:Y:S04]  /*f4490*/  STL.64 [R1+0xa0], R12 ;  /* 0x0000a00c01007387 */ /* 0x001fe80000100a00 */
[----:B------:R-:W-:Y:S04]  /*f44a0*/  STL.64 [R1+0xa8], R14 ;  /* 0x0000a80e01007387 */ /* 0x000fe80000100a00 */
[----:B------:R-:W2:Y:S04]  /*f44b0*/  LDL.LU R5, [R1+0x504c] ;  /* 0x00504c0001057983 */ /* 0x000ea80000300800 */
[----:B---3--:R-:W-:Y:S04]  /*f44c0*/  STL.64 [R1+0x5d78], R6 ;  /* 0x005d780601007387 */ /* 0x008fe80000100a00 */
[----:B--2---:R0:W-:Y:S04]  /*f44d0*/  STL.64 [R1+0x5d70], R4 ;  /* 0x005d700401007387 */ /* 0x0041e80000100a00 */
[----:B0-----:R-:W2:Y:S04]  /*f44e0*/  LDL.LU R4, [R1+0x720] ;  /* 0x0007200001047983 */ /* 0x001ea80000300800 */
[----:B------:R-:W2:Y:S04]  /*f44f0*/  LDL.LU R5, [R1+0x724] ;  /* 0x0007240001057983 */ /* 0x000ea80000300800 */
[----:B------:R-:W2:Y:S04]  /*f4500*/  LDL.LU R6, [R1+0x728] ;  /* 0x0007280001067983 */ /* 0x000ea80000300800 */
[----:B------:R0:W-:Y:S01]  /*f4510*/  STSM.16.M88.4 [R0], R24 ;  /* 0x0000001800007844 */ /* 0x0001e20000000200 */
[----:B------:R-:W-:Y:S01]  /*f4520*/  BAR.SYNC.DEFER_BLOCKING 0x0 ;  /* 0x0000000000007b1d */ /* 0x000fe20000010000 */
[----:B------:R-:W-:Y:S01]  /*f4530*/  IMAD.MOV.U32 R7, RZ, RZ, R8 ;  /* 0x000000ffff077224 */ /* 0x000fe200078e0008 */
[----:B------:R-:W-:-:S04]  /*f4540*/  PRMT R23, R3, 0x5210, R9 ;  /* 0x0000521003177816 */ /* 0x000fc80000000009 */
[----:B------:R-:W3:Y:S04]  /*f4550*/  LDL.LU R18, [R1+0x4fe4] ;  /* 0x004fe40001127983 */ /* 0x000ee80000300800 */
[----:B------:R-:W3:Y:S04]  /*f4560*/  LDL.LU R17, [R1+0x4fe0] ;  /* 0x004fe00001117983 */ /* 0x000ee80000300800 */
[----:B------:R-:W3:Y:S04]  /*f4570*/  LDL.LU R11, [R1+0x5360] ;  /* 0x00536000010b7983 */ /* 0x000ee80000300800 */
[----:B0-----:R-:W3:Y:S04]  /*f4580*/  LDL.LU R24, [R1+0x535c] ;  /* 0x00535c0001187983 */ /* 0x001ee80000300800 */
[----:B------:R-:W0:Y:S01]  /*f4590*/  LDS.128 R12, [R2] ;  /* 0x00000000020c7984 */ /* 0x000e220000000c00 */
[----:B------:R-:W-:Y:S06]  /*f45a0*/  BAR.SYNC.DEFER_BLOCKING 0x0 ;  /* 0x0000000000007b1d */ /* 0x000fec0000010000 */
[----:B------:R-:W3:Y:S04]  /*f45b0*/  LDL.LU R3, [R1+0x5358] ;  /* 0x0053580001037983 */ /* 0x000ee80000300800 */
[----:B0-----:R-:W-:Y:S04]  /*f45c0*/  STL.64 [R1+0x90], R12 ;  /* 0x0000900c01007387 */ /* 0x001fe80000100a00 */
[----:B------:R0:W-:Y:S04]  /*f45d0*/  STL.64 [R1+0x98], R14 ;  /* 0x0000980e01007387 */ /* 0x0001e80000100a00 */
[----:B0-----:R-:W4:Y:S04]  /*f45e0*/  LDL.LU R15, [R1+0x5d80] ;  /* 0x005d8000010f7983 */ /* 0x001f280000300800 */
[----:B------:R-:W3:Y:S04]  /*f45f0*/  LDL.LU R13, [R1+0x5350] ;  /* 0x00535000010d7983 */ /* 0x000ee80000300800 */
[----:B------:R-:W3:Y:S04]  /*f4600*/  LDL.LU R28, [R1+0x5340] ;  /* 0x00534000011c7983 */ /* 0x000ee80000300800 */
[----:B------:R-:W3:Y:S04]  /*f4610*/  LDL.LU R29, [R1+0x533c] ;  /* 0x00533c00011d7983 */ /* 0x000ee80000300800 */
[----:B------:R-:W3:Y:S04]  /*f4620*/  LDL.LU R27, [R1+0x532c] ;  /* 0x00532c00011b7983 */ /* 0x000ee80000300800 */
[----:B------:R-:W3:Y:S04]  /*f4630*/  LDL.LU R26, [R1+0x5354] ;  /* 0x00535400011a7983 */ /* 0x000ee80000300800 */
[----:B--2---:R-:W-:Y:S01]  /*f4640*/  STSM.16.M88.4 [R0], R4 ;  /* 0x0000000400007844 */ /* 0x004fe20000000200 */
[----:B------:R-:W-:Y:S06]  /*f4650*/  BAR.SYNC.DEFER_BLOCKING 0x0 ;  /* 0x0000000000007b1d */ /* 0x000fec0000010000 */
[----:B------:R-:W0:Y:S02]  /*f4660*/  LDS.128 R4, [R2] ;  /* 0x0000000002047984 */ /* 0x000e240000000c00 */
[----:B------:R-:W-:Y:S06]  /*f4670*/  BAR.SYNC.DEFER_BLOCKING 0x0 ;  /* 0x0000000000007b1d */ /* 0x000fec0000010000 */
[----:B0-----:R-:W-:Y:S04]  /*f4680*/  STL.64 [R1+0x80], R4 ;  /* 0x0000800401007387 */ /* 0x001fe80000100a00 */
[----:B------:R0:W-:Y:S04]  /*f4690*/  STL.64 [R1+0x88], R6 ;  /* 0x0000880601007387 */ /* 0x0001e80000100a00 */
[----:B0-----:R-:W2:Y:S04]  /*f46a0*/  LDL.LU.64 R6, [R1+0x5d78] ;  /* 0x005d780001067983 */ /* 0x001ea80000300a00 */
[----:B------:R-:W3:Y:S04]  /*f46b0*/  LDL.LU.64 R4, [R1+0x5d70] ;  /* 0x005d700001047983 */ /* 0x000ee80000300a00 */
[----:B------:R4:W-:Y:S02]  /*f46c0*/  STSM.16.M88.4 [R0], R20 ;  /* 0x0000001400007844 */ /* 0x0009e40000000200 */
[----:B----4-:R-:W-:-:S02]  /*f46d0*/  LOP3.LUT R22, R15, 0xffff, RZ, 0xc0, !PT ;  /* 0x0000ffff0f167812 */ /* 0x010fc400078ec0ff */
[----:B------:R-:W4:Y:S01]  /*f46e0*/  LDL.LU R15, [R1+0x85c] ;  /* 0x00085c00010f7983 */ /* 0x000f220000300800 */
[----:B---3--:R-:W-:-:S03]  /*f46f0*/  LOP3.LUT R14, R4, 0xffff, RZ, 0xc0, !PT ;  /* 0x0000ffff040e7812 */ /* 0x008fc600078ec0ff */
[----:B------:R-:W3:Y:S04]  /*f4700*/  LDL.LU R4, [R1+0x858] ;  /* 0x0008580001047983 */ /* 0x000ee80000300800 */
[----:B------:R-:W4:Y:S01]  /*f4710*/  LDL.LU R25, [R1+0x860] ;  /* 0x0008600001197983 */ /* 0x000f220000300800 */
[----:B--2---:R-:W-:Y:S02]  /*f4720*/  LOP3.LUT R19, R6, 0xffff, RZ, 0xc0, !PT ;  /* 0x0000ffff06137812 */ /* 0x004fe400078ec0ff */
[----:B------:R-:W-:Y:S02]  /*f4730*/  LOP3.LUT R12, R16, 0xffff, RZ, 0xc0, !PT ;  /* 0x0000ffff100c7812 */ /* 0x000fe400078ec0ff */
[----:B------:R-:W-:Y:S02]  /*f4740*/  LOP3.LUT R6, R5, 0xffff, RZ, 0xc0, !PT ;  /* 0x0000ffff05067812 */ /* 0x000fe400078ec0ff */
[----:B------:R-:W-:-:S02]  /*f4750*/  LOP3.LUT R17, R17, 0xffff, RZ, 0xc0, !PT ;  /* 0x0000ffff11117812 */ /* 0x000fc400078ec0ff */
[----:B------:R-:W-:Y:S02]  /*f4760*/  PRMT R24, R24, 0x4210, R6 ;  /* 0x0000421018187816 */ /* 0x000fe40000000006 */
[----:B------:R-:W-:Y:S02]  /*f4770*/  PRMT R20, R26, 0x4210, R17 ;  /* 0x000042101a147816 */ /* 0x000fe40000000011 */
[----:B------:R-:W-:Y:S02]  /*f4780*/  LOP3.LUT R18, R18, 0xffff, RZ, 0xc0, !PT ;  /* 0x0000ffff12127812 */ /* 0x000fe400078ec0ff */
[----:B------:R-:W-:Y:S02]  /*f4790*/  PRMT R8, R13, 0x4210, R22 ;  /* 0x000042100d087816 */ /* 0x000fe40000000016 */
[----:B------:R-:W-:Y:S01]  /*f47a0*/  PRMT R21, R3, 0x4210, R18 ;  /* 0x0000421003157816 */ /* 0x000fe20000000012 */
[----:B------:R-:W-:Y:S06]  /*f47b0*/  BAR.SYNC.DEFER_BLOCKING 0x0 ;  /* 0x0000000000007b1d */ /* 0x000fec0000010000 */
[----:B----4-:R0:W-:Y:S04]  /*f47c0*/  STL [R1+0x5d64], R25 ;  /* 0x005d641901007387 */ /* 0x0101e80000100800 */
[----:B------:R-:W2:Y:S04]  /*f47d0*/  LDL.LU R23, [R1+0x850] ;  /* 0x0008500001177983 */ /* 0x000ea80000300800 */
[----:B------:R-:W4:Y:S01]  /*f47e0*/  LDL.LU R16, [R1+0x84c] ;  /* 0x00084c0001107983 */ /* 0x000f220000300800 */
[----:B0-----:R-:W-:-:S03]  /*f47f0*/  PRMT R25, R11, 0x4210, R12 ;  /* 0x000042100b197816 */ /* 0x001fc6000000000c */
[----:B------:R-:W2:Y:S01]  /*f4800*/  LDL.LU R5, [R1+0x854] ;  /* 0x0008540001057983 */ /* 0x000ea20000300800 */
[----:B------:R-:W-:-:S03]  /*f4810*/  PRMT R11, R27, 0x4210, R19 ;  /* 0x000042101b0b7816 */ /* 0x000fc60000000013 */
[----:B------:R-:W-:Y:S04]  /*f4820*/  STL.64 [R1+0x5d68], R24 ;  /* 0x005d681801007387 */ /* 0x000fe80000100a00 */
[----:B------:R-:W0:Y:S04]  /*f4830*/  LDS.128 R24, [R2] ;  /* 0x0000000002187984 */ /* 0x000e280000000c00 */
[----:B------:R-:W2:Y:S04]  /*f4840*/  LDL.LU R3, [R1+0x818] ;  /* 0x0008180001037983 */ /* 0x000ea80000300800 */
[----:B------:R-:W2:Y:S04]  /*f4850*/  LDL.LU R13, [R1+0x864] ;  /* 0x00086400010d7983 */ /* 0x000ea80000300800 */
[----:B0-----:R0:W-:Y:S04]  /*f4860*/  STL.64 [R1+0x70], R24 ;  /* 0x0000701801007387 */ /* 0x0011e80000100a00 */
[----:B------:R-:W-:Y:S04]  /*f4870*/  STL.64 [R1+0x78], R26 ;  /* 0x0000781a01007387 */ /* 0x000fe80000100a00 */
[----:B0-----:R-:W4:Y:S01]  /*f4880*/  LDL.LU.64 R24, [R1+0x5d68] ;  /* 0x005d680001187983 */ /* 0x001f220000300a00 */
[----:B------:R-:W-:-:S02]  /*f4890*/  LOP3.LUT R7, R7, 0xffff, RZ, 0xc0, !PT ;  /* 0x0000ffff07077812 */ /* 0x000fc400078ec0ff */
[----:B------:R-:W-:Y:S02]  /*f48a0*/  PRMT R9, R28, 0x4210, R14 ;  /* 0x000042101c097816 */ /* 0x000fe4000000000e */
[----:B------:R-:W-:Y:S01]  /*f48b0*/  PRMT R10, R29, 0x4210, R7 ;  /* 0x000042101d0a7816 */ /* 0x000fe20000000007 */
[----:B------:R-:W-:Y:S06]  /*f48c0*/  BAR.SYNC.DEFER_BLOCKING 0x0 ;  /* 0x0000000000007b1d */ /* 0x000fec0000010000 */
[----:B------:R0:W-:Y:S02]  /*f48d0*/  STSM.16.M88.4 [R0], R8 ;  /* 0x0000000800007844 */ /* 0x0001e40000000200 */
[----:B0-----:R-:W-:-:S02]  /*f48e0*/  IMAD.MOV.U32 R10, RZ, RZ, R21 ;  /* 0x000000ffff0a7224 */ /* 0x001fc400078e0015 */
[----:B------:R-:W-:Y:S01]  /*f48f0*/  IMAD.MOV.U32 R11, RZ, RZ, R20 ;  /* 0x000000ffff0b7224 */ /* 0x000fe200078e0014 */
[----:B------:R-:W-:Y:S02]  /*f4900*/  PRMT R21, R15, 0x5210, R12 ;  /* 0x000052100f157816 */ /* 0x000fe4000000000c */
[----:B---3--:R-:W-:Y:S01]  /*f4910*/  PRMT R20, R4, 0x5210, R6 ;  /* 0x0000521004147816 */ /* 0x008fe20000000006 */
[----:B------:R-:W-:Y:S01]  /*f4920*/  BAR.SYNC.DEFER_BLOCKING 0x0 ;  /* 0x0000000000007b1d */ /* 0x000fe20000010000 */
[----:B----4-:R-:W-:Y:S02]  /*f4930*/  IMAD.MOV.U32 R8, RZ, RZ, R25 ;  /* 0x000000ffff087224 */ /* 0x010fe400078e0019 */
[----:B------:R-:W-:-:S03]  /*f4940*/  IMAD.MOV.U32 R9, RZ, RZ, R24 ;  /* 0x000000ffff097224 */ /* 0x000fc600078e0018 */
[----:B------:R-:W0:Y:S02]  /*f4950*/  LDS.128 R24, [R2] ;  /* 0x0000000002187984 */ /* 0x000e240000000c00 */
[----:B------:R-:W-:Y:S06]  /*f4960*/  BAR.SYNC.DEFER_BLOCKING 0x0 ;  /* 0x0000000000007b1d */ /* 0x000fec0000010000 */
[----:B0-----:R0:W-:Y:S04]  /*f4970*/  STL.64 [R1+0x60], R24 ;  /* 0x0000601801007387 */ /* 0x0011e80000100a00 */
[----:B------:R-:W-:Y:S04]  /*f4980*/  STL.64 [R1+0x68], R26 ;  /* 0x0000681a01007387 */ /* 0x000fe80000100a00 */
[----:B0-----:R-:W3:Y:S04]  /*f4990*/  LDL.LU R25, [R1+0x5d64] ;  /* 0x005d640001197983 */ /* 0x001ee80000300800 */
[----:B------:R-:W4:Y:S04]  /*f49a0*/  LDL.LU R15, [R1+0x52e4] ;  /* 0x0052e400010f7983 */ /* 0x000f280000300800 */
[----:B------:R-:W4:Y:S04]  /*f49b0*/  LDL.LU R12, [R1+0x52e0] ;  /* 0x0052e000010c7983 */ /* 0x000f280000300800 */
[----:B------:R0:W-:Y:S04]  /*f49c0*/  STSM.16.M88.4 [R0], R8 ;  /* 0x0000000800007844 */ /* 0x0001e80000000200 */
[----:B------:R-:W4:Y:S04]  /*f49d0*/  LDL.LU R6, [R1+0x52b4] ;  /* 0x0052b40001067983 */ /* 0x000f280000300800 */
[----:B------:R-:W4:Y:S01]  /*f49e0*/  LDL.LU R4, [R1+0x52b0] ;  /* 0x0052b00001047983 */ /* 0x000f220000300800 */
[----:B0-----:R-:W-:-:S02]  /*f49f0*/  PRMT R9, R16, 0x5210, R14 ;  /* 0x0000521010097816 */ /* 0x001fc4000000000e */
[----:B--2---:R-:W-:Y:S01]  /*f4a00*/  PRMT R8, R23, 0x5210, R22 ;  /* 0x0000521017087816 */ /* 0x004fe20000000016 */
[----:B------:R-:W2:Y:S04]  /*f4a10*/  LDL.LU R16, [R1+0x5074] ;  /* 0x0050740001107983 */ /* 0x000ea80000300800 */
[----:B------:R-:W4:Y:S01]  /*f4a20*/  LDL.LU R23, [R1+0x506c] ;  /* 0x00506c0001177983 */ /* 0x000f220000300800 */
[----:B------:R-:W-:Y:S02]  /*f4a30*/  PRMT R10, R5, 0x5210, R7 ;  /* 0x00005210050a7816 */ /* 0x000fe40000000007 */
[----:B------:R-:W-:Y:S01]  /*f4a40*/  PRMT R11, R3, 0x5210, R19 ;  /* 0x00005210030b7816 */ /* 0x000fe20000000013 */
[----:B------:R-:W-:Y:S01]  /*f4a50*/  BAR.SYNC.DEFER_BLOCKING 0x0 ;  /* 0x0000000000007b1d */ /* 0x000fe20000010000 */
[----:B------:R-:W-:-:S02]  /*f4a60*/  PRMT R17, R13, 0x5210, R17 ;  /* 0x000052100d117816 */ /* 0x000fc40000000011 */
[----:B---3--:R-:W-:-:S03]  /*f4a70*/  PRMT R18, R25, 0x5210, R18 ;  /* 0x0000521019127816 */ /* 0x008fc60000000012 */
[----:B------:R-:W0:Y:S02]  /*f4a80*/  LDS.128 R24, [R2] ;  /* 0x0000000002187984 */ /* 0x000e240000000c00 */
[----:B------:R-:W-:Y:S06]  /*f4a90*/  BAR.SYNC.DEFER_BLOCKING 0x0 ;  /* 0x0000000000007b1d */ /* 0x000fec0000010000 */
[----:B------:R1:W-:Y:S04]  /*f4aa0*/  STSM.16.M88.4 [R0], R8 ;  /* 0x0000000800007844 */ /* 0x0003e80000000200 */
[----:B----4-:R-:W-:Y:S04]  /*f4ab0*/  STL [R1+0x5d60], R23 ;  /* 0x005d601701007387 */ /* 0x010fe80000100800 */
[----:B------:R-:W3:Y:S04]  /*f4ac0*/  LDL.LU R7, [R1+0x5010] ;  /* 0x0050100001077983 */ /* 0x000ee80000300800 */
[----:B------:R-:W4:Y:S01]  /*f4ad0*/  LDL.LU R14, [R1+0x500c] ;  /* 0x00500c00010e7983 */ /* 0x000f220000300800 */
[----:B-1----:R-:W-:-:S03]  /*f4ae0*/  IMAD.MOV.U32 R8, RZ, RZ, R21 ;  /* 0x000000ffff087224 */ /* 0x002fc600078e0015 */
[----:B------:R-:W4:Y:S01]  /*f4af0*/  LDL.LU R5, [R1+0x5380] ;  /* 0x0053800001057983 */ /* 0x000f220000300800 */
[----:B------:R-:W-:Y:S01]  /*f4b00*/  IMAD.MOV.U32 R9, RZ, RZ, R20 ;  /* 0x000000ffff097224 */ /* 0x000fe200078e0014 */
[----:B------:R-:W-:Y:S06]  /*f4b10*/  BAR.SYNC.DEFER_BLOCKING 0x0 ;  /* 0x0000000000007b1d */ /* 0x000fec0000010000 */
[----:B------:R-:W4:Y:S04]  /*f4b20*/  LDL.LU R3, [R1+0x537c] ;  /* 0x00537c0001037983 */ /* 0x000f280000300800 */
[----:B------:R-:W4:Y:S04]  /*f4b30*/  LDL.LU R19, [R1+0x5374] ;  /* 0x0053740001137983 */ /* 0x000f280000300800 */
[----:B------:R-:W4:Y:S04]  /*f4b40*/  LDL.LU R28, [R1+0x5370] ;  /* 0x00537000011c7983 */ /* 0x000f280000300800 */
[----:B------:R-:W1:Y:S04]  /*f4b50*/  LDS.128 R20, [R2] ;  /* 0x0000000002147984 */ /* 0x000e680000000c00 */
[----:B0-----:R-:W-:Y:S04]  /*f4b60*/  STL.64 [R1+0x50], R24 ;  /* 0x0000501801007387 */ /* 0x001fe80000100a00 */
[----:B------:R0:W-:Y:S04]  /*f4b70*/  STL.64 [R1+0x58], R26 ;  /* 0x0000581a01007387 */ /* 0x0001e80000100a00 */
[----:B------:R-:W4:Y:S04]  /*f4b80*/  LDL.LU R29, [R1+0x536c] ;  /* 0x00536c00011d7983 */ /* 0x000f280000300800 */
[----:B0-----:R-:W4:Y:S04]  /*f4b90*/  LDL.LU R27, [R1+0x5368] ;  /* 0x00536800011b7983 */ /* 0x001f280000300800 */
[----:B------:R-:W4:Y:S04]  /*f4ba0*/  LDL.LU R26, [R1+0x5364] ;  /* 0x00536400011a7983 */ /* 0x000f280000300800 */
[----:B------:R-:W4:Y:S04]  /*f4bb0*/  LDL.LU R13, [R1+0x5378] ;  /* 0x00537800010d7983 */ /* 0x000f280000300800 */
[----:B-1----:R-:W-:Y:S04]  /*f4bc0*/  STL.64 [R1+0x40], R20 ;  /* 0x0000401401007387 */ /* 0x002fe80000100a00 */
[----:B------:R0:W-:Y:S04]  /*f4bd0*/  STL.64 [R1+0x48], R22 ;  /* 0x0000481601007387 */ /* 0x0001e80000100a00 */
[----:B0-----:R-:W4:Y:S01]  /*f4be0*/  LDL.LU R23, [R1+0x5d60] ;  /* 0x005d600001177983 */ /* 0x001f220000300800 */
[----:B------:R-:W-:-:S03]  /*f4bf0*/  LOP3.LUT R22, R15, 0xffff, RZ, 0xc0, !PT ;  /* 0x0000ffff0f167812 */ /* 0x000fc600078ec0ff */
[----:B------:R-:W4:Y:S04]  /*f4c00*/  LDL.LU R15, [R1+0x1888] ;  /* 0x00188800010f7983 */ /* 0x000f280000300800 */
[----:B------:R-:W4:Y:S01]  /*f4c10*/  LDL.LU R25, [R1+0x1878] ;  /* 0x0018780001197983 */ /* 0x000f220000300800 */
[----:B------:R-:W-:Y:S02]  /*f4c20*/  IMAD.MOV.U32 R10, RZ, RZ, R18 ;  /* 0x000000ffff0a7224 */ /* 0x000fe400078e0012 */
[----:B------:R-:W-:Y:S01]  /*f4c30*/  IMAD.MOV.U32 R11, RZ, RZ, R17 ;  /* 0x000000ffff0b7224 */ /* 0x000fe200078e0011 */
[----:B------:R-:W-:Y:S01]  /*f4c40*/  BAR.SYNC.DEFER_BLOCKING 0x0 ;  /* 0x0000000000007b1d */ /* 0x000fe20000010000 */
[----:B------:R-:W-:Y:S02]  /*f4c50*/  LOP3.LUT R20, R6, 0xffff, RZ, 0xc0, !PT ;  /* 0x0000ffff06147812 */ /* 0x000fe400078ec0ff */
[----:B--2---:R-:W-:-:S02]  /*f4c60*/  LOP3.LUT R6, R16, 0xffff, RZ, 0xc0, !PT ;  /* 0x0000ffff10067812 */ /* 0x004fc400078ec0ff */
[----:B------:R-:W-:Y:S01]  /*f4c70*/  LOP3.LUT R21, R12, 0xffff, RZ, 0xc0, !PT ;  /* 0x0000ffff0c157812 */ /* 0x000fe200078ec0ff */
[----:B------:R0:W-:Y:S01]  /*f4c80*/  STSM.16.M88.4 [R0], R8 ;  /* 0x0000000800007844 */ /* 0x0001e20000000200 */
[----:B------:R-:W-:Y:S01]  /*f4c90*/  LOP3.LUT R12, R4, 0xffff, RZ, 0xc0, !PT ;  /* 0x0000ffff040c7812 */ /* 0x000fe200078ec0ff */
[----:B------:R-:W-:Y:S01]  /*f4ca0*/  BAR.SYNC.DEFER_BLOCKING 0x0 ;  /* 0x0000000000007b1d */ /* 0x000fe20000010000 */
[----:B---3--:R-:W-:Y:S02]  /*f4cb0*/  LOP3.LUT R17, R7, 0xffff, RZ, 0xc0, !PT ;  /* 0x0000ffff07117812 */ /* 0x008fe400078ec0ff */
[----:B----4-:R-:W-:Y:S02]  /*f4cc0*/  LOP3.LUT R7, R14, 0xffff, RZ, 0xc0, !PT ;  /* 0x0000ffff0e077812 */ /* 0x010fe400078ec0ff */
[----:B0-----:R-:W-:Y:S02]  /*f4cd0*/  PRMT R10, R27, 0x4210, R20 ;  /* 0x000042101b0a7816 */ /* 0x001fe40000000014 */
[----:B------:R-:W-:-:S02]  /*f4ce0*/  PRMT R11, R26, 0x4210, R12 ;  /* 0x000042101a0b7816 */ /* 0x000fc4000000000c */
[----:B------:R-:W-:-:S04]  /*f4cf0*/  LOP3.LUT R18, R23, 0xffff, RZ, 0xc0, !PT ;  /* 0x0000ffff17127812 */ /* 0x000fc800078ec0ff */
[----:B------:R-:W-:Y:S01]  /*f4d00*/  PRMT R24, R3, 0x4210, R18 ;  /* 0x0000421003187816 */ /* 0x000fe20000000012 */
[----:B------:R0:W-:Y:S04]  /*f4d10*/  STL [R1+0x5d50], R25 ;  /* 0x005d501901007387 */ /* 0x0001e80000100800 */
[----:B------:R-:W2:Y:S04]  /*f4d20*/  LDL.LU R4, [R1+0x878] ;  /* 0x0008780001047983 */ /* 0x000ea80000300800 */
[----:B------:R-:W3:Y:S01]  /*f4d30*/  LDL.LU R16, [R1+0x874] ;  /* 0x0008740001107983 */ /* 0x000ee20000300800 */
[----:B0-----:R-:W-:-:S03]  /*f4d40*/  PRMT R25, R5, 0x4210, R6 ;  /* 0x0000421005197816 */ /* 0x001fc60000000006 */
[----:B------:R-:W4:Y:S04]  /*f4d50*/  LDL.LU R5, [R1+0x868] ;  /* 0x0008680001057983 */ /* 0x000f280000300800 */
[----:B------:R-:W-:Y:S04]  /*f4d60*/  STL.64 [R1+0x5d58], R24 ;  /* 0x005d581801007387 */ /* 0x000fe80000100a00 */
[----:B------:R-:W0:Y:S04]  /*f4d70*/  LDS.128 R24, [R2] ;  /* 0x0000000002187984 */ /* 0x000e280000000c00 */
[----:B------:R-:W4:Y:S04]  /*f4d80*/  LDL.LU R23, [R1+0x86c] ;  /* 0x00086c0001177983 */ /* 0x000f280000300800 */
[----:B------:R-:W4:Y:S04]  /*f4d90*/  LDL.LU R14, [R1+0x820] ;  /* 0x00082000010e7983 */ /* 0x000f280000300800 */
[----:B------:R-:W4:Y:S04]  /*f4da0*/  LDL.LU R3, [R1+0x187c] ;  /* 0x00187c0001037983 */ /* 0x000f280000300800 */
[----:B0-----:R0:W-:Y:S04]  /*f4db0*/  STL.64 [R1+0x30], R24 ;  /* 0x0000301801007387 */ /* 0x0011e80000100a00 */
[----:B------:R-:W-:Y:S04]  /*f4dc0*/  STL.64 [R1+0x38], R26 ;  /* 0x0000381a01007387 */ /* 0x000fe80000100a00 */
[----:B0-----:R-:W3:Y:S01]  /*f4dd0*/  LDL.LU.64 R24, [R1+0x5d58] ;  /* 0x005d580001187983 */ /* 0x001ee20000300a00 */
[----:B------:R-:W-:-:S02]  /*f4de0*/  PRMT R8, R28, 0x4210, R22 ;  /* 0x000042101c087816 */ /* 0x000fc40000000016 */
[----:B------:R-:W-:Y:S01]  /*f4df0*/  PRMT R9, R29, 0x4210, R21 ;  /* 0x000042101d097816 */ /* 0x000fe20000000015 */
[----:B------:R-:W-:Y:S06]  /*f4e00*/  BAR.SYNC.DEFER_BLOCKING 0x0 ;  /* 0x0000000000007b1d */ /* 0x000fec0000010000 */
[----:B------:R0:W-:Y:S01]  /*f4e10*/  STSM.16.M88.4 [R0], R8 ;  /* 0x0000000800007844 */ /* 0x0001e20000000200 */
[----:B------:R-:W-:Y:S02]  /*f4e20*/  PRMT R19, R19, 0x4210, R17 ;  /* 0x0000421013137816 */ /* 0x000fe40000000011 */
[----:B------:R-:W-:-:S03]  /*f4e30*/  PRMT R13, R13, 0x4210, R7 ;  /* 0x000042100d0d7816 */ /* 0x000fc60000000007 */
[----:B0-----:R-:W-:Y:S02]  /*f4e40*/  IMAD.MOV.U32 R10, RZ, RZ, R19 ;  /* 0x000000ffff0a7224 */ /* 0x001fe400078e0013 */
[----:B------:R-:W-:Y:S01]  /*f4e50*/  IMAD.MOV.U32 R11, RZ, RZ, R13 ;  /* 0x000000ffff0b7224 */ /* 0x000fe200078e000d */
[----:B------:R-:W-:Y:S01]  /*f4e60*/  PRMT R19, R15, 0x5210, R6 ;  /* 0x000052100f137816 */ /* 0x000fe20000000006 */
[----:B------:R-:W-:Y:S01]  /*f4e70*/  BAR.SYNC.DEFER_BLOCKING 0x0 ;  /* 0x0000000000007b1d */ /* 0x000fe20000010000 */
[----:B--2---:R-:W-:Y:S01]  /*f4e80*/  PRMT R17, R4, 0x5210, R17 ;  /* 0x0000521004117816 */ /* 0x004fe20000000011 */
[----:B---3--:R-:W-:Y:S02]  /*f4e90*/  IMAD.MOV.U32 R8, RZ, RZ, R25 ;  /* 0x000000ffff087224 */ /* 0x008fe400078e0019 */
[----:B------:R-:W-:Y:S02]  /*f4ea0*/  IMAD.MOV.U32 R9, RZ, RZ, R24 ;  /* 0x000000ffff097224 */ /* 0x000fe400078e0018 */
[----:B------:R-:W0:Y:S02]  /*f4eb0*/  LDS.128 R24, [R2] ;  /* 0x0000000002187984 */ /* 0x000e240000000c00 */
[----:B------:R-:W-:Y:S06]  /*f4ec0*/  BAR.SYNC.DEFER_BLOCKING 0x0 ;  /* 0x0000000000007b1d */ /* 0x000fec0000010000 */
[----:B------:R1:W-:Y:S04]  /*f4ed0*/  STSM.16.M88.4 [R0], R8 ;  /* 0x0000000800007844 */ /* 0x0003e80000000200 */
[----:B0-----:R0:W-:Y:S04]  /*f4ee0*/  STL.64 [R1+0x20], R24 ;  /* 0x0000201801007387 */ /* 0x0011e80000100a00 */
[----:B------:R2:W-:Y:S01]  /*f4ef0*/  STL.64 [R1+0x28], R26 ;  /* 0x0000281a01007387 */ /* 0x0005e20000100a00 */
[----:B-1----:R-:W-:-:S03]  /*f4f00*/  PRMT R8, R16, 0x5210, R22 ;  /* 0x0000521010087816 */ /* 0x002fc60000000016 */
[----:B0-----:R-:W3:Y:S04]  /*f4f10*/  LDL.LU R25, [R1+0x5d50] ;  /* 0x005d500001197983 */ /* 0x001ee80000300800 */
[----:B------:R-:W2:Y:S04]  /*f4f20*/  LDL.LU R13, [R1+0x52fc] ;  /* 0x0052fc00010d7983 */ /* 0x000ea80000300800 */
[----:B------:R-:W2:Y:S04]  /*f4f30*/  LDL.LU R6, [R1+0x52f8] ;  /* 0x0052f80001067983 */ /* 0x000ea80000300800 */
[----:B------:R-:W2:Y:S04]  /*f4f40*/  LDL.LU R15, [R1+0x52c0] ;  /* 0x0052c000010f7983 */ /* 0x000ea80000300800 */
[----:B------:R-:W2:Y:S04]  /*f4f50*/  LDL.LU R4, [R1+0x52bc] ;  /* 0x0052bc0001047983 */ /* 0x000ea80000300800 */
[----:B------:R-:W2:Y:S01]  /*f4f60*/  LDL.LU R16, [R1+0x5090] ;  /* 0x0050900001107983 */ /* 0x000ea20000300800 */
[----:B----4-:R-:W-:-:S02]  /*f4f70*/  PRMT R9, R5, 0x5210, R21 ;  /* 0x0000521005097816 */ /* 0x010fc40000000015 */
[----:B------:R-:W-:Y:S02]  /*f4f80*/  PRMT R10, R23, 0x5210, R20 ;  /* 0x00005210170a7816 */ /* 0x000fe40000000014 */
[----:B------:R-:W-:Y:S01]  /*f4f90*/  PRMT R11, R14, 0x5210, R12 ;  /* 0x000052100e0b7816 */ /* 0x000fe2000000000c */
[----:B------:R-:W-:Y:S01]  /*f4fa0*/  BAR.SYNC.DEFER_BLOCKING 0x0 ;  /* 0x0000000000007b1d */ /* 0x000fe20000010000 */
[----:B------:R-:W-:Y:S02]  /*f4fb0*/  PRMT R12, R3, 0x5210, R7 ;  /* 0x00005210030c7816 */ /* 0x000fe40000000007 */
[----:B---3--:R-:W-:-:S03]  /*f4fc0*/  PRMT R18, R25, 0x5210, R18 ;  /* 0x0000521019127816 */ /* 0x008fc60000000012 */
[----:B--2---:R-:W-:Y:S04]  /*f4fd0*/  STL [R1+0x5d40], R16 ;  /* 0x005d401001007387 */ /* 0x004fe80000100800 */
[----:B------:R-:W-:Y:S04]  /*f4fe0*/  STL.64 [R1+0x5d48], R18 ;  /* 0x005d481201007387 */ /* 0x000fe80000100a00 */
[----:B------:R-:W-:Y:S04]  /*f4ff0*/  STL [R1+0x5d44], R17 ;  /* 0x005d441101007387 */ /* 0x000fe80000100800 */
[----:B------:R-:W0:Y:S04]  /*f5000*/  LDS.128 R16, [R2] ;  /* 0x0000000002107984 */ /* 0x000e280000000c00 */
[----:B------:R-:W2:Y:S04]  /*f5010*/  LDL.LU R5, [R1+0x508c] ;  /* 0x00508c0001057983 */ /* 0x000ea80000300800 */
        /* <DEDUP_REMOVED lines=10> */
[----:B0-----:R-:W-:Y:S04]  /*f50c0*/  STL.64 [R1+0x10], R16 ;  /* 0x0000101001007387 */ /* 0x001fe80000100a00 */
[----:B------:R0:W-:Y:S01]  /*f50d0*/  STL.64 [R1+0x18], R18 ;  /* 0x0000181201007387 */ /* 0x0001e20000100a00 */
[----:B------:R-:W-:Y:S06]  /*f50e0*/  BAR.SYNC.DEFER_BLOCKING 0x0 ;  /* 0x0000000000007b1d */ /* 0x000fec0000010000 */
[----:B0-----:R-:W2:Y:S04]  /*f50f0*/  LDL.LU.64 R18, [R1+0x5d48] ;  /* 0x005d480001127983 */ /* 0x001ea80000300a00 */
[----:B------:R-:W4:Y:S04]  /*f5100*/  LDL.LU R17, [R1+0x5d44] ;  /* 0x005d440001117983 */ /* 0x000f280000300800 */
[----:B------:R2:W-:Y:S01]  /*f5110*/  STSM.16.M88.4 [R0], R8 ;  /* 0x0000000800007844 */ /* 0x0005e20000000200 */
[----:B------:R-:W-:Y:S01]  /*f5120*/  BAR.SYNC.DEFER_BLOCKING 0x0 ;  /* 0x0000000000007b1d */ /* 0x000fe20000010000 */
[----:B--2---:R-:W-:-:S02]  /*f5130*/  IMAD.MOV.U32 R8, RZ, RZ, R19 ;  /* 0x000000ffff087224 */ /* 0x004fc400078e0013 */
[----:B------:R-:W-:Y:S02]  /*f5140*/  IMAD.MOV.U32 R9, RZ, RZ, R18 ;  /* 0x000000ffff097224 */ /* 0x000fe400078e0012 */
[----:B----4-:R-:W-:Y:S02]  /*f5150*/  IMAD.MOV.U32 R10, RZ, RZ, R17 ;  /* 0x000000ffff0a7224 */ /* 0x010fe400078e0011 */
[----:B------:R-:W0:Y:S04]  /*f5160*/  LDS.128 R16, [R2] ;  /* 0x0000000002107984 */ /* 0x000e280000000c00 */
[----:B0-----:R0:W-:Y:S04]  /*f5170*/  STL.64 [R1], R16 ;  /* 0x0000001001007387 */ /* 0x0011e80000100a00 */
[----:B------:R1:W-:Y:S04]  /*f5180*/  STL.64 [R1+0x8], R18 ;  /* 0x0000081201007387 */ /* 0x0003e80000100a00 */
[----:B0-----:R-:W2:Y:S01]  /*f5190*/  LDL.LU R16, [R1+0x5d40] ;  /* 0x005d400001107983 */ /* 0x001ea20000300800 */
[----:B------:R-:W-:-:S03]  /*f51a0*/  LOP3.LUT R17, R15, 0xffff, RZ, 0xc0, !PT ;  /* 0x0000ffff0f117812 */ /* 0x000fc600078ec0ff */
[----:B------:R-:W4:Y:S01]  /*f51b0*/  LDL.LU R15, [R1+0x18ac] ;  /* 0x0018ac00010f7983 */ /* 0x000f220000300800 */
[----:B------:R-:W-:Y:S01]  /*f51c0*/  IMAD.MOV.U32 R11, RZ, RZ, R12 ;  /* 0x000000ffff0b7224 */ /* 0x000fe200078e000c */
[----:B------:R-:W-:Y:S06]  /*f51d0*/  BAR.SYNC.DEFER_BLOCKING 0x0 ;  /* 0x0000000000007b1d */ /* 0x000fec0000010000 */
[----:B------:R-:W-:Y:S02]  /*f51e0*/  STSM.16.M88.4 [R0], R8 ;  /* 0x0000000800007844 */ /* 0x000fe40000000200 */
[----:B------:R-:W-:Y:S06]  /*f51f0*/  BAR.SYNC.DEFER_BLOCKING 0x0 ;  /* 0x0000000000007b1d */ /* 0x000fec0000010000 */
[----:B------:R-:W0:Y:S01]  /*f5200*/  LDS.128 R8, [R2] ;  /* 0x0000000002087984 */ /* 0x000e220000000c00 */
[----:B-1----:R-:W-:-:S02]  /*f5210*/  LOP3.LUT R19, R13, 0xffff, RZ, 0xc0, !PT ;  /* 0x0000ffff0d137812 */ /* 0x002fc400078ec0ff */
[----:B------:R-:W-:Y:S02]  /*f5220*/  LOP3.LUT R13, R4, 0xffff, RZ, 0xc0, !PT ;  /* 0x0000ffff040d7812 */ /* 0x000fe400078ec0ff */
[----:B------:R-:W-:Y:S02]  /*f5230*/  LOP3.LUT R7, R7, 0xffff, RZ, 0xc0, !PT ;  /* 0x0000ffff07077812 */ /* 0x000fe400078ec0ff */
[----:B------:R-:W-:Y:S02]  /*f5240*/  LOP3.LUT R18, R6, 0xffff, RZ, 0xc0, !PT ;  /* 0x0000ffff06127812 */ /* 0x000fe400078ec0ff */
[----:B------:R-:W-:Y:S02]  /*f5250*/  LOP3.LUT R21, R5, 0xffff, RZ, 0xc0, !PT ;  /* 0x0000ffff05157812 */ /* 0x000fe400078ec0ff */
[----:B--2---:R-:W-:Y:S01]  /*f5260*/  LOP3.LUT R22, R16, 0xffff, RZ, 0xc0, !PT ;  /* 0x0000ffff10167812 */ /* 0x004fe200078ec0ff */
[----:B----4-:R3:W-:Y:S04]  /*f5270*/  STL [R1+0x5d3c], R15 ;  /* 0x005d3c0f01007387 */ /* 0x0107e80000100800 */
[----:B------:R-:W2:Y:S04]  /*f5280*/  LDL.LU R4, [R1+0x18b8] ;  /* 0x0018b80001047983 */ /* 0x000ea80000300800 */
[----:B------:R-:W4:Y:S01]  /*f5290*/  LDL.LU R16, [R1+0x18a8] ;  /* 0x0018a80001107983 */ /* 0x000f220000300800 */
[----:B---3--:R-:W-:-:S03]  /*f52a0*/  PRMT R15, R28, 0x4210, R19 ;  /* 0x000042101c0f7816 */ /* 0x008fc60000000013 */
[----:B------:R-:W3:Y:S01]  /*f52b0*/  LDL.LU R12, [R1+0x189c] ;  /* 0x00189c00010c7983 */ /* 0x000ee20000300800 */
[----:B------:R-:W-:-:S03]  /*f52c0*/  PRMT R28, R27, 0x4210, R13 ;  /* 0x000042101b1c7816 */ /* 0x000fc6000000000d */
[----:B------:R-:W3:Y:S01]  /*f52d0*/  LDL.LU R23, [R1+0x188c] ;  /* 0x00188c0001177983 */ /* 0x000ee20000300800 */
[----:B------:R-:W-:-:S03]  /*f52e0*/  PRMT R27, R14, 0x4210, R7 ;  /* 0x000042100e1b7816 */ /* 0x000fc60000000007 */
[----:B------:R-:W3:Y:S04]  /*f52f0*/  LDL.LU R6, [R1+0x1898] ;  /* 0x0018980001067983 */ /* 0x000ee80000300800 */
[----:B------:R-:W3:Y:S04]  /*f5300*/  LDL.LU R5, [R1+0x824] ;  /* 0x0008240001057983 */ /* 0x000ee80000300800 */
[----:B------:R-:W3:Y:S04]  /*f5310*/  LDL.LU R14, [R1+0x18bc] ;  /* 0x0018bc00010e7983 */ /* 0x000ee80000300800 */
[----:B0-----:R0:W-:Y:S04]  /*f5320*/  STL.64 [R1+0x55e0], R8 ;  /* 0x0055e00801007387 */ /* 0x0011e80000100a00 */
[----:B------:R1:W-:Y:S01]  /*f5330*/  STL.64 [R1+0x55c8], R10 ;  /* 0x0055c80a01007387 */ /* 0x0003e20000100a00 */
[----:B0-----:R-:W-:-:S03]  /*f5340*/  IMAD.MOV.U32 R8, RZ, RZ, R15 ;  /* 0x000000ffff087224 */ /* 0x001fc600078e000f */
[----:B------:R-:W3:Y:S01]  /*f5350*/  LDL.LU R15, [R1+0x5d3c] ;  /* 0x005d3c00010f7983 */ /* 0x000ee20000300800 */
[----:B------:R-:W-:Y:S02]  /*f5360*/  PRMT R3, R3, 0x4210, R18 ;  /* 0x0000421003037816 */ /* 0x000fe40000000012 */
[----:B------:R-:W-:Y:S01]  /*f5370*/  PRMT R29, R29, 0x4210, R17 ;  /* 0x000042101d1d7816 */ /* 0x000fe20000000011 */
[----:B-1----:R-:W-:Y:S02]  /*f5380*/  IMAD.MOV.U32 R11, RZ, RZ, R28 ;  /* 0x000000ffff0b7224 */ /* 0x002fe400078e001c */
[----:B------:R-:W-:Y:S02]  /*f5390*/  IMAD.MOV.U32 R9, RZ, RZ, R3 ;  /* 0x000000ffff097224 */ /* 0x000fe400078e0003 */
[----:B------:R-:W-:Y:S01]  /*f53a0*/  IMAD.MOV.U32 R10, RZ, RZ, R29 ;  /* 0x000000ffff0a7224 */ /* 0x000fe200078e001d */
[----:B------:R-:W-:Y:S01]  /*f53b0*/  BAR.SYNC.DEFER_BLOCKING 0x0 ;  /* 0x0000000000007b1d */ /* 0x000fe20000010000 */
[----:B------:R-:W-:-:S05]  /*f53c0*/  LOP3.LUT R20, R20, 0xffff, RZ, 0xc0, !PT ;  /* 0x0000ffff14147812 */ /* 0x000fca00078ec0ff */
[----:B------:R-:W3:Y:S04]  /*f53d0*/  LDL.LU R3, [R1+0x5d38] ;  /* 0x005d380001037983 */ /* 0x000ee80000300800 */
[----:B------:R-:W-:Y:S01]  /*f53e0*/  STSM.16.M88.4 [R0], R8 ;  /* 0x0000000800007844 */ /* 0x000fe20000000200 */
[----:B------:R-:W-:Y:S06]  /*f53f0*/  BAR.SYNC.DEFER_BLOCKING 0x0 ;  /* 0x0000000000007b1d */ /* 0x000fec0000010000 */
[----:B------:R-:W0:Y:S01]  /*f5400*/  LDS.128 R8, [R2] ;  /* 0x0000000002087984 */ /* 0x000e220000000c00 */
[----:B------:R-:W-:-:S02]  /*f5410*/  PRMT R26, R26, 0x4210, R20 ;  /* 0x000042101a1a7816 */ /* 0x000fc40000000014 */
[--C-:B------:R-:W-:Y:S01]  /*f5420*/  PRMT R25, R25, 0x4210, R21.reuse ;  /* 0x0000421019197816 */ /* 0x100fe20000000015 */
[----:B0-----:R2:W-:Y:S04]  /*f5430*/  STL.64 [R1+0x700], R8 ;  /* 0x0007000801007387 */ /* 0x0015e80000100a00 */
[----:B------:R4:W-:Y:S01]  /*f5440*/  STL.64 [R1+0x708], R10 ;  /* 0x0007080a01007387 */ /* 0x0009e20000100a00 */
[----:B--2---:R-:W-:Y:S02]  /*f5450*/  PRMT R9, R4, 0x5210, R21 ;  /* 0x0000521004097816 */ /* 0x004fe40000000015 */
[----:B----4-:R-:W-:Y:S02]  /*f5460*/  PRMT R10, R16, 0x5210, R20 ;  /* 0x00005210100a7816 */ /* 0x010fe40000000014 */
[----:B---3--:R-:W-:-:S02]  /*f5470*/  PRMT R11, R23, 0x5210, R18 ;  /* 0x00005210170b7816 */ /* 0x008fc40000000012 */
[--C-:B------:R-:W-:Y:S02]  /*f5480*/  PRMT R8, R15, 0x5210, R22.reuse ;  /* 0x000052100f087816 */ /* 0x100fe40000000016 */
[----:B------:R-:W2:Y:S04]  /*f5490*/  LDL.LU R15, [R1+0x530c] ;  /* 0x00530c00010f7983 */ /* 0x000ea80000300800 */
[----:B------:R-:W3:Y:S04]  /*f54a0*/  LDL.LU R4, [R1+0x5308] ;  /* 0x0053080001047983 */ /* 0x000ee80000300800 */
[----:B------:R-:W4:Y:S04]  /*f54b0*/  LDL.LU R16, [R1+0x52c8] ;  /* 0x0052c80001107983 */ /* 0x000f280000300800 */
[----:B------:R-:W2:Y:S04]  /*f54c0*/  LDL.LU R20, [R1+0x52c4] ;  /* 0x0052c40001147983 */ /* 0x000ea80000300800 */
[----:B------:R-:W2:Y:S04]  /*f54d0*/  LDL.LU R21, [R1+0x50b0] ;  /* 0x0050b00001157983 */ /* 0x000ea80000300800 */
[----:B------:R-:W3:Y:S01]  /*f54e0*/  LDL.LU R18, [R1+0x50ac] ;  /* 0x0050ac0001127983 */ /* 0x000ee20000300800 */
[----:B------:R-:W-:Y:S01]  /*f54f0*/  PRMT R24, R24, 0x4210, R22 ;  /* 0x0000421018187816 */ /* 0x000fe20000000016 */
[----:B------:R-:W-:Y:S01]  /*f5500*/  BAR.SYNC.DEFER_BLOCKING 0x0 ;  /* 0x0000000000007b1d */ /* 0x000fe20000010000 */
[----:B------:R-:W-:-:S02]  /*f5510*/  PRMT R6, R6, 0x5210, R17 ;  /* 0x0000521006067816 */ /* 0x000fc40000000011 */
[----:B------:R-:W-:Y:S02]  /*f5520*/  PRMT R5, R5, 0x5210, R13 ;  /* 0x0000521005057816 */ /* 0x000fe4000000000d */
[----:B------:R-:W-:Y:S01]  /*f5530*/  PRMT R12, R12, 0x5210, R19 ;  /* 0x000052100c0c7816 */ /* 0x000fe20000000013 */
[----:B------:R-:W-:Y:S02]  /*f5540*/  STSM.16.M88.4 [R0], R24 ;  /* 0x0000001800007844 */ /* 0x000fe40000000200 */
[----:B------:R-:W-:Y:S02]  /*f5550*/  IMAD.MOV.U32 R19, RZ, RZ, R5 ;  /* 0x000000ffff137224 */ /* 0x000fe400078e0005 */
[----:B------:R-:W-:Y:S01]  /*f5560*/  IMAD.MOV.U32 R17, RZ, RZ, R11 ;  /* 0x000000ffff117224 */ /* 0x000fe200078e000b */
[----:B------:R-:W-:Y:S01]  /*f5570*/  PRMT R11, R14, 0x5210, R7 ;  /* 0x000052100e0b7816 */ /* 0x000fe20000000007 */
[----:B------:R-:W-:Y:S06]  /*f5580*/  BAR.SYNC.DEFER_BLOCKING 0x0 ;  /* 0x0000000000007b1d */ /* 0x000fec0000010000 */
[----:B---3--:R0:W-:Y:S04]  /*f5590*/  STL [R1+0x5d20], R18 ;  /* 0x005d201201007387 */ /* 0x0081e80000100800 */
[----:B----4-:R1:W-:Y:S01]  /*f55a0*/  STL [R1+0x5d1c], R16 ;  /* 0x005d1c1001007387 */ /* 0x0103e20000100800 */
[----:B0-----:R-:W-:-:S02]  /*f55b0*/  IMAD.MOV.U32 R18, RZ, RZ, R6 ;  /* 0x000000ffff127224 */ /* 0x001fc400078e0006 */
[----:B-1----:R-:W-:-:S03]  /*f55c0*/  IMAD.MOV.U32 R16, RZ, RZ, R12 ;  /* 0x000000ffff107224 */ /* 0x002fc600078e000c */
[----:B------:R-:W-:Y:S04]  /*f55d0*/  STL.64 [R1+0x5d30], R18 ;  /* 0x005d301201007387 */ /* 0x000fe80000100a00 */
[----:B------:R-:W-:Y:S04]  /*f55e0*/  STL.64 [R1+0x5d28], R16 ;  /* 0x005d281001007387 */ /* 0x000fe80000100a00 */
[----:B------:R-:W0:Y:S04]  /*f55f0*/  LDS.128 R16, [R2] ;  /* 0x0000000002107984 */ /* 0x000e280000000c00 */
        /* <DEDUP_REMOVED lines=15> */
[----:B------:R-:W-:-:S05]  /*f56f0*/  LOP3.LUT R12, R4, 0xffff, RZ, 0xc0, !PT ;  /* 0x0000ffff040c7812 */ /* 0x000fca00078ec0ff */
[----:B--2---:R-:W-:Y:S02]  /*f5700*/  STSM.16.M88.4 [R0], R16 ;  /* 0x0000001000007844 */ /* 0x004fe40000000200 */
[----:B------:R-:W-:Y:S06]  /*f5710*/  BAR.SYNC.DEFER_BLOCKING 0x0 ;  /* 0x0000000000007b1d */ /* 0x000fec0000010000 */
[----:B------:R-:W0:Y:S02]  /*f5720*/  LDS.128 R16, [R2] ;  /* 0x0000000002107984 */ /* 0x000e240000000c00 */
[----:B------:R-:W-:Y:S06]  /*f5730*/  BAR.SYNC.DEFER_BLOCKING 0x0 ;  /* 0x0000000000007b1d */ /* 0x000fec0000010000 */
[----:B0-----:R0:W-:Y:S04]  /*f5740*/  STL.64 [R1+0x740], R16 ;  /* 0x0007401001007387 */ /* 0x0011e80000100a00 */
[----:B------:R1:W-:Y:S01]  /*f5750*/  STL.64 [R1+0x748], R18 ;  /* 0x0007481201007387 */ /* 0x0003e20000100a00 */
[----:B0-----:R-:W-:-:S03]  /*f5760*/  LOP3.LUT R17, R15, 0xffff, RZ, 0xc0, !PT ;  /* 0x0000ffff0f117812 */ /* 0x001fc600078ec0ff */
[----:B-1----:R-:W2:Y:S04]  /*f5770*/  LDL.LU R18, [R1+0x5d20] ;  /* 0x005d200001127983 */ /* 0x002ea80000300800 */
[----:B------:R-:W2:Y:S04]  /*f5780*/  LDL.LU R16, [R1+0x5d1c] ;  /* 0x005d1c0001107983 */ /* 0x000ea80000300800 */
[----:B------:R-:W2:Y:S04]  /*f5790*/  LDL.LU R15, [R1+0x18ec] ;  /* 0x0018ec00010f7983 */ /* 0x000ea80000300800 */
[----:B------:R-:W2:Y:S04]  /*f57a0*/  LDL.LU R4, [R1+0x18e8] ;  /* 0x0018e80001047983 */ /* 0x000ea80000300800 */
[----:B------:R-:W2:Y:S04]  /*f57b0*/  LDL.LU R22, [R1+0x18dc] ;  /* 0x0018dc0001167983 */ /* 0x000ea80000300800 */
[----:B------:R3:W-:Y:S02]  /*f57c0*/  STSM.16.M88.4 [R0], R8 ;  /* 0x0000000800007844 */ /* 0x0007e40000000200 */
[----:B---3--:R-:W-:-:S02]  /*f57d0*/  LOP3.LUT R10, R6, 0xffff, RZ, 0xc0, !PT ;  /* 0x0000ffff060a7812 */ /* 0x008fc400078ec0ff */
[----:B----4-:R-:W-:Y:S02]  /*f57e0*/  LOP3.LUT R6, R5, 0xffff, RZ, 0xc0, !PT ;  /* 0x0000ffff05067812 */ /* 0x010fe400078ec0ff */
[----:B------:R-:W-:Y:S02]  /*f57f0*/  LOP3.LUT R8, R21, 0xffff, RZ, 0xc0, !PT ;  /* 0x0000ffff15087812 */ /* 0x000fe400078ec0ff */
[----:B------:R-:W-:Y:S02]  /*f5800*/  PRMT R26, R26, 0x4210, R10 ;  /* 0x000042101a1a7816 */ /* 0x000fe4000000000a */
[----:B------:R-:W-:Y:S02]  /*f5810*/  LOP3.LUT R11, R20, 0xffff, RZ, 0xc0, !PT ;  /* 0x0000ffff140b7812 */ /* 0x000fe400078ec0ff */
[----:B------:R-:W-:Y:S02]  /*f5820*/  PRMT R24, R24, 0x4210, R8 ;  /* 0x0000421018187816 */ /* 0x000fe40000000008 */
[----:B------:R-:W-:-:S02]  /*f5830*/  PRMT R20, R28, 0x4210, R17 ;  /* 0x000042101c147816 */ /* 0x000fc40000000011 */
[----:B------:R-:W-:Y:S02]  /*f5840*/  PRMT R19, R29, 0x4210, R12 ;  /* 0x000042101d137816 */ /* 0x000fe4000000000c */
[----:B------:R-:W-:Y:S01]  /*f5850*/  PRMT R14, R14, 0x4210, R11 ;  /* 0x000042100e0e7816 */ /* 0x000fe2000000000b */
[----:B------:R-:W-:Y:S01]  /*f5860*/  BAR.SYNC.DEFER_BLOCKING 0x0 ;  /* 0x0000000000007b1d */ /* 0x000fe20000010000 */
[----:B--2---:R-:W-:-:S05]  /*f5870*/  LOP3.LUT R7, R16, 0xffff, RZ, 0xc0, !PT ;  /* 0x0000ffff10077812 */ /* 0x004fca00078ec0ff */
[----:B------:R-:W-:Y:S04]  /*f5880*/  STL [R1+0x5d18], R22 ;  /* 0x005d181601007387 */ /* 0x000fe80000100800 */
[----:B------:R-:W2:Y:S04]  /*f5890*/  LDL.LU R13, [R1+0x18cc] ;  /* 0x0018cc00010d7983 */ /* 0x000ea80000300800 */
[----:B------:R-:W3:Y:S01]  /*f58a0*/  LDL.LU R16, [R1+0x18c8] ;  /* 0x0018c80001107983 */ /* 0x000ee20000300800 */
[----:B------:R-:W-:Y:S02]  /*f58b0*/  LOP3.LUT R9, R18, 0xffff, RZ, 0xc0, !PT ;  /* 0x0000ffff12097812 */ /* 0x000fe400078ec0ff */
[----:B------:R-:W-:Y:S01]  /*f58c0*/  PRMT R18, R27, 0x4210, R7 ;  /* 0x000042101b127816 */ /* 0x000fe20000000007 */
[----:B------:R-:W4:Y:S01]  /*f58d0*/  LDL.LU R5, [R1+0x18d8] ;  /* 0x0018d80001057983 */ /* 0x000f220000300800 */
[----:B------:R-:W-:-:S02]  /*f58e0*/  PRMT R27, R23, 0x4210, R6 ;  /* 0x00004210171b7816 */ /* 0x000fc40000000006 */
[----:B------:R-:W-:-:S03]  /*f58f0*/  PRMT R25, R25, 0x4210, R9 ;  /* 0x0000421019197816 */ /* 0x000fc60000000009 */
[----:B------:R-:W-:Y:S04]  /*f5900*/  STL.64 [R1+0x5d10], R26 ;  /* 0x005d101a01007387 */ /* 0x000fe80000100a00 */
[----:B------:R0:W-:Y:S02]  /*f5910*/  STL.64 [R1+0x5d08], R24 ;  /* 0x005d081801007387 */ /* 0x0001e40000100a00 */
[----:B0-----:R-:W-:Y:S02]  /*f5920*/  IMAD.MOV.U32 R24, RZ, RZ, R20 ;  /* 0x000000ffff187224 */ /* 0x001fe400078e0014 */
[----:B------:R-:W0:Y:S01]  /*f5930*/  LDS.128 R20, [R2] ;  /* 0x0000000002147984 */ /* 0x000e220000000c00 */
[----:B------:R-:W-:Y:S02]  /*f5940*/  IMAD.MOV.U32 R25, RZ, RZ, R19 ;  /* 0x000000ffff197224 */ /* 0x000fe400078e0013 */
[----:B------:R-:W-:-:S02]  /*f5950*/  IMAD.MOV.U32 R26, RZ, RZ, R18 ;  /* 0x000000ffff1a7224 */ /* 0x000fc400078e0012 */
[----:B------:R-:W-:Y:S01]  /*f5960*/  IMAD.MOV.U32 R27, RZ, RZ, R14 ;  /* 0x000000ffff1b7224 */ /* 0x000fe200078e000e */
[----:B------:R-:W-:Y:S06]  /*f5970*/  BAR.SYNC.DEFER_BLOCKING 0x0 ;  /* 0x0000000000007b1d */ /* 0x000fec0000010000 */
[----:B------:R-:W-:Y:S02]  /*f5980*/  STSM.16.M88.4 [R0], R24 ;  /* 0x0000001800007844 */ /* 0x000fe40000000200 */
[----:B------:R-:W-:Y:S06]  /*f5990*/  BAR.SYNC.DEFER_BLOCKING 0x0 ;  /* 0x0000000000007b1d */ /* 0x000fec0000010000 */
[----:B------:R-:W1:Y:S04]  /*f59a0*/  LDS.128 R24, [R2] ;  /* 0x0000000002187984 */ /* 0x000e680000000c00 */
[----:B0-----:R-:W-:Y:S04]  /*f59b0*/  STL.64 [R1+0x770], R20 ;  /* 0x0007701401007387 */ /* 0x001fe80000100a00 */
[----:B------:R0:W-:Y:S01]  /*f59c0*/  STL.64 [R1+0x778], R22 ;  /* 0x0007781601007387 */ /* 0x0001e20000100a00 */
[----:B------:R-:W-:-:S02]  /*f59d0*/  PRMT R8, R15, 0x5210, R8 ;  /* 0x000052100f087816 */ /* 0x000fc40000000008 */
[----:B------:R-:W-:Y:S01]  /*f59e0*/  PRMT R9, R4, 0x5210, R9 ;  /* 0x0000521004097816 */ /* 0x000fe20000000009 */
[----:B0-----:R-:W4:Y:S04]  /*f59f0*/  LDL.LU R22, [R1+0x5d18] ;  /* 0x005d180001167983 */ /* 0x001f280000300800 */
[----:B------:R-:W4:Y:S04]  /*f5a00*/  LDL.LU R23, [R1+0x82c] ;  /* 0x00082c0001177983 */ /* 0x000f280000300800 */
[----:B------:R-:W4:Y:S04]  /*f5a10*/  LDL.LU R14, [R1+0x828] ;  /* 0x00082800010e7983 */ /* 0x000f280000300800 */
[----:B-1----:R-:W-:Y:S04]  /*f5a20*/  STL.64 [R1+0x730], R24 ;  /* 0x0007301801007387 */ /* 0x002fe80000100a00 */
[----:B------:R0:W-:Y:S04]  /*f5a30*/  STL.64 [R1+0x738], R26 ;  /* 0x0007381a01007387 */ /* 0x0001e80000100a00 */
[----:B0-----:R-:W4:Y:S04]  /*f5a40*/  LDL.LU.64 R26, [R1+0x5d10] ;  /* 0x005d1000011a7983 */ /* 0x001f280000300a00 */
[----:B------:R-:W4:Y:S04]  /*f5a50*/  LDL.LU.64 R24, [R1+0x5d08] ;  /* 0x005d080001187983 */ /* 0x000f280000300a00 */
[----:B------:R-:W4:Y:S04]  /*f5a60*/  LDL.LU R15, [R1+0x5320] ;  /* 0x00532000010f7983 */ /* 0x000f280000300800 */
[----:B------:R-:W4:Y:S01]  /*f5a70*/  LDL.LU R4, [R1+0x531c] ;  /* 0x00531c0001047983 */ /* 0x000f220000300800 */
[----:B------:R-:W-:Y:S01]  /*f5a80*/  BAR.SYNC.DEFER_BLOCKING 0x0 ;  /* 0x0000000000007b1d */ /* 0x000fe20000010000 */
[----:B--2---:R-:W-:-:S05]  /*f5a90*/  PRMT R13, R13, 0x5210, R17 ;  /* 0x000052100d0d7816 */ /* 0x004fca0000000011 */
[----:B------:R-:W2:Y:S01]  /*f5aa0*/  LDL.LU R17, [R1+0x52dc] ;  /* 0x0052dc0001117983 */ /* 0x000ea20000300800 */
[----:B---3--:R-:W-:-:S03]  /*f5ab0*/  PRMT R12, R16, 0x5210, R12 ;  /* 0x00005210100c7816 */ /* 0x008fc6000000000c */
[----:B------:R-:W2:Y:S01]  /*f5ac0*/  LDL.LU R16, [R1+0x52d8] ;  /* 0x0052d80001107983 */ /* 0x000ea20000300800 */
[----:B----4-:R-:W-:-:S03]  /*f5ad0*/  PRMT R18, R5, 0x5210, R7 ;  /* 0x0000521005127816 */ /* 0x010fc60000000007 */
[----:B------:R0:W-:Y:S04]  /*f5ae0*/  STSM.16.M88.4 [R0], R24 ;  /* 0x0000001800007844 */ /* 0x0001e80000000200 */
[----:B--2---:R1:W-:Y:S04]  /*f5af0*/  STL.64 [R1+0x5cf0], R16 ;  /* 0x005cf01001007387 */ /* 0x0043e80000100a00 */
[----:B------:R-:W2:Y:S04]  /*f5b00*/  LDL.LU R28, [R1+0x50d0] ;  /* 0x0050d000011c7983 */ /* 0x000ea80000300800 */
[----:B0-----:R-:W3:Y:S04]  /*f5b10*/  LDL.LU R27, [R1+0x50cc] ;  /* 0x0050cc00011b7983 */ /* 0x001ee80000300800 */
[----:B------:R-:W4:Y:S04]  /*f5b20*/  LDL.LU R7, [R1+0x5058] ;  /* 0x0050580001077983 */ /* 0x000f280000300800 */
[----:B------:R-:W3:Y:S04]  /*f5b30*/  LDL.LU R26, [R1+0x5054] ;  /* 0x00505400011a7983 */ /* 0x000ee80000300800 */
[----:B------:R-:W2:Y:S01]  /*f5b40*/  LDL.LU R25, [R1+0x53e8] ;  /* 0x0053e80001197983 */ /* 0x000ea20000300800 */
[----:B-1----:R-:W-:Y:S01]  /*f5b50*/  IMAD.MOV.U32 R16, RZ, RZ, R13 ;  /* 0x000000ffff107224 */ /* 0x002fe200078e000d */
[----:B------:R-:W-:Y:S01]  /*f5b60*/  PRMT R19, R23, 0x5210, R11 ;  /* 0x0000521017137816 */ /* 0x000fe2000000000b */
[----:B------:R-:W-:Y:S01]  /*f5b70*/  IMAD.MOV.U32 R17, RZ, RZ, R12 ;  /* 0x000000ffff117224 */ /* 0x000fe200078e000c */
[----:B------:R-:W-:Y:S01]  /*f5b80*/  BAR.SYNC.DEFER_BLOCKING 0x0 ;  /* 0x0000000000007b1d */ /* 0x000fe20000010000 */
[----:B------:R-:W-:-:S02]  /*f5b90*/  PRMT R10, R22, 0x5210, R10 ;  /* 0x00005210160a7816 */ /* 0x000fc4000000000a */
[----:B------:R-:W-:Y:S02]  /*f5ba0*/  PRMT R11, R14, 0x5210, R6 ;  /* 0x000052100e0b7816 */ /* 0x000fe40000000006 */
[----:B------:R-:W-:Y:S01]  /*f5bb0*/  LOP3.LUT R6, R15, 0xffff, RZ, 0xc0, !PT ;  /* 0x0000ffff0f067812 */ /* 0x000fe200078ec0ff */
[----:B---3--:R-:W-:Y:S04]  /*f5bc0*/  STL.64 [R1+0x5d00], R26 ;  /* 0x005d001a01007387 */ /* 0x008fe80000100a00 */
[----:B--2---:R-:W-:Y:S04]  /*f5bd0*/  STL [R1+0x5cf8], R25 ;  /* 0x005cf81901007387 */ /* 0x004fe80000100800 */
[----:B------:R-:W0:Y:S01]  /*f5be0*/  LDS.128 R24, [R2] ;  /* 0x0000000002187984 */ /* 0x000e220000000c00 */
[----:B------:R-:W-:Y:S06]  /*f5bf0*/  BAR.SYNC.DEFER_BLOCKING 0x0 ;  /* 0x0000000000007b1d */ /* 0x000fec0000010000 */
[----:B------:R-:W2:Y:S04]  /*f5c00*/  LDL.LU R22, [R1+0x53e0] ;  /* 0x0053e00001167983 */ /* 0x000ea80000300800 */
[----:B------:R-:W3:Y:S04]  /*f5c10*/  LDL.LU R12, [R1+0x53e4] ;  /* 0x0053e400010c7983 */ /* 0x000ee80000300800 */
[----:B------:R-:W3:Y:S04]  /*f5c20*/  LDL.LU R13, [R1+0x53d8] ;  /* 0x0053d800010d7983 */ /* 0x000ee80000300800 */
[----:B------:R-:W3:Y:S04]  /*f5c30*/  LDL.LU R5, [R1+0x53d0] ;  /* 0x0053d00001057983 */ /* 0x000ee80000300800 */
[----:B------:R-:W-:Y:S01]  /*f5c40*/  STSM.16.M88.4 [R0], R16 ;  /* 0x0000001000007844 */ /* 0x000fe20000000200 */
[----:B------:R-:W-:Y:S06]  /*f5c50*/  BAR.SYNC.DEFER_BLOCKING 0x0 ;  /* 0x0000000000007b1d */ /* 0x000fec0000010000 */
[----:B------:R-:W1:Y:S04]  /*f5c60*/  LDS.128 R16, [R2] ;  /* 0x0000000002107984 */ /* 0x000e680000000c00 */
[----:B0-----:R-:W-:Y:S04]  /*f5c70*/  STL.64 [R1+0x790], R24 ;  /* 0x0007901801007387 */ /* 0x001fe80000100a00 */
[----:B------:R0:W-:Y:S01]  /*f5c80*/  STL.64 [R1+0x798], R26 ;  /* 0x0007981a01007387 */ /* 0x0001e20000100a00 */
[----:B------:R-:W-:Y:S06]  /*f5c90*/  BAR.SYNC.DEFER_BLOCKING 0x0 ;  /* 0x0000000000007b1d */ /* 0x000fec0000010000 */
[----:B0-----:R-:W2:Y:S04]  /*f5ca0*/  LDL.LU.64 R26, [R1+0x5d00] ;  /* 0x005d0000011a7983 */ /* 0x001ea80000300a00 */
[----:B------:R-:W3:Y:S04]  /*f5cb0*/  LDL.LU R25, [R1+0x5cf8] ;  /* 0x005cf80001197983 */ /* 0x000ee80000300800 */
[----:B------:R-:W3:Y:S04]  /*f5cc0*/  LDL.LU R29, [R1+0x53cc] ;  /* 0x0053cc00011d7983 */ /* 0x000ee80000300800 */
[----:B------:R-:W3:Y:S04]  /*f5cd0*/  LDL.LU R24, [R1+0x1a2c] ;  /* 0x001a2c0001187983 */ /* 0x000ee80000300800 */
[----:B------:R-:W3:Y:S04]  /*f5ce0*/  LDL.LU R23, [R1+0x53d4] ;  /* 0x0053d40001177983 */ /* 0x000ee80000300800 */
[----:B-1----:R0:W-:Y:S04]  /*f5cf0*/  STL.64 [R1+0x780], R16 ;  /* 0x0007801001007387 */ /* 0x0021e80000100a00 */
[----:B------:R1:W-:Y:S04]  /*f5d00*/  STL.64 [R1+0x788], R18 ;  /* 0x0007881201007387 */ /* 0x0003e80000100a00 */
[----:B0-----:R-:W3:Y:S04]  /*f5d10*/  LDL.LU.64 R16, [R1+0x5cf0] ;  /* 0x005cf00001107983 */ /* 0x001ee80000300a00 */
[----:B------:R-:W3:Y:S04]  /*f5d20*/  LDL.LU R15, [R1+0x192c] ;  /* 0x00192c00010f7983 */ /* 0x000ee80000300800 */
[----:B------:R-:W3:Y:S01]  /*f5d30*/  LDL.LU R14, [R1+0x1928] ;  /* 0x00192800010e7983 */ /* 0x000ee20000300800 */
[----:B-1----:R-:W-:-:S03]  /*f5d40*/  LOP3.LUT R19, R4, 0xffff, RZ, 0xc0, !PT ;  /* 0x0000ffff04137812 */ /* 0x002fc600078ec0ff */
[----:B------:R0:W-:Y:S02]  /*f5d50*/  STSM.16.M88.4 [R0], R8 ;  /* 0x0000000800007844 */ /* 0x0001e40000000200 */
[----:B0-----:R-:W-:Y:S02]  /*f5d60*/  LOP3.LUT R8, R28, 0xffff, RZ, 0xc0, !PT ;  /* 0x0000ffff1c087812 */ /* 0x001fe400078ec0ff */
[----:B----4-:R-:W-:Y:S01]  /*f5d70*/  LOP3.LUT R7, R7, 0xffff, RZ, 0xc0, !PT ;  /* 0x0000ffff07077812 */ /* 0x010fe200078ec0ff */
[----:B------:R-:W-:Y:S01]  /*f5d80*/  BAR.SYNC.DEFER_BLOCKING 0x0 ;  /* 0x0000000000007b1d */ /* 0x000fe20000010000 */
[----:B--2---:R-:W-:Y:S02]  /*f5d90*/  LOP3.LUT R11, R26, 0xffff, RZ, 0xc0, !PT ;  /* 0x0000ffff1a0b7812 */ /* 0x004fe400078ec0ff */
[----:B------:R-:W-:Y:S02]  /*f5da0*/  LOP3.LUT R9, R27, 0xffff, RZ, 0xc0, !PT ;  /* 0x0000ffff1b097812 */ /* 0x000fe400078ec0ff */
[----:B---3--:R-:W-:-:S02]  /*f5db0*/  PRMT R20, R25, 0x4210, R8 ;  /* 0x0000421019147816 */ /* 0x008fc40000000008 */
[----:B------:R-:W-:Y:S02]  /*f5dc0*/  LOP3.LUT R18, R17, 0xffff, RZ, 0xc0, !PT ;  /* 0x0000ffff11127812 */ /* 0x000fe400078ec0ff */
[----:B------:R-:W-:Y:S01]  /*f5dd0*/  LOP3.LUT R17, R16, 0xffff, RZ, 0xc0, !PT ;  /* 0x0000ffff10117812 */ /* 0x000fe200078ec0ff */
[----:B------:R0:W-:Y:S04]  /*f5de0*/  STL.64 [R1+0x5cd8], R14 ;  /* 0x005cd80e01007387 */ /* 0x0001e80000100a00 */
[----:B------:R-:W2:Y:S04]  /*f5df0*/  LDL.LU R4, [R1+0x190c] ;  /* 0x00190c0001047983 */ /* 0x000ea80000300800 */
[----:B------:R-:W3:Y:S04]  /*f5e00*/  LDL.LU R16, [R1+0x1908] ;  /* 0x0019080001107983 */ /* 0x000ee80000300800 */
[----:B------:R-:W4:Y:S04]  /*f5e10*/  LDL.LU R25, [R1+0x18f8] ;  /* 0x0018f80001197983 */ /* 0x000f280000300800 */
[----:B------:R-:W2:Y:S04]  /*f5e20*/  LDL.LU R26, [R1+0x18fc] ;  /* 0x0018fc00011a7983 */ /* 0x000ea80000300800 */
[----:B------:R-:W2:Y:S01]  /*f5e30*/  LDL.LU R27, [R1+0x834] ;  /* 0x00083400011b7983 */ /* 0x000ea20000300800 */
[----:B0-----:R-:W-:-:S02]  /*f5e40*/  PRMT R15, R24, 0x4210, R17 ;  /* 0x00004210180f7816 */ /* 0x001fc40000000011 */
[----:B------:R-:W-:Y:S02]  /*f5e50*/  PRMT R21, R22, 0x4210, R9 ;  /* 0x0000421016157816 */ /* 0x000fe40000000009 */
[----:B------:R-:W-:Y:S02]  /*f5e60*/  PRMT R22, R12, 0x4210, R7 ;  /* 0x000042100c167816 */ /* 0x000fe40000000007 */
[----:B------:R-:W-:Y:S02]  /*f5e70*/  PRMT R12, R13, 0x4210, R6 ;  /* 0x000042100d0c7816 */ /* 0x000fe40000000006 */
[----:B------:R-:W-:Y:S02]  /*f5e80*/  PRMT R13, R5, 0x4210, R19 ;  /* 0x00004210050d7816 */ /* 0x000fe40000000013 */
[----:B------:R-:W-:Y:S01]  /*f5e90*/  PRMT R14, R29, 0x4210, R18 ;  /* 0x000042101d0e7816 */ /* 0x000fe20000000012 */
[----:B--2---:R-:W-:Y:S04]  /*f5ea0*/  STL.64 [R1+0x5ce8], R26 ;  /* 0x005ce81a01007387 */ /* 0x004fe80000100a00 */
[----:B----4-:R-:W-:Y:S04]  /*f5eb0*/  STL [R1+0x5ce0], R25 ;  /* 0x005ce01901007387 */ /* 0x010fe80000100800 */
[----:B------:R-:W0:Y:S01]  /*f5ec0*/  LDS.128 R24, [R2] ;  /* 0x0000000002187984 */ /* 0x000e220000000c00 */
[----:B------:R-:W-:Y:S06]  /*f5ed0*/  BAR.SYNC.DEFER_BLOCKING 0x0 ;  /* 0x0000000000007b1d */ /* 0x000fec0000010000 */
[----:B------:R-:W2:Y:S04]  /*f5ee0*/  LDL.LU R5, [R1+0x830] ;  /* 0x0008300001057983 */ /* 0x000ea80000300800 */
[----:B------:R-:W-:Y:S01]  /*f5ef0*/  STSM.16.M88.4 [R0], R12 ;  /* 0x0000000c00007844 */ /* 0x000fe20000000200 */
[----:B------:R-:W-:Y:S06]  /*f5f00*/  BAR.SYNC.DEFER_BLOCKING 0x0 ;  /* 0x0000000000007b1d */ /* 0x000fec0000010000 */
[----:B------:R-:W1:Y:S04]  /*f5f10*/  LDS.128 R12, [R2] ;  /* 0x00000000020c7984 */ /* 0x000e680000000c00 */
[----:B0-----:R-:W-:Y:S04]  /*f5f20*/  STL.64 [R1+0x7b0], R24 ;  /* 0x0007b01801007387 */ /* 0x001fe80000100a00 */
[----:B------:R0:W-:Y:S04]  /*f5f30*/  STL.64 [R1+0x7b8], R26 ;  /* 0x0007b81a01007387 */ /* 0x0001e80000100a00 */
[----:B0-----:R-:W4:Y:S04]  /*f5f40*/  LDL.LU.64 R26, [R1+0x5ce8] ;  /* 0x005ce800011a7983 */ /* 0x001f280000300a00 */
[----:B------:R-:W2:Y:S04]  /*f5f50*/  LDL.LU R25, [R1+0x5ce0] ;  /* 0x005ce00001197983 */ /* 0x000ea80000300800 */
[----:B-1----:R-:W-:Y:S04]  /*f5f60*/  STL.64 [R1+0x720], R12 ;  /* 0x0007200c01007387 */ /* 0x002fe80000100a00 */
[----:B------:R0:W-:Y:S04]  /*f5f70*/  STL.64 [R1+0x728], R14 ;  /* 0x0007280e01007387 */ /* 0x0001e80000100a00 */
[----:B0-----:R-:W4:Y:S01]  /*f5f80*/  LDL.LU.64 R14, [R1+0x5cd8] ;  /* 0x005cd800010e7983 */ /* 0x001f220000300a00 */
[----:B------:R-:W-:Y:S01]  /*f5f90*/  PRMT R23, R23, 0x4210, R11 ;  /* 0x0000421017177816 */ /* 0x000fe2000000000b */
[----:B------:R-:W-:Y:S01]  /*f5fa0*/  BAR.SYNC.DEFER_BLOCKING 0x0 ;  /* 0x0000000000007b1d */ /* 0x000fe20000010000 */
[----:B------:R-:W-:-:S02]  /*f5fb0*/  PRMT R10, R4, 0x5210, R7 ;  /* 0x00005210040a7816 */ /* 0x000fc40000000007 */
[----:B---3--:R-:W-:-:S03]  /*f5fc0*/  PRMT R24, R16, 0x5210, R6 ;  /* 0x0000521010187816 */ /* 0x008fc60000000006 */
[----:B------:R0:W-:Y:S02]  /*f5fd0*/  STSM.16.M88.4 [R0], R20 ;  /* 0x0000001400007844 */ /* 0x0001e40000000200 */
[----:B------:R-:W-:Y:S01]  /*f5fe0*/  BAR.SYNC.DEFER_BLOCKING 0x0 ;  /* 0x0000000000007b1d */ /* 0x000fe20000010000 */
[----:B----4-:R-:W-:-:S05]  /*f5ff0*/  PRMT R8, R15, 0x5210, R8 ;  /* 0x000052100f087816 */ /* 0x010fca0000000008 */
[----:B------:R-:W3:Y:S04]  /*f6000*/  LDL.LU R15, [R1+0x5328] ;  /* 0x00532800010f7983 */ /* 0x000ee80000300800 */
[----:B0-----:R-:W4:Y:S04]  /*f6010*/  LDL.LU R22, [R1+0x5324] ;  /* 0x0053240001167983 */ /* 0x001f280000300800 */
[----:B------:R-:W4:Y:S04]  /*f6020*/  LDL.LU R4, [R1+0x52ec] ;  /* 0x0052ec0001047983 */ /* 0x000f280000300800 */
[----:B------:R-:W4:Y:S01]  /*f6030*/  LDL.LU R23, [R1+0x52e8] ;  /* 0x0052e80001177983 */ /* 0x000f220000300800 */
[----:B------:R-:W-:-:S03]  /*f6040*/  PRMT R9, R14, 0x5210, R9 ;  /* 0x000052100e097816 */ /* 0x000fc60000000009 */
[----:B------:R-:W4:Y:S04]  /*f6050*/  LDL.LU R7, [R1+0x50e0] ;  /* 0x0050e00001077983 */ /* 0x000f280000300800 */
[----:B------:R-:W4:Y:S04]  /*f6060*/  LDL.LU R6, [R1+0x50dc] ;  /* 0x0050dc0001067983 */ /* 0x000f280000300800 */
[----:B------:R-:W4:Y:S04]  /*f6070*/  LDL.LU R12, [R1+0x507c] ;  /* 0x00507c00010c7983 */ /* 0x000f280000300800 */
[----:B------:R-:W4:Y:S04]  /*f6080*/  LDL.LU R13, [R1+0x5078] ;  /* 0x00507800010d7983 */ /* 0x000f280000300800 */
[----:B------:R-:W3:Y:S01]  /*f6090*/  LDL.LU R14, [R1+0x5410] ;  /* 0x00541000010e7983 */ /* 0x000ee20000300800 */
[----:B--2---:R-:W-:-:S02]  /*f60a0*/  PRMT R25, R25, 0x5210, R19 ;  /* 0x0000521019197816 */ /* 0x004fc40000000013 */
[----:B------:R-:W-:Y:S02]  /*f60b0*/  PRMT R26, R26, 0x5210, R18 ;  /* 0x000052101a1a7816 */ /* 0x000fe40000000012 */
[----:B------:R-:W-:Y:S02]  /*f60c0*/  PRMT R27, R27, 0x5210, R17 ;  /* 0x000052101b1b7816 */ /* 0x000fe40000000011 */
[----:B------:R-:W-:Y:S01]  /*f60d0*/  PRMT R11, R5, 0x5210, R11 ;  /* 0x00005210050b7816 */ /* 0x000fe2000000000b */
[----:B---3--:R-:W-:Y:S04]  /*f60e0*/  STL.64 [R1+0x5cd0], R14 ;  /* 0x005cd00e01007387 */ /* 0x008fe80000100a00 */
[----:B----4-:R-:W-:Y:S04]  /*f60f0*/  STL.64 [R1+0x5cc8], R12 ;  /* 0x005cc80c01007387 */ /* 0x010fe80000100a00 */
[----:B------:R-:W0:Y:S01]  /*f6100*/  LDS.128 R12, [R2] ;  /* 0x00000000020c7984 */ /* 0x000e220000000c00 */
[----:B------:R-:W-:Y:S06]  /*f6110*/  BAR.SYNC.DEFER_BLOCKING 0x0 ;  /* 0x0000000000007b1d */ /* 0x000fec0000010000 */
[----:B------:R-:W2:Y:S04]  /*f6120*/  LDL.LU R16, [R1+0x540c] ;  /* 0x00540c0001107983 */ /* 0x000ea80000300800 */
[----:B------:R-:W3:Y:S04]  /*f6130*/  LDL.LU R5, [R1+0x5400] ;  /* 0x0054000001057983 */ /* 0x000ee80000300800 */
[----:B------:R1:W-:Y:S04]  /*f6140*/  STSM.16.M88.4 [R0], R24 ;  /* 0x0000001800007844 */ /* 0x0003e80000000200 */
[----:B0-----:R-:W-:Y:S04]  /*f6150*/  STL.64 [R1+0x7e0], R12 ;  /* 0x0007e00c01007387 */ /* 0x001fe80000100a00 */
[----:B------:R-:W-:Y:S01]  /*f6160*/  STL.64 [R1+0x7e8], R14 ;  /* 0x0007e80e01007387 */ /* 0x000fe20000100a00 */
[----:B------:R-:W-:Y:S06]  /*f6170*/  BAR.SYNC.DEFER_BLOCKING 0x0 ;  /* 0x0000000000007b1d */ /* 0x000fec0000010000 */
[----:B------:R-:W4:Y:S04]  /*f6180*/  LDL.LU R21, [R1+0x5404] ;  /* 0x0054040001157983 */ /* 0x000f280000300800 */
[----:B------:R-:W4:Y:S04]  /*f6190*/  LDL.LU R28, [R1+0x53f8] ;  /* 0x0053f800011c7983 */ /* 0x000f280000300800 */
[----:B-1----:R-:W4:Y:S04]  /*f61a0*/  LDL.LU R26, [R1+0x53f0] ;  /* 0x0053f000011a7983 */ /* 0x002f280000300800 */
[----:B------:R-:W4:Y:S04]  /*f61b0*/  LDL.LU R27, [R1+0x1a38] ;  /* 0x001a3800011b7983 */ /* 0x000f280000300800 */
[----:B------:R-:W0:Y:S04]  /*f61c0*/  LDS.128 R12, [R2] ;  /* 0x00000000020c7984 */ /* 0x000e280000000c00 */
[----:B------:R-:W4:Y:S01]  /*f61d0*/  LDL.LU R29, [R1+0x53fc] ;  /* 0x0053fc00011d7983 */ /* 0x000f220000300800 */
[----:B------:R-:W-:Y:S01]  /*f61e0*/  LOP3.LUT R18, R4, 0xffff, RZ, 0xc0, !PT ;  /* 0x0000ffff04127812 */ /* 0x000fe200078ec0ff */
[----:B------:R-:W-:Y:S06]  /*f61f0*/  BAR.SYNC.DEFER_BLOCKING 0x0 ;  /* 0x0000000000007b1d */ /* 0x000fec0000010000 */
[----:B0-----:R-:W-:Y:S04]  /*f6200*/  STL.64 [R1+0x7d0], R12 ;  /* 0x0007d00c01007387 */ /* 0x001fe80000100a00 */
[----:B------:R0:W-:Y:S04]  /*f6210*/  STL.64 [R1+0x7d8], R14 ;  /* 0x0007d80e01007387 */ /* 0x0001e80000100a00 */
[----:B0-----:R-:W2:Y:S04]  /*f6220*/  LDL.LU.64 R14, [R1+0x5cd0] ;  /* 0x005cd000010e7983 */ /* 0x001ea80000300a00 */
[----:B------:R-:W3:Y:S01]  /*f6230*/  LDL.LU.64 R12, [R1+0x5cc8] ;  /* 0x005cc800010c7983 */ /* 0x000ee20000300a00 */
[----:B--2---:R-:W-:-:S03]  /*f6240*/  LOP3.LUT R20, R15, 0xffff, RZ, 0xc0, !PT ;  /* 0x0000ffff0f147812 */ /* 0x004fc600078ec0ff */
[----:B------:R-:W2:Y:S01]  /*f6250*/  LDL.LU R15, [R1+0x195c] ;  /* 0x00195c00010f7983 */ /* 0x000ea20000300800 */
[----:B------:R-:W-:-:S03]  /*f6260*/  LOP3.LUT R6, R6, 0xffff, RZ, 0xc0, !PT ;  /* 0x0000ffff06067812 */ /* 0x000fc600078ec0ff */
[----:B--2---:R-:W-:Y:S04]  /*f6270*/  STL [R1+0x5ca8], R15 ;  /* 0x005ca80f01007387 */ /* 0x004fe80000100800 */
[----:B------:R-:W2:Y:S04]  /*f6280*/  LDL.LU R4, [R1+0x1958] ;  /* 0x0019580001047983 */ /* 0x000ea80000300800 */
[----:B------:R-:W4:Y:S04]  /*f6290*/  LDL.LU R24, [R1+0x1948] ;  /* 0x0019480001187983 */ /* 0x000f280000300800 */
[----:B------:R-:W4:Y:S01]  /*f62a0*/  LDL.LU R25, [R1+0x193c] ;  /* 0x00193c0001197983 */ /* 0x000f220000300800 */
[----:B------:R-:W-:-:S03]  /*f62b0*/  LOP3.LUT R7, R7, 0xffff, RZ, 0xc0, !PT ;  /* 0x0000ffff07077812 */ /* 0x000fc600078ec0ff */
[----:B------:R3:W-:Y:S01]  /*f62c0*/  STSM.16.M88.4 [R0], R8 ;  /* 0x0000000800007844 */ /* 0x0007e20000000200 */
[----:B------:R-:W-:Y:S02]  /*f62d0*/  LOP3.LUT R19, R22, 0xffff, RZ, 0xc0, !PT ;  /* 0x0000ffff16137812 */ /* 0x000fe400078ec0ff */
[----:B------:R-:W-:Y:S02]  /*f62e0*/  LOP3.LUT R17, R23, 0xffff, RZ, 0xc0, !PT ;  /* 0x0000ffff17117812 */ /* 0x000fe400078ec0ff */
[----:B---3--:R-:W-:Y:S02]  /*f62f0*/  LOP3.LUT R10, R12, 0xffff, RZ, 0xc0, !PT ;  /* 0x0000ffff0c0a7812 */ /* 0x008fe400078ec0ff */
[----:B------:R-:W-:Y:S02]  /*f6300*/  LOP3.LUT R11, R13, 0xffff, RZ, 0xc0, !PT ;  /* 0x0000ffff0d0b7812 */ /* 0x000fe400078ec0ff */
[----:B------:R-:W-:Y:S02]  /*f6310*/  PRMT R13, R16, 0x4210, R6 ;  /* 0x00004210100d7816 */ /* 0x000fe40000000006 */
[----:B------:R-:W-:-:S02]  /*f6320*/  PRMT R12, R14, 0x4210, R7 ;  /* 0x000042100e0c7816 */ /* 0x000fc40000000007 */
[----:B------:R-:W-:Y:S01]  /*f6330*/  PRMT R14, R5, 0x4210, R10 ;  /* 0x00004210050e7816 */ /* 0x000fe2000000000a */
[----:B----4-:R0:W-:Y:S04]  /*f6340*/  STL.64 [R1+0x5cb0], R24 ;  /* 0x005cb01801007387 */ /* 0x0101e80000100a00 */
[----:B------:R-:W3:Y:S04]  /*f6350*/  LDL.LU R16, [R1+0x1938] ;  /* 0x0019380001107983 */ /* 0x000ee80000300800 */
[----:B------:R-:W4:Y:S04]  /*f6360*/  LDL.LU R22, [R1+0x194c] ;  /* 0x00194c0001167983 */ /* 0x000f280000300800 */
[----:B------:R-:W4:Y:S04]  /*f6370*/  LDL.LU R23, [R1+0x83c] ;  /* 0x00083c0001177983 */ /* 0x000f280000300800 */
[----:B------:R-:W2:Y:S04]  /*f6380*/  LDL.LU R5, [R1+0x838] ;  /* 0x0008380001057983 */ /* 0x000ea80000300800 */
[----:B------:R-:W-:Y:S01]  /*f6390*/  STL.64 [R1+0x5cc0], R6 ;  /* 0x005cc00601007387 */ /* 0x000fe20000100a00 */
[----:B0-----:R-:W-:-:S02]  /*f63a0*/  PRMT R24, R21, 0x4210, R20 ;  /* 0x0000421015187816 */ /* 0x001fc40000000014 */
[----:B------:R-:W-:Y:S02]  /*f63b0*/  PRMT R25, R28, 0x4210, R19 ;  /* 0x000042101c197816 */ /* 0x000fe40000000013 */
[----:B------:R-:W-:Y:S02]  /*f63c0*/  PRMT R26, R26, 0x4210, R18 ;  /* 0x000042101a1a7816 */ /* 0x000fe40000000012 */
[----:B------:R-:W-:Y:S01]  /*f63d0*/  PRMT R27, R27, 0x4210, R17 ;  /* 0x000042101b1b7816 */ /* 0x000fe20000000011 */
[----:B------:R-:W-:Y:S01]  /*f63e0*/  BAR.SYNC.DEFER_BLOCKING 0x0 ;  /* 0x0000000000007b1d */ /* 0x000fe20000010000 */
[----:B------:R-:W-:-:S05]  /*f63f0*/  PRMT R15, R29, 0x4210, R11 ;  /* 0x000042101d0f7816 */ /* 0x000fca000000000b */
[----:B--2---:R-:W-:Y:S04]  /*f6400*/  STL.64 [R1+0x5cb8], R4 ;  /* 0x005cb80401007387 */ /* 0x004fe80000100a00 */
[----:B------:R-:W0:Y:S01]  /*f6410*/  LDS.128 R4, [R2] ;  /* 0x0000000002047984 */ /* 0x000e220000000c00 */
[----:B------:R-:W-:Y:S06]  /*f6420*/  BAR.SYNC.DEFER_BLOCKING 0x0 ;  /* 0x0000000000007b1d */ /* 0x000fec0000010000 */
[----:B------:R-:W-:Y:S02]  /*f6430*/  STSM.16.M88.4 [R0], R24 ;  /* 0x0000001800007844 */ /* 0x000fe40000000200 */
[----:B------:R-:W-:Y:S06]  /*f6440*/  BAR.SYNC.DEFER_BLOCKING 0x0 ;  /* 0x0000000000007b1d */ /* 0x000fec0000010000 */
[----:B------:R-:W1:Y:S02]  /*f6450*/  LDS.128 R24, [R2] ;  /* 0x0000000002187984 */ /* 0x000e640000000c00 */
[----:B------:R-:W-:Y:S06]  /*f6460*/  BAR.SYNC.DEFER_BLOCKING 0x0 ;  /* 0x0000000000007b1d */ /* 0x000fec0000010000 */
[----:B0-----:R-:W-:Y:S04]  /*f6470*/  STL.64 [R1+0x7c0], R4 ;  /* 0x0007c00401007387 */ /* 0x001fe80000100a00 */
[----:B------:R0:W-:Y:S04]  /*f6480*/  STL.64 [R1+0x7c8], R6 ;  /* 0x0007c80601007387 */ /* 0x0001e80000100a00 */
[----:B0-----:R-:W2:Y:S04]  /*f6490*/  LDL.LU.64 R6, [R1+0x5cc0] ;  /* 0x005cc00001067983 */ /* 0x001ea80000300a00 */
[----:B------:R-:W2:Y:S04]  /*f64a0*/  LDL.LU.64 R4, [R1+0x5cb8] ;  /* 0x005cb80001047983 */ /* 0x000ea80000300a00 */
[----:B------:R-:W-:Y:S04]  /*f64b0*/  STSM.16.M88.4 [R0], R12 ;  /* 0x0000000c00007844 */ /* 0x000fe80000000200 */
[----:B-1----:R0:W-:Y:S04]  /*f64c0*/  STL.64 [R1+0x710], R24 ;  /* 0x0007101801007387 */ /* 0x0021e80000100a00 */
[----:B------:R-:W-:Y:S04]  /*f64d0*/  STL.64 [R1+0x718], R26 ;  /* 0x0007181a01007387 */ /* 0x000fe80000100a00 */
[----:B0-----:R-:W3:Y:S04]  /*f64e0*/  LDL.LU.64 R24, [R1+0x5cb0] ;  /* 0x005cb00001187983 */ /* 0x001ee80000300a00 */
[----:B------:R-:W4:Y:S04]  /*f64f0*/  LDL.LU R15, [R1+0x5ca8] ;  /* 0x005ca800010f7983 */ /* 0x000f280000300800 */
[----:B------:R-:W3:Y:S01]  /*f6500*/  LDL.LU R12, [R1+0x5334] ;  /* 0x00533400010c7983 */ /* 0x000ee20000300800 */
[----:B------:R-:W-:Y:S01]  /*f6510*/  BAR.SYNC.DEFER_BLOCKING 0x0 ;  /* 0x0000000000007b1d */ /* 0x000fe20000010000 */
[----:B--2---:R-:W-:-:S02]  /*f6520*/  PRMT R9, R4, 0x5210, R6 ;  /* 0x0000521004097816 */ /* 0x004fc40000000006 */
[----:B----4-:R-:W-:-:S03]  /*f6530*/  PRMT R8, R15, 0x5210, R7 ;  /* 0x000052100f087816 */ /* 0x010fc60000000007 */
[----:B------:R-:W2:Y:S04]  /*f6540*/  LDL.LU R7, [R1+0x5330] ;  /* 0x0053300001077983 */ /* 0x000ea80000300800 */
[----:B------:R-:W4:Y:S04]  /*f6550*/  LDL.LU R13, [R1+0x5304] ;  /* 0x00530400010d7983 */ /* 0x000f280000300800 */
[----:B------:R-:W2:Y:S04]  /*f6560*/  LDL.LU R6, [R1+0x5300] ;  /* 0x0053000001067983 */ /* 0x000ea80000300800 */
[----:B------:R-:W4:Y:S04]  /*f6570*/  LDL.LU R14, [R1+0x50f4] ;  /* 0x0050f400010e7983 */ /* 0x000f280000300800 */
[----:B------:R-:W4:Y:S01]  /*f6580*/  LDL.LU R15, [R1+0x50f0] ;  /* 0x0050f000010f7983 */ /* 0x000f220000300800 */
[----:B---3--:R-:W-:-:S02]  /*f6590*/  PRMT R10, R24, 0x5210, R10 ;  /* 0x00005210180a7816 */ /* 0x008fc4000000000a */
[----:B------:R-:W-:Y:S01]  /*f65a0*/  PRMT R11, R5, 0x5210, R11 ;  /* 0x00005210050b7816 */ /* 0x000fe2000000000b */
[----:B----4-:R-:W-:Y:S04]  /*f65b0*/  STL.64 [R1+0x5ca0], R14 ;  /* 0x005ca00e01007387 */ /* 0x010fe80000100a00 */
[----:B------:R0:W-:Y:S04]  /*f65c0*/  STL.64 [R1+0x5c98], R12 ;  /* 0x005c980c01007387 */ /* 0x0001e80000100a00 */
[----:B------:R-:W3:Y:S01]  /*f65d0*/  LDL.LU R4, [R1+0x50c4] ;  /* 0x0050c40001047983 */ /* 0x000ee20000300800 */
[----:B0-----:R-:W-:-:S03]  /*f65e0*/  PRMT R12, R25, 0x5210, R20 ;  /* 0x00005210190c7816 */ /* 0x001fc60000000014 */
[----:B------:R-:W0:Y:S01]  /*f65f0*/  LDS.128 R24, [R2] ;  /* 0x0000000002187984 */ /* 0x000e220000000c00 */
[----:B------:R-:W-:Y:S02]  /*f6600*/  PRMT R13, R16, 0x5210, R19 ;  /* 0x00005210100d7816 */ /* 0x000fe40000000013 */
[----:B------:R-:W-:Y:S01]  /*f6610*/  PRMT R14, R22, 0x5210, R18 ;  /* 0x00005210160e7816 */ /* 0x000fe20000000012 */
[----:B------:R-:W4:Y:S01]  /*f6620*/  LDL.LU R16, [R1+0x50a8] ;  /* 0x0050a80001107983 */ /* 0x000f220000300800 */
[----:B------:R-:W-:Y:S01]  /*f6630*/  PRMT R15, R23, 0x5210, R17 ;  /* 0x00005210170f7816 */ /* 0x000fe20000000011 */
        /* <DEDUP_REMOVED lines=8> */
[----:B------:R-:W4:Y:S04]  /*f66c0*/  LDL.LU R22, [R1+0x5428] ;  /* 0x0054280001167983 */ /* 0x000f280000300800 */
[----:B------:R-:W4:Y:S04]  /*f66d0*/  LDL.LU R28, [R1+0x5420] ;  /* 0x00542000011c7983 */ /* 0x000f280000300800 */
[----:B------:R-:W4:Y:S04]  /*f66e0*/  LDL.LU R29, [R1+0x541c] ;  /* 0x00541c00011d7983 */ /* 0x000f280000300800 */
[----:B0-----:R-:W4:Y:S04]  /*f66f0*/  LDL.LU R27, [R1+0x5414] ;  /* 0x00541400011b7983 */ /* 0x001f280000300800 */
[----:B------:R-:W4:Y:S04]  /*f6700*/  LDL.LU R23, [R1+0x1b1c] ;  /* 0x001b1c0001177983 */ /* 0x000f280000300800 */
[----:B------:R-:W4:Y:S01]  /*f6710*/  LDL.LU R5, [R1+0x5424] ;  /* 0x0054240001057983 */ /* 0x000f220000300800 */
[----:B------:R-:W-:Y:S06]  /*f6720*/  BAR.SYNC.DEFER_BLOCKING 0x0 ;  /* 0x0000000000007b1d */ /* 0x000fec0000010000 */
[----:B-1----:R-:W-:Y:S04]  /*f6730*/  STL.64 [R1+0x810], R12 ;  /* 0x0008100c01007387 */ /* 0x002fe80000100a00 */
[----:B------:R0:W-:Y:S04]  /*f6740*/  STL.64 [R1+0x818], R14 ;  /* 0x0008180e01007387 */ /* 0x0001e80000100a00 */
[----:B0-----:R-:W4:Y:S01]  /*f6750*/  LDL.LU.64 R14, [R1+0x5ca0] ;  /* 0x005ca000010e7983 */ /* 0x001f220000300a00 */
[----:B--2---:R-:W-:-:S03]  /*f6760*/  LOP3.LUT R17, R7, 0xffff, RZ, 0xc0, !PT ;  /* 0x0000ffff07117812 */ /* 0x004fc600078ec0ff */
[----:B------:R-:W2:Y:S04]  /*f6770*/  LDL.LU.64 R12, [R1+0x5c98] ;  /* 0x005c9800010c7983 */ /* 0x000ea80000300a00 */
[----:B------:R0:W-:Y:S04]  /*f6780*/  STSM.16.M88.4 [R0], R8 ;  /* 0x0000000800007844 */ /* 0x0001e80000000200 */
[----:B------:R-:W2:Y:S04]  /*f6790*/  LDL.LU R7, [R1+0x198c] ;  /* 0x00198c0001077983 */ /* 0x000ea80000300800 */
[----:B------:R-:W2:Y:S04]  /*f67a0*/  LDL.LU R26, [R1+0x1988] ;  /* 0x00198800011a7983 */ /* 0x000ea80000300800 */
[----:B------:R-:W2:Y:S01]  /*f67b0*/  LDL.LU R24, [R1+0x197c] ;  /* 0x00197c0001187983 */ /* 0x000ea20000300800 */
[----:B0-----:R-:W-:-:S02]  /*f67c0*/  LOP3.LUT R11, R6, 0xffff, RZ, 0xc0, !PT ;  /* 0x0000ffff060b7812 */ /* 0x001fc400078ec0ff */
[----:B---3--:R-:W-:Y:S02]  /*f67d0*/  LOP3.LUT R10, R4, 0xffff, RZ, 0xc0, !PT ;  /* 0x0000ffff040a7812 */ /* 0x008fe400078ec0ff */
[----:B----4-:R-:W-:Y:S02]  /*f67e0*/  LOP3.LUT R6, R14, 0xffff, RZ, 0xc0, !PT ;  /* 0x0000ffff0e067812 */ /* 0x010fe400078ec0ff */
[----:B------:R-:W3:Y:S04]  /*f67f0*/  LDL.LU R14, [R1+0x1978] ;  /* 0x00197800010e7983 */ /* 0x000ee80000300800 */
[----:B------:R-:W4:Y:S01]  /*f6800*/  LDL.LU R25, [R1+0x196c] ;  /* 0x00196c0001197983 */ /* 0x000f220000300800 */
[----:B--2---:R-:W-:Y:S02]  /*f6810*/  LOP3.LUT R18, R12, 0xffff, RZ, 0xc0, !PT ;  /* 0x0000ffff0c127812 */ /* 0x004fe400078ec0ff */
[----:B------:R-:W-:-:S02]  /*f6820*/  LOP3.LUT R12, R13, 0xffff, RZ, 0xc0, !PT ;  /* 0x0000ffff0d0c7812 */ /* 0x000fc400078ec0ff */
[----:B------:R-:W-:Y:S02]  /*f6830*/  LOP3.LUT R9, R15, 0xffff, RZ, 0xc0, !PT ;  /* 0x0000ffff0f097812 */ /* 0x000fe400078ec0ff */
[----:B------:R-:W-:Y:S01]  /*f6840*/  LOP3.LUT R4, R16, 0xffff, RZ, 0xc0, !PT ;  /* 0x0000ffff10047812 */ /* 0x000fe200078ec0ff */
[----:B------:R-:W-:Y:S01]  /*f6850*/  STL [R1+0x5c80], R26 ;  /* 0x005c801a01007387 */ /* 0x000fe20000100800 */
[----:B------:R-:W-:Y:S06]  /*f6860*/  BAR.SYNC.DEFER_BLOCKING 0x0 ;  /* 0x0000000000007b1d */ /* 0x000fec0000010000 */
[----:B----4-:R0:W-:Y:S04]  /*f6870*/  STL.64 [R1+0x5c78], R24 ;  /* 0x005c781801007387 */ /* 0x0101e80000100a00 */
[----:B------:R-:W2:Y:S04]  /*f6880*/  LDL.LU R13, [R1+0x1968] ;  /* 0x00196800010d7983 */ /* 0x000ea80000300800 */
[----:B------:R-:W4:Y:S04]  /*f6890*/  LDL.LU R15, [R1+0x844] ;  /* 0x00084400010f7983 */ /* 0x000f280000300800 */
[----:B------:R-:W3:Y:S01]  /*f68a0*/  LDL.LU R16, [R1+0x840] ;  /* 0x0008400001107983 */ /* 0x000ee20000300800 */
[----:B0-----:R-:W-:-:S02]  /*f68b0*/  PRMT R24, R28, 0x4210, R18 ;  /* 0x000042101c187816 */ /* 0x001fc40000000012 */
[----:B------:R-:W-:Y:S01]  /*f68c0*/  PRMT R25, R29, 0x4210, R17 ;  /* 0x000042101d197816 */ /* 0x000fe20000000011 */
[----:B------:R-:W-:Y:S01]  /*f68d0*/  STL [R1+0x5c90], R18 ;  /* 0x005c901201007387 */ /* 0x000fe20000100800 */
[----:B------:R-:W-:Y:S02]  /*f68e0*/  PRMT R26, R27, 0x4210, R12 ;  /* 0x000042101b1a7816 */ /* 0x000fe4000000000c */
[----:B------:R-:W-:Y:S02]  /*f68f0*/  PRMT R27, R23, 0x4210, R11 ;  /* 0x00004210171b7816 */ /* 0x000fe4000000000b */
[----:B------:R-:W-:Y:S02]  /*f6900*/  PRMT R20, R20, 0x4210, R6 ;  /* 0x0000421014147816 */ /* 0x000fe40000000006 */
[----:B------:R-:W-:Y:S02]  /*f6910*/  PRMT R21, R21, 0x4210, R9 ;  /* 0x0000421015157816 */ /* 0x000fe40000000009 */
[----:B------:R-:W-:-:S02]  /*f6920*/  PRMT R22, R22, 0x4210, R10 ;  /* 0x0000421016167816 */ /* 0x000fc4000000000a */
[----:B------:R-:W-:Y:S01]  /*f6930*/  PRMT R23, R5, 0x4210, R4 ;  /* 0x0000421005177816 */ /* 0x000fe20000000004 */
[----:B---3--:R-:W-:Y:S04]  /*f6940*/  STL.64 [R1+0x5c88], R16 ;  /* 0x005c881001007387 */ /* 0x008fe80000100a00 */
        /* <DEDUP_REMOVED lines=8> */
[----:B0-----:R-:W3:Y:S04]  /*f69d0*/  LDL.LU R18, [R1+0x5c90] ;  /* 0x005c900001127983 */ /* 0x001ee80000300800 */
[----:B------:R-:W2:Y:S04]  /*f69e0*/  LDL.LU.64 R16, [R1+0x5c88] ;  /* 0x005c880001107983 */ /* 0x000ea80000300a00 */
[----:B------:R-:W-:Y:S04]  /*f69f0*/  STSM.16.M88.4 [R0], R20 ;  /* 0x0000001400007844 */ /* 0x000fe80000000200 */
[----:B-1----:R-:W-:Y:S04]  /*f6a00*/  STL.64 [R1+0x860], R24 ;  /* 0x0008601801007387 */ /* 0x002fe80000100a00 */
[----:B------:R0:W-:Y:S04]  /*f6a10*/  STL.64 [R1+0x868], R26 ;  /* 0x0008681a01007387 */ /* 0x0001e80000100a00 */
[----:B0-----:R-:W3:Y:S04]  /*f6a20*/  LDL.LU R26, [R1+0x5c80] ;  /* 0x005c8000011a7983 */ /* 0x001ee80000300800 */
[----:B------:R-:W2:Y:S04]  /*f6a30*/  LDL.LU.64 R24, [R1+0x5c78] ;  /* 0x005c780001187983 */ /* 0x000ea80000300a00 */
[----:B------:R-:W2:Y:S04]  /*f6a40*/  LDL.LU R5, [R1+0x5348] ;  /* 0x0053480001057983 */ /* 0x000ea80000300800 */
[----:B------:R-:W3:Y:S04]  /*f6a50*/  LDL.LU R22, [R1+0x5344] ;  /* 0x0053440001167983 */ /* 0x000ee80000300800 */
[----:B------:R-:W3:Y:S01]  /*f6a60*/  LDL.LU R23, [R1+0x5314] ;  /* 0x0053140001177983 */ /* 0x000ee20000300800 */
[----:B----4-:R-:W-:-:S02]  /*f6a70*/  PRMT R27, R15, 0x5210, R11 ;  /* 0x000052100f1b7816 */ /* 0x010fc4000000000b */
[----:B------:R-:W-:Y:S01]  /*f6a80*/  PRMT R8, R7, 0x5210, R6 ;  /* 0x0000521007087816 */ /* 0x000fe20000000006 */
[----:B------:R-:W-:Y:S06]  /*f6a90*/  BAR.SYNC.DEFER_BLOCKING 0x0 ;  /* 0x0000000000007b1d */ /* 0x000fec0000010000 */
[----:B---3--:R-:W-:Y:S04]  /*f6aa0*/  STL.64 [R1+0x5c70], R22 ;  /* 0x005c701601007387 */ /* 0x008fe80000100a00 */
[----:B------:R-:W0:Y:S01]  /*f6ab0*/  LDS.128 R20, [R2] ;  /* 0x0000000002147984 */ /* 0x000e220000000c00 */
[----:B------:R-:W-:-:S02]  /*f6ac0*/  PRMT R9, R26, 0x5210, R9 ;  /* 0x000052101a097816 */ /* 0x000fc40000000009 */
[----:B--2---:R-:W-:Y:S01]  /*f6ad0*/  PRMT R10, R24, 0x5210, R10 ;  /* 0x00005210180a7816 */ /* 0x004fe2000000000a */
[----:B------:R-:W2:Y:S01]  /*f6ae0*/  LDL.LU R6, [R1+0x5310] ;  /* 0x0053100001067983 */ /* 0x000ea20000300800 */
[----:B------:R-:W-:Y:S02]  /*f6af0*/  PRMT R24, R14, 0x5210, R18 ;  /* 0x000052100e187816 */ /* 0x000fe40000000012 */
[----:B------:R-:W-:Y:S01]  /*f6b00*/  PRMT R25, R25, 0x5210, R17 ;  /* 0x0000521019197816 */ /* 0x000fe20000000011 */
[----:B------:R-:W3:Y:S01]  /*f6b10*/  LDL.LU R7, [R1+0x5110] ;  /* 0x0051100001077983 */ /* 0x000ee20000300800 */
[----:B------:R-:W-:Y:S01]  /*f6b20*/  PRMT R26, R13, 0x5210, R12 ;  /* 0x000052100d1a7816 */ /* 0x000fe2000000000c */
[----:B------:R-:W-:Y:S01]  /*f6b30*/  BAR.SYNC.DEFER_BLOCKING 0x0 ;  /* 0x0000000000007b1d */ /* 0x000fe20000010000 */
[----:B------:R-:W-:-:S05]  /*f6b40*/  PRMT R11, R16, 0x5210, R4 ;  /* 0x00005210100b7816 */ /* 0x000fca0000000004 */
[----:B------:R-:W4:Y:S04]  /*f6b50*/  LDL.LU R14, [R1+0x510c] ;  /* 0x00510c00010e7983 */ /* 0x000f280000300800 */
[----:B------:R-:W4:Y:S04]  /*f6b60*/  LDL.LU R15, [R1+0x50fc] ;  /* 0x0050fc00010f7983 */ /* 0x000f280000300800 */
[----:B------:R-:W4:Y:S04]  /*f6b70*/  LDL.LU R16, [R1+0x50b8] ;  /* 0x0050b80001107983 */ /* 0x000f280000300800 */
[----:B------:R-:W-:Y:S01]  /*f6b80*/  STSM.16.M88.4 [R0], R24 ;  /* 0x0000001800007844 */ /* 0x000fe20000000200 */
[----:B------:R-:W-:Y:S06]  /*f6b90*/  BAR.SYNC.DEFER_BLOCKING 0x0 ;  /* 0x0000000000007b1d */ /* 0x000fec0000010000 */
[----:B------:R-:W1:Y:S04]  /*f6ba0*/  LDS.128 R24, [R2] ;  /* 0x0000000002187984 */ /* 0x000e680000000c00 */
[----:B0-----:R-:W-:Y:S04]  /*f6bb0*/  STL.64 [R1+0x850], R20 ;  /* 0x0008501401007387 */ /* 0x001fe80000100a00 */
[----:B------:R0:W-:Y:S01]  /*f6bc0*/  STL.64 [R1+0x858], R22 ;  /* 0x0008581601007387 */ /* 0x0001e20000100a00 */
[----:B------:R-:W-:Y:S01]  /*f6bd0*/  LOP3.LUT R18, R5, 0xffff, RZ, 0xc0, !PT ;  /* 0x0000ffff05127812 */ /* 0x000fe200078ec0ff */
[----:B------:R-:W-:Y:S06]  /*f6be0*/  BAR.SYNC.DEFER_BLOCKING 0x0 ;  /* 0x0000000000007b1d */ /* 0x000fec0000010000 */
[----:B0-----:R-:W2:Y:S04]  /*f6bf0*/  LDL.LU.64 R22, [R1+0x5c70] ;  /* 0x005c700001167983 */ /* 0x001ea80000300a00 */
[----:B------:R-:W4:Y:S04]  /*f6c00*/  LDL.LU R20, [R1+0x5450] ;  /* 0x0054500001147983 */ /* 0x000f280000300800 */
[----:B------:R-:W4:Y:S04]  /*f6c10*/  LDL.LU R21, [R1+0x544c] ;  /* 0x00544c0001157983 */ /* 0x000f280000300800 */
[----:B-1----:R0:W-:Y:S04]  /*f6c20*/  STL.64 [R1+0x830], R24 ;  /* 0x0008301801007387 */ /* 0x0021e80000100a00 */
[----:B------:R1:W-:Y:S04]  /*f6c30*/  STL.64 [R1+0x838], R26 ;  /* 0x0008381a01007387 */ /* 0x0003e80000100a00 */
[----:B------:R-:W4:Y:S04]  /*f6c40*/  LDL.LU R28, [R1+0x5448] ;  /* 0x00544800011c7983 */ /* 0x000f280000300800 */
[----:B------:R-:W4:Y:S04]  /*f6c50*/  LDL.LU R29, [R1+0x5444] ;  /* 0x00544400011d7983 */ /* 0x000f280000300800 */
[----:B------:R-:W4:Y:S04]  /*f6c60*/  LDL.LU R12, [R1+0x5438] ;  /* 0x00543800010c7983 */ /* 0x000f280000300800 */
[----:B------:R-:W4:Y:S04]  /*f6c70*/  LDL.LU R13, [R1+0x5434] ;  /* 0x00543400010d7983 */ /* 0x000f280000300800 */
[----:B------:R-:W4:Y:S04]  /*f6c80*/  LDL.LU R4, [R1+0x1b2c] ;  /* 0x001b2c0001047983 */ /* 0x000f280000300800 */
[----:B------:R-:W4:Y:S04]  /*f6c90*/  LDL.LU R5, [R1+0x5440] ;  /* 0x0054400001057983 */ /* 0x000f280000300800 */
[----:B0-----:R-:W3:Y:S04]  /*f6ca0*/  LDL.LU R24, [R1+0x19a8] ;  /* 0x0019a80001187983 */ /* 0x001ee80000300800 */
[----:B------:R-:W3:Y:S04]  /*f6cb0*/  LDL.LU R25, [R1+0x199c] ;  /* 0x00199c0001197983 */ /* 0x000ee80000300800 */
[----:B-1----:R-:W4:Y:S04]  /*f6cc0*/  LDL.LU R26, [R1+0x1998] ;  /* 0x00199800011a7983 */ /* 0x002f280000300800 */
[----:B------:R-:W4:Y:S04]  /*f6cd0*/  LDL.LU R27, [R1+0x870] ;  /* 0x00087000011b7983 */ /* 0x000f280000300800 */
[----:B------:R0:W-:Y:S01]  /*f6ce0*/  STSM.16.M88.4 [R0], R8 ;  /* 0x0000000800007844 */ /* 0x0001e20000000200 */
[----:B--2---:R-:W-:-:S02]  /*f6cf0*/  LOP3.LUT R17, R22, 0xffff, RZ, 0xc0, !PT ;  /* 0x0000ffff16117812 */ /* 0x004fc400078ec0ff */
[----:B0-----:R-:W-:Y:S01]  /*f6d00*/  LOP3.LUT R11, R23, 0xffff, RZ, 0xc0, !PT ;  /* 0x0000ffff170b7812 */ /* 0x001fe200078ec0ff */
[----:B----4-:R-:W-:Y:S04]  /*f6d10*/  STL.64 [R1+0x5c50], R26 ;  /* 0x005c501a01007387 */ /* 0x010fe80000100a00 */
[----:B---3--:R0:W-:Y:S04]  /*f6d20*/  STL.64 [R1+0x5c48], R24 ;  /* 0x005c481801007387 */ /* 0x0081e80000100a00 */
[----:B------:R-:W2:Y:S04]  /*f6d30*/  LDL R22, [R1+0x21d0] ;  /* 0x0021d00001167983 */ /* 0x000ea80000100800 */
[----:B------:R-:W3:Y:S01]  /*f6d40*/  LDL.LU R23, [R1+0x19bc] ;  /* 0x0019bc0001177983 */ /* 0x000ee20000300800 */
[----:B------:R-:W-:-:S02]  /*f6d50*/  LOP3.LUT R8, R7, 0xffff, RZ, 0xc0, !PT ;  /* 0x0000ffff07087812 */ /* 0x000fc400078ec0ff */
[----:B------:R-:W-:Y:S02]  /*f6d60*/  LOP3.LUT R10, R6, 0xffff, RZ, 0xc0, !PT ;  /* 0x0000ffff060a7812 */ /* 0x000fe400078ec0ff */
[----:B------:R-:W-:Y:S02]  /*f6d70*/  LOP3.LUT R7, R15, 0xffff, RZ, 0xc0, !PT ;  /* 0x0000ffff0f077812 */ /* 0x000fe400078ec0ff */
[----:B------:R-:W-:Y:S02]  /*f6d80*/  LOP3.LUT R6, R16, 0xffff, RZ, 0xc0, !PT ;  /* 0x0000ffff10067812 */ /* 0x000fe400078ec0ff */
[----:B------:R-:W-:Y:S01]  /*f6d90*/  LOP3.LUT R9, R14, 0xffff, RZ, 0xc0, !PT ;  /* 0x0000ffff0e097812 */ /* 0x000fe200078ec0ff */
[----:B------:R-:W-:Y:S06]  /*f6da0*/  BAR.SYNC.DEFER_BLOCKING 0x0 ;  /* 0x0000000000007b1d */ /* 0x000fec0000010000 */
[----:B---3--:R-:W-:Y:S04]  /*f6db0*/  STL [R1+0x5c40], R23 ;  /* 0x005c401701007387 */ /* 0x008fe80000100800 */
[----:B--2---:R1:W-:Y:S04]  /*f6dc0*/  STL [R1+0x5c58], R22 ;  /* 0x005c581601007387 */ /* 0x0043e80000100800 */
[----:B------:R-:W2:Y:S04]  /*f6dd0*/  LDL.LU R15, [R1+0x19b8] ;  /* 0x0019b800010f7983 */ /* 0x000ea80000300800 */
[----:B------:R-:W3:Y:S01]  /*f6de0*/  LDL.LU R16, [R1+0x19ac] ;  /* 0x0019ac0001107983 */ /* 0x000ee20000300800 */
[----:B0-----:R-:W-:-:S02]  /*f6df0*/  PRMT R24, R20, 0x4210, R8 ;  /* 0x0000421014187816 */ /* 0x001fc40000000008 */
[----:B------:R-:W-:Y:S01]  /*f6e00*/  PRMT R25, R21, 0x4210, R9 ;  /* 0x0000421015197816 */ /* 0x000fe20000000009 */
[----:B------:R-:W4:Y:S01]  /*f6e10*/  LDL.LU R14, [R1+0x6f0] ;  /* 0x0006f000010e7983 */ /* 0x000f220000300800 */
[----:B------:R-:W-:Y:S02]  /*f6e20*/  PRMT R20, R29, 0x4210, R18 ;  /* 0x000042101d147816 */ /* 0x000fe40000000012 */
[----:B------:R-:W-:Y:S01]  /*f6e30*/  PRMT R21, R12, 0x4210, R17 ;  /* 0x000042100c157816 */ /* 0x000fe20000000011 */
[----:B------:R-:W-:Y:S01]  /*f6e40*/  STL [R1+0x5c68], R18 ;  /* 0x005c681201007387 */ /* 0x000fe20000100800 */
[----:B-1----:R-:W-:Y:S02]  /*f6e50*/  PRMT R22, R13, 0x4210, R11 ;  /* 0x000042100d167816 */ /* 0x002fe4000000000b */
[----:B------:R-:W-:Y:S02]  /*f6e60*/  PRMT R23, R4, 0x4210, R10 ;  /* 0x0000421004177816 */ /* 0x000fe4000000000a */
[----:B------:R-:W-:Y:S01]  /*f6e70*/  PRMT R27, R5, 0x4210, R6 ;  /* 0x00004210051b7816 */ /* 0x000fe20000000006 */
[----:B---3--:R-:W-:Y:S04]  /*f6e80*/  STL.64 [R1+0x5c60], R16 ;  /* 0x005c601001007387 */ /* 0x008fe80000100a00 */
[----:B------:R-:W0:Y:S01]  /*f6e90*/  LDS.128 R16, [R2] ;  /* 0x0000000002107984 */ /* 0x000e220000000c00 */
[----:B------:R-:W-:Y:S06]  /*f6ea0*/  BAR.SYNC.DEFER_BLOCKING 0x0 ;  /* 0x0000000000007b1d */ /* 0x000fec0000010000 */
[----:B------:R-:W3:Y:S04]  /*f6eb0*/  LDL.LU.64 R12, [R1+0x21c0] ;  /* 0x0021c000010c7983 */ /* 0x000ee80000300a00 */
[----:B------:R-:W3:Y:S04]  /*f6ec0*/  LDL.LU.64 R4, [R1+0x21b0] ;  /* 0x0021b00001047983 */ /* 0x000ee80000300a00 */
[----:B------:R-:W-:Y:S01]  /*f6ed0*/  STSM.16.M88.4 [R0], R20 ;  /* 0x0000001400007844 */ /* 0x000fe20000000200 */
[----:B------:R-:W-:Y:S06]  /*f6ee0*/  BAR.SYNC.DEFER_BLOCKING 0x0 ;  /* 0x0000000000007b1d */ /* 0x000fec0000010000 */
[----:B------:R-:W1:Y:S04]  /*f6ef0*/  LDS.128 R20, [R2] ;  /* 0x0000000002147984 */ /* 0x000e680000000c00 */
[----:B0-----:R-:W-:Y:S04]  /*f6f00*/  STL.64 [R1+0x840], R16 ;  /* 0x0008401001007387 */ /* 0x001fe80000100a00 */
[----:B------:R0:W-:Y:S04]  /*f6f10*/  STL.64 [R1+0x848], R18 ;  /* 0x0008481201007387 */ /* 0x0001e80000100a00 */
[----:B0-----:R-:W2:Y:S04]  /*f6f20*/  LDL.LU R18, [R1+0x5c68] ;  /* 0x005c680001127983 */ /* 0x001ea80000300800 */
[----:B------:R-:W4:Y:S04]  /*f6f30*/  LDL.LU.64 R16, [R1+0x5c60] ;  /* 0x005c600001107983 */ /* 0x000f280000300a00 */
[----:B-1----:R-:W-:Y:S04]  /*f6f40*/  STL.64 [R1+0x7a0], R20 ;  /* 0x0007a01401007387 */ /* 0x002fe80000100a00 */
[----:B------:R0:W-:Y:S04]  /*f6f50*/  STL.64 [R1+0x7a8], R22 ;  /* 0x0007a81601007387 */ /* 0x0001e80000100a00 */
[----:B0-----:R-:W3:Y:S01]  /*f6f60*/  LDL.LU R22, [R1+0x5c58] ;  /* 0x005c580001167983 */ /* 0x001ee20000300800 */
[----:B------:R-:W-:Y:S01]  /*f6f70*/  PRMT R26, R28, 0x4210, R7 ;  /* 0x000042101c1a7816 */ /* 0x000fe20000000007 */
[----:B------:R-:W-:Y:S06]  /*f6f80*/  BAR.SYNC.DEFER_BLOCKING 0x0 ;  /* 0x0000000000007b1d */ /* 0x000fec0000010000 */
[----:B------:R0:W-:Y:S04]  /*f6f90*/  STSM.16.M88.4 [R0], R24 ;  /* 0x0000001800007844 */ /* 0x0001e80000000200 */
[----:B0-----:R-:W4:Y:S04]  /*f6fa0*/  LDL.LU.64 R26, [R1+0x5c50] ;  /* 0x005c5000011a7983 */ /* 0x001f280000300a00 */
[----:B------:R-:W2:Y:S01]  /*f6fb0*/  LDL.LU.64 R24, [R1+0x5c48] ;  /* 0x005c480001187983 */ /* 0x000ea20000300a00 */
[----:B------:R-:W-:Y:S01]  /*f6fc0*/  BAR.SYNC.DEFER_BLOCKING 0x0 ;  /* 0x0000000000007b1d */ /* 0x000fe20000010000 */
[----:B---3--:R-:W-:-:S05]  /*f6fd0*/  ISETP.LT.AND P5, PT, R22, UR27, !P5 ;  /* 0x0000001b16007c0c */ /* 0x008fca000efa1270 */
[----:B------:R-:W0:Y:S04]  /*f6fe0*/  LDS.128 R20, [R2] ;  /* 0x0000000002147984 */ /* 0x000e280000000c00 */
[----:B0-----:R-:W-:Y:S04]  /*f6ff0*/  STL.64 [R1+0x760], R20 ;  /* 0x0007601401007387 */ /* 0x001fe80000100a00 */
[----:B------:R0:W-:Y:S04]  /*f7000*/  STL.64 [R1+0x768], R22 ;  /* 0x0007681601007387 */ /* 0x0001e80000100a00 */
[----:B0-----:R-:W3:Y:S01]  /*f7010*/  LDL.LU R23, [R1+0x5c40] ;  /* 0x005c400001177983 */ /* 0x001ee20000300800 */
[----:B--2---:R-:W-:-:S02]  /*f7020*/  PRMT R24, R24, 0x5210, R18 ;  /* 0x0000521018187816 */ /* 0x004fc40000000012 */
[----:B----4-:R-:W-:Y:S02]  /*f7030*/  PRMT R25, R25, 0x5210, R17 ;  /* 0x0000521019197816 */ /* 0x010fe40000000011 */
[----:B------:R-:W-:Y:S02]  /*f7040*/  PRMT R26, R26, 0x5210, R11 ;  /* 0x000052101a1a7816 */ /* 0x000fe4000000000b */
[----:B------:R-:W-:Y:S01]  /*f7050*/  PRMT R27, R27, 0x5210, R10 ;  /* 0x000052101b1b7816 */ /* 0x000fe2000000000a */
[----:B------:R-:W-:Y:S06]  /*f7060*/  BAR.SYNC.DEFER_BLOCKING 0x0 ;  /* 0x0000000000007b1d */ /* 0x000fec0000010000 */
[----:B------:R-:W-:Y:S01]  /*f7070*/  STSM.16.M88.4 [R0], R24 ;  /* 0x0000001800007844 */ /* 0x000fe20000000200 */
[----:B------:R-:W-:Y:S01]  /*f7080*/  PRMT R10, R16, 0x5210, R7 ;  /* 0x00005210100a7816 */ /* 0x000fe20000000007 */
[----:B------:R-:W-:Y:S01]  /*f7090*/  BAR.SYNC.DEFER_BLOCKING 0x0 ;  /* 0x0000000000007b1d */ /* 0x000fe20000010000 */
[----:B------:R-:W-:-:S02]  /*f70a0*/  PRMT R9, R15, 0x5210, R9 ;  /* 0x000052100f097816 */ /* 0x000fc40000000009 */
[----:B------:R-:W-:-:S03]  /*f70b0*/  PRMT R11, R3, 0x5210, R6 ;  /* 0x00005210030b7816 */ /* 0x000fc60000000006 */
[----:B------:R0:W1:Y:S01]  /*f70c0*/  LDS.128 R16, [R2] ;  /* 0x0000000002107984 */ /* 0x0000620000000c00 */
[----:B------:R-:W-:Y:S01]  /*f70d0*/  PRMT R6, R14, 0x7770, RZ ;  /* 0x000077700e067816 */ /* 0x000fe200000000ff */
[----:B------:R-:W-:Y:S06]  /*f70e0*/  BAR.SYNC.DEFER_BLOCKING 0x0 ;  /* 0x0000000000007b1d */ /* 0x000fec0000010000 */
[----:B------:R-:W2:Y:S04]  /*f70f0*/  LDL.LU R3, [R1+0x5c3c] ;  /* 0x005c3c0001037983 */ /* 0x000ea80000300800 */
[----:B0-----:R-:W4:Y:S04]  /*f7100*/  LDL.LU R2, [R1+0x5c38] ;  /* 0x005c380001027983 */ /* 0x001f280000300800 */
[----:B-1----:R-:W-:Y:S04]  /*f7110*/  STL.64 [R1+0x800], R16 ;  /* 0x0008001001007387 */ /* 0x002fe80000100a00 */
[----:B------:R-:W-:Y:S04]  /*f7120*/  STL.64 [R1+0x808], R18 ;  /* 0x0008081201007387 */ /* 0x000fe80000100a00 */
[----:B------:R-:W2:Y:S01]  /*f7130*/  LDL.LU.64 R28, [R1+0x2210] ;  /* 0x00221000011c7983 */ /* 0x000ea20000300a00 */
[----:B---3--:R-:W-:-:S05]  /*f7140*/  PRMT R8, R23, 0x5210, R8 ;  /* 0x0000521017087816 */ /* 0x008fca0000000008 */
[----:B------:R0:W-:Y:S01]  /*f7150*/  STSM.16.M88.4 [R0], R8 ;  /* 0x0000000800007844 */ /* 0x0001e20000000200 */
[----:B------:R-:W-:Y:S01]  /*f7160*/  BAR.SYNC.DEFER_BLOCKING 0x0 ;  /* 0x0000000000007b1d */ /* 0x000fe20000010000 */
[----:B0-----:R-:W-:-:S05]  /*f7170*/  PRMT R0, R14, 0x7771, RZ ;  /* 0x000077710e007816 */ /* 0x001fca00000000ff */
[----:B------:R0:W-:Y:S04]  /*f7180*/  @P5 STG.E.U8 desc[UR22][R12.64], R6 ;  /* 0x000000060c005986 */ /* 0x0001e8000c101116 */
[----:B------:R1:W-:Y:S04]  /*f7190*/  @P6 STG.E.U8 desc[UR22][R4.64], R0 ;  /* 0x0000000004006986 */ /* 0x0003e8000c101116 */
[----:B0-----:R-:W3:Y:S04]  /*f71a0*/  LDL.LU.64 R12, [R1+0x2208] ;  /* 0x00220800010c7983 */ /* 0x001ee80000300a00 */
[----:B------:R-:W4:Y:S04]  /*f71b0*/  LDL.LU.64 R6, [R1+0x2200] ;  /* 0x0022000001067983 */ /* 0x000f280000300a00 */
[----:B-1----:R-:W4:Y:S04]  /*f71c0*/  LDL.LU.64 R4, [R1+0x21f8] ;  /* 0x0021f80001047983 */ /* 0x002f280000300a00 */
[----:B------:R-:W4:Y:S04]  /*f71d0*/  LDL.LU.64 R26, [R1+0x21c8] ;  /* 0x0021c800011a7983 */ /* 0x000f280000300a00 */
[----:B------:R-:W4:Y:S01]  /*f71e0*/  LDL.LU R16, [R1+0x6e0] ;  /* 0x0006e00001107983 */ /* 0x000f220000300800 */
[----:B------:R-:W-:-:S03]  /*f71f0*/  PRMT R0, R14, 0x7772, RZ ;  /* 0x000077720e007816 */ /* 0x000fc600000000ff */
[----:B------:R-:W4:Y:S04]  /*f7200*/  LDL.LU.64 R24, [R1+0x2258] ;  /* 0x0022580001187983 */ /* 0x000f280000300a00 */
[----:B------:R-:W4:Y:S04]  /*f7210*/  LDL.LU.64 R22, [R1+0x2250] ;  /* 0x0022500001167983 */ /* 0x000f280000300a00 */
[----:B------:R-:W4:Y:S04]  /*f7220*/  LDL.LU R15, [R1+0x6d0] ;  /* 0x0006d000010f7983 */ /* 0x000f280000300800 */
[----:B--2---:R0:W-:Y:S02]  /*f7230*/  @P0 STG.E.U8 desc[UR22][R28.64], R0 ;  /* 0x000000001c000986 */ /* 0x0041e4000c101116 */
[----:B0-----:R-:W-:-:S05]  /*f7240*/  PRMT R0, R14, 0x7773, RZ ;  /* 0x000077730e007816 */ /* 0x001fca00000000ff */
[----:B---3--:R0:W-:Y:S04]  /*f7250*/  @P1 STG.E.U8 desc[UR22][R12.64], R0 ;  /* 0x000000000c001986 */ /* 0x0081e8000c101116 */
[----:B0-----:R-:W2:Y:S01]  /*f7260*/  LDL.LU.64 R12, [R1+0x2248] ;  /* 0x00224800010c7983 */ /* 0x001ea20000300a00 */
[----:B----4-:R-:W-:-:S05]  /*f7270*/  PRMT R0, R16, 0x7770, RZ ;  /* 0x0000777010007816 */ /* 0x010fca00000000ff */
[----:B------:R0:W-:Y:S04]  /*f7280*/  @P2 STG.E.U8 desc[UR22][R6.64], R0 ;  /* 0x0000000006002986 */ /* 0x0001e8000c101116 */
[----:B0-----:R-:W3:Y:S04]  /*f7290*/  LDL.LU.64 R6, [R1+0x2240] ;  /* 0x0022400001067983 */ /* 0x001ee80000300a00 */
[----:B------:R-:W4:Y:S01]  /*f72a0*/  LDL.LU R18, [R1+0x6c0] ;  /* 0x0006c00001127983 */ /* 0x000f220000300800 */
[----:B------:R-:W-:Y:S02]  /*f72b0*/  LOP3.LUT P6, RZ, R3, 0x4000, RZ, 0xc0, !PT ;  /* 0x0000400003ff7812 */ /* 0x000fe400078cc0ff */
[----:B------:R-:W-:-:S11]  /*f72c0*/  LOP3.LUT R2, R2, 0xfffbffff, RZ, 0xc0, !PT ;  /* 0xfffbffff02027812 */ /* 0x000fd600078ec0ff */
[----:B------:R-:W-:Y:S02]  /*f72d0*/  @P6 LOP3.LUT R2, R2, 0x40000, RZ, 0xfc, !PT ;  /* 0x0004000002026812 */ /* 0x000fe400078efcff */
        /* <DEDUP_REMOVED lines=13> */
[----:B------:R-:W-:Y:S01]  /*f73b0*/  LOP3.LUT R2, R2, 0xff7fffff, RZ, 0xc0, !PT ;  /* 0xff7fffff02027812 */ /* 0x000fe200078ec0ff */
[----:B----4-:R0:W-:Y:S04]  /*f73c0*/  STL [R1+0x5c30], R18 ;  /* 0x005c301201007387 */ /* 0x0101e80000100800 */
[----:B0-----:R-:W4:Y:S06]  /*f73d0*/  LDL.LU.64 R18, [R1+0x2238] ;  /* 0x0022380001127983 */ /* 0x001f2c0000300a00 */
[----:B------:R-:W-:-:S02]  /*f73e0*/  @P6 LOP3.LUT R2, R2, 0x800000, RZ, 0xfc, !PT ;  /* 0x0080000002026812 */ /* 0x000fc400078efcff */
[C---:B------:R-:W-:Y:S02]  /*f73f0*/  LOP3.LUT P6, RZ, R3.reuse, 0x10, RZ, 0xc0, !PT ;  /* 0x0000001003ff7812 */ /* 0x040fe400078cc0ff */
[----:B------:R-:W-:Y:S02]  /*f7400*/  LOP3.LUT R2, R2, 0xfeffffff, RZ, 0xc0, !PT ;  /* 0xfeffffff02027812 */ /* 0x000fe400078ec0ff */
[----:B------:R-:W-:Y:S02]  /*f7410*/  LOP3.LUT P5, RZ, R3, 0x1, RZ, 0xc0, !PT ;  /* 0x0000000103ff7812 */ /* 0x000fe400078ac0ff */
[----:B------:R-:W-:-:S07]  /*f7420*/  PRMT R0, R16, 0x7771, RZ ;  /* 0x0000777110007816 */ /* 0x000fce00000000ff */
[----:B------:R-:W-:Y:S02]  /*f7430*/  @P6 LOP3.LUT R2, R2, 0x1000000, RZ, 0xfc, !PT ;  /* 0x0100000002026812 */ /* 0x000fe400078efcff */
[----:B------:R-:W-:Y:S01]  /*f7440*/  LOP3.LUT P6, RZ, R3, 0x8, RZ, 0xc0, !PT ;  /* 0x0000000803ff7812 */ /* 0x000fe200078cc0ff */
[----:B------:R0:W-:Y:S01]  /*f7450*/  @P3 STG.E.U8 desc[UR22][R4.64], R0 ;  /* 0x0000000004003986 */ /* 0x0001e2000c101116 */
[----:B------:R-:W-:Y:S02]  /*f7460*/  LOP3.LUT R2, R2, 0xfdffffff, RZ, 0xc0, !PT ;  /* 0xfdffffff02027812 */ /* 0x000fe400078ec0ff */
[----:B0-----:R-:W-:Y:S01]  /*f7470*/  PRMT R0, R16, 0x7772, RZ ;  /* 0x0000777210007816 */ /* 0x001fe200000000ff */
[----:B------:R-:W4:Y:S08]  /*f7480*/  LDL.LU.64 R4, [R1+0x2230] ;  /* 0x0022300001047983 */ /* 0x000f300000300a00 */
[----:B------:R-:W-:-:S02]  /*f7490*/  @P6 LOP3.LUT R2, R2, 0x2000000, RZ, 0xfc, !PT ;  /* 0x0200000002026812 */ /* 0x000fc400078efcff */
[----:B------:R-:W-:Y:S01]  /*f74a0*/  LOP3.LUT P6, RZ, R3, 0x4, RZ, 0xc0, !PT ;  /* 0x0000000403ff7812 */ /* 0x000fe200078cc0ff */
[----:B------:R0:W-:Y:S04]  /*f74b0*/  @P5 STG.E.U8 desc[UR22][R26.64], R0 ;  /* 0x000000001a005986 */ /* 0x0001e8000c101116 */
[----:B------:R-:W4:Y:S04]  /*f74c0*/  LDL.LU.64 R10, [R1+0x2228] ;  /* 0x00222800010a7983 */ /* 0x000f280000300a00 */
[----:B------:R-:W4:Y:S01]  /*f74d0*/  LDL.LU.64 R8, [R1+0x2220] ;  /* 0x0022200001087983 */ /* 0x000f220000300a00 */
[----:B0-----:R-:W-:-:S03]  /*f74e0*/  PRMT R0, R16, 0x7773, RZ ;  /* 0x0000777310007816 */ /* 0x001fc600000000ff */
[----:B------:R-:W4:Y:S04]  /*f74f0*/  LDL.LU.64 R20, [R1+0x2218] ;  /* 0x0022180001147983 */ /* 0x000f280000300a00 */
[----:B------:R0:W-:Y:S04]  /*f7500*/  @P4 STG.E.U8 desc[UR22][R24.64], R0 ;  /* 0x0000000018004986 */ /* 0x0001e8000c101116 */
[----:B------:R-:W4:Y:S04]  /*f7510*/  LDL.LU.64 R16, [R1+0x2260] ;  /* 0x0022600001107983 */ /* 0x000f280000300a00 */
[----:B------:R-:W4:Y:S01]  /*f7520*/  LDL.LU.64 R28, [R1+0x2280] ;  /* 0x00228000011c7983 */ /* 0x000f220000300a00 */
[----:B0-----:R-:W-:-:S03]  /*f7530*/  PRMT R0, R15, 0x7770, RZ ;  /* 0x000077700f007816 */ /* 0x001fc600000000ff */
[----:B------:R-:W4:Y:S04]  /*f7540*/  LDL.LU.64 R26, [R1+0x2290] ;  /* 0x00229000011a7983 */ /* 0x000f280000300a00 */
[----:B------:R0:W-:Y:S01]  /*f7550*/  @P6 STG.E.U8 desc[UR22][R22.64], R0 ;  /* 0x0000000016006986 */ /* 0x0001e2000c101116 */
[----:B------:R-:W-:-:S03]  /*f7560*/  LOP3.LUT P6, RZ, R2, 0x2000000, RZ, 0xc0, !PT ;  /* 0x0200000002ff7812 */ /* 0x000fc600078cc0ff */
[----:B------:R-:W4:Y:S04]  /*f7570*/  LDL.LU.64 R24, [R1+0x2288] ;  /* 0x0022880001187983 */ /* 0x000f280000300a00 */
[----:B------:R-:W4:Y:S01]  /*f7580*/  LDL.LU R14, [R1+0x6e4] ;  /* 0x0006e400010e7983 */ /* 0x000f220000300800 */
[----:B0-----:R-:W-:-:S03]  /*f7590*/  PRMT R0, R15, 0x7771, RZ ;  /* 0x000077710f007816 */ /* 0x001fc600000000ff */
[----:B------:R-:W4:Y:S04]  /*f75a0*/  LDL.LU.64 R22, [R1+0x2278] ;  /* 0x0022780001167983 */ /* 0x000f280000300a00 */
[----:B--2---:R0:W-:Y:S01]  /*f75b0*/  @P6 STG.E.U8 desc[UR22][R12.64], R0 ;  /* 0x000000000c006986 */ /* 0x0041e2000c101116 */
[C---:B------:R-:W-:Y:S02]  /*f75c0*/  LOP3.LUT P6, RZ, R2.reuse, 0x1000000, RZ, 0xc0, !PT ;  /* 0x0100000002ff7812 */ /* 0x040fe400078cc0ff */
[----:B0-----:R-:W-:Y:S01]  /*f75d0*/  PRMT R0, R15, 0x7772, RZ ;  /* 0x000077720f007816 */ /* 0x001fe200000000ff */
[----:B------:R-:W2:Y:S10]  /*f75e0*/  LDL.LU.64 R12, [R1+0x2270] ;  /* 0x00227000010c7983 */ /* 0x000eb40000300a00 */
[----:B---3--:R0:W-:Y:S01]  /*f75f0*/  @P6 STG.E.U8 desc[UR22][R6.64], R0 ;  /* 0x0000000006006986 */ /* 0x0081e2000c101116 */
[----:B------:R-:W-:-:S02]  /*f7600*/  LOP3.LUT P6, RZ, R2, 0x800000, RZ, 0xc0, !PT ;  /* 0x0080000002ff7812 */ /* 0x000fc400078cc0ff */
[----:B0-----:R-:W-:Y:S01]  /*f7610*/  PRMT R0, R15, 0x7773, RZ ;  /* 0x000077730f007816 */ /* 0x001fe200000000ff */
[----:B------:R-:W3:Y:S04]  /*f7620*/  LDL.LU.64 R6, [R1+0x2268] ;  /* 0x0022680001067983 */ /* 0x000ee80000300a00 */
[----:B------:R-:W3:Y:S06]  /*f7630*/  LDL.LU R15, [R1+0x5c34] ;  /* 0x005c3400010f7983 */ /* 0x000eec0000300800 */
[----:B----4-:R0:W-:Y:S04]  /*f7640*/  @P6 STG.E.U8 desc[UR22][R18.64], R0 ;  /* 0x0000000012006986 */ /* 0x0101e8000c101116 */
[----:B0-----:R-:W4:Y:S01]  /*f7650*/  LDL.LU R18, [R1+0x5c30] ;  /* 0x005c300001127983 */ /* 0x001f220000300800 */
[----:B------:R-:W-:-:S02]  /*f7660*/  LOP3.LUT P6, RZ, R2, 0x400000, RZ, 0xc0, !PT ;  /* 0x0040000002ff7812 */ /* 0x000fc400078cc0ff */
[----:B----4-:R-:W-:-:S11]  /*f7670*/  PRMT R0, R18, 0x7770, RZ ;  /* 0x0000777012007816 */ /* 0x010fd600000000ff */
[----:B------:R0:W-:Y:S04]  /*f7680*/  @P6 STG.E.U8 desc[UR22][R4.64], R0 ;  /* 0x0000000004006986 */ /* 0x0001e8000c101116 */
[----:B0-----:R-:W4:Y:S01]  /*f7690*/  LDL.LU.64 R4, [R1+0x5c28] ;  /* 0x005c280001047983 */ /* 0x001f220000300a00 */
[----:B------:R-:W-:Y:S02]  /*f76a0*/  LOP3.LUT P6, RZ, R2, 0x200000, RZ, 0xc0, !PT ;  /* 0x0020000002ff7812 */ /* 0x000fe400078cc0ff */
[----:B------:R-:W-:-:S11]  /*f76b0*/  PRMT R0, R18, 0x7771, RZ ;  /* 0x0000777112007816 */ /* 0x000fd600000000ff */
[----:B------:R0:W-:Y:S01]  /*f76c0*/  @P6 STG.E.U8 desc[UR22][R10.64], R0 ;  /* 0x000000000a006986 */ /* 0x0001e2000c101116 */
[----:B------:R-:W-:Y:S02]  /*f76d0*/  LOP3.LUT P6, RZ, R2, 0x100000, RZ, 0xc0, !PT ;  /* 0x0010000002ff7812 */ /* 0x000fe400078cc0ff */
[----:B0-----:R-:W-:-:S11]  /*f76e0*/  PRMT R0, R18, 0x7772, RZ ;  /* 0x0000777212007816 */ /* 0x001fd600000000ff */
[----:B------:R0:W-:Y:S01]  /*f76f0*/  @P6 STG.E.U8 desc[UR22][R8.64], R0 ;  /* 0x0000000008006986 */ /* 0x0001e2000c101116 */
[----:B------:R-:W-:Y:S02]  /*f7700*/  LOP3.LUT P6, RZ, R2, 0x80000, RZ, 0xc0, !PT ;  /* 0x0008000002ff7812 */ /* 0x000fe400078cc0ff */
[C---:B------:R-:W-:Y:S02]  /*f7710*/  LOP3.LUT P3, RZ, R3.reuse, 0x400, RZ, 0xc0, !PT ;  /* 0x0000040003ff7812 */ /* 0x040fe4000786c0ff */
[----:B------:R-:W-:Y:S02]  /*f7720*/  LOP3.LUT P2, RZ, R3, 0x800, RZ, 0xc0, !PT ;  /* 0x0000080003ff7812 */ /* 0x000fe4000784c0ff */
[----:B0-----:R-:W-:-:S07]  /*f7730*/  PRMT R0, R18, 0x7773, RZ ;  /* 0x0000777312007816 */ /* 0x001fce00000000ff */
[----:B------:R4:W-:Y:S01]  /*f7740*/  @P6 STG.E.U8 desc[UR22][R20.64], R0 ;  /* 0x0000000014006986 */ /* 0x0009e2000c101116 */
[C---:B------:R-:W-:Y:S02]  /*f7750*/  LOP3.LUT P1, RZ, R3.reuse, 0x1000, RZ, 0xc0, !PT ;  /* 0x0000100003ff7812 */ /* 0x040fe4000782c0ff */
[C---:B------:R-:W-:Y:S02]  /*f7760*/  LOP3.LUT P0, RZ, R3.reuse, 0x2000, RZ, 0xc0, !PT ;  /* 0x0000200003ff7812 */ /* 0x040fe4000780c0ff */
[----:B------:R-:W-:Y:S02]  /*f7770*/  LOP3.LUT P6, RZ, R2, 0x40000, RZ, 0xc0, !PT ;  /* 0x0004000002ff7812 */ /* 0x000fe400078cc0ff */
[C---:B------:R-:W-:Y:S02]  /*f7780*/  LOP3.LUT P5, RZ, R3.reuse, 0x8000, RZ, 0xc0, !PT ;  /* 0x0000800003ff7812 */ /* 0x040fe400078ac0ff */
[----:B------:R-:W-:Y:S02]  /*f7790*/  LOP3.LUT P4, RZ, R3, 0x10000, RZ, 0xc0, !PT ;  /* 0x0001000003ff7812 */ /* 0x000fe4000788c0ff */
[----:B----4-:R-:W-:-:S05]  /*f77a0*/  PRMT R0, R4, 0x7770, RZ ;  /* 0x0000777004007816 */ /* 0x010fca00000000ff */
[----:B------:R0:W-:Y:S02]  /*f77b0*/  @P3 STG.E.U8 desc[UR22][R16.64], R0 ;  /* 0x0000000010003986 */ /* 0x0001e4000c101116 */
[----:B0-----:R-:W-:-:S05]  /*f77c0*/  PRMT R0, R4, 0x7771, RZ ;  /* 0x0000777104007816 */ /* 0x001fca00000000ff */
[----:B------:R0:W-:Y:S02]  /*f77d0*/  @P2 STG.E.U8 desc[UR22][R28.64], R0 ;  /* 0x000000001c002986 */ /* 0x0001e4000c101116 */
[----:B0-----:R-:W-:-:S05]  /*f77e0*/  PRMT R0, R4, 0x7772, RZ ;  /* 0x0000777204007816 */ /* 0x001fca00000000ff */
[----:B------:R0:W-:Y:S02]  /*f77f0*/  @P1 STG.E.U8 desc[UR22][R26.64], R0 ;  /* 0x000000001a001986 */ /* 0x0001e4000c101116 */
[----:B0-----:R-:W-:Y:S02]  /*f7800*/  PRMT R0, R4, 0x7773, RZ ;  /* 0x0000777304007816 */ /* 0x001fe400000000ff */
[----:B------:R-:W4:Y:S04]  /*f7810*/  LDL.LU R4, [R1+0x5c20] ;  /* 0x005c200001047983 */ /* 0x000f280000300800 */
[----:B------:R0:W-:Y:S02]  /*f7820*/  @P0 STG.E.U8 desc[UR22][R24.64], R0 ;  /* 0x0000000018000986 */ /* 0x0001e4000c101116 */
[----:B0-----:R-:W-:-:S05]  /*f7830*/  PRMT R0, R14, 0x7770, RZ ;  /* 0x000077700e007816 */ /* 0x001fca00000000ff */
[----:B------:R0:W-:Y:S02]  /*f7840*/  @P6 STG.E.U8 desc[UR22][R22.64], R0 ;  /* 0x0000000016006986 */ /* 0x0001e4000c101116 */
[----:B0-----:R-:W-:-:S05]  /*f7850*/  PRMT R0, R14, 0x7771, RZ ;  /* 0x000077710e007816 */ /* 0x001fca00000000ff */
[----:B--2---:R0:W-:Y:S02]  /*f7860*/  @P5 STG.E.U8 desc[UR22][R12.64], R0 ;  /* 0x000000000c005986 */ /* 0x0041e4000c101116 */
[----:B0-----:R-:W-:Y:S02]  /*f7870*/  PRMT R0, R14, 0x7772, RZ ;  /* 0x000077720e007816 */ /* 0x001fe400000000ff */
[----:B------:R-:W2:Y:S04]  /*f7880*/  LDL.LU.64 R12, [R1+0x22a0] ;  /* 0x0022a000010c7983 */ /* 0x000ea80000300a00 */
[----:B---3--:R0:W-:Y:S04]  /*f7890*/  @P4 STG.E.U8 desc[UR22][R6.64], R0 ;  /* 0x0000000006004986 */ /* 0x0081e8000c101116 */
[----:B0-----:R-:W3:Y:S04]  /*f78a0*/  LDL.LU.64 R6, [R1+0x2298] ;  /* 0x0022980001067983 */ /* 0x001ee80000300a00 */
[----:B------:R-:W4:Y:S04]  /*f78b0*/  LDL.LU.64 R16, [R1+0x22d8] ;  /* 0x0022d80001107983 */ /* 0x000f280000300a00 */
[----:B------:R-:W4:Y:S04]  /*f78c0*/  LDL.LU.64 R26, [R1+0x22d0] ;  /* 0x0022d000011a7983 */ /* 0x000f280000300a00 */
[----:B------:R-:W3:Y:S01]  /*f78d0*/  LDL.LU R25, [R1+0x6d4] ;  /* 0x0006d40001197983 */ /* 0x000ee20000300800 */
[----:B------:R-:W-:-:S02]  /*f78e0*/  LOP3.LUT P0, RZ, R3, 0x20000, RZ, 0xc0, !PT ;  /* 0x0002000003ff7812 */ /* 0x000fc4000780c0ff */
[----:B------:R-:W-:Y:S01]  /*f78f0*/  LOP3.LUT P6, RZ, R3, 0x40000, RZ, 0xc0, !PT ;  /* 0x0004000003ff7812 */ /* 0x000fe200078cc0ff */
[----:B------:R-:W4:Y:S01]  /*f7900*/  LDL.LU.64 R22, [R1+0x22c8] ;  /* 0x0022c80001167983 */ /* 0x000f220000300a00 */
[----:B------:R-:W-:-:S03]  /*f7910*/  PRMT R0, R14, 0x7773, RZ ;  /* 0x000077730e007816 */ /* 0x000fc600000000ff */
[----:B------:R-:W4:Y:S06]  /*f7920*/  LDL.LU R28, [R1+0x6c4] ;  /* 0x0006c400011c7983 */ /* 0x000f2c0000300800 */
[----:B--2---:R0:W-:Y:S04]  /*f7930*/  @P0 STG.E.U8 desc[UR22][R12.64], R0 ;  /* 0x000000000c000986 */ /* 0x0041e8000c101116 */
[----:B0-----:R-:W2:Y:S01]  /*f7940*/  LDL.LU.64 R12, [R1+0x22c0] ;  /* 0x0022c000010c7983 */ /* 0x001ea20000300a00 */
[----:B---3--:R-:W-:-:S05]  /*f7950*/  PRMT R0, R25, 0x7770, RZ ;  /* 0x0000777019007816 */ /* 0x008fca00000000ff */
[----:B------:R0:W-:Y:S04]  /*f7960*/  @P6 STG.E.U8 desc[UR22][R6.64], R0 ;  /* 0x0000000006006986 */ /* 0x0001e8000c101116 */
[----:B0-----:R-:W3:Y:S04]  /*f7970*/  LDL.LU.64 R6, [R1+0x22b8] ;  /* 0x0022b80001067983 */ /* 0x001ee80000300a00 */
[----:B------:R-:W4:Y:S04]  /*f7980*/  LDL.LU R14, [R1+0x6f8] ;  /* 0x0006f800010e7983 */ /* 0x000f280000300800 */
[----:B----4-:R0:W-:Y:S04]  /*f7990*/  STL.64 [R1+0x5c10], R14 ;  /* 0x005c100e01007387 */ /* 0x0101e80000100a00 */
[----:B0-----:R-:W4:Y:S01]  /*f79a0*/  LDL.LU.64 R14, [R1+0x22a8] ;  /* 0x0022a800010e7983 */ /* 0x001f220000300a00 */
[----:B------:R-:W-:-:S02]  /*f79b0*/  LOP3.LUT P3, RZ, R3, 0x20000000, RZ, 0xc0, !PT ;  /* 0x2000000003ff7812 */ /* 0x000fc4000786c0ff */
        /* <DEDUP_REMOVED lines=14> */
[----:B------:R-:W-:Y:S01]  /*f7aa0*/  LOP3.LUT P3, RZ, R3, 0x1000000, RZ, 0xc0, !PT ;  /* 0x0100000003ff7812 */ /* 0x000fe2000786c0ff */
[----:B----4-:R0:W-:Y:S04]  /*f7ab0*/  STL.64 [R1+0x5c18], R14 ;  /* 0x005c180e01007387 */ /* 0x0101e80000100a00 */
[----:B0-----:R-:W4:Y:S04]  /*f7ac0*/  LDL.LU.64 R14, [R1+0x22b0] ;  /* 0x0022b000010e7983 */ /* 0x001f280000300a00 */
[----:B------:R-:W4:Y:S01]  /*f7ad0*/  LDL.LU.64 R10, [R1+0x2310] ;  /* 0x00231000010a7983 */ /* 0x000f220000300a00 */
[----:B------:R-:W-:-:S04]  /*f7ae0*/  LOP3.LUT R2, R2, 0xffff7fff, RZ, 0xc0, !PT ;  /* 0xffff7fff02027812 */ /* 0x000fc800078ec0ff */
[----:B------:R-:W-:Y:S02]  /*f7af0*/  @P3 LOP3.LUT R2, R2, 0x8000, RZ, 0xfc, !PT ;  /* 0x0000800002023812 */ /* 0x000fe400078efcff */
[C---:B------:R-:W-:Y:S02]  /*f7b00*/  LOP3.LUT P3, RZ, R3.reuse, 0x800000, RZ, 0xc0, !PT ;  /* 0x0080000003ff7812 */ /* 0x040fe4000786c0ff */
[----:B------:R-:W-:Y:S02]  /*f7b10*/  LOP3.LUT R2, R2, 0xfffeffff, RZ, 0xc0, !PT ;  /* 0xfffeffff02027812 */ /* 0x000fe400078ec0ff */
[----:B------:R-:W-:-:S09]  /*f7b20*/  LOP3.LUT P5, RZ, R3, 0x80000, RZ, 0xc0, !PT ;  /* 0x0008000003ff7812 */ /* 0x000fd200078ac0ff */
[----:B------:R-:W-:Y:S02]  /*f7b30*/  @P3 LOP3.LUT R2, R2, 0x10000, RZ, 0xfc, !PT ;  /* 0x0001000002023812 */ /* 0x000fe400078efcff */
[C---:B------:R-:W-:Y:S02]  /*f7b40*/  LOP3.LUT P3, RZ, R3.reuse, 0x400000, RZ, 0xc0, !PT ;  /* 0x0040000003ff7812 */ /* 0x040fe4000786c0ff */
[----:B------:R-:W-:Y:S02]  /*f7b50*/  LOP3.LUT P4, RZ, R3, 0x100000, RZ, 0xc0, !PT ;  /* 0x0010000003ff7812 */ /* 0x000fe4000788c0ff */
[----:B------:R-:W-:Y:S02]  /*f7b60*/  LOP3.LUT R2, R2, 0xfffdffff, RZ, 0xc0, !PT ;  /* 0xfffdffff02027812 */ /* 0x000fe400078ec0ff */
[----:B------:R-:W-:-:S05]  /*f7b70*/  PRMT R0, R25, 0x7771, RZ ;  /* 0x0000777119007816 */ /* 0x000fca00000000ff */
[----:B------:R0:W-:Y:S02]  /*f7b80*/  @P5 STG.E.U8 desc[UR22][R16.64], R0 ;  /* 0x0000000010005986 */ /* 0x0001e4000c101116 */
[----:B------:R-:W-:Y:S02]  /*f7b90*/  @P3 LOP3.LUT R2, R2, 0x20000, RZ, 0xfc, !PT ;  /* 0x0002000002023812 */ /* 0x000fe400078efcff */
[----:B------:R-:W-:Y:S02]  /*f7ba0*/  LOP3.LUT P3, RZ, R3, 0x200000, RZ, 0xc0, !PT ;  /* 0x0020000003ff7812 */ /* 0x000fe4000786c0ff */
[----:B0-----:R-:W-:-:S05]  /*f7bb0*/  PRMT R0, R25, 0x7772, RZ ;  /* 0x0000777219007816 */ /* 0x001fca00000000ff */
[----:B------:R0:W-:Y:S02]  /*f7bc0*/  @P4 STG.E.U8 desc[UR22][R26.64], R0 ;  /* 0x000000001a004986 */ /* 0x0001e4000c101116 */
[----:B0-----:R-:W-:-:S05]  /*f7bd0*/  PRMT R0, R25, 0x7773, RZ ;  /* 0x0000777319007816 */ /* 0x001fca00000000ff */
[----:B------:R0:W-:Y:S01]  /*f7be0*/  @P3 STG.E.U8 desc[UR22][R22.64], R0 ;  /* 0x0000000016003986 */ /* 0x0001e2000c101116 */
[----:B------:R-:W-:Y:S02]  /*f7bf0*/  LOP3.LUT P3, RZ, R2, 0x20000, RZ, 0xc0, !PT ;  /* 0x0002000002ff7812 */ /* 0x000fe4000786c0ff */
[----:B0-----:R-:W-:-:S11]  /*f7c00*/  PRMT R0, R28, 0x7770, RZ ;  /* 0x000077701c007816 */ /* 0x001fd600000000ff */
[----:B--2---:R0:W-:Y:S01]  /*f7c10*/  @P3 STG.E.U8 desc[UR22][R12.64], R0 ;  /* 0x000000000c003986 */ /* 0x0041e2000c101116 */
[----:B------:R-:W-:Y:S02]  /*f7c20*/  LOP3.LUT P3, RZ, R2, 0x10000, RZ, 0xc0, !PT ;  /* 0x0001000002ff7812 */ /* 0x000fe4000786c0ff */
[----:B0-----:R-:W-:-:S11]  /*f7c30*/  PRMT R0, R28, 0x7771, RZ ;  /* 0x000077711c007816 */ /* 0x001fd600000000ff */
[----:B---3--:R0:W-:Y:S01]  /*f7c40*/  @P3 STG.E.U8 desc[UR22][R6.64], R0 ;  /* 0x0000000006003986 */ /* 0x0081e2000c101116 */
[----:B------:R-:W-:Y:S02]  /*f7c50*/  LOP3.LUT P3, RZ, R2, 0x8000, RZ, 0xc0, !PT ;  /* 0x0000800002ff7812 */ /* 0x000fe4000786c0ff */
[----:B0-----:R-:W-:Y:S01]  /*f7c60*/  PRMT R0, R28, 0x7772, RZ ;  /* 0x000077721c007816 */ /* 0x001fe200000000ff */
[----:B----4-:R0:W-:Y:S04]  /*f7c70*/  STL.64 [R1+0x5c08], R10 ;  /* 0x005c080a01007387 */ /* 0x0101e80000100a00 */
[----:B0-----:R-:W2:Y:S04]  /*f7c80*/  LDL.LU.64 R10, [R1+0x22e0] ;  /* 0x0022e000010a7983 */ /* 0x001ea80000300a00 */
[----:B------:R-:W3:Y:S04]  /*f7c90*/  LDL.LU.64 R8, [R1+0x2308] ;  /* 0x0023080001087983 */ /* 0x000ee80000300a00 */
[----:B------:R-:W4:Y:S04]  /*f7ca0*/  LDL.LU R16, [R1+0x6e8] ;  /* 0x0006e80001107983 */ /* 0x000f280000300800 */
[----:B------:R-:W4:Y:S04]  /*f7cb0*/  LDL.LU.64 R18, [R1+0x2300] ;  /* 0x0023000001127983 */ /* 0x000f280000300a00 */
[----:B------:R-:W4:Y:S04]  /*f7cc0*/  LDL.LU.64 R20, [R1+0x22f8] ;  /* 0x0022f80001147983 */ /* 0x000f280000300a00 */
[----:B------:R-:W4:Y:S04]  /*f7cd0*/  LDL.LU.64 R26, [R1+0x22f0] ;  /* 0x0022f000011a7983 */ /* 0x000f280000300a00 */
[----:B------:R-:W4:Y:S04]  /*f7ce0*/  LDL.LU.64 R24, [R1+0x22e8] ;  /* 0x0022e80001187983 */ /* 0x000f280000300a00 */
[----:B------:R-:W4:Y:S04]  /*f7cf0*/  LDL.LU R29, [R1+0x6d8] ;  /* 0x0006d800011d7983 */ /* 0x000f280000300800 */
[----:B------:R-:W4:Y:S04]  /*f7d00*/  LDL.LU.64 R22, [R1+0x2320] ;  /* 0x0023200001167983 */ /* 0x000f280000300a00 */
[----:B------:R-:W4:Y:S04]  /*f7d10*/  LDL.LU.64 R12, [R1+0x2318] ;  /* 0x00231800010c7983 */ /* 0x000f280000300a00 */
[----:B------:R-:W4:Y:S04]  /*f7d20*/  LDL.LU.64 R6, [R1+0x2358] ;  /* 0x0023580001067983 */ /* 0x000f280000300a00 */
[----:B------:R0:W-:Y:S04]  /*f7d30*/  @P3 STG.E.U8 desc[UR22][R14.64], R0 ;  /* 0x000000000e003986 */ /* 0x0001e8000c101116 */
[----:B0-----:R-:W2:Y:S01]  /*f7d40*/  LDL.LU.64 R14, [R1+0x5c18] ;  /* 0x005c1800010e7983 */ /* 0x001ea20000300a00 */
[----:B------:R-:W-:-:S02]  /*f7d50*/  LOP3.LUT P3, RZ, R2, 0x4000, RZ, 0xc0, !PT ;  /* 0x0000400002ff7812 */ /* 0x000fc4000786c0ff */
[----:B------:R-:W-:-:S11]  /*f7d60*/  PRMT R0, R28, 0x7773, RZ ;  /* 0x000077731c007816 */ /* 0x000fd600000000ff */
[----:B--2---:R0:W-:Y:S04]  /*f7d70*/  @P3 STG.E.U8 desc[UR22][R14.64], R0 ;  /* 0x000000000e003986 */ /* 0x0041e8000c101116 */
[----:B0-----:R-:W2:Y:S01]  /*f7d80*/  LDL.LU.64 R14, [R1+0x5c10] ;  /* 0x005c1000010e7983 */ /* 0x001ea20000300a00 */
[----:B------:R-:W-:Y:S02]  /*f7d90*/  LOP3.LUT P3, RZ, R2, 0x2000, RZ, 0xc0, !PT ;  /* 0x0000200002ff7812 */ /* 0x000fe4000786c0ff */
[----:B--2---:R-:W-:-:S11]  /*f7da0*/  PRMT R0, R14, 0x7770, RZ ;  /* 0x000077700e007816 */ /* 0x004fd600000000ff */
[----:B------:R0:W-:Y:S04]  /*f7db0*/  @P3 STG.E.U8 desc[UR22][R10.64], R0 ;  /* 0x000000000a003986 */ /* 0x0001e8000c101116 */
[----:B0-----:R-:W2:Y:S01]  /*f7dc0*/  LDL.LU.64 R10, [R1+0x5c08] ;  /* 0x005c0800010a7983 */ /* 0x001ea20000300a00 */
[----:B------:R-:W-:Y:S02]  /*f7dd0*/  LOP3.LUT P3, RZ, R2, 0x1000, RZ, 0xc0, !PT ;  /* 0x0000100002ff7812 */ /* 0x000fe4000786c0ff */
[----:B------:R-:W-:Y:S02]  /*f7de0*/  PRMT R0, R14, 0x7771, RZ ;  /* 0x000077710e007816 */ /* 0x000fe400000000ff */
[C---:B------:R-:W-:Y:S02]  /*f7df0*/  LOP3.LUT P2, RZ, R3.reuse, 0x40000000, RZ, 0xc0, !PT ;  /* 0x4000000003ff7812 */ /* 0x040fe4000784c0ff */
[----:B------:R-:W-:-:S02]  /*f7e00*/  LOP3.LUT P1, RZ, R3, 0x80000000, RZ, 0xc0, !PT ;  /* 0x8000000003ff7812 */ /* 0x000fc4000782c0ff */
[C---:B------:R-:W-:Y:S02]  /*f7e10*/  LOP3.LUT P0, RZ, R4.reuse, 0x1, RZ, 0xc0, !PT ;  /* 0x0000000104ff7812 */ /* 0x040fe4000780c0ff */
[C---:B------:R-:W-:Y:S02]  /*f7e20*/  LOP3.LUT P6, RZ, R4.reuse, 0x2, RZ, 0xc0, !PT ;  /* 0x0000000204ff7812 */ /* 0x040fe400078cc0ff */
[C---:B------:R-:W-:Y:S02]  /*f7e30*/  LOP3.LUT P5, RZ, R4.reuse, 0x4, RZ, 0xc0, !PT ;  /* 0x0000000404ff7812 */ /* 0x040fe400078ac0ff */
[----:B------:R-:W-:Y:S01]  /*f7e40*/  LOP3.LUT P4, RZ, R4, 0x8, RZ, 0xc0, !PT ;  /* 0x0000000804ff7812 */ /* 0x000fe2000788c0ff */
[----:B--2---:R0:W-:Y:S01]  /*f7e50*/  @P3 STG.E.U8 desc[UR22][R10.64], R0 ;  /* 0x000000000a003986 */ /* 0x0041e2000c101116 */
[----:B------:R-:W-:Y:S02]  /*f7e60*/  LOP3.LUT P3, RZ, R2, 0x800, RZ, 0xc0, !PT ;  /* 0x0000080002ff7812 */ /* 0x000fe4000786c0ff */
[----:B0-----:R-:W-:-:S11]  /*f7e70*/  PRMT R0, R14, 0x7772, RZ ;  /* 0x000077720e007816 */ /* 0x001fd600000000ff */
[----:B---3--:R0:W-:Y:S01]  /*f7e80*/  @P3 STG.E.U8 desc[UR22][R8.64], R0 ;  /* 0x0000000008003986 */ /* 0x0081e2000c101116 */
[----:B------:R-:W-:Y:S02]  /*f7e90*/  LOP3.LUT P3, RZ, R2, 0x400, RZ, 0xc0, !PT ;  /* 0x0000040002ff7812 */ /* 0x000fe4000786c0ff */
[----:B0-----:R-:W-:-:S11]  /*f7ea0*/  PRMT R0, R14, 0x7773, RZ ;  /* 0x000077730e007816 */ /* 0x001fd600000000ff */
[----:B----4-:R0:W-:Y:S02]  /*f7eb0*/  @P3 STG.E.U8 desc[UR22][R18.64], R0 ;  /* 0x0000000012003986 */ /* 0x0101e4000c101116 */
[----:B0-----:R-:W-:-:S05]  /*f7ec0*/  PRMT R0, R16, 0x7770, RZ ;  /* 0x0000777010007816 */ /* 0x001fca00000000ff */
[----:B------:R0:W-:Y:S02]  /*f7ed0*/  @P2 STG.E.U8 desc[UR22][R20.64], R0 ;  /* 0x0000000014002986 */ /* 0x0001e4000c101116 */
[C---:B0-----:R-:W-:Y:S02]  /*f7ee0*/  PRMT R0, R16.reuse, 0x7771, RZ ;  /* 0x0000777110007816 */ /* 0x041fe400000000ff */
[----:B------:R-:W2:Y:S04]  /*f7ef0*/  LDL.LU.64 R20, [R1+0x2350] ;  /* 0x0023500001147983 */ /* 0x000ea80000300a00 */
[----:B------:R0:W-:Y:S02]  /*f7f00*/  @P1 STG.E.U8 desc[UR22][R26.64], R0 ;  /* 0x000000001a001986 */ /* 0x0001e4000c101116 */
[----:B0-----:R-:W-:-:S05]  /*f7f10*/  PRMT R0, R16, 0x7772, RZ ;  /* 0x0000777210007816 */ /* 0x001fca00000000ff */
[----:B------:R0:W-:Y:S02]  /*f7f20*/  @P0 STG.E.U8 desc[UR22][R24.64], R0 ;  /* 0x0000000018000986 */ /* 0x0001e4000c101116 */
[----:B0-----:R-:W-:-:S05]  /*f7f30*/  PRMT R0, R16, 0x7773, RZ ;  /* 0x0000777310007816 */ /* 0x001fca00000000ff */
[----:B------:R0:W-:Y:S02]  /*f7f40*/  @P6 STG.E.U8 desc[UR22][R22.64], R0 ;  /* 0x0000000016006986 */ /* 0x0001e4000c101116 */
[----:B0-----:R-:W-:-:S05]  /*f7f50*/  PRMT R0, R29, 0x7770, RZ ;  /* 0x000077701d007816 */ /* 0x001fca00000000ff */
[----:B------:R0:W-:Y:S02]  /*f7f60*/  @P5 STG.E.U8 desc[UR22][R12.64], R0 ;  /* 0x000000000c005986 */ /* 0x0001e4000c101116 */
[----:B0-----:R-:W-:-:S05]  /*f7f70*/  PRMT R0, R29, 0x7771, RZ ;  /* 0x000077711d007816 */ /* 0x001fca00000000ff */
[----:B------:R0:W-:Y:S04]  /*f7f80*/  @P4 STG.E.U8 desc[UR22][R6.64], R0 ;  /* 0x0000000006004986 */ /* 0x0001e8000c101116 */
[----:B0-----:R-:W3:Y:S01]  /*f7f90*/  LDL.LU.64 R6, [R1+0x2348] ;  /* 0x0023480001067983 */ /* 0x001ee20000300a00 */
[C---:B------:R-:W-:Y:S02]  /*f7fa0*/  LOP3.LUT P0, RZ, R4.reuse, 0x10, RZ, 0xc0, !PT ;  /* 0x0000001004ff7812 */ /* 0x040fe4000780c0ff */
[----:B------:R-:W-:Y:S01]  /*f7fb0*/  LOP3.LUT P6, RZ, R4, 0x20, RZ, 0xc0, !PT ;  /* 0x0000002004ff7812 */ /* 0x000fe200078cc0ff */
[----:B------:R-:W4:Y:S01]  /*f7fc0*/  LDL.LU.64 R26, [R1+0x2340] ;  /* 0x00234000011a7983 */ /* 0x000f220000300a00 */
[----:B------:R-:W-:-:S03]  /*f7fd0*/  PRMT R0, R29, 0x7772, RZ ;  /* 0x000077721d007816 */ /* 0x000fc600000000ff */
[----:B------:R-:W4:Y:S04]  /*f7fe0*/  LDL.LU.64 R24, [R1+0x2338] ;  /* 0x0023380001187983 */ /* 0x000f280000300a00 */
[----:B------:R-:W4:Y:S04]  /*f7ff0*/  LDL.LU.64 R22, [R1+0x2330] ;  /* 0x0023300001167983 */ /* 0x000f280000300a00 */
[----:B------:R-:W4:Y:S04]  /*f8000*/  LDL.LU R14, [R1+0x6c8] ;  /* 0x0006c800010e7983 */ /* 0x000f280000300800 */
[----:B------:R-:W4:Y:S04]  /*f8010*/  LDL.LU.64 R12, [R1+0x2328] ;  /* 0x00232800010c7983 */ /* 0x000f280000300a00 */
[----:B------:R-:W4:Y:S04]  /*f8020*/  LDL.LU R16, [R1+0x6fc] ;  /* 0x0006fc0001107983 */ /* 0x000f280000300800 */
[----:B--2---:R0:W-:Y:S02]  /*f8030*/  @P0 STG.E.U8 desc[UR22][R20.64], R0 ;  /* 0x0000000014000986 */ /* 0x0041e4000c101116 */
[----:B0-----:R-:W-:-:S05]  /*f8040*/  PRMT R0, R29, 0x7773, RZ ;  /* 0x000077731d007816 */ /* 0x001fca00000000ff */
[----:B---3--:R0:W-:Y:S04]  /*f8050*/  @P6 STG.E.U8 desc[UR22][R6.64], R0 ;  /* 0x0000000006006986 */ /* 0x0081e8000c101116 */
[----:B0-----:R-:W2:Y:S04]  /*f8060*/  LDL.LU.64 R6, [R1+0x2360] ;  /* 0x0023600001067983 */ /* 0x001ea80000300a00 */
[----:B------:R-:W3:Y:S04]  /*f8070*/  LDL.LU R17, [R1+0x6ec] ;  /* 0x0006ec0001117983 */ /* 0x000ee80000300800 */
[----:B------:R-:W4:Y:S04]  /*f8080*/  LDL.LU.64 R10, [R1+0x2380] ;  /* 0x00238000010a7983 */ /* 0x000f280000300a00 */
        /* <DEDUP_REMOVED lines=19> */
[----:B----4-:R0:W-:Y:S04]  /*f81c0*/  STL.64 [R1+0x5c00], R10 ;  /* 0x005c000a01007387 */ /* 0x0101e80000100a00 */
[----:B0-----:R-:W4:Y:S06]  /*f81d0*/  LDL.LU.64 R10, [R1+0x2390] ;  /* 0x00239000010a7983 */ /* 0x001f2c0000300a00 */
[----:B------:R-:W-:-:S02]  /*f81e0*/  @P3 LOP3.LUT R2, R2, 0x80, RZ, 0xfc, !PT ;  /* 0x0000008002023812 */ /* 0x000fc400078efcff */
[----:B------:R-:W-:Y:S01]  /*f81f0*/  LOP3.LUT P3, RZ, R4, 0x400, RZ, 0xc0, !PT ;  /* 0x0000040004ff7812 */ /* 0x000fe2000786c0ff */
[----:B------:R-:W3:Y:S01]  /*f8200*/  LDL.LU.64 R8, [R1+0x2378] ;  /* 0x0023780001087983 */ /* 0x000ee20000300a00 */
[----:B------:R-:W-:Y:S02]  /*f8210*/  LOP3.LUT R2, R2, 0xfffffeff, RZ, 0xc0, !PT ;  /* 0xfffffeff02027812 */ /* 0x000fe400078ec0ff */
[C---:B------:R-:W-:Y:S01]  /*f8220*/  LOP3.LUT P5, RZ, R4.reuse, 0x40, RZ, 0xc0, !PT ;  /* 0x0000004004ff7812 */ /* 0x040fe200078ac0ff */
[----:B------:R-:W3:Y:S01]  /*f8230*/  LDL.LU.64 R18, [R1+0x2370] ;  /* 0x0023700001127983 */ /* 0x000ee20000300a00 */
[----:B------:R-:W-:Y:S02]  /*f8240*/  LOP3.LUT P4, RZ, R4, 0x80, RZ, 0xc0, !PT ;  /* 0x0000008004ff7812 */ /* 0x000fe4000788c0ff */
[----:B------:R-:W-:Y:S01]  /*f8250*/  PRMT R0, R14, 0x7770, RZ ;  /* 0x000077700e007816 */ /* 0x000fe200000000ff */
[----:B------:R-:W3:Y:S04]  /*f8260*/  LDL.LU.64 R20, [R1+0x2368] ;  /* 0x0023680001147983 */ /* 0x000ee80000300a00 */
[----:B------:R-:W-:Y:S01]  /*f8270*/  @P3 LOP3.LUT R2, R2, 0x100, RZ, 0xfc, !PT ;  /* 0x0000010002023812 */ /* 0x000fe200078efcff */
[----:B------:R-:W3:Y:S01]  /*f8280*/  LDL.LU.64 R28, [R1+0x23a0] ;  /* 0x0023a000011c7983 */ /* 0x000ee20000300a00 */
[----:B------:R-:W-:-:S02]  /*f8290*/  LOP3.LUT P3, RZ, R4, 0x200, RZ, 0xc0, !PT ;  /* 0x0000020004ff7812 */ /* 0x000fc4000786c0ff */
[----:B------:R-:W-:Y:S01]  /*f82a0*/  LOP3.LUT R2, R2, 0xfffffdff, RZ, 0xc0, !PT ;  /* 0xfffffdff02027812 */ /* 0x000fe200078ec0ff */
[----:B------:R0:W-:Y:S10]  /*f82b0*/  @P5 STG.E.U8 desc[UR22][R26.64], R0 ;  /* 0x000000001a005986 */ /* 0x0001f4000c101116 */
[----:B------:R-:W-:-:S02]  /*f82c0*/  @P3 LOP3.LUT R2, R2, 0x200, RZ, 0xfc, !PT ;  /* 0x0000020002023812 */ /* 0x000fc400078efcff */
[----:B------:R-:W-:Y:S01]  /*f82d0*/  LOP3.LUT P3, RZ, R4, 0x100, RZ, 0xc0, !PT ;  /* 0x0000010004ff7812 */ /* 0x000fe2000786c0ff */
[----:B0-----:R-:W3:Y:S01]  /*f82e0*/  LDL.LU.64 R26, [R1+0x2398] ;  /* 0x00239800011a7983 */ /* 0x001ee20000300a00 */
[----:B------:R-:W-:-:S05]  /*f82f0*/  PRMT R0, R14, 0x7771, RZ ;  /* 0x000077710e007816 */ /* 0x000fca00000000ff */
[----:B------:R0:W-:Y:S02]  /*f8300*/  @P4 STG.E.U8 desc[UR22][R24.64], R0 ;  /* 0x0000000018004986 */ /* 0x0001e4000c101116 */
[----:B0-----:R-:W-:Y:S02]  /*f8310*/  PRMT R0, R14, 0x7772, RZ ;  /* 0x000077720e007816 */ /* 0x001fe400000000ff */
[----:B------:R-:W3:Y:S04]  /*f8320*/  LDL.LU.64 R24, [R1+0x23c0] ;  /* 0x0023c00001187983 */ /* 0x000ee80000300a00 */
[----:B------:R0:W-:Y:S01]  /*f8330*/  @P3 STG.E.U8 desc[UR22][R22.64], R0 ;  /* 0x0000000016003986 */ /* 0x0001e2000c101116 */
[----:B------:R-:W-:Y:S02]  /*f8340*/  LOP3.LUT P3, RZ, R2, 0x200, RZ, 0xc0, !PT ;  /* 0x0000020002ff7812 */ /* 0x000fe4000786c0ff */
[----:B0-----:R-:W-:Y:S01]  /*f8350*/  PRMT R0, R14, 0x7773, RZ ;  /* 0x000077730e007816 */ /* 0x001fe200000000ff */
[----:B------:R-:W3:Y:S10]  /*f8360*/  LDL.LU.64 R22, [R1+0x23b8] ;  /* 0x0023b80001167983 */ /* 0x000ef40000300a00 */
[----:B------:R0:W-:Y:S01]  /*f8370*/  @P3 STG.E.U8 desc[UR22][R12.64], R0 ;  /* 0x000000000c003986 */ /* 0x0001e2000c101116 */
[----:B------:R-:W-:-:S02]  /*f8380*/  LOP3.LUT P3, RZ, R2, 0x100, RZ, 0xc0, !PT ;  /* 0x0000010002ff7812 */ /* 0x000fc4000786c0ff */
[----:B0-----:R-:W-:Y:S01]  /*f8390*/  PRMT R0, R16, 0x7770, RZ ;  /* 0x0000777010007816 */ /* 0x001fe200000000ff */
[----:B------:R-:W3:Y:S10]  /*f83a0*/  LDL.LU.64 R12, [R1+0x23b0] ;  /* 0x0023b000010c7983 */ /* 0x000ef40000300a00 */
[----:B--2---:R0:W-:Y:S01]  /*f83b0*/  @P3 STG.E.U8 desc[UR22][R6.64], R0 ;  /* 0x0000000006003986 */ /* 0x0041e2000c101116 */
[----:B------:R-:W-:-:S03]  /*f83c0*/  LOP3.LUT P3, RZ, R2, 0x80, RZ, 0xc0, !PT ;  /* 0x0000008002ff7812 */ /* 0x000fc6000786c0ff */
[----:B------:R-:W2:Y:S01]  /*f83d0*/  LDL.LU R14, [R1+0x6cc] ;  /* 0x0006cc00010e7983 */ /* 0x000ea20000300800 */
[----:B0-----:R-:W-:-:S03]  /*f83e0*/  PRMT R0, R16, 0x7771, RZ ;  /* 0x0000777110007816 */ /* 0x001fc600000000ff */
[----:B------:R-:W2:Y:S06]  /*f83f0*/  LDL.LU.64 R6, [R1+0x23a8] ;  /* 0x0023a80001067983 */ /* 0x000eac0000300a00 */
[----:B----4-:R0:W-:Y:S04]  /*f8400*/  @P3 STG.E.U8 desc[UR22][R10.64], R0 ;  /* 0x000000000a003986 */ /* 0x0101e8000c101116 */
[----:B0-----:R-:W4:Y:S01]  /*f8410*/  LDL.LU.64 R10, [R1+0x5c00] ;  /* 0x005c0000010a7983 */ /* 0x001f220000300a00 */
[----:B------:R-:W-:-:S02]  /*f8420*/  LOP3.LUT P3, RZ, R2, 0x40, RZ, 0xc0, !PT ;  /* 0x0000004002ff7812 */ /* 0x000fc4000786c0ff */
[----:B------:R-:W-:-:S11]  /*f8430*/  PRMT R0, R16, 0x7772, RZ ;  /* 0x0000777210007816 */ /* 0x000fd600000000ff */
[----:B----4-:R0:W-:Y:S04]  /*f8440*/  @P3 STG.E.U8 desc[UR22][R10.64], R0 ;  /* 0x000000000a003986 */ /* 0x0101e8000c101116 */
[----:B0-----:R-:W4:Y:S01]  /*f8450*/  LDL.LU.64 R10, [R1+0x5bf8] ;  /* 0x005bf800010a7983 */ /* 0x001f220000300a00 */
[----:B------:R-:W-:-:S03]  /*f8460*/  PRMT R0, R16, 0x7773, RZ ;  /* 0x0000777310007816 */ /* 0x000fc600000000ff */
[----:B------:R-:W2:Y:S01]  /*f8470*/  LDL.LU R16, [R1+0x5bf4] ;  /* 0x005bf40001107983 */ /* 0x000ea20000300800 */
[----:B------:R-:W-:Y:S02]  /*f8480*/  LOP3.LUT P3, RZ, R2, 0x20, RZ, 0xc0, !PT ;  /* 0x0000002002ff7812 */ /* 0x000fe4000786c0ff */
[C---:B------:R-:W-:Y:S02]  /*f8490*/  LOP3.LUT P2, RZ, R4.reuse, 0x20000, RZ, 0xc0, !PT ;  /* 0x0002000004ff7812 */ /* 0x040fe4000784c0ff */
[C---:B------:R-:W-:Y:S02]  /*f84a0*/  LOP3.LUT P1, RZ, R4.reuse, 0x40000, RZ, 0xc0, !PT ;  /* 0x0004000004ff7812 */ /* 0x040fe4000782c0ff */
[C---:B------:R-:W-:Y:S02]  /*f84b0*/  LOP3.LUT P0, RZ, R4.reuse, 0x80000, RZ, 0xc0, !PT ;  /* 0x0008000004ff7812 */ /* 0x040fe4000780c0ff */
[C---:B------:R-:W-:Y:S02]  /*f84c0*/  LOP3.LUT P6, RZ, R4.reuse, 0x100000, RZ, 0xc0, !PT ;  /* 0x0010000004ff7812 */ /* 0x040fe400078cc0ff */
[----:B------:R-:W-:-:S02]  /*f84d0*/  LOP3.LUT P5, RZ, R4, 0x200000, RZ, 0xc0, !PT ;  /* 0x0020000004ff7812 */ /* 0x000fc400078ac0ff */
[----:B------:R-:W-:Y:S01]  /*f84e0*/  LOP3.LUT P4, RZ, R4, 0x400000, RZ, 0xc0, !PT ;  /* 0x0040000004ff7812 */ /* 0x000fe2000788c0ff */
[----:B----4-:R3:W-:Y:S01]  /*f84f0*/  @P3 STG.E.U8 desc[UR22][R10.64], R0 ;  /* 0x000000000a003986 */ /* 0x0107e2000c101116 */
[----:B------:R-:W-:Y:S02]  /*f8500*/  LOP3.LUT P3, RZ, R2, 0x10, RZ, 0xc0, !PT ;  /* 0x0000001002ff7812 */ /* 0x000fe4000786c0ff */
[----:B---3--:R-:W-:-:S11]  /*f8510*/  PRMT R0, R17, 0x7770, RZ ;  /* 0x0000777011007816 */ /* 0x008fd600000000ff */
[----:B------:R0:W-:Y:S01]  /*f8520*/  @P3 STG.E.U8 desc[UR22][R8.64], R0 ;  /* 0x0000000008003986 */ /* 0x0001e2000c101116 */
[----:B------:R-:W-:Y:S02]  /*f8530*/  LOP3.LUT P3, RZ, R2, 0x8, RZ, 0xc0, !PT ;  /* 0x0000000802ff7812 */ /* 0x000fe4000786c0ff */
[----:B0-----:R-:W-:-:S11]  /*f8540*/  PRMT R0, R17, 0x7771, RZ ;  /* 0x0000777111007816 */ /* 0x001fd600000000ff */
[----:B------:R0:W-:Y:S01]  /*f8550*/  @P3 STG.E.U8 desc[UR22][R18.64], R0 ;  /* 0x0000000012003986 */ /* 0x0001e2000c101116 */
[----:B------:R-:W-:Y:S02]  /*f8560*/  LOP3.LUT P3, RZ, R2, 0x4, RZ, 0xc0, !PT ;  /* 0x0000000402ff7812 */ /* 0x000fe4000786c0ff */
[----:B0-----:R-:W-:-:S11]  /*f8570*/  PRMT R0, R17, 0x7772, RZ ;  /* 0x0000777211007816 */ /* 0x001fd600000000ff */
[----:B------:R0:W-:Y:S02]  /*f8580*/  @P3 STG.E.U8 desc[UR22][R20.64], R0 ;  /* 0x0000000014003986 */ /* 0x0001e4000c101116 */
[----:B0-----:R-:W-:-:S05]  /*f8590*/  PRMT R0, R17, 0x7773, RZ ;  /* 0x0000777311007816 */ /* 0x001fca00000000ff */
[----:B------:R2:W-:Y:S02]  /*f85a0*/  @P2 STG.E.U8 desc[UR22][R28.64], R0 ;  /* 0x000000001c002986 */ /* 0x0005e4000c101116 */
[----:B--2---:R-:W-:-:S05]  /*f85b0*/  PRMT R0, R16, 0x7770, RZ ;  /* 0x0000777010007816 */ /* 0x004fca00000000ff */
[----:B------:R0:W-:Y:S02]  /*f85c0*/  @P1 STG.E.U8 desc[UR22][R26.64], R0 ;  /* 0x000000001a001986 */ /* 0x0001e4000c101116 */
[----:B0-----:R-:W-:-:S05]  /*f85d0*/  PRMT R0, R16, 0x7771, RZ ;  /* 0x0000777110007816 */ /* 0x001fca00000000ff */
[----:B------:R0:W-:Y:S02]  /*f85e0*/  @P0 STG.E.U8 desc[UR22][R24.64], R0 ;  /* 0x0000000018000986 */ /* 0x0001e4000c101116 */
[----:B0-----:R-:W-:-:S05]  /*f85f0*/  PRMT R0, R16, 0x7772, RZ ;  /* 0x0000777210007816 */ /* 0x001fca00000000ff */
[----:B------:R0:W-:Y:S02]  /*f8600*/  @P6 STG.E.U8 desc[UR22][R22.64], R0 ;  /* 0x0000000016006986 */ /* 0x0001e4000c101116 */
[----:B0-----:R-:W-:Y:S02]  /*f8610*/  PRMT R0, R16, 0x7773, RZ ;  /* 0x0000777310007816 */ /* 0x001fe400000000ff */
[----:B------:R-:W2:Y:S04]  /*f8620*/  LDL.LU R16, [R1+0x5bf0] ;  /* 0x005bf00001107983 */ /* 0x000ea80000300800 */
[----:B------:R0:W-:Y:S02]  /*f8630*/  @P5 STG.E.U8 desc[UR22][R12.64], R0 ;  /* 0x000000000c005986 */ /* 0x0001e4000c101116 */
[----:B0-----:R-:W-:-:S02]  /*f8640*/  PRMT R0, R14, 0x7770, RZ ;  /* 0x000077700e007816 */ /* 0x001fc400000000ff */
[----:B------:R-:W3:Y:S04]  /*f8650*/  LDL.LU.64 R12, [R1+0x23d8] ;  /* 0x0023d800010c7983 */ /* 0x000ee80000300a00 */
[----:B------:R0:W-:Y:S04]  /*f8660*/  @P4 STG.E.U8 desc[UR22][R6.64], R0 ;  /* 0x0000000006004986 */ /* 0x0001e8000c101116 */
[----:B0-----:R-:W4:Y:S01]  /*f8670*/  LDL.LU.64 R6, [R1+0x23d0] ;  /* 0x0023d00001067983 */ /* 0x001f220000300a00 */
[----:B------:R-:W-:Y:S02]  /*f8680*/  LOP3.LUT R3, R3, 0xfbffffff, RZ, 0xc0, !PT ;  /* 0xfbffffff03037812 */ /* 0x000fe400078ec0ff */
[----:B------:R-:W-:Y:S01]  /*f8690*/  LOP3.LUT P0, RZ, R4, 0x800000, RZ, 0xc0, !PT ;  /* 0x0080000004ff7812 */ /* 0x000fe2000780c0ff */
[----:B------:R-:W4:Y:S01]  /*f86a0*/  LDL.LU.64 R26, [R1+0x23c8] ;  /* 0x0023c800011a7983 */ /* 0x000f220000300a00 */
[----:B------:R-:W-:-:S02]  /*f86b0*/  LOP3.LUT R2, R2, 0xfffffffe, RZ, 0xc0, !PT ;  /* 0xfffffffe02027812 */ /* 0x000fc400078ec0ff */
[----:B------:R-:W-:Y:S01]  /*f86c0*/  LOP3.LUT P6, RZ, R4, 0x1000000, RZ, 0xc0, !PT ;  /* 0x0100000004ff7812 */ /* 0x000fe200078cc0ff */
[----:B------:R-:W4:Y:S01]  /*f86d0*/  LDL.LU.64 R24, [R1+0x23e0] ;  /* 0x0023e00001187983 */ /* 0x000f220000300a00 */
[----:B------:R-:W-:-:S03]  /*f86e0*/  PRMT R0, R14, 0x7771, RZ ;  /* 0x000077710e007816 */ /* 0x000fc600000000ff */
[----:B------:R-:W4:Y:S04]  /*f86f0*/  LDL.LU.64 R22, [R1+0x2410] ;  /* 0x0024100001167983 */ /* 0x000f280000300a00 */
[----:B------:R-:W4:Y:S01]  /*f8700*/  LDL.LU R17, [R1+0x6b0] ;  /* 0x0006b00001117983 */ /* 0x000f220000300800 */
[----:B------:R-:W-:-:S03]  /*f8710*/  LOP3.LUT P5, RZ, R4, 0x2000000, RZ, 0xc0, !PT ;  /* 0x0200000004ff7812 */ /* 0x000fc600078ac0ff */
[----:B------:R-:W-:Y:S01]  /*f8720*/  STL.64 [R1+0x5bb0], R4 ;  /* 0x005bb00401007387 */ /* 0x000fe20000100a00 */
[----:B------:R-:W-:Y:S02]  /*f8730*/  LOP3.LUT P4, RZ, R4, 0x4000000, RZ, 0xc0, !PT ;  /* 0x0400000004ff7812 */ /* 0x000fe4000788c0ff */
[----:B--2---:R-:W-:-:S13]  /*f8740*/  LOP3.LUT P3, RZ, R16, 0x8, RZ, 0xc0, !PT ;  /* 0x0000000810ff7812 */ /* 0x004fda000786c0ff */
        /* <DEDUP_REMOVED lines=17> */
[----:B---3--:R0:W-:-:S12]  /*f8860*/  @P0 STG.E.U8 desc[UR22][R12.64], R0 ;  /* 0x000000000c000986 */ /* 0x0081d8000c101116 */
[----:B------:R-:W-:Y:S01]  /*f8870*/  @P3 LOP3.LUT R2, R2, 0x1, RZ, 0xfc, !PT ;  /* 0x0000000102023812 */ /* 0x000fe200078efcff */
[----:B0-----:R-:W2:Y:S01]  /*f8880*/  LDL.LU.64 R12, [R1+0x2408] ;  /* 0x00240800010c7983 */ /* 0x001ea20000300a00 */
[----:B------:R-:W-:Y:S02]  /*f8890*/  LOP3.LUT P3, RZ, R4, 0x10000000, RZ, 0xc0, !PT ;  /* 0x1000000004ff7812 */ /* 0x000fe4000786c0ff */
[----:B------:R-:W-:Y:S01]  /*f88a0*/  PRMT R0, R14, 0x7772, RZ ;  /* 0x000077720e007816 */ /* 0x000fe200000000ff */
[----:B------:R-:W3:Y:S01]  /*f88b0*/  LDL.LU R28, [R1+0x6a0] ;  /* 0x0006a000011c7983 */ /* 0x000ee20000300800 */
[----:B------:R-:W-:-:S03]  /*f88c0*/  LOP3.LUT R2, R2, 0xfffffffd, RZ, 0xc0, !PT ;  /* 0xfffffffd02027812 */ /* 0x000fc600078ec0ff */
[----:B----4-:R0:W-:Y:S06]  /*f88d0*/  @P6 STG.E.U8 desc[UR22][R6.64], R0 ;  /* 0x0000000006006986 */ /* 0x0101ec000c101116 */
[----:B------:R-:W-:Y:S02]  /*f88e0*/  @P3 LOP3.LUT R2, R2, 0x2, RZ, 0xfc, !PT ;  /* 0x0000000202023812 */ /* 0x000fe400078efcff */
[----:B------:R-:W-:Y:S01]  /*f88f0*/  LOP3.LUT P3, RZ, R4, 0x8000000, RZ, 0xc0, !PT ;  /* 0x0800000004ff7812 */ /* 0x000fe2000786c0ff */
[----:B0-----:R-:W4:Y:S04]  /*f8900*/  LDL.LU.64 R6, [R1+0x2400] ;  /* 0x0024000001067983 */ /* 0x001f280000300a00 */
[----:B------:R-:W2:Y:S04]  /*f8910*/  LDL.LU.64 R4, [R1+0x23e8] ;  /* 0x0023e80001047983 */ /* 0x000ea80000300a00 */
[----:B--2---:R0:W-:Y:S04]  /*f8920*/  STL.64 [R1+0x5be0], R4 ;  /* 0x005be00401007387 */ /* 0x0041e80000100a00 */
[----:B0-----:R-:W2:Y:S01]  /*f8930*/  LDL.LU.64 R4, [R1+0x23f0] ;  /* 0x0023f00001047983 */ /* 0x001ea20000300a00 */
[----:B------:R-:W-:-:S05]  /*f8940*/  PRMT R0, R14, 0x7773, RZ ;  /* 0x000077730e007816 */ /* 0x000fca00000000ff */
[----:B------:R0:W-:Y:S02]  /*f8950*/  @P5 STG.E.U8 desc[UR22][R26.64], R0 ;  /* 0x000000001a005986 */ /* 0x0001e4000c101116 */
[----:B0-----:R-:W-:-:S05]  /*f8960*/  PRMT R0, R17, 0x7770, RZ ;  /* 0x0000777011007816 */ /* 0x001fca00000000ff */
[----:B------:R0:W-:Y:S02]  /*f8970*/  @P4 STG.E.U8 desc[UR22][R24.64], R0 ;  /* 0x0000000018004986 */ /* 0x0001e4000c101116 */
[----:B0-----:R-:W-:-:S05]  /*f8980*/  PRMT R0, R17, 0x7771, RZ ;  /* 0x0000777111007816 */ /* 0x001fca00000000ff */
[----:B------:R-:W-:Y:S04]  /*f8990*/  @P3 STG.E.U8 desc[UR22][R22.64], R0 ;  /* 0x0000000016003986 */ /* 0x000fe8000c101116 */
[----:B--2---:R0:W-:Y:S04]  /*f89a0*/  STL.64 [R1+0x5be8], R4 ;  /* 0x005be80401007387 */ /* 0x0041e80000100a00 */
[----:B0-----:R-:W2:Y:S01]  /*f89b0*/  LDL.LU.64 R4, [R1+0x23f8] ;  /* 0x0023f80001047983 */ /* 0x001ea20000300a00 */
[C---:B------:R-:W-:Y:S02]  /*f89c0*/  LOP3.LUT P3, RZ, R2.reuse, 0x2, RZ, 0xc0, !PT ;  /* 0x0000000202ff7812 */ /* 0x040fe4000786c0ff */
[----:B------:R-:W-:Y:S01]  /*f89d0*/  PRMT R0, R17, 0x7772, RZ ;  /* 0x0000777211007816 */ /* 0x000fe200000000ff */
[----:B------:R-:W2:Y:S04]  /*f89e0*/  LDL.LU.64 R10, [R1+0x2420] ;  /* 0x00242000010a7983 */ /* 0x000ea80000300a00 */
[----:B------:R-:W2:Y:S04]  /*f89f0*/  LDL.LU R29, [R1+0x690] ;  /* 0x00069000011d7983 */ /* 0x000ea80000300800 */
[----:B------:R-:W2:Y:S04]  /*f8a00*/  LDL.LU.64 R8, [R1+0x2418] ;  /* 0x0024180001087983 */ /* 0x000ea80000300a00 */
[----:B------:R0:W-:Y:S01]  /*f8a10*/  @P3 STG.E.U8 desc[UR22][R12.64], R0 ;  /* 0x000000000c003986 */ /* 0x0001e2000c101116 */
[----:B------:R-:W-:-:S03]  /*f8a20*/  LOP3.LUT P3, RZ, R2, 0x1, RZ, 0xc0, !PT ;  /* 0x0000000102ff7812 */ /* 0x000fc6000786c0ff */
[----:B------:R-:W2:Y:S04]  /*f8a30*/  LDL.LU.64 R18, [R1+0x2458] ;  /* 0x0024580001127983 */ /* 0x000ea80000300a00 */
[----:B------:R-:W2:Y:S01]  /*f8a40*/  LDL.LU R14, [R1+0x680] ;  /* 0x00068000010e7983 */ /* 0x000ea20000300800 */
[----:B0-----:R-:W-:-:S03]  /*f8a50*/  PRMT R0, R17, 0x7773, RZ ;  /* 0x0000777311007816 */ /* 0x001fc600000000ff */
[----:B------:R-:W2:Y:S04]  /*f8a60*/  LDL.LU.64 R20, [R1+0x2450] ;  /* 0x0024500001147983 */ /* 0x000ea80000300a00 */
[----:B----4-:R3:W-:Y:S01]  /*f8a70*/  @P3 STG.E.U8 desc[UR22][R6.64], R0 ;  /* 0x0000000006003986 */ /* 0x0107e2000c101116 */
[----:B------:R-:W-:-:S03]  /*f8a80*/  LOP3.LUT P3, RZ, R3, 0x80000000, RZ, 0xc0, !PT ;  /* 0x8000000003ff7812 */ /* 0x000fc6000786c0ff */
[----:B------:R-:W4:Y:S04]  /*f8a90*/  LDL.LU.64 R26, [R1+0x2448] ;  /* 0x00244800011a7983 */ /* 0x000f280000300a00 */
[----:B------:R-:W4:Y:S01]  /*f8aa0*/  LDL.LU.64 R24, [R1+0x2440] ;  /* 0x0024400001187983 */ /* 0x000f220000300a00 */
[----:B---3--:R-:W-:-:S03]  /*f8ab0*/  PRMT R0, R28, 0x7770, RZ ;  /* 0x000077701c007816 */ /* 0x008fc600000000ff */
[----:B------:R-:W3:Y:S04]  /*f8ac0*/  LDL.LU.64 R22, [R1+0x2438] ;  /* 0x0024380001167983 */ /* 0x000ee80000300a00 */
[----:B------:R-:W3:Y:S04]  /*f8ad0*/  LDL.LU.64 R12, [R1+0x2430] ;  /* 0x00243000010c7983 */ /* 0x000ee80000300a00 */
[----:B------:R-:W3:Y:S04]  /*f8ae0*/  LDL.LU.64 R6, [R1+0x2428] ;  /* 0x0024280001067983 */ /* 0x000ee80000300a00 */
[----:B--2---:R0:W-:Y:S04]  /*f8af0*/  @P3 STG.E.U8 desc[UR22][R4.64], R0 ;  /* 0x0000000004003986 */ /* 0x0041e8000c101116 */
[----:B0-----:R-:W2:Y:S01]  /*f8b00*/  LDL.LU.64 R4, [R1+0x5be8] ;  /* 0x005be80001047983 */ /* 0x001ea20000300a00 */
[----:B------:R-:W-:-:S02]  /*f8b10*/  LOP3.LUT P3, RZ, R3, 0x40000000, RZ, 0xc0, !PT ;  /* 0x4000000003ff7812 */ /* 0x000fc4000786c0ff */
[----:B------:R-:W-:-:S11]  /*f8b20*/  PRMT R0, R28, 0x7771, RZ ;  /* 0x000077711c007816 */ /* 0x000fd600000000ff */
[----:B--2---:R0:W-:Y:S04]  /*f8b30*/  @P3 STG.E.U8 desc[UR22][R4.64], R0 ;  /* 0x0000000004003986 */ /* 0x0041e8000c101116 */
        /* <DEDUP_REMOVED lines=21> */
[----:B0-----:R-:W-:-:S05]  /*f8c90*/  PRMT R0, R29, 0x7773, RZ ;  /* 0x000077731d007816 */ /* 0x001fca00000000ff */
[----:B----4-:R0:W-:Y:S02]  /*f8ca0*/  @P1 STG.E.U8 desc[UR22][R26.64], R0 ;  /* 0x000000001a001986 */ /* 0x0101e4000c101116 */
[----:B0-----:R-:W-:-:S05]  /*f8cb0*/  PRMT R0, R14, 0x7770, RZ ;  /* 0x000077700e007816 */ /* 0x001fca00000000ff */
[----:B------:R0:W-:Y:S02]  /*f8cc0*/  @P0 STG.E.U8 desc[UR22][R24.64], R0 ;  /* 0x0000000018000986 */ /* 0x0001e4000c101116 */
[----:B0-----:R-:W-:-:S05]  /*f8cd0*/  PRMT R0, R14, 0x7771, RZ ;  /* 0x000077710e007816 */ /* 0x001fca00000000ff */
[----:B---3--:R0:W-:Y:S02]  /*f8ce0*/  @P6 STG.E.U8 desc[UR22][R22.64], R0 ;  /* 0x0000000016006986 */ /* 0x0081e4000c101116 */
[----:B0-----:R-:W-:-:S05]  /*f8cf0*/  PRMT R0, R14, 0x7772, RZ ;  /* 0x000077720e007816 */ /* 0x001fca00000000ff */
[----:B------:R0:W-:Y:S02]  /*f8d00*/  @P5 STG.E.U8 desc[UR22][R12.64], R0 ;  /* 0x000000000c005986 */ /* 0x0001e4000c101116 */
[----:B0-----:R-:W-:-:S05]  /*f8d10*/  PRMT R0, R14, 0x7773, RZ ;  /* 0x000077730e007816 */ /* 0x001fca00000000ff */
[----:B------:R0:W-:Y:S04]  /*f8d20*/  @P4 STG.E.U8 desc[UR22][R6.64], R0 ;  /* 0x0000000006004986 */ /* 0x0001e8000c101116 */
[----:B0-----:R-:W2:Y:S04]  /*f8d30*/  LDL.LU.64 R6, [R1+0x2460] ;  /* 0x0024600001067983 */ /* 0x001ea80000300a00 */
[----:B------:R-:W3:Y:S04]  /*f8d40*/  LDL.LU.64 R28, [R1+0x2490] ;  /* 0x00249000011c7983 */ /* 0x000ee80000300a00 */
[----:B------:R-:W4:Y:S04]  /*f8d50*/  LDL.LU.64 R26, [R1+0x2488] ;  /* 0x00248800011a7983 */ /* 0x000f280000300a00 */
[----:B------:R-:W2:Y:S01]  /*f8d60*/  LDL.LU R14, [R1+0x6b4] ;  /* 0x0006b400010e7983 */ /* 0x000ea20000300800 */
[----:B------:R-:W-:-:S03]  /*f8d70*/  LOP3.LUT P0, RZ, R16, 0x400, RZ, 0xc0, !PT ;  /* 0x0000040010ff7812 */ /* 0x000fc6000780c0ff */
[----:B------:R-:W4:Y:S04]  /*f8d80*/  LDL.LU.64 R24, [R1+0x2480] ;  /* 0x0024800001187983 */ /* 0x000f280000300a00 */
[----:B------:R-:W4:Y:S04]  /*f8d90*/  LDL.LU.64 R22, [R1+0x2478] ;  /* 0x0024780001167983 */ /* 0x000f280000300a00 */
[----:B------:R-:W4:Y:S04]  /*f8da0*/  LDL.LU.64 R12, [R1+0x2470] ;  /* 0x00247000010c7983 */ /* 0x000f280000300a00 */
[----:B------:R-:W4:Y:S01]  /*f8db0*/  LDL.LU R2, [R1+0x6a4] ;  /* 0x0006a40001027983 */ /* 0x000f220000300800 */
[----:B--2---:R-:W-:-:S05]  /*f8dc0*/  PRMT R0, R14, 0x7770, RZ ;  /* 0x000077700e007816 */ /* 0x004fca00000000ff */
[----:B------:R0:W-:Y:S04]  /*f8dd0*/  @P0 STG.E.U8 desc[UR22][R6.64], R0 ;  /* 0x0000000006000986 */ /* 0x0001e8000c101116 */
[----:B0-----:R-:W2:Y:S04]  /*f8de0*/  LDL.LU.64 R6, [R1+0x2468] ;  /* 0x0024680001067983 */ /* 0x001ea80000300a00 */
[----:B------:R-:W2:Y:S04]  /*f8df0*/  LDL.LU R17, [R1+0x694] ;  /* 0x0006940001117983 */ /* 0x000ea80000300800 */
[----:B------:R-:W3:Y:S01]  /*f8e00*/  LDL.LU.64 R20, [R1+0x2498] ;  /* 0x0024980001147983 */ /* 0x000ee20000300a00 */
        /* <DEDUP_REMOVED lines=17> */
[----:B---3--:R0:W-:Y:S04]  /*f8f20*/  STL.64 [R1+0x5bd8], R20 ;  /* 0x005bd81401007387 */ /* 0x0081e80000100a00 */
[----:B0-----:R-:W3:Y:S06]  /*f8f30*/  LDL.LU.64 R20, [R1+0x24a0] ;  /* 0x0024a00001147983 */ /* 0x001eec0000300a00 */
[----:B------:R-:W-:-:S02]  /*f8f40*/  @P3 LOP3.LUT R3, R3, 0x800000, RZ, 0xfc, !PT ;  /* 0x0080000003033812 */ /* 0x000fc400078efcff */
[C---:B------:R-:W-:Y:S01]  /*f8f50*/  LOP3.LUT P3, RZ, R16.reuse, 0x10000, RZ, 0xc0, !PT ;  /* 0x0001000010ff7812 */ /* 0x040fe2000786c0ff */
        /* <DEDUP_REMOVED lines=10> */
[----:B------:R-:W-:Y:S01]  /*f9000*/  LOP3.LUT P4, RZ, R16, 0x2000, RZ, 0xc0, !PT ;  /* 0x0000200010ff7812 */ /* 0x000fe2000788c0ff */
[----:B------:R0:W-:Y:S01]  /*f9010*/  @P6 STG.E.U8 desc[UR22][R28.64], R0 ;  /* 0x000000001c006986 */ /* 0x0001e2000c101116 */
[----:B------:R-:W-:Y:S02]  /*f9020*/  LOP3.LUT R3, R3, 0xfdffffff, RZ, 0xc0, !PT ;  /* 0xfdffffff03037812 */ /* 0x000fe400078ec0ff */
[----:B0-----:R-:W-:Y:S01]  /*f9030*/  PRMT R0, R14, 0x7772, RZ ;  /* 0x000077720e007816 */ /* 0x001fe200000000ff */
[----:B------:R-:W3:Y:S06]  /*f9040*/  LDL.LU.64 R28, [R1+0x24b8] ;  /* 0x0024b800011c7983 */ /* 0x000eec0000300a00 */
[----:B------:R-:W-:-:S02]  /*f9050*/  @P3 LOP3.LUT R3, R3, 0x2000000, RZ, 0xfc, !PT ;  /* 0x0200000003033812 */ /* 0x000fc400078efcff */
[----:B------:R-:W-:Y:S01]  /*f9060*/  LOP3.LUT P3, RZ, R16, 0x4000, RZ, 0xc0, !PT ;  /* 0x0000400010ff7812 */ /* 0x000fe2000786c0ff */
[----:B----4-:R0:W-:Y:S02]  /*f9070*/  @P5 STG.E.U8 desc[UR22][R26.64], R0 ;  /* 0x000000001a005986 */ /* 0x0101e4000c101116 */
[----:B0-----:R-:W-:Y:S02]  /*f9080*/  PRMT R0, R14, 0x7773, RZ ;  /* 0x000077730e007816 */ /* 0x001fe400000000ff */
[----:B------:R-:W4:Y:S04]  /*f9090*/  LDL.LU.64 R26, [R1+0x24b0] ;  /* 0x0024b000011a7983 */ /* 0x000f280000300a00 */
[----:B------:R0:W-:Y:S02]  /*f90a0*/  @P4 STG.E.U8 desc[UR22][R24.64], R0 ;  /* 0x0000000018004986 */ /* 0x0001e4000c101116 */
[----:B0-----:R-:W-:-:S02]  /*f90b0*/  PRMT R0, R2, 0x7770, RZ ;  /* 0x0000777002007816 */ /* 0x001fc400000000ff */
[----:B------:R-:W4:Y:S04]  /*f90c0*/  LDL.LU.64 R24, [R1+0x24a8] ;  /* 0x0024a80001187983 */ /* 0x000f280000300a00 */
[----:B------:R0:W-:Y:S01]  /*f90d0*/  @P3 STG.E.U8 desc[UR22][R22.64], R0 ;  /* 0x0000000016003986 */ /* 0x0001e2000c101116 */
[----:B------:R-:W-:-:S03]  /*f90e0*/  LOP3.LUT P3, RZ, R3, 0x2000000, RZ, 0xc0, !PT ;  /* 0x0200000003ff7812 */ /* 0x000fc6000786c0ff */
[----:B------:R-:W4:Y:S01]  /*f90f0*/  LDL.LU R14, [R1+0x6b8] ;  /* 0x0006b800010e7983 */ /* 0x000f220000300800 */
[----:B0-----:R-:W-:-:S03]  /*f9100*/  PRMT R0, R2, 0x7771, RZ ;  /* 0x0000777102007816 */ /* 0x001fc600000000ff */
[----:B------:R-:W4:Y:S06]  /*f9110*/  LDL.LU.64 R22, [R1+0x24e0] ;  /* 0x0024e00001167983 */ /* 0x000f2c0000300a00 */
[----:B------:R0:W-:Y:S01]  /*f9120*/  @P3 STG.E.U8 desc[UR22][R12.64], R0 ;  /* 0x000000000c003986 */ /* 0x0001e2000c101116 */
[C---:B------:R-:W-:Y:S02]  /*f9130*/  LOP3.LUT P3, RZ, R3.reuse, 0x1000000, RZ, 0xc0, !PT ;  /* 0x0100000003ff7812 */ /* 0x040fe4000786c0ff */
[----:B0-----:R-:W-:Y:S01]  /*f9140*/  PRMT R0, R2, 0x7772, RZ ;  /* 0x0000777202007816 */ /* 0x001fe200000000ff */
[----:B------:R-:W4:Y:S10]  /*f9150*/  LDL.LU.64 R12, [R1+0x2510] ;  /* 0x00251000010c7983 */ /* 0x000f340000300a00 */
[----:B--2---:R0:W-:Y:S01]  /*f9160*/  @P3 STG.E.U8 desc[UR22][R6.64], R0 ;  /* 0x0000000006003986 */ /* 0x0041e2000c101116 */
[----:B------:R-:W-:-:S02]  /*f9170*/  LOP3.LUT P3, RZ, R3, 0x800000, RZ, 0xc0, !PT ;  /* 0x0080000003ff7812 */ /* 0x000fc4000786c0ff */
[----:B0-----:R-:W-:Y:S01]  /*f9180*/  PRMT R0, R2, 0x7773, RZ ;  /* 0x0000777302007816 */ /* 0x001fe200000000ff */
[----:B------:R-:W2:Y:S10]  /*f9190*/  LDL.LU.64 R6, [R1+0x2508] ;  /* 0x0025080001067983 */ /* 0x000eb40000300a00 */
[----:B---3--:R0:W-:Y:S04]  /*f91a0*/  @P3 STG.E.U8 desc[UR22][R20.64], R0 ;  /* 0x0000000014003986 */ /* 0x0081e8000c101116 */
[----:B0-----:R-:W3:Y:S01]  /*f91b0*/  LDL.LU.64 R20, [R1+0x5bd8] ;  /* 0x005bd80001147983 */ /* 0x001ee20000300a00 */
[----:B------:R-:W-:-:S02]  /*f91c0*/  LOP3.LUT P3, RZ, R3, 0x400000, RZ, 0xc0, !PT ;  /* 0x0040000003ff7812 */ /* 0x000fc4000786c0ff */
[----:B------:R-:W-:-:S11]  /*f91d0*/  PRMT R0, R17, 0x7770, RZ ;  /* 0x0000777011007816 */ /* 0x000fd600000000ff */
[----:B---3--:R0:W-:Y:S04]  /*f91e0*/  @P3 STG.E.U8 desc[UR22][R20.64], R0 ;  /* 0x0000000014003986 */ /* 0x0081e8000c101116 */
[----:B0-----:R-:W3:Y:S01]  /*f91f0*/  LDL.LU.64 R20, [R1+0x5bd0] ;  /* 0x005bd00001147983 */ /* 0x001ee20000300a00 */
[----:B------:R-:W-:Y:S02]  /*f9200*/  LOP3.LUT P3, RZ, R3, 0x200000, RZ, 0xc0, !PT ;  /* 0x0020000003ff7812 */ /* 0x000fe4000786c0ff */
[----:B------:R-:W-:-:S11]  /*f9210*/  PRMT R0, R17, 0x7771, RZ ;  /* 0x0000777111007816 */ /* 0x000fd600000000ff */
[----:B------:R0:W-:Y:S01]  /*f9220*/  @P3 STG.E.U8 desc[UR22][R4.64], R0 ;  /* 0x0000000004003986 */ /* 0x0001e2000c101116 */
[----:B------:R-:W-:Y:S02]  /*f9230*/  LOP3.LUT P3, RZ, R3, 0x100000, RZ, 0xc0, !PT ;  /* 0x0010000003ff7812 */ /* 0x000fe4000786c0ff */
[----:B0-----:R-:W-:-:S11]  /*f9240*/  PRMT R0, R17, 0x7772, RZ ;  /* 0x0000777211007816 */ /* 0x001fd600000000ff */
[----:B------:R0:W-:Y:S01]  /*f9250*/  @P3 STG.E.U8 desc[UR22][R10.64], R0 ;  /* 0x000000000a003986 */ /* 0x0001e2000c101116 */
[----:B------:R-:W-:Y:S02]  /*f9260*/  LOP3.LUT P3, RZ, R3, 0x80000, RZ, 0xc0, !PT ;  /* 0x0008000003ff7812 */ /* 0x000fe4000786c0ff */
[----:B0-----:R-:W-:-:S11]  /*f9270*/  PRMT R0, R17, 0x7773, RZ ;  /* 0x0000777311007816 */ /* 0x001fd600000000ff */
[----:B------:R3:W-:Y:S01]  /*f9280*/  @P3 STG.E.U8 desc[UR22][R8.64], R0 ;  /* 0x0000000008003986 */ /* 0x0007e2000c101116 */
[----:B------:R-:W-:Y:S02]  /*f9290*/  LOP3.LUT P3, RZ, R3, 0x40000, RZ, 0xc0, !PT ;  /* 0x0004000003ff7812 */ /* 0x000fe4000786c0ff */
[C---:B------:R-:W-:Y:S02]  /*f92a0*/  LOP3.LUT P2, RZ, R16.reuse, 0x800000, RZ, 0xc0, !PT ;  /* 0x0080000010ff7812 */ /* 0x040fe4000784c0ff */
[C---:B------:R-:W-:Y:S02]  /*f92b0*/  LOP3.LUT P1, RZ, R16.reuse, 0x1000000, RZ, 0xc0, !PT ;  /* 0x0100000010ff7812 */ /* 0x040fe4000782c0ff */
[C---:B------:R-:W-:Y:S02]  /*f92c0*/  LOP3.LUT P0, RZ, R16.reuse, 0x2000000, RZ, 0xc0, !PT ;  /* 0x0200000010ff7812 */ /* 0x040fe4000780c0ff */
[C---:B------:R-:W-:Y:S02]  /*f92d0*/  LOP3.LUT P6, RZ, R16.reuse, 0x4000000, RZ, 0xc0, !PT ;  /* 0x0400000010ff7812 */ /* 0x040fe400078cc0ff */
[----:B------:R-:W-:-:S02]  /*f92e0*/  LOP3.LUT P5, RZ, R16, 0x8000000, RZ, 0xc0, !PT ;  /* 0x0800000010ff7812 */ /* 0x000fc400078ac0ff */
[----:B------:R-:W-:Y:S02]  /*f92f0*/  LOP3.LUT P4, RZ, R16, 0x10000000, RZ, 0xc0, !PT ;  /* 0x1000000010ff7812 */ /* 0x000fe4000788c0ff */
[----:B---3--:R-:W-:-:S05]  /*f9300*/  PRMT R0, R21, 0x7770, RZ ;  /* 0x0000777015007816 */ /* 0x008fca00000000ff */
[----:B------:R0:W-:Y:S02]  /*f9310*/  @P3 STG.E.U8 desc[UR22][R18.64], R0 ;  /* 0x0000000012003986 */ /* 0x0001e4000c101116 */
[----:B0-----:R-:W-:-:S05]  /*f9320*/  PRMT R0, R21, 0x7771, RZ ;  /* 0x0000777115007816 */ /* 0x001fca00000000ff */
[----:B------:R0:W-:Y:S02]  /*f9330*/  @P2 STG.E.U8 desc[UR22][R28.64], R0 ;  /* 0x000000001c002986 */ /* 0x0001e4000c101116 */
[----:B0-----:R-:W-:-:S05]  /*f9340*/  PRMT R0, R21, 0x7772, RZ ;  /* 0x0000777215007816 */ /* 0x001fca00000000ff */
[----:B----4-:R0:W-:Y:S02]  /*f9350*/  @P1 STG.E.U8 desc[UR22][R26.64], R0 ;  /* 0x000000001a001986 */ /* 0x0101e4000c101116 */
[----:B0-----:R-:W-:Y:S02]  /*f9360*/  PRMT R0, R21, 0x7773, RZ ;  /* 0x0000777315007816 */ /* 0x001fe400000000ff */
[----:B------:R-:W3:Y:S04]  /*f9370*/  LDL.LU R21, [R1+0x5bc8] ;  /* 0x005bc80001157983 */ /* 0x000ee80000300800 */
[----:B------:R0:W-:Y:S02]  /*f9380*/  @P0 STG.E.U8 desc[UR22][R24.64], R0 ;  /* 0x0000000018000986 */ /* 0x0001e4000c101116 */
[----:B0-----:R-:W-:-:S05]  /*f9390*/  PRMT R0, R14, 0x7770, RZ ;  /* 0x000077700e007816 */ /* 0x001fca00000000ff */
[----:B------:R0:W-:Y:S02]  /*f93a0*/  @P6 STG.E.U8 desc[UR22][R22.64], R0 ;  /* 0x0000000016006986 */ /* 0x0001e4000c101116 */
[----:B0-----:R-:W-:-:S05]  /*f93b0*/  PRMT R0, R14, 0x7771, RZ ;  /* 0x000077710e007816 */ /* 0x001fca00000000ff */
[----:B------:R0:W-:Y:S02]  /*f93c0*/  @P5 STG.E.U8 desc[UR22][R12.64], R0 ;  /* 0x000000000c005986 */ /* 0x0001e4000c101116 */
[----:B0-----:R-:W-:Y:S02]  /*f93d0*/  PRMT R0, R14, 0x7772, RZ ;  /* 0x000077720e007816 */ /* 0x001fe400000000ff */
[----:B------:R-:W4:Y:S04]  /*f93e0*/  LDL.LU.64 R12, [R1+0x2500] ;  /* 0x00250000010c7983 */ /* 0x000f280000300a00 */
[----:B--2---:R0:W-:Y:S04]  /*f93f0*/  @P4 STG.E.U8 desc[UR22][R6.64], R0 ;  /* 0x0000000006004986 */ /* 0x0041e8000c101116 */
[----:B0-----:R-:W2:Y:S04]  /*f9400*/  LDL.LU.64 R6, [R1+0x24f8] ;  /* 0x0024f80001067983 */ /* 0x001ea80000300a00 */
[----:B------:R-:W3:Y:S04]  /*f9410*/  LDL.LU.64 R18, [R1+0x24f0] ;  /* 0x0024f00001127983 */ /* 0x000ee80000300a00 */
[----:B------:R-:W3:Y:S04]  /*f9420*/  LDL.LU.64 R26, [R1+0x24e8] ;  /* 0x0024e800011a7983 */ /* 0x000ee80000300a00 */
[----:B------:R-:W2:Y:S01]  /*f9430*/  LDL.LU R25, [R1+0x6a8] ;  /* 0x0006a80001197983 */ /* 0x000ea20000300800 */
[----:B------:R-:W-:-:S02]  /*f9440*/  LOP3.LUT P0, RZ, R16, 0x20000000, RZ, 0xc0, !PT ;  /* 0x2000000010ff7812 */ /* 0x000fc4000780c0ff */
[----:B------:R-:W-:Y:S01]  /*f9450*/  LOP3.LUT P6, RZ, R16, 0x40000000, RZ, 0xc0, !PT ;  /* 0x4000000010ff7812 */ /* 0x000fe200078cc0ff */
[----:B------:R-:W3:Y:S01]  /*f9460*/  LDL.LU.64 R22, [R1+0x2520] ;  /* 0x0025200001167983 */ /* 0x000ee20000300a00 */
[----:B------:R-:W-:-:S03]  /*f9470*/  PRMT R0, R14, 0x7773, RZ ;  /* 0x000077730e007816 */ /* 0x000fc600000000ff */
[----:B------:R-:W3:Y:S04]  /*f9480*/  LDL.LU R28, [R1+0x698] ;  /* 0x00069800011c7983 */ /* 0x000ee80000300800 */
[----:B------:R-:W-:Y:S04]  /*f9490*/  STL [R1+0x5950], R16 ;  /* 0x0059501001007387 */ /* 0x000fe80000100800 */
[----:B----4-:R0:W-:Y:S04]  /*f94a0*/  @P0 STG.E.U8 desc[UR22][R12.64], R0 ;  /* 0x000000000c000986 */ /* 0x0101e8000c101116 */
[----:B0-----:R-:W4:Y:S01]  /*f94b0*/  LDL.LU.64 R12, [R1+0x2518] ;  /* 0x00251800010c7983 */ /* 0x001f220000300a00 */
[----:B--2---:R-:W-:-:S05]  /*f94c0*/  PRMT R0, R25, 0x7770, RZ ;  /* 0x0000777019007816 */ /* 0x004fca00000000ff */
[----:B------:R0:W-:Y:S04]  /*f94d0*/  @P6 STG.E.U8 desc[UR22][R6.64], R0 ;  /* 0x0000000006006986 */ /* 0x0001e8000c101116 */
[----:B0-----:R-:W2:Y:S04]  /*f94e0*/  LDL.LU.64 R6, [R1+0x2558] ;  /* 0x0025580001067983 */ /* 0x001ea80000300a00 */
[----:B------:R-:W3:Y:S04]  /*f94f0*/  LDL.LU R14, [R1+0x688] ;  /* 0x00068800010e7983 */ /* 0x000ee80000300800 */
[----:B---3--:R0:W-:Y:S04]  /*f9500*/  STL.64 [R1+0x5bb8], R14 ;  /* 0x005bb80e01007387 */ /* 0x0081e80000100a00 */
[----:B0-----:R-:W3:Y:S01]  /*f9510*/  LDL.LU.64 R14, [R1+0x2548] ;  /* 0x00254800010e7983 */ /* 0x001ee20000300a00 */
        /* <DEDUP_REMOVED lines=20> */
[----:B------:R-:W-:Y:S01]  /*f9660*/  LOP3.LUT P3, RZ, R21, 0x8, RZ, 0xc0, !PT ;  /* 0x0000000815ff7812 */ /* 0x000fe2000786c0ff */
[----:B------:R-:W3:Y:S01]  /*f9670*/  LDL.LU.64 R4, [R1+0x2540] ;  /* 0x0025400001047983 */ /* 0x000ee20000300a00 */
[----:B------:R-:W-:Y:S02]  /*f9680*/  LOP3.LUT R3, R3, 0xfffeffff, RZ, 0xc0, !PT ;  /* 0xfffeffff03037812 */ /* 0x000fe400078ec0ff */
[----:B------:R-:W-:Y:S02]  /*f9690*/  LOP3.LUT P5, RZ, R16, 0x80000000, RZ, 0xc0, !PT ;  /* 0x8000000010ff7812 */ /* 0x000fe400078ac0ff */
[----:B------:R-:W-:Y:S01]  /*f96a0*/  LOP3.LUT P4, RZ, R21, 0x1, RZ, 0xc0, !PT ;  /* 0x0000000115ff7812 */ /* 0x000fe2000788c0ff */
[----:B------:R-:W3:Y:S01]  /*f96b0*/  LDL.LU.64 R16, [R1+0x2538] ;  /* 0x0025380001107983 */ /* 0x000ee20000300a00 */
[----:B------:R-:W-:-:S03]  /*f96c0*/  PRMT R0, R25, 0x7771, RZ ;  /* 0x0000777119007816 */ /* 0x000fc600000000ff */
[----:B------:R-:W3:Y:S02]  /*f96d0*/  LDL.LU.64 R10, [R1+0x2530] ;  /* 0x00253000010a7983 */ /* 0x000ee40000300a00 */
[----:B------:R-:W-:Y:S02]  /*f96e0*/  @P3 LOP3.LUT R3, R3, 0x10000, RZ, 0xfc, !PT ;  /* 0x0001000003033812 */ /* 0x000fe400078efcff */
[----:B------:R-:W-:Y:S01]  /*f96f0*/  LOP3.LUT P3, RZ, R21, 0x4, RZ, 0xc0, !PT ;  /* 0x0000000415ff7812 */ /* 0x000fe2000786c0ff */
[----:B------:R-:W3:Y:S01]  /*f9700*/  LDL.LU.64 R8, [R1+0x2528] ;  /* 0x0025280001087983 */ /* 0x000ee20000300a00 */
[----:B------:R-:W-:-:S03]  /*f9710*/  LOP3.LUT R3, R3, 0xfffdffff, RZ, 0xc0, !PT ;  /* 0xfffdffff03037812 */ /* 0x000fc600078ec0ff */
[----:B------:R0:W-:Y:S08]  /*f9720*/  @P5 STG.E.U8 desc[UR22][R18.64], R0 ;  /* 0x0000000012005986 */ /* 0x0001f0000c101116 */
[----:B------:R-:W-:Y:S02]  /*f9730*/  @P3 LOP3.LUT R3, R3, 0x20000, RZ, 0xfc, !PT ;  /* 0x0002000003033812 */ /* 0x000fe400078efcff */
[----:B------:R-:W-:-:S02]  /*f9740*/  LOP3.LUT P3, RZ, R21, 0x2, RZ, 0xc0, !PT ;  /* 0x0000000215ff7812 */ /* 0x000fc4000786c0ff */
[C---:B0-----:R-:W-:Y:S01]  /*f9750*/  PRMT R0, R25.reuse, 0x7772, RZ ;  /* 0x0000777219007816 */ /* 0x041fe200000000ff */
[----:B------:R-:W3:Y:S04]  /*f9760*/  LDL.LU.64 R18, [R1+0x2560] ;  /* 0x0025600001127983 */ /* 0x000ee80000300a00 */
[----:B------:R0:W-:Y:S02]  /*f9770*/  @P4 STG.E.U8 desc[UR22][R26.64], R0 ;  /* 0x000000001a004986 */ /* 0x0001e4000c101116 */
[----:B0-----:R-:W-:Y:S02]  /*f9780*/  PRMT R0, R25, 0x7773, RZ ;  /* 0x0000777319007816 */ /* 0x001fe400000000ff */
[----:B------:R-:W3:Y:S04]  /*f9790*/  LDL.LU.64 R26, [R1+0x2590] ;  /* 0x00259000011a7983 */ /* 0x000ee80000300a00 */
[----:B------:R0:W-:Y:S01]  /*f97a0*/  @P3 STG.E.U8 desc[UR22][R22.64], R0 ;  /* 0x0000000016003986 */ /* 0x0001e2000c101116 */
[----:B------:R-:W-:-:S03]  /*f97b0*/  LOP3.LUT P3, RZ, R3, 0x20000, RZ, 0xc0, !PT ;  /* 0x0002000003ff7812 */ /* 0x000fc6000786c0ff */
[----:B------:R-:W3:Y:S04]  /*f97c0*/  LDL.LU.64 R24, [R1+0x2588] ;  /* 0x0025880001187983 */ /* 0x000ee80000300a00 */
[----:B------:R-:W3:Y:S01]  /*f97d0*/  LDL.LU R29, [R1+0x6ac] ;  /* 0x0006ac00011d7983 */ /* 0x000ee20000300800 */
[----:B0-----:R-:W-:-:S03]  /*f97e0*/  PRMT R0, R28, 0x7770, RZ ;  /* 0x000077701c007816 */ /* 0x001fc600000000ff */
[----:B------:R-:W3:Y:S04]  /*f97f0*/  LDL.LU.64 R22, [R1+0x2580] ;  /* 0x0025800001167983 */ /* 0x000ee80000300a00 */
[----:B----4-:R0:W-:Y:S01]  /*f9800*/  @P3 STG.E.U8 desc[UR22][R12.64], R0 ;  /* 0x000000000c003986 */ /* 0x0101e2000c101116 */
        /* <DEDUP_REMOVED lines=14> */
[----:B---3--:R-:W-:-:S11]  /*f98f0*/  PRMT R0, R14, 0x7770, RZ ;  /* 0x000077700e007816 */ /* 0x008fd600000000ff */
[----:B------:R0:W-:Y:S04]  /*f9900*/  @P3 STG.E.U8 desc[UR22][R4.64], R0 ;  /* 0x0000000004003986 */ /* 0x0001e8000c101116 */
        /* <DEDUP_REMOVED lines=14> */
[C---:B------:R-:W-:Y:S02]  /*f99f0*/  LOP3.LUT P5, RZ, R21.reuse, 0x4000, RZ, 0xc0, !PT ;  /* 0x0000400015ff7812 */ /* 0x040fe400078ac0ff */
[C---:B------:R-:W-:Y:S02]  /*f9a00*/  LOP3.LUT P4, RZ, R21.reuse, 0x8000, RZ, 0xc0, !PT ;  /* 0x0000800015ff7812 */ /* 0x040fe4000788c0ff */
[----:B------:R-:W-:Y:S02]  /*f9a10*/  LOP3.LUT P3, RZ, R21, 0x10000000, RZ, 0xc0, !PT ;  /* 0x1000000015ff7812 */ /* 0x000fe4000786c0ff */
[----:B------:R-:W-:-:S02]  /*f9a20*/  LOP3.LUT R3, R3, 0xfffffffb, RZ, 0xc0, !PT ;  /* 0xfffffffb03037812 */ /* 0x000fc400078ec0ff */
[----:B---3--:R-:W-:-:S05]  /*f9a30*/  PRMT R0, R5, 0x7770, RZ ;  /* 0x0000777005007816 */ /* 0x008fca00000000ff */
[----:B------:R0:W-:Y:S02]  /*f9a40*/  @P2 STG.E.U8 desc[UR22][R18.64], R0 ;  /* 0x0000000012002986 */ /* 0x0001e4000c101116 */
[----:B0-----:R-:W-:-:S05]  /*f9a50*/  PRMT R0, R5, 0x7771, RZ ;  /* 0x0000777105007816 */ /* 0x001fca00000000ff */
[----:B------:R0:W-:Y:S02]  /*f9a60*/  @P1 STG.E.U8 desc[UR22][R26.64], R0 ;  /* 0x000000001a001986 */ /* 0x0001e4000c101116 */
[----:B0-----:R-:W-:-:S05]  /*f9a70*/  PRMT R0, R5, 0x7772, RZ ;  /* 0x0000777205007816 */ /* 0x001fca00000000ff */
[----:B------:R0:W-:Y:S02]  /*f9a80*/  @P0 STG.E.U8 desc[UR22][R24.64], R0 ;  /* 0x0000000018000986 */ /* 0x0001e4000c101116 */
[----:B0-----:R-:W-:Y:S02]  /*f9a90*/  PRMT R0, R5, 0x7773, RZ ;  /* 0x0000777305007816 */ /* 0x001fe400000000ff */
[----:B------:R-:W3:Y:S04]  /*f9aa0*/  LDL.LU R5, [R1+0x5ba8] ;  /* 0x005ba80001057983 */ /* 0x000ee80000300800 */
[----:B------:R0:W-:Y:S02]  /*f9ab0*/  @P6 STG.E.U8 desc[UR22][R22.64], R0 ;  /* 0x0000000016006986 */ /* 0x0001e4000c101116 */
[----:B0-----:R-:W-:-:S05]  /*f9ac0*/  PRMT R0, R29, 0x7770, RZ ;  /* 0x000077701d007816 */ /* 0x001fca00000000ff */
[----:B----4-:R0:W-:Y:S02]  /*f9ad0*/  @P5 STG.E.U8 desc[UR22][R12.64], R0 ;  /* 0x000000000c005986 */ /* 0x0101e4000c101116 */
[----:B0-----:R-:W-:Y:S02]  /*f9ae0*/  PRMT R0, R29, 0x7771, RZ ;  /* 0x000077711d007816 */ /* 0x001fe400000000ff */
[----:B------:R-:W4:Y:S04]  /*f9af0*/  LDL.LU.64 R12, [R1+0x2568] ;  /* 0x00256800010c7983 */ /* 0x000f280000300a00 */
[----:B--2---:R0:W-:Y:S04]  /*f9b00*/  @P4 STG.E.U8 desc[UR22][R6.64], R0 ;  /* 0x0000000006004986 */ /* 0x0041e8000c101116 */
[----:B0-----:R-:W2:Y:S01]  /*f9b10*/  LDL.LU.64 R6, [R1+0x25a0] ;  /* 0x0025a00001067983 */ /* 0x001ea20000300a00 */
        /* <DEDUP_REMOVED lines=10> */
[----:B------:R-:W3:Y:S01]  /*f9bc0*/  LDL.LU R14, [R1+0x69c] ;  /* 0x00069c00010e7983 */ /* 0x000ee20000300800 */
        /* <DEDUP_REMOVED lines=16> */
[----:B------:R-:W-:Y:S02]  /*f9cd0*/  LOP3.LUT R3, R3, 0xfffffdff, RZ, 0xc0, !PT ;  /* 0xfffffdff03037812 */ /* 0x000fe400078ec0ff */
[C---:B------:R-:W-:Y:S02]  /*f9ce0*/  LOP3.LUT P5, RZ, R21.reuse, 0x40000, RZ, 0xc0, !PT ;  /* 0x0004000015ff7812 */ /* 0x040fe400078ac0ff */
[C---:B------:R-:W-:Y:S02]  /*f9cf0*/  LOP3.LUT P4, RZ, R21.reuse, 0x80000, RZ, 0xc0, !PT ;  /* 0x0008000015ff7812 */ /* 0x040fe4000788c0ff */
[----:B------:R-:W-:-:S02]  /*f9d00*/  LOP3.LUT P2, RZ, R21, 0x20000000, RZ, 0xc0, !PT ;  /* 0x2000000015ff7812 */ /* 0x000fc4000784c0ff */
[----:B------:R-:W-:-:S03]  /*f9d10*/  LOP3.LUT P1, RZ, R21, 0x40000000, RZ, 0xc0, !PT ;  /* 0x4000000015ff7812 */ /* 0x000fc6000782c0ff */
[----:B------:R-:W-:Y:S02]  /*f9d20*/  @P3 LOP3.LUT R3, R3, 0x200, RZ, 0xfc, !PT ;  /* 0x0000020003033812 */ /* 0x000fe400078efcff */
[C---:B------:R-:W-:Y:S01]  /*f9d30*/  LOP3.LUT P3, RZ, R21.reuse, 0x100000, RZ, 0xc0, !PT ;  /* 0x0010000015ff7812 */ /* 0x040fe2000786c0ff */
[----:B----4-:R0:W-:Y:S01]  /*f9d40*/  @P0 STG.E.U8 desc[UR22][R12.64], R0 ;  /* 0x000000000c000986 */ /* 0x0101e2000c101116 */
[----:B------:R-:W-:Y:S02]  /*f9d50*/  LOP3.LUT P0, RZ, R21, 0x80000000, RZ, 0xc0, !PT ;  /* 0x8000000015ff7812 */ /* 0x000fe4000780c0ff */
[----:B0-----:R-:W-:Y:S01]  /*f9d60*/  PRMT R0, R29, 0x7773, RZ ;  /* 0x000077731d007816 */ /* 0x001fe200000000ff */
[----:B------:R-:W4:Y:S04]  /*f9d70*/  LDL.LU.64 R12, [R1+0x25c8] ;  /* 0x0025c800010c7983 */ /* 0x000f280000300a00 */
[----:B------:R-:W4:Y:S04]  /*f9d80*/  LDL.LU R2, [R1+0x68c] ;  /* 0x00068c0001027983 */ /* 0x000f280000300800 */
[----:B--2---:R0:W-:Y:S04]  /*f9d90*/  @P6 STG.E.U8 desc[UR22][R6.64], R0 ;  /* 0x0000000006006986 */ /* 0x0041e8000c101116 */
[----:B0-----:R-:W2:Y:S04]  /*f9da0*/  LDL.LU.64 R6, [R1+0x25c0] ;  /* 0x0025c00001067983 */ /* 0x001ea80000300a00 */
[----:B------:R-:W-:Y:S04]  /*f9db0*/  STL [R1+0x57c0], R21 ;  /* 0x0057c01501007387 */ /* 0x000fe80000100800 */
[----:B------:R0:W-:Y:S04]  /*f9dc0*/  STL [R1+0x5848], R20 ;  /* 0x0058481401007387 */ /* 0x0001e80000100800 */
[----:B0-----:R-:W3:Y:S04]  /*f9dd0*/  LDL.LU.64 R20, [R1+0x25a8] ;  /* 0x0025a80001147983 */ /* 0x001ee80000300a00 */
[----:B---3--:R0:W-:Y:S04]  /*f9de0*/  STL.64 [R1+0x5b98], R20 ;  /* 0x005b981401007387 */ /* 0x0081e80000100a00 */
[----:B0-----:R-:W3:Y:S01]  /*f9df0*/  LDL.LU.64 R20, [R1+0x25b0] ;  /* 0x0025b00001147983 */ /* 0x001ee20000300a00 */
[----:B------:R-:W-:-:S05]  /*f9e00*/  PRMT R0, R14, 0x7770, RZ ;  /* 0x000077700e007816 */ /* 0x000fca00000000ff */
[----:B------:R0:W-:Y:S02]  /*f9e10*/  @P5 STG.E.U8 desc[UR22][R22.64], R0 ;  /* 0x0000000016005986 */ /* 0x0001e4000c101116 */
[----:B0-----:R-:W-:-:S05]  /*f9e20*/  PRMT R0, R14, 0x7771, RZ ;  /* 0x000077710e007816 */ /* 0x001fca00000000ff */
[----:B------:R0:W-:Y:S02]  /*f9e30*/  @P4 STG.E.U8 desc[UR22][R26.64], R0 ;  /* 0x000000001a004986 */ /* 0x0001e4000c101116 */
[----:B0-----:R-:W-:-:S05]  /*f9e40*/  PRMT R0, R14, 0x7772, RZ ;  /* 0x000077720e007816 */ /* 0x001fca00000000ff */
[----:B------:R-:W-:Y:S04]  /*f9e50*/  @P3 STG.E.U8 desc[UR22][R24.64], R0 ;  /* 0x0000000018003986 */ /* 0x000fe8000c101116 */
[----:B---3--:R0:W-:Y:S04]  /*f9e60*/  STL.64 [R1+0x5ba0], R20 ;  /* 0x005ba01401007387 */ /* 0x0081e80000100a00 */
[----:B0-----:R-:W3:Y:S01]  /*f9e70*/  LDL.LU.64 R20, [R1+0x25b8] ;  /* 0x0025b80001147983 */ /* 0x001ee20000300a00 */
[C---:B------:R-:W-:Y:S02]  /*f9e80*/  LOP3.LUT P3, RZ, R3.reuse, 0x200, RZ, 0xc0, !PT ;  /* 0x0000020003ff7812 */ /* 0x040fe4000786c0ff */
[----:B------:R-:W-:Y:S01]  /*f9e90*/  PRMT R0, R14, 0x7773, RZ ;  /* 0x000077730e007816 */ /* 0x000fe200000000ff */
[----:B------:R-:W3:Y:S04]  /*f9ea0*/  LDL.LU R22, [R1+0x670] ;  /* 0x0006700001167983 */ /* 0x000ee80000300800 */
[----:B------:R-:W3:Y:S04]  /*f9eb0*/  LDL.LU.64 R16, [R1+0x25e0] ;  /* 0x0025e00001107983 */ /* 0x000ee80000300a00 */
[----:B------:R-:W3:Y:S04]  /*f9ec0*/  LDL.LU.64 R10, [R1+0x2610] ;  /* 0x00261000010a7983 */ /* 0x000ee80000300a00 */
[----:B----4-:R0:W-:Y:S01]  /*f9ed0*/  @P3 STG.E.U8 desc[UR22][R12.64], R0 ;  /* 0x000000000c003986 */ /* 0x0101e2000c101116 */
[----:B------:R-:W-:-:S03]  /*f9ee0*/  LOP3.LUT P3, RZ, R3, 0x100, RZ, 0xc0, !PT ;  /* 0x0000010003ff7812 */ /* 0x000fc6000786c0ff */
[----:B------:R-:W4:Y:S04]  /*f9ef0*/  LDL.LU R23, [R1+0x660] ;  /* 0x0006600001177983 */ /* 0x000f280000300800 */
[----:B------:R-:W4:Y:S01]  /*f9f00*/  LDL.LU.64 R8, [R1+0x2608] ;  /* 0x0026080001087983 */ /* 0x000f220000300a00 */
[----:B0-----:R-:W-:-:S03]  /*f9f10*/  PRMT R0, R2, 0x7770, RZ ;  /* 0x0000777002007816 */ /* 0x001fc600000000ff */
[----:B------:R-:W4:Y:S04]  /*f9f20*/  LDL.LU.64 R18, [R1+0x2600] ;  /* 0x0026000001127983 */ /* 0x000f280000300a00 */
[----:B--2---:R0:W-:Y:S01]  /*f9f30*/  @P3 STG.E.U8 desc[UR22][R6.64], R0 ;  /* 0x0000000006003986 */ /* 0x0041e2000c101116 */
[----:B------:R-:W-:-:S03]  /*f9f40*/  LOP3.LUT P3, RZ, R3, 0x80, RZ, 0xc0, !PT ;  /* 0x0000008003ff7812 */ /* 0x000fc6000786c0ff */
[----:B------:R-:W2:Y:S04]  /*f9f50*/  LDL.LU.64 R28, [R1+0x25f8] ;  /* 0x0025f800011c7983 */ /* 0x000ea80000300a00 */
[----:B------:R-:W2:Y:S01]  /*f9f60*/  LDL.LU.64 R26, [R1+0x25f0] ;  /* 0x0025f000011a7983 */ /* 0x000ea20000300a00 */
[----:B0-----:R-:W-:-:S03]  /*f9f70*/  PRMT R0, R2, 0x7771, RZ ;  /* 0x0000777102007816 */ /* 0x001fc600000000ff */
[----:B------:R-:W2:Y:S04]  /*f9f80*/  LDL.LU.64 R24, [R1+0x25e8] ;  /* 0x0025e80001187983 */ /* 0x000ea80000300a00 */
[----:B------:R-:W2:Y:S04]  /*f9f90*/  LDL.LU.64 R12, [R1+0x2620] ;  /* 0x00262000010c7983 */ /* 0x000ea80000300a00 */
[----:B------:R-:W2:Y:S04]  /*f9fa0*/  LDL.LU R14, [R1+0x650] ;  /* 0x00065000010e7983 */ /* 0x000ea80000300800 */
[----:B------:R-:W2:Y:S04]  /*f9fb0*/  LDL.LU.64 R6, [R1+0x2618] ;  /* 0x0026180001067983 */ /* 0x000ea80000300a00 */
[----:B---3--:R0:W-:Y:S04]  /*f9fc0*/  @P3 STG.E.U8 desc[UR22][R20.64], R0 ;  /* 0x0000000014003986 */ /* 0x0081e8000c101116 */
[----:B0-----:R-:W3:Y:S01]  /*f9fd0*/  LDL.LU.64 R20, [R1+0x5ba0] ;  /* 0x005ba00001147983 */ /* 0x001ee20000300a00 */
[----:B------:R-:W-:-:S02]  /*f9fe0*/  LOP3.LUT P3, RZ, R3, 0x40, RZ, 0xc0, !PT ;  /* 0x0000004003ff7812 */ /* 0x000fc4000786c0ff */
[----:B------:R-:W-:-:S11]  /*f9ff0*/  PRMT R0, R2, 0x7772, RZ ;  /* 0x0000777202007816 */ /* 0x000fd600000000ff */
[----:B---3--:R0:W-:Y:S04]  /*fa000*/  @P3 STG.E.U8 desc[UR22][R20.64], R0 ;  /* 0x0000000014003986 */ /* 0x0081e8000c101116 */
[----:B0-----:R-:W3:Y:S01]  /*fa010*/  LDL.LU.64 R20, [R1+0x5b98] ;  /* 0x005b980001147983 */ /* 0x001ee20000300a00 */
[----:B------:R-:W-:Y:S02]  /*fa020*/  LOP3.LUT P3, RZ, R3, 0x20, RZ, 0xc0, !PT ;  /* 0x0000002003ff7812 */ /* 0x000fe4000786c0ff */
[----:B------:R-:W-:Y:S02]  /*fa030*/  PRMT R0, R2, 0x7773, RZ ;  /* 0x0000777302007816 */ /* 0x000fe400000000ff */
[C---:B------:R-:W-:Y:S02]  /*fa040*/  LOP3.LUT P6, RZ, R5.reuse, 0x1, RZ, 0xc0, !PT ;  /* 0x0000000105ff7812 */ /* 0x040fe400078cc0ff */
[----:B------:R-:W-:-:S02]  /*fa050*/  LOP3.LUT P5, RZ, R5, 0x2, RZ, 0xc0, !PT ;  /* 0x0000000205ff7812 */ /* 0x000fc400078ac0ff */
[----:B------:R-:W-:-:S05]  /*fa060*/  LOP3.LUT P4, RZ, R5, 0x4, RZ, 0xc0, !PT ;  /* 0x0000000405ff7812 */ /* 0x000fca000788c0ff */
[----:B---3--:R0:W-:Y:S01]  /*fa070*/  @P3 STG.E.U8 desc[UR22][R20.64], R0 ;  /* 0x0000000014003986 */ /* 0x0081e2000c101116 */
        /* <DEDUP_REMOVED lines=8> */
[----:B----4-:R0:W-:Y:S02]  /*fa100*/  @P3 STG.E.U8 desc[UR22][R8.64], R0 ;  /* 0x0000000008003986 */ /* 0x0101e4000c101116 */
[----:B0-----:R-:W-:-:S05]  /*fa110*/  PRMT R0, R22, 0x7773, RZ ;  /* 0x0000777316007816 */ /* 0x001fca00000000ff */
[----:B------:R0:W-:Y:S02]  /*fa120*/  @P2 STG.E.U8 desc[UR22][R18.64], R0 ;  /* 0x0000000012002986 */ /* 0x0001e4000c101116 */
[----:B0-----:R-:W-:-:S05]  /*fa130*/  PRMT R0, R23, 0x7770, RZ ;  /* 0x0000777017007816 */ /* 0x001fca00000000ff */
[----:B--2---:R0:W-:Y:S02]  /*fa140*/  @P1 STG.E.U8 desc[UR22][R28.64], R0 ;  /* 0x000000001c001986 */ /* 0x0041e4000c101116 */
        /* <DEDUP_REMOVED lines=8> */
[----:B0-----:R-:W2:Y:S01]  /*fa1d0*/  LDL.LU.64 R6, [R1+0x2658] ;  /* 0x0026580001067983 */ /* 0x001ea20000300a00 */
[C---:B------:R-:W-:Y:S02]  /*fa1e0*/  LOP3.LUT P0, RZ, R5.reuse, 0x8, RZ, 0xc0, !PT ;  /* 0x0000000805ff7812 */ /* 0x040fe4000780c0ff */
[----:B------:R-:W-:Y:S01]  /*fa1f0*/  PRMT R0, R14, 0x7771, RZ ;  /* 0x000077710e007816 */ /* 0x000fe200000000ff */
[----:B------:R-:W3:Y:S04]  /*fa200*/  LDL.LU.64 R28, [R1+0x2650] ;  /* 0x00265000011c7983 */ /* 0x000ee80000300a00 */
[----:B------:R-:W4:Y:S04]  /*fa210*/  LDL.LU.64 R26, [R1+0x2648] ;  /* 0x00264800011a7983 */ /* 0x000f280000300a00 */
[----:B------:R-:W4:Y:S04]  /*fa220*/  LDL.LU.64 R24, [R1+0x2640] ;  /* 0x0026400001187983 */ /* 0x000f280000300a00 */
[----:B------:R-:W4:Y:S04]  /*fa230*/  LDL.LU.64 R22, [R1+0x2638] ;  /* 0x0026380001167983 */ /* 0x000f280000300a00 */
[----:B------:R-:W4:Y:S04]  /*fa240*/  LDL.LU.64 R12, [R1+0x2630] ;  /* 0x00263000010c7983 */ /* 0x000f280000300a00 */
[----:B------:R-:W4:Y:S04]  /*fa250*/  LDL.LU R16, [R1+0x640] ;  /* 0x0006400001107983 */ /* 0x000f280000300800 */
[----:B--2---:R0:W-:Y:S04]  /*fa260*/  @P0 STG.E.U8 desc[UR22][R6.64], R0 ;  /* 0x0000000006000986 */ /* 0x0041e8000c101116 */
        /* <DEDUP_REMOVED lines=26> */
[C---:B------:R-:W-:Y:S02]  /*fa410*/  LOP3.LUT P6, RZ, R5.reuse, 0x10, RZ, 0xc0, !PT ;  /* 0x0000001005ff7812 */ /* 0x040fe400078cc0ff */
[----:B------:R-:W-:Y:S02]  /*fa420*/  LOP3.LUT P5, RZ, R5, 0x20, RZ, 0xc0, !PT ;  /* 0x0000002005ff7812 */ /* 0x000fe400078ac0ff */
[----:B------:R-:W-:-:S05]  /*fa430*/  PRMT R0, R14, 0x7772, RZ ;  /* 0x000077720e007816 */ /* 0x000fca00000000ff */
[----:B------:R-:W-:Y:S02]  /*fa440*/  @P3 LOP3.LUT R3, R3, 0x1, RZ, 0xfc, !PT ;  /* 0x0000000103033812 */ /* 0x000fe400078efcff */
[C---:B------:R-:W-:Y:S02]  /*fa450*/  LOP3.LUT P3, RZ, R5.reuse, 0x100, RZ, 0xc0, !PT ;  /* 0x0000010005ff7812 */ /* 0x040fe4000786c0ff */
[----:B------:R-:W-:Y:S01]  /*fa460*/  LOP3.LUT P4, RZ, R5, 0x40, RZ, 0xc0, !PT ;  /* 0x0000004005ff7812 */ /* 0x000fe2000788c0ff */
[----:B------:R0:W-:Y:S01]  /*fa470*/  @P6 STG.E.U8 desc[UR22][R28.64], R0 ;  /* 0x000000001c006986 */ /* 0x0001e2000c101116 */
[----:B------:R-:W-:Y:S02]  /*fa480*/  LOP3.LUT R3, R3, 0xfffffffd, RZ, 0xc0, !PT ;  /* 0xfffffffd03037812 */ /* 0x000fe400078ec0ff */
[----:B0-----:R-:W-:-:S07]  /*fa490*/  PRMT R0, R14, 0x7773, RZ ;  /* 0x000077730e007816 */ /* 0x001fce00000000ff */
[----:B------:R-:W-:Y:S01]  /*fa4a0*/  @P3 LOP3.LUT R3, R3, 0x2, RZ, 0xfc, !PT ;  /* 0x0000000203033812 */ /* 0x000fe200078efcff */
[----:B------:R-:W3:Y:S01]  /*fa4b0*/  LDL.LU R14, [R1+0x664] ;  /* 0x00066400010e7983 */ /* 0x000ee20000300800 */
[----:B------:R-:W-:-:S03]  /*fa4c0*/  LOP3.LUT P3, RZ, R5, 0x80, RZ, 0xc0, !PT ;  /* 0x0000008005ff7812 */ /* 0x000fc6000786c0ff */
[----:B----4-:R0:W-:Y:S04]  /*fa4d0*/  @P5 STG.E.U8 desc[UR22][R26.64], R0 ;  /* 0x000000001a005986 */ /* 0x0101e8000c101116 */
[----:B------:R-:W4:Y:S04]  /*fa4e0*/  LDL.LU.64 R8, [R1+0x2678] ;  /* 0x0026780001087983 */ /* 0x000f280000300a00 */
[----:B------:R-:W4:Y:S01]  /*fa4f0*/  LDL.LU.64 R18, [R1+0x2670] ;  /* 0x0026700001127983 */ /* 0x000f220000300a00 */
[----:B0-----:R-:W-:-:S03]  /*fa500*/  PRMT R0, R16, 0x7770, RZ ;  /* 0x0000777010007816 */ /* 0x001fc600000000ff */
[----:B------:R-:W4:Y:S04]  /*fa510*/  LDL.LU.64 R28, [R1+0x2668] ;  /* 0x00266800011c7983 */ /* 0x000f280000300a00 */
[----:B------:R0:W-:Y:S04]  /*fa520*/  @P4 STG.E.U8 desc[UR22][R24.64], R0 ;  /* 0x0000000018004986 */ /* 0x0001e8000c101116 */
[----:B------:R-:W4:Y:S01]  /*fa530*/  LDL.LU.64 R26, [R1+0x26a0] ;  /* 0x0026a000011a7983 */ /* 0x000f220000300a00 */
[----:B0-----:R-:W-:-:S03]  /*fa540*/  PRMT R0, R16, 0x7771, RZ ;  /* 0x0000777110007816 */ /* 0x001fc600000000ff */
[----:B------:R-:W4:Y:S04]  /*fa550*/  LDL.LU.64 R24, [R1+0x2698] ;  /* 0x0026980001187983 */ /* 0x000f280000300a00 */
[----:B------:R0:W-:Y:S01]  /*fa560*/  @P3 STG.E.U8 desc[UR22][R22.64], R0 ;  /* 0x0000000016003986 */ /* 0x0001e2000c101116 */
[C---:B------:R-:W-:Y:S02]  /*fa570*/  LOP3.LUT P3, RZ, R3.reuse, 0x2, RZ, 0xc0, !PT ;  /* 0x0000000203ff7812 */ /* 0x040fe4000786c0ff */
[----:B0-----:R-:W-:Y:S01]  /*fa580*/  PRMT R0, R16, 0x7772, RZ ;  /* 0x0000777210007816 */ /* 0x001fe200000000ff */
[----:B------:R-:W4:Y:S10]  /*fa590*/  LDL.LU.64 R22, [R1+0x26d8] ;  /* 0x0026d80001167983 */ /* 0x000f340000300a00 */
[----:B------:R0:W-:Y:S01]  /*fa5a0*/  @P3 STG.E.U8 desc[UR22][R12.64], R0 ;  /* 0x000000000c003986 */ /* 0x0001e2000c101116 */
[----:B------:R-:W-:-:S02]  /*fa5b0*/  LOP3.LUT P3, RZ, R3, 0x1, RZ, 0xc0, !PT ;  /* 0x0000000103ff7812 */ /* 0x000fc4000786c0ff */
[----:B0-----:R-:W-:Y:S01]  /*fa5c0*/  PRMT R0, R16, 0x7773, RZ ;  /* 0x0000777310007816 */ /* 0x001fe200000000ff */
[----:B------:R-:W4:Y:S10]  /*fa5d0*/  LDL.LU.64 R12, [R1+0x26d0] ;  /* 0x0026d000010c7983 */ /* 0x000f340000300a00 */
[----:B--2---:R0:W-:Y:S01]  /*fa5e0*/  @P3 STG.E.U8 desc[UR22][R6.64], R0 ;  /* 0x0000000006003986 */ /* 0x0041e2000c101116 */
[----:B------:R-:W-:-:S03]  /*fa5f0*/  LOP3.LUT P3, RZ, R4, 0x80000000, RZ, 0xc0, !PT ;  /* 0x8000000004ff7812 */ /* 0x000fc6000786c0ff */
[----:B------:R-:W2:Y:S01]  /*fa600*/  LDL.LU.64 R2, [R1+0x2690] ;  /* 0x0026900001027983 */ /* 0x000ea20000300a00 */
[----:B0-----:R-:W-:-:S03]  /*fa610*/  PRMT R0, R17, 0x7770, RZ ;  /* 0x0000777011007816 */ /* 0x001fc600000000ff */
[----:B------:R-:W4:Y:S06]  /*fa620*/  LDL.LU.64 R6, [R1+0x26c8] ;  /* 0x0026c80001067983 */ /* 0x000f2c0000300a00 */
[----:B---3--:R0:W-:Y:S04]  /*fa630*/  @P3 STG.E.U8 desc[UR22][R20.64], R0 ;  /* 0x0000000014003986 */ /* 0x0081e8000c101116 */
[----:B0-----:R-:W3:Y:S01]  /*fa640*/  LDL.LU.64 R20, [R1+0x5b90] ;  /* 0x005b900001147983 */ /* 0x001ee20000300a00 */
[----:B------:R-:W-:-:S02]  /*fa650*/  LOP3.LUT P3, RZ, R4, 0x40000000, RZ, 0xc0, !PT ;  /* 0x4000000004ff7812 */ /* 0x000fc4000786c0ff */
[----:B------:R-:W-:Y:S02]  /*fa660*/  PRMT R0, R17, 0x7771, RZ ;  /* 0x0000777111007816 */ /* 0x000fe400000000ff */
[C---:B------:R-:W-:Y:S02]  /*fa670*/  LOP3.LUT P2, RZ, R5.reuse, 0x10000, RZ, 0xc0, !PT ;  /* 0x0001000005ff7812 */ /* 0x040fe4000784c0ff */
[C---:B------:R-:W-:Y:S02]  /*fa680*/  LOP3.LUT P1, RZ, R5.reuse, 0x20000, RZ, 0xc0, !PT ;  /* 0x0002000005ff7812 */ /* 0x040fe4000782c0ff */
[C---:B------:R-:W-:Y:S02]  /*fa690*/  LOP3.LUT P0, RZ, R5.reuse, 0x40000, RZ, 0xc0, !PT ;  /* 0x0004000005ff7812 */ /* 0x040fe4000780c0ff */
[C---:B------:R-:W-:Y:S02]  /*fa6a0*/  LOP3.LUT P6, RZ, R5.reuse, 0x80000, RZ, 0xc0, !PT ;  /* 0x0008000005ff7812 */ /* 0x040fe400078cc0ff */
[----:B------:R-:W-:Y:S01]  /*fa6b0*/  LOP3.LUT P5, RZ, R5, 0x100000, RZ, 0xc0, !PT ;  /* 0x0010000005ff7812 */ /* 0x000fe200078ac0ff */
[----:B--2---:R0:W-:Y:S01]  /*fa6c0*/  @P3 STG.E.U8 desc[UR22][R2.64], R0 ;  /* 0x0000000002003986 */ /* 0x0041e2000c101116 */
[----:B------:R-:W-:-:S02]  /*fa6d0*/  LOP3.LUT P3, RZ, R4, 0x20000000, RZ, 0xc0, !PT ;  /* 0x2000000004ff7812 */ /* 0x000fc4000786c0ff */
[----:B0-----:R-:W-:Y:S02]  /*fa6e0*/  PRMT R0, R17, 0x7772, RZ ;  /* 0x0000777211007816 */ /* 0x001fe400000000ff */
[----:B------:R-:W-:-:S09]  /*fa6f0*/  LOP3.LUT P4, RZ, R5, 0x200000, RZ, 0xc0, !PT ;  /* 0x0020000005ff7812 */ /* 0x000fd2000788c0ff */
[----:B---3--:R0:W-:Y:S01]  /*fa700*/  @P3 STG.E.U8 desc[UR22][R20.64], R0 ;  /* 0x0000000014003986 */ /* 0x0081e2000c101116 */
[----:B------:R-:W-:Y:S02]  /*fa710*/  LOP3.LUT P3, RZ, R4, 0x10000000, RZ, 0xc0, !PT ;  /* 0x1000000004ff7812 */ /* 0x000fe4000786c0ff */
[----:B0-----:R-:W-:-:S11]  /*fa720*/  PRMT R0, R17, 0x7773, RZ ;  /* 0x0000777311007816 */ /* 0x001fd600000000ff */
[----:B------:R0:W-:Y:S01]  /*fa730*/  @P3 STG.E.U8 desc[UR22][R10.64], R0 ;  /* 0x000000000a003986 */ /* 0x0001e2000c101116 */
[----:B------:R-:W-:Y:S02]  /*fa740*/  LOP3.LUT P3, RZ, R4, 0x8000000, RZ, 0xc0, !PT ;  /* 0x0800000004ff7812 */ /* 0x000fe4000786c0ff */
[----:B0-----:R-:W-:-:S11]  /*fa750*/  PRMT R0, R14, 0x7770, RZ ;  /* 0x000077700e007816 */ /* 0x001fd600000000ff */
[----:B----4-:R0:W-:Y:S01]  /*fa760*/  @P3 STG.E.U8 desc[UR22][R8.64], R0 ;  /* 0x0000000008003986 */ /* 0x0101e2000c101116 */
[----:B------:R-:W-:Y:S02]  /*fa770*/  LOP3.LUT P3, RZ, R4, 0x4000000, RZ, 0xc0, !PT ;  /* 0x0400000004ff7812 */ /* 0x000fe4000786c0ff */
[----:B0-----:R-:W-:-:S11]  /*fa780*/  PRMT R0, R14, 0x7771, RZ ;  /* 0x000077710e007816 */ /* 0x001fd600000000ff */
        /* <DEDUP_REMOVED lines=11> */
[----:B0-----:R-:W-:Y:S02]  /*fa840*/  PRMT R0, R15, 0x7773, RZ ;  /* 0x000077730f007816 */ /* 0x001fe400000000ff */
[----:B------:R-:W2:Y:S04]  /*fa850*/  LDL.LU R15, [R1+0x5b8c] ;  /* 0x005b8c00010f7983 */ /* 0x000ea80000300800 */
[----:B------:R0:W-:Y:S04]  /*fa860*/  @P4 STG.E.U8 desc[UR22][R6.64], R0 ;  /* 0x0000000006004986 */ /* 0x0001e8000c101116 */
[----:B------:R-:W3:Y:S04]  /*fa870*/  LDL.LU.64 R12, [R1+0x26c0] ;  /* 0x0026c000010c7983 */ /* 0x000ee80000300a00 */
[----:B0-----:R-:W4:Y:S04]  /*fa880*/  LDL.LU.64 R6, [R1+0x26b8] ;  /* 0x0026b80001067983 */ /* 0x001f280000300a00 */
[----:B------:R-:W4:Y:S04]  /*fa890*/  LDL.LU.64 R28, [R1+0x26b0] ;  /* 0x0026b000011c7983 */ /* 0x000f280000300a00 */
[----:B------:R-:W3:Y:S01]  /*fa8a0*/  LDL.LU R14, [R1+0x644] ;  /* 0x00064400010e7983 */ /* 0x000ee20000300800 */
[----:B------:R-:W-:-:S02]  /*fa8b0*/  LOP3.LUT R4, R4, 0xfffbffff, RZ, 0xc0, !PT ;  /* 0xfffbffff04047812 */ /* 0x000fc400078ec0ff */
[C---:B------:R-:W-:Y:S01]  /*fa8c0*/  LOP3.LUT P0, RZ, R5.reuse, 0x400000, RZ, 0xc0, !PT ;  /* 0x0040000005ff7812 */ /* 0x040fe2000780c0ff */
[----:B------:R-:W4:Y:S01]  /*fa8d0*/  LDL.LU.64 R26, [R1+0x26a8] ;  /* 0x0026a800011a7983 */ /* 0x000f220000300a00 */
[C---:B------:R-:W-:Y:S02]  /*fa8e0*/  LOP3.LUT P6, RZ, R5.reuse, 0x800000, RZ, 0xc0, !PT ;  /* 0x0080000005ff7812 */ /* 0x040fe400078cc0ff */
[C---:B------:R-:W-:Y:S01]  /*fa8f0*/  LOP3.LUT P5, RZ, R5.reuse, 0x1000000, RZ, 0xc0, !PT ;  /* 0x0100000005ff7812 */ /* 0x040fe200078ac0ff */
[----:B------:R-:W4:Y:S01]  /*fa900*/  LDL.LU.64 R24, [R1+0x26e0] ;  /* 0x0026e00001187983 */ /* 0x000f220000300a00 */
[----:B------:R-:W-:-:S03]  /*fa910*/  LOP3.LUT P4, RZ, R5, 0x2000000, RZ, 0xc0, !PT ;  /* 0x0200000005ff7812 */ /* 0x000fc6000788c0ff */
[----:B------:R-:W-:Y:S01]  /*fa920*/  STL [R1+0x5b88], R5 ;  /* 0x005b880501007387 */ /* 0x000fe20000100800 */
        /* <DEDUP_REMOVED lines=19> */
[----:B---3--:R-:W-:-:S09]  /*faa60*/  PRMT R0, R14, 0x7770, RZ ;  /* 0x000077700e007816 */ /* 0x008fd200000000ff */
[----:B------:R-:W-:Y:S02]  /*faa70*/  @P3 LOP3.LUT R4, R4, 0x1000000, RZ, 0xfc, !PT ;  /* 0x0100000004043812 */ /* 0x000fe400078efcff */
[----:B------:R-:W-:Y:S01]  /*faa80*/  LOP3.LUT P3, RZ, R5, 0x8000000, RZ, 0xc0, !PT ;  /* 0x0800000005ff7812 */ /* 0x000fe2000786c0ff */
[----:B------:R0:W-:Y:S01]  /*faa90*/  @P0 STG.E.U8 desc[UR22][R12.64], R0 ;  /* 0x000000000c000986 */ /* 0x0001e2000c101116 */
[----:B------:R-:W-:Y:S02]  /*faaa0*/  LOP3.LUT R4, R4, 0xfdffffff, RZ, 0xc0, !PT ;  /* 0xfdffffff04047812 */ /* 0x000fe400078ec0ff */
[----:B0-----:R-:W-:-:S09]  /*faab0*/  PRMT R0, R14, 0x7771, RZ ;  /* 0x000077710e007816 */ /* 0x001fd200000000ff */
[----:B------:R-:W-:Y:S02]  /*faac0*/  @P3 LOP3.LUT R4, R4, 0x2000000, RZ, 0xfc, !PT ;  /* 0x0200000004043812 */ /* 0x000fe400078efcff */
[----:B------:R-:W-:Y:S01]  /*faad0*/  LOP3.LUT P3, RZ, R5, 0x4000000, RZ, 0xc0, !PT ;  /* 0x0400000005ff7812 */ /* 0x000fe2000786c0ff */
[----:B----4-:R0:W-:Y:S04]  /*faae0*/  @P6 STG.E.U8 desc[UR22][R6.64], R0 ;  /* 0x0000000006006986 */ /* 0x0101e8000c101116 */
[----:B------:R-:W2:Y:S04]  /*faaf0*/  LDL.LU R5, [R1+0x678] ;  /* 0x0006780001057983 */ /* 0x000ea80000300800 */
[----:B------:R-:W3:Y:S04]  /*fab00*/  LDL.LU.64 R22, [R1+0x2708] ;  /* 0x0027080001167983 */ /* 0x000ee80000300a00 */
[----:B0-----:R-:W4:Y:S04]  /*fab10*/  LDL.LU.64 R6, [R1+0x2700] ;  /* 0x0027000001067983 */ /* 0x001f280000300a00 */
[----:B------:R-:W2:Y:S01]  /*fab20*/  LDL.LU.64 R2, [R1+0x26f0] ;  /* 0x0026f00001027983 */ /* 0x000ea20000300a00 */
[----:B------:R-:W-:-:S05]  /*fab30*/  PRMT R0, R14, 0x7772, RZ ;  /* 0x000077720e007816 */ /* 0x000fca00000000ff */
[----:B------:R0:W-:Y:S02]  /*fab40*/  @P5 STG.E.U8 desc[UR22][R28.64], R0 ;  /* 0x000000001c005986 */ /* 0x0001e4000c101116 */
[----:B0-----:R-:W-:-:S05]  /*fab50*/  PRMT R0, R14, 0x7773, RZ ;  /* 0x000077730e007816 */ /* 0x001fca00000000ff */
[----:B------:R-:W-:Y:S04]  /*fab60*/  @P4 STG.E.U8 desc[UR22][R26.64], R0 ;  /* 0x000000001a004986 */ /* 0x000fe8000c101116 */
[----:B--2---:R0:W-:Y:S04]  /*fab70*/  STL.64 [R1+0x5b80], R2 ;  /* 0x005b800201007387 */ /* 0x0041e80000100a00 */
[----:B0-----:R-:W2:Y:S01]  /*fab80*/  LDL.LU.64 R2, [R1+0x26f8] ;  /* 0x0026f80001027983 */ /* 0x001ea20000300a00 */
[----:B------:R-:W-:-:S03]  /*fab90*/  PRMT R0, R5, 0x7770, RZ ;  /* 0x0000777005007816 */ /* 0x000fc600000000ff */
[----:B------:R-:W2:Y:S04]  /*faba0*/  LDL.LU R13, [R1+0x668] ;  /* 0x00066800010d7983 */ /* 0x000ea80000300800 */
[----:B------:R0:W-:Y:S01]  /*fabb0*/  @P3 STG.E.U8 desc[UR22][R24.64], R0 ;  /* 0x0000000018003986 */ /* 0x0001e2000c101116 */
[----:B------:R-:W-:-:S03]  /*fabc0*/  LOP3.LUT P3, RZ, R4, 0x2000000, RZ, 0xc0, !PT ;  /* 0x0200000004ff7812 */ /* 0x000fc6000786c0ff */
[----:B------:R-:W2:Y:S04]  /*fabd0*/  LDL.LU.64 R20, [R1+0x26e8] ;  /* 0x0026e80001147983 */ /* 0x000ea80000300a00 */
[----:B------:R-:W2:Y:S01]  /*fabe0*/  LDL.LU.64 R16, [R1+0x2720] ;  /* 0x0027200001107983 */ /* 0x000ea20000300a00 */
[----:B0-----:R-:W-:-:S03]  /*fabf0*/  PRMT R0, R5, 0x7771, RZ ;  /* 0x0000777105007816 */ /* 0x001fc600000000ff */
[----:B------:R-:W2:Y:S04]  /*fac00*/  LDL.LU.64 R10, [R1+0x2718] ;  /* 0x00271800010a7983 */ /* 0x000ea80000300a00 */
[----:B---3--:R0:W-:Y:S01]  /*fac10*/  @P3 STG.E.U8 desc[UR22][R22.64], R0 ;  /* 0x0000000016003986 */ /* 0x0081e2000c101116 */
[----:B------:R-:W-:-:S03]  /*fac20*/  LOP3.LUT P3, RZ, R4, 0x1000000, RZ, 0xc0, !PT ;  /* 0x0100000004ff7812 */ /* 0x000fc6000786c0ff */
[----:B------:R-:W3:Y:S04]  /*fac30*/  LDL.LU R14, [R1+0x658] ;  /* 0x00065800010e7983 */ /* 0x000ee80000300800 */
[----:B------:R-:W3:Y:S01]  /*fac40*/  LDL.LU.64 R8, [R1+0x2710] ;  /* 0x0027100001087983 */ /* 0x000ee20000300a00 */
[----:B0-----:R-:W-:-:S03]  /*fac50*/  PRMT R0, R5, 0x7772, RZ ;  /* 0x0000777205007816 */ /* 0x001fc600000000ff */
[----:B------:R-:W3:Y:S04]  /*fac60*/  LDL.LU.64 R18, [R1+0x2748] ;  /* 0x0027480001127983 */ /* 0x000ee80000300a00 */
[----:B----4-:R0:W-:Y:S01]  /*fac70*/  @P3 STG.E.U8 desc[UR22][R6.64], R0 ;  /* 0x0000000006003986 */ /* 0x0101e2000c101116 */
[----:B------:R-:W-:-:S03]  /*fac80*/  LOP3.LUT P3, RZ, R4, 0x800000, RZ, 0xc0, !PT ;  /* 0x0080000004ff7812 */ /* 0x000fc6000786c0ff */
[----:B------:R-:W4:Y:S04]  /*fac90*/  LDL.LU.64 R28, [R1+0x2740] ;  /* 0x00274000011c7983 */ /* 0x000f280000300a00 */
[----:B------:R-:W4:Y:S01]  /*faca0*/  LDL.LU.64 R26, [R1+0x2738] ;  /* 0x00273800011a7983 */ /* 0x000f220000300a00 */
[----:B0-----:R-:W-:-:S03]  /*facb0*/  PRMT R0, R5, 0x7773, RZ ;  /* 0x0000777305007816 */ /* 0x001fc600000000ff */
[----:B------:R-:W4:Y:S04]  /*facc0*/  LDL.LU R12, [R1+0x648] ;  /* 0x00064800010c7983 */ /* 0x000f280000300800 */
[----:B------:R-:W4:Y:S04]  /*facd0*/  LDL.LU.64 R24, [R1+0x2730] ;  /* 0x0027300001187983 */ /* 0x000f280000300a00 */
[----:B------:R-:W4:Y:S04]  /*face0*/  LDL.LU.64 R22, [R1+0x2728] ;  /* 0x0027280001167983 */ /* 0x000f280000300a00 */
[----:B------:R-:W4:Y:S04]  /*facf0*/  LDL.LU.64 R6, [R1+0x2760] ;  /* 0x0027600001067983 */ /* 0x000f280000300a00 */
[----:B------:R-:W4:Y:S04]  /*fad00*/  LDL.LU R5, [R1+0x5b88] ;  /* 0x005b880001057983 */ /* 0x000f280000300800 */
[----:B--2---:R0:W-:Y:S04]  /*fad10*/  @P3 STG.E.U8 desc[UR22][R2.64], R0 ;  /* 0x0000000002003986 */ /* 0x0041e8000c101116 */
[----:B0-----:R-:W2:Y:S01]  /*fad20*/  LDL.LU.64 R2, [R1+0x5b80] ;  /* 0x005b800001027983 */ /* 0x001ea20000300a00 */
[----:B------:R-:W-:-:S02]  /*fad30*/  LOP3.LUT P3, RZ, R4, 0x400000, RZ, 0xc0, !PT ;  /* 0x0040000004ff7812 */ /* 0x000fc4000786c0ff */
[----:B------:R-:W-:Y:S02]  /*fad40*/  PRMT R0, R13, 0x7770, RZ ;  /* 0x000077700d007816 */ /* 0x000fe400000000ff */
[C---:B------:R-:W-:Y:S02]  /*fad50*/  LOP3.LUT P2, RZ, R15.reuse, 0x8, RZ, 0xc0, !PT ;  /* 0x000000080fff7812 */ /* 0x040fe4000784c0ff */
[C---:B------:R-:W-:Y:S02]  /*fad60*/  LOP3.LUT P1, RZ, R15.reuse, 0x10, RZ, 0xc0, !PT ;  /* 0x000000100fff7812 */ /* 0x040fe4000782c0ff */
[C---:B------:R-:W-:Y:S02]  /*fad70*/  LOP3.LUT P0, RZ, R15.reuse, 0x20, RZ, 0xc0, !PT ;  /* 0x000000200fff7812 */ /* 0x040fe4000780c0ff */
[C---:B------:R-:W-:Y:S02]  /*fad80*/  LOP3.LUT P6, RZ, R15.reuse, 0x40, RZ, 0xc0, !PT ;  /* 0x000000400fff7812 */ /* 0x040fe400078cc0ff */
[----:B------:R-:W-:-:S02]  /*fad90*/  LOP3.LUT P5, RZ, R15, 0x80, RZ, 0xc0, !PT ;  /* 0x000000800fff7812 */ /* 0x000fc400078ac0ff */
        /* <DEDUP_REMOVED lines=12> */
[----:B---3--:R-:W-:-:S11]  /*fae60*/  PRMT R0, R14, 0x7770, RZ ;  /* 0x000077700e007816 */ /* 0x008fd600000000ff */
        /* <DEDUP_REMOVED lines=8> */
[----:B------:R0:W-:Y:S02]  /*faef0*/  @P6 STG.E.U8 desc[UR22][R24.64], R0 ;  /* 0x0000000018006986 */ /* 0x0001e4000c101116 */
[----:B0-----:R-:W-:-:S05]  /*faf00*/  PRMT R0, R12, 0x7771, RZ ;  /* 0x000077710c007816 */ /* 0x001fca00000000ff */
[----:B------:R0:W-:Y:S02]  /*faf10*/  @P5 STG.E.U8 desc[UR22][R22.64], R0 ;  /* 0x0000000016005986 */ /* 0x0001e4000c101116 */
[----:B0-----:R-:W-:Y:S02]  /*faf20*/  PRMT R0, R12, 0x7772, RZ ;  /* 0x000077720c007816 */ /* 0x001fe400000000ff */
[----:B------:R-:W2:Y:S04]  /*faf30*/  LDL.LU.64 R22, [R1+0x2758] ;  /* 0x0027580001167983 */ /* 0x000ea80000300a00 */
[----:B------:R0:W-:Y:S04]  /*faf40*/  @P4 STG.E.U8 desc[UR22][R6.64], R0 ;  /* 0x0000000006004986 */ /* 0x0001e8000c101116 */
        /* <DEDUP_REMOVED lines=8> */
[----:B------:R-:W4:Y:S04]  /*fafd0*/  LDL.LU R14, [R1+0x66c] ;  /* 0x00066c00010e7983 */ /* 0x000f280000300800 */
[----:B------:R-:W4:Y:S04]  /*fafe0*/  LDL.LU.64 R24, [R1+0x2770] ;  /* 0x0027700001187983 */ /* 0x000f280000300a00 */
[----:B--2---:R0:W-:Y:S04]  /*faff0*/  @P0 STG.E.U8 desc[UR22][R22.64], R0 ;  /* 0x0000000016000986 */ /* 0x0041e8000c101116 */
[----:B0-----:R-:W2:Y:S01]  /*fb000*/  LDL.LU.64 R22, [R1+0x2768] ;  /* 0x0027680001167983 */ /* 0x001ea20000300a00 */
[----:B---3--:R-:W-:-:S05]  /*fb010*/  PRMT R0, R13, 0x7770, RZ ;  /* 0x000077700d007816 */ /* 0x008fca00000000ff */
[----:B------:R0:W-:Y:S04]  /*fb020*/  @P6 STG.E.U8 desc[UR22][R6.64], R0 ;  /* 0x0000000006006986 */ /* 0x0001e8000c101116 */
[----:B0-----:R-:W3:Y:S01]  /*fb030*/  LDL.LU.64 R6, [R1+0x2798] ;  /* 0x0027980001067983 */ /* 0x001ee20000300a00 */
        /* <DEDUP_REMOVED lines=21> */
[----:B------:R-:W3:Y:S01]  /*fb190*/  LDL.LU R12, [R1+0x65c] ;  /* 0x00065c00010c7983 */ /* 0x000ee20000300800 */
        /* <DEDUP_REMOVED lines=10> */
[----:B----4-:R0:W-:Y:S04]  /*fb240*/  @P5 STG.E.U8 desc[UR22][R18.64], R0 ;  /* 0x0000000012005986 */ /* 0x0101e8000c101116 */
[----:B------:R-:W4:Y:S04]  /*fb250*/  LDL.LU.64 R10, [R1+0x27b8] ;  /* 0x0027b800010a7983 */ /* 0x000f280000300a00 */
[----:B------:R-:W4:Y:S02]  /*fb260*/  LDL.LU.64 R8, [R1+0x27b0] ;  /* 0x0027b00001087983 */ /* 0x000f240000300a00 */
[----:B------:R-:W-:-:S02]  /*fb270*/  @P3 LOP3.LUT R4, R4, 0x20000, RZ, 0xfc, !PT ;  /* 0x0002000004043812 */ /* 0x000fc400078efcff */
[----:B------:R-:W-:Y:S01]  /*fb280*/  LOP3.LUT P3, RZ, R15, 0x2000, RZ, 0xc0, !PT ;  /* 0x000020000fff7812 */ /* 0x000fe2000786c0ff */
[----:B0-----:R-:W4:Y:S01]  /*fb290*/  LDL.LU.64 R18, [R1+0x27a8] ;  /* 0x0027a80001127983 */ /* 0x001f220000300a00 */
[----:B------:R-:W-:-:S05]  /*fb2a0*/  PRMT R0, R13, 0x7772, RZ ;  /* 0x000077720d007816 */ /* 0x000fca00000000ff */
[----:B------:R0:W-:Y:S02]  /*fb2b0*/  @P4 STG.E.U8 desc[UR22][R28.64], R0 ;  /* 0x000000001c004986 */ /* 0x0001e4000c101116 */
[----:B0-----:R-:W-:Y:S02]  /*fb2c0*/  PRMT R0, R13, 0x7773, RZ ;  /* 0x000077730d007816 */ /* 0x001fe400000000ff */
[----:B------:R-:W4:Y:S04]  /*fb2d0*/  LDL.LU.64 R28, [R1+0x27e0] ;  /* 0x0027e000011c7983 */ /* 0x000f280000300a00 */
[----:B------:R0:W-:Y:S01]  /*fb2e0*/  @P3 STG.E.U8 desc[UR22][R26.64], R0 ;  /* 0x000000001a003986 */ /* 0x0001e2000c101116 */
[----:B------:R-:W-:-:S03]  /*fb2f0*/  LOP3.LUT P3, RZ, R4, 0x20000, RZ, 0xc0, !PT ;  /* 0x0002000004ff7812 */ /* 0x000fc6000786c0ff */
[----:B------:R-:W4:Y:S01]  /*fb300*/  LDL.LU R13, [R1+0x630] ;  /* 0x00063000010d7983 */ /* 0x000f220000300800 */
[----:B0-----:R-:W-:-:S03]  /*fb310*/  PRMT R0, R14, 0x7770, RZ ;  /* 0x000077700e007816 */ /* 0x001fc600000000ff */
[----:B------:R-:W4:Y:S06]  /*fb320*/  LDL.LU.64 R26, [R1+0x27d8] ;  /* 0x0027d800011a7983 */ /* 0x000f2c0000300a00 */
[----:B------:R0:W-:Y:S01]  /*fb330*/  @P3 STG.E.U8 desc[UR22][R24.64], R0 ;  /* 0x0000000018003986 */ /* 0x0001e2000c101116 */
[----:B------:R-:W-:Y:S02]  /*fb340*/  LOP3.LUT P3, RZ, R4, 0x10000, RZ, 0xc0, !PT ;  /* 0x0001000004ff7812 */ /* 0x000fe4000786c0ff */
        /* <DEDUP_REMOVED lines=9> */
[----:B------:R-:W-:Y:S02]  /*fb3e0*/  PRMT R0, R14, 0x7773, RZ ;  /* 0x000077730e007816 */ /* 0x000fe400000000ff */
[----:B------:R-:W2:Y:S01]  /*fb3f0*/  LDL.LU R14, [R1+0x5b70] ;  /* 0x005b7000010e7983 */ /* 0x000ea20000300800 */
[----:B------:R-:W-:-:S08]  /*fb400*/  LOP3.LUT P2, RZ, R15, 0x400000, RZ, 0xc0, !PT ;  /* 0x004000000fff7812 */ /* 0x000fd0000784c0ff */
        /* <DEDUP_REMOVED lines=12> */
[----:B------:R-:W-:Y:S02]  /*fb4d0*/  LOP3.LUT P1, RZ, R15, 0x800000, RZ, 0xc0, !PT ;  /* 0x008000000fff7812 */ /* 0x000fe4000782c0ff */
[----:B0-----:R-:W-:-:S09]  /*fb4e0*/  PRMT R0, R12, 0x7773, RZ ;  /* 0x000077730c007816 */ /* 0x001fd200000000ff */
[----:B----4-:R3:W-:Y:S01]  /*fb4f0*/  @P3 STG.E.U8 desc[UR22][R10.64], R0 ;  /* 0x000000000a003986 */ /* 0x0107e2000c101116 */
[----:B------:R-:W-:Y:S02]  /*fb500*/  LOP3.LUT P0, RZ, R15, 0x1000000, RZ, 0xc0, !PT ;  /* 0x010000000fff7812 */ /* 0x000fe4000780c0ff */
        /* <DEDUP_REMOVED lines=8> */
[----:B------:R-:W4:Y:S01]  /*fb590*/  LDL.LU.64 R10, [R1+0x2800] ;  /* 0x00280000010a7983 */ /* 0x000f220000300a00 */
[C---:B------:R-:W-:Y:S02]  /*fb5a0*/  LOP3.LUT P6, RZ, R15.reuse, 0x2000000, RZ, 0xc0, !PT ;  /* 0x020000000fff7812 */ /* 0x040fe400078cc0ff */
[C---:B------:R-:W-:Y:S01]  /*fb5b0*/  LOP3.LUT P5, RZ, R15.reuse, 0x4000000, RZ, 0xc0, !PT ;  /* 0x040000000fff7812 */ /* 0x040fe200078ac0ff */
[----:B------:R-:W3:Y:S01]  /*fb5c0*/  LDL.LU.64 R8, [R1+0x27f8] ;  /* 0x0027f80001087983 */ /* 0x000ee20000300a00 */
[----:B------:R-:W-:-:S02]  /*fb5d0*/  LOP3.LUT P4, RZ, R15, 0x8000000, RZ, 0xc0, !PT ;  /* 0x080000000fff7812 */ /* 0x000fc4000788c0ff */
[----:B------:R-:W-:Y:S01]  /*fb5e0*/  LOP3.LUT P0, RZ, R15, 0x10000000, RZ, 0xc0, !PT ;  /* 0x100000000fff7812 */ /* 0x000fe2000780c0ff */
[----:B------:R-:W3:Y:S04]  /*fb5f0*/  LDL.LU.64 R18, [R1+0x27f0] ;  /* 0x0027f00001127983 */ /* 0x000ee80000300a00 */
[----:B------:R-:W3:Y:S04]  /*fb600*/  LDL.LU.64 R28, [R1+0x27e8] ;  /* 0x0027e800011c7983 */ /* 0x000ee80000300a00 */
[----:B------:R0:W-:Y:S02]  /*fb610*/  @P6 STG.E.U8 desc[UR22][R26.64], R0 ;  /* 0x000000001a006986 */ /* 0x0001e4000c101116 */
[----:B0-----:R-:W-:-:S02]  /*fb620*/  PRMT R0, R13, 0x7770, RZ ;  /* 0x000077700d007816 */ /* 0x001fc400000000ff */
[----:B------:R-:W3:Y:S04]  /*fb630*/  LDL.LU.64 R26, [R1+0x2820] ;  /* 0x00282000011a7983 */ /* 0x000ee80000300a00 */
[----:B------:R0:W-:Y:S02]  /*fb640*/  @P5 STG.E.U8 desc[UR22][R24.64], R0 ;  /* 0x0000000018005986 */ /* 0x0001e4000c101116 */
[C---:B0-----:R-:W-:Y:S02]  /*fb650*/  PRMT R0, R13.reuse, 0x7771, RZ ;  /* 0x000077710d007816 */ /* 0x041fe400000000ff */
[----:B------:R-:W3:Y:S04]  /*fb660*/  LDL.LU R25, [R1+0x620] ;  /* 0x0006200001197983 */ /* 0x000ee80000300800 */
[----:B--2---:R0:W-:Y:S02]  /*fb670*/  @P4 STG.E.U8 desc[UR22][R22.64], R0 ;  /* 0x0000000016004986 */ /* 0x0041e4000c101116 */
[----:B0-----:R-:W-:-:S02]  /*fb680*/  PRMT R0, R13, 0x7772, RZ ;  /* 0x000077720d007816 */ /* 0x001fc400000000ff */
[----:B------:R-:W2:Y:S04]  /*fb690*/  LDL.LU.64 R22, [R1+0x2818] ;  /* 0x0028180001167983 */ /* 0x000ea80000300a00 */
[----:B------:R-:W-:Y:S04]  /*fb6a0*/  STL [R1+0x5968], R15 ;  /* 0x0059680f01007387 */ /* 0x000fe80000100800 */
[----:B----4-:R0:W-:Y:S02]  /*fb6b0*/  @P0 STG.E.U8 desc[UR22][R10.64], R0 ;  /* 0x000000000a000986 */ /* 0x0101e4000c101116 */
[----:B0-----:R-:W-:-:S02]  /*fb6c0*/  PRMT R0, R13, 0x7773, RZ ;  /* 0x000077730d007816 */ /* 0x001fc400000000ff */
[----:B------:R-:W4:Y:S04]  /*fb6d0*/  LDL.LU.64 R12, [R1+0x2810] ;  /* 0x00281000010c7983 */ /* 0x000f280000300a00 */
[----:B------:R-:W3:Y:S04]  /*fb6e0*/  LDL.LU.64 R2, [R1+0x2838] ;  /* 0x0028380001027983 */ /* 0x000ee80000300a00 */
        /* <DEDUP_REMOVED lines=25> */
[C---:B------:R-:W-:Y:S01]  /*fb880*/  LOP3.LUT P6, RZ, R15.reuse, 0x20000000, RZ, 0xc0, !PT ;  /* 0x200000000fff7812 */ /* 0x040fe200078cc0ff */
[----:B------:R-:W3:Y:S01]  /*fb890*/  LDL.LU.64 R10, [R1+0x2828] ;  /* 0x00282800010a7983 */ /* 0x000ee20000300a00 */
[----:B------:R-:W-:-:S07]  /*fb8a0*/  LOP3.LUT P5, RZ, R15, 0x40000000, RZ, 0xc0, !PT ;  /* 0x400000000fff7812 */ /* 0x000fce00078ac0ff */
[----:B------:R-:W-:Y:S02]  /*fb8b0*/  @P3 LOP3.LUT R4, R4, 0x100, RZ, 0xfc, !PT ;  /* 0x0000010004043812 */ /* 0x000fe400078efcff */
[----:B------:R-:W-:Y:S02]  /*fb8c0*/  LOP3.LUT P3, RZ, R6, 0x2, RZ, 0xc0, !PT ;  /* 0x0000000206ff7812 */ /* 0x000fe4000786c0ff */
[----:B------:R-:W-:Y:S01]  /*fb8d0*/  LOP3.LUT P4, RZ, R15, 0x80000000, RZ, 0xc0, !PT ;  /* 0x800000000fff7812 */ /* 0x000fe2000788c0ff */
[----:B------:R0:W-:Y:S01]  /*fb8e0*/  @P6 STG.E.U8 desc[UR22][R8.64], R0 ;  /* 0x0000000008006986 */ /* 0x0001e2000c101116 */
[----:B------:R-:W-:Y:S02]  /*fb8f0*/  LOP3.LUT R4, R4, 0xfffffdff, RZ, 0xc0, !PT ;  /* 0xfffffdff04047812 */ /* 0x000fe400078ec0ff */
[----:B0-----:R-:W-:Y:S01]  /*fb900*/  PRMT R0, R25, 0x7770, RZ ;  /* 0x0000777019007816 */ /* 0x001fe200000000ff */
[----:B------:R-:W3:Y:S06]  /*fb910*/  LDL.LU.64 R8, [R1+0x2860] ;  /* 0x0028600001087983 */ /* 0x000eec0000300a00 */
[----:B------:R-:W-:-:S02]  /*fb920*/  @P3 LOP3.LUT R4, R4, 0x200, RZ, 0xfc, !PT ;  /* 0x0000020004043812 */ /* 0x000fc400078efcff */
[----:B------:R-:W-:Y:S01]  /*fb930*/  LOP3.LUT P3, RZ, R6, 0x1, RZ, 0xc0, !PT ;  /* 0x0000000106ff7812 */ /* 0x000fe2000786c0ff */
[----:B------:R0:W-:Y:S02]  /*fb940*/  @P5 STG.E.U8 desc[UR22][R18.64], R0 ;  /* 0x0000000012005986 */ /* 0x0001e4000c101116 */
[C---:B0-----:R-:W-:Y:S02]  /*fb950*/  PRMT R0, R25.reuse, 0x7771, RZ ;  /* 0x0000777119007816 */ /* 0x041fe400000000ff */
[----:B------:R-:W3:Y:S04]  /*fb960*/  LDL.LU.64 R18, [R1+0x2858] ;  /* 0x0028580001127983 */ /* 0x000ee80000300a00 */
[----:B------:R0:W-:Y:S02]  /*fb970*/  @P4 STG.E.U8 desc[UR22][R28.64], R0 ;  /* 0x000000001c004986 */ /* 0x0001e4000c101116 */
[----:B0-----:R-:W-:-:S02]  /*fb980*/  PRMT R0, R25, 0x7772, RZ ;  /* 0x0000777219007816 */ /* 0x001fc400000000ff */
[----:B------:R-:W3:Y:S04]  /*fb990*/  LDL.LU.64 R28, [R1+0x2850] ;  /* 0x00285000011c7983 */ /* 0x000ee80000300a00 */
[----:B------:R0:W-:Y:S01]  /*fb9a0*/  @P3 STG.E.U8 desc[UR22][R26.64], R0 ;  /* 0x000000001a003986 */ /* 0x0001e2000c101116 */
[C---:B------:R-:W-:Y:S02]  /*fb9b0*/  LOP3.LUT P3, RZ, R4.reuse, 0x200, RZ, 0xc0, !PT ;  /* 0x0000020004ff7812 */ /* 0x040fe4000786c0ff */
[----:B0-----:R-:W-:Y:S01]  /*fb9c0*/  PRMT R0, R25, 0x7773, RZ ;  /* 0x0000777319007816 */ /* 0x001fe200000000ff */
[----:B------:R-:W3:Y:S10]  /*fb9d0*/  LDL.LU.64 R26, [R1+0x2880] ;  /* 0x00288000011a7983 */ /* 0x000ef40000300a00 */
[----:B--2---:R0:W-:Y:S01]  /*fb9e0*/  @P3 STG.E.U8 desc[UR22][R22.64], R0 ;  /* 0x0000000016003986 */ /* 0x0041e2000c101116 */
[----:B------:R-:W-:-:S03]  /*fb9f0*/  LOP3.LUT P3, RZ, R4, 0x100, RZ, 0xc0, !PT ;  /* 0x0000010004ff7812 */ /* 0x000fc6000786c0ff */
[----:B------:R-:W2:Y:S01]  /*fba00*/  LDL.LU.64 R24, [R1+0x2878] ;  /* 0x0028780001187983 */ /* 0x000ea20000300a00 */
[----:B0-----:R-:W-:-:S03]  /*fba10*/  PRMT R0, R14, 0x7770, RZ ;  /* 0x000077700e007816 */ /* 0x001fc600000000ff */
[----:B------:R-:W2:Y:S06]  /*fba20*/  LDL.LU.64 R22, [R1+0x2870] ;  /* 0x0028700001167983 */ /* 0x000eac0000300a00 */
[----:B----4-:R0:W-:Y:S01]  /*fba30*/  @P3 STG.E.U8 desc[UR22][R12.64], R0 ;  /* 0x000000000c003986 */ /* 0x0101e2000c101116 */
[----:B------:R-:W-:-:S03]  /*fba40*/  LOP3.LUT P3, RZ, R4, 0x80, RZ, 0xc0, !PT ;  /* 0x0000008004ff7812 */ /* 0x000fc6000786c0ff */
[----:B------:R-:W4:Y:S01]  /*fba50*/  LDL.LU R17, [R1+0x624] ;  /* 0x0006240001117983 */ /* 0x000f220000300800 */
[----:B0-----:R-:W-:-:S03]  /*fba60*/  PRMT R0, R14, 0x7771, RZ ;  /* 0x000077710e007816 */ /* 0x001fc600000000ff */
[----:B------:R-:W4:Y:S06]  /*fba70*/  LDL.LU.64 R12, [R1+0x2868] ;  /* 0x00286800010c7983 */ /* 0x000f2c0000300a00 */
[----:B---3--:R0:W-:Y:S04]  /*fba80*/  @P3 STG.E.U8 desc[UR22][R2.64], R0 ;  /* 0x0000000002003986 */ /* 0x0081e8000c101116 */
[----:B0-----:R-:W3:Y:S01]  /*fba90*/  LDL.LU.64 R2, [R1+0x5b58] ;  /* 0x005b580001027983 */ /* 0x001ee20000300a00 */
[----:B------:R-:W-:-:S02]  /*fbaa0*/  LOP3.LUT P3, RZ, R4, 0x40, RZ, 0xc0, !PT ;  /* 0x0000004004ff7812 */ /* 0x000fc4000786c0ff */
[----:B------:R-:W-:-:S11]  /*fbab0*/  PRMT R0, R14, 0x7772, RZ ;  /* 0x000077720e007816 */ /* 0x000fd600000000ff */
[----:B---3--:R0:W-:Y:S04]  /*fbac0*/  @P3 STG.E.U8 desc[UR22][R2.64], R0 ;  /* 0x0000000002003986 */ /* 0x0081e8000c101116 */
[----:B0-----:R-:W3:Y:S01]  /*fbad0*/  LDL.LU.64 R2, [R1+0x5b50] ;  /* 0x005b500001027983 */ /* 0x001ee20000300a00 */
        /* <DEDUP_REMOVED lines=8> */
[----:B------:R-:W-:Y:S02]  /*fbb60*/  LOP3.LUT P4, RZ, R6, 0x4000, RZ, 0xc0, !PT ;  /* 0x0000400006ff7812 */ /* 0x000fe4000788c0ff */
[----:B------:R-:W-:Y:S01]  /*fbb70*/  LOP3.LUT R5, R5, 0xfbffffff, RZ, 0xc0, !PT ;  /* 0xfbffffff05057812 */ /* 0x000fe200078ec0ff */
        /* <DEDUP_REMOVED lines=10> */
[----:B0-----:R-:W-:Y:S02]  /*fbc20*/  PRMT R0, R7, 0x7773, RZ ;  /* 0x0000777307007816 */ /* 0x001fe400000000ff */
[----:B------:R-:W3:Y:S04]  /*fbc30*/  LDL.LU R7, [R1+0x5b44] ;  /* 0x005b440001077983 */ /* 0x000ee80000300800 */
        /* <DEDUP_REMOVED lines=10> */
[----:B------:R-:W3:Y:S01]  /*fbce0*/  LDL.LU.64 R24, [R1+0x2888] ;  /* 0x0028880001187983 */ /* 0x000ee20000300a00 */
[----:B----4-:R-:W-:-:S05]  /*fbcf0*/  PRMT R0, R17, 0x7770, RZ ;  /* 0x0000777011007816 */ /* 0x010fca00000000ff */
[----:B------:R0:W-:Y:S04]  /*fbd00*/  @P4 STG.E.U8 desc[UR22][R12.64], R0 ;  /* 0x000000000c004986 */ /* 0x0001e8000c101116 */
[----:B0-----:R-:W4:Y:S01]  /*fbd10*/  LDL.LU.64 R12, [R1+0x28a0] ;  /* 0x0028a000010c7983 */ /* 0x001f220000300a00 */
[C---:B------:R-:W-:Y:S02]  /*fbd20*/  LOP3.LUT P3, RZ, R6.reuse, 0x8000000, RZ, 0xc0, !PT ;  /* 0x0800000006ff7812 */ /* 0x040fe4000786c0ff */
[----:B------:R-:W-:Y:S01]  /*fbd30*/  LOP3.LUT P0, RZ, R6, 0x8000, RZ, 0xc0, !PT ;  /* 0x0000800006ff7812 */ /* 0x000fe2000780c0ff */
[----:B------:R-:W2:Y:S01]  /*fbd40*/  LDL.LU.64 R22, [R1+0x2898] ;  /* 0x0028980001167983 */ /* 0x000ea20000300a00 */
[----:B------:R-:W-:Y:S02]  /*fbd50*/  LOP3.LUT R4, R4, 0xfffffffe, RZ, 0xc0, !PT ;  /* 0xfffffffe04047812 */ /* 0x000fe400078ec0ff */
[----:B------:R-:W-:Y:S01]  /*fbd60*/  LOP3.LUT P6, RZ, R6, 0x10000, RZ, 0xc0, !PT ;  /* 0x0001000006ff7812 */ /* 0x000fe200078cc0ff */
[----:B------:R-:W2:Y:S01]  /*fbd70*/  LDL.LU.64 R28, [R1+0x2890] ;  /* 0x00289000011c7983 */ /* 0x000ea20000300a00 */
[----:B------:R-:W-:-:S03]  /*fbd80*/  PRMT R0, R17, 0x7771, RZ ;  /* 0x0000777111007816 */ /* 0x000fc600000000ff */
[----:B------:R-:W2:Y:S02]  /*fbd90*/  LDL.LU.64 R26, [R1+0x28c8] ;  /* 0x0028c800011a7983 */ /* 0x000ea40000300a00 */
[----:B------:R-:W-:Y:S02]  /*fbda0*/  @P3 LOP3.LUT R5, R5, 0x4000000, RZ, 0xfc, !PT ;  /* 0x0400000005053812 */ /* 0x000fe400078efcff */
[----:B------:R-:W-:Y:S01]  /*fbdb0*/  LOP3.LUT P3, RZ, R6, 0x4000000, RZ, 0xc0, !PT ;  /* 0x0400000006ff7812 */ /* 0x000fe2000786c0ff */
[----:B------:R-:W2:Y:S01]  /*fbdc0*/  LDL.LU R3, [R1+0x614] ;  /* 0x0006140001037983 */ /* 0x000ea20000300800 */
        /* <DEDUP_REMOVED lines=14> */
[----:B------:R-:W-:-:S13]  /*fbeb0*/  LOP3.LUT P3, RZ, R6, 0x200000, RZ, 0xc0, !PT ;  /* 0x0020000006ff7812 */ /* 0x000fda000786c0ff */
        /* <DEDUP_REMOVED lines=9> */
[----:B---3--:R0:W-:Y:S01]  /*fbf50*/  @P0 STG.E.U8 desc[UR22][R24.64], R0 ;  /* 0x0000000018000986 */ /* 0x0081e2000c101116 */
[C---:B------:R-:W-:Y:S02]  /*fbf60*/  LOP3.LUT P0, RZ, R6.reuse, 0x40000000, RZ, 0xc0, !PT ;  /* 0x4000000006ff7812 */ /* 0x040fe4000780c0ff */
[----:B0-----:R-:W-:Y:S01]  /*fbf70*/  PRMT R0, R17, 0x7772, RZ ;  /* 0x0000777211007816 */ /* 0x001fe200000000ff */
[----:B------:R-:W3:Y:S04]  /*fbf80*/  LDL.LU.64 R24, [R1+0x28c0] ;  /* 0x0028c00001187983 */ /* 0x000ee80000300a00 */
[----:B------:R-:W3:Y:S04]  /*fbf90*/  LDL.LU R2, [R1+0x604] ;  /* 0x0006040001027983 */ /* 0x000ee80000300800 */
[----:B----4-:R0:W-:Y:S01]  /*fbfa0*/  @P6 STG.E.U8 desc[UR22][R12.64], R0 ;  /* 0x000000000c006986 */ /* 0x0101e2000c101116 */
[----:B------:R-:W-:-:S03]  /*fbfb0*/  LOP3.LUT P6, RZ, R6, 0x80000000, RZ, 0xc0, !PT ;  /* 0x8000000006ff7812 */ /* 0x000fc600078cc0ff */
[----:B0-----:R-:W4:Y:S04]  /*fbfc0*/  LDL.LU.64 R12, [R1+0x28b8] ;  /* 0x0028b800010c7983 */ /* 0x001f280000300a00 */
[----:B------:R0:W-:Y:S04]  /*fbfd0*/  STL.64 [R1+0x5b20], R6 ;  /* 0x005b200601007387 */ /* 0x0001e80000100a00 */
[----:B0-----:R-:W2:Y:S04]  /*fbfe0*/  LDL.LU.64 R6, [R1+0x28e0] ;  /* 0x0028e00001067983 */ /* 0x001ea80000300a00 */
        /* <DEDUP_REMOVED lines=15> */
[----:B---3--:R0:W-:Y:S01]  /*fc0e0*/  @P3 STG.E.U8 desc[UR22][R24.64], R0 ;  /* 0x0000000018003986 */ /* 0x0081e2000c101116 */
[----:B------:R-:W-:-:S03]  /*fc0f0*/  LOP3.LUT P3, RZ, R4, 0x1, RZ, 0xc0, !PT ;  /* 0x0000000104ff7812 */ /* 0x000fc6000786c0ff */
[----:B------:R-:W3:Y:S04]  /*fc100*/  LDL.LU.64 R10, [R1+0x2908] ;  /* 0x00290800010a7983 */ /* 0x000ee80000300a00 */
[----:B------:R-:W3:Y:S01]  /*fc110*/  LDL.LU R23, [R1+0x628] ;  /* 0x0006280001177983 */ /* 0x000ee20000300800 */
[----:B0-----:R-:W-:-:S03]  /*fc120*/  PRMT R0, R3, 0x7773, RZ ;  /* 0x0000777303007816 */ /* 0x001fc600000000ff */
[----:B------:R-:W3:Y:S04]  /*fc130*/  LDL.LU.64 R8, [R1+0x2900] ;  /* 0x0029000001087983 */ /* 0x000ee80000300a00 */
[----:B----4-:R0:W-:Y:S01]  /*fc140*/  @P3 STG.E.U8 desc[UR22][R12.64], R0 ;  /* 0x000000000c003986 */ /* 0x0101e2000c101116 */
[----:B------:R-:W-:-:S03]  /*fc150*/  LOP3.LUT P3, RZ, R5, 0x80000000, RZ, 0xc0, !PT ;  /* 0x8000000005ff7812 */ /* 0x000fc6000786c0ff */
[----:B------:R-:W4:Y:S04]  /*fc160*/  LDL.LU.64 R18, [R1+0x28f8] ;  /* 0x0028f80001127983 */ /* 0x000f280000300a00 */
[----:B------:R-:W4:Y:S01]  /*fc170*/  LDL.LU.64 R28, [R1+0x28f0] ;  /* 0x0028f000011c7983 */ /* 0x000f220000300a00 */
[----:B0-----:R-:W-:-:S03]  /*fc180*/  PRMT R0, R2, 0x7770, RZ ;  /* 0x0000777002007816 */ /* 0x001fc600000000ff */
[----:B------:R-:W4:Y:S04]  /*fc190*/  LDL.LU.64 R26, [R1+0x28e8] ;  /* 0x0028e800011a7983 */ /* 0x000f280000300a00 */
[----:B------:R-:W4:Y:S04]  /*fc1a0*/  LDL.LU.64 R24, [R1+0x2920] ;  /* 0x0029200001187983 */ /* 0x000f280000300a00 */
[----:B------:R-:W4:Y:S04]  /*fc1b0*/  LDL.LU.64 R12, [R1+0x2918] ;  /* 0x00291800010c7983 */ /* 0x000f280000300a00 */
        /* <DEDUP_REMOVED lines=9> */
[----:B------:R-:W-:-:S07]  /*fc250*/  LOP3.LUT P4, RZ, R14, 0x2, RZ, 0xc0, !PT ;  /* 0x000000020eff7812 */ /* 0x000fce000788c0ff */
        /* <DEDUP_REMOVED lines=9> */
[----:B---3--:R0:W-:Y:S02]  /*fc2f0*/  @P3 STG.E.U8 desc[UR22][R10.64], R0 ;  /* 0x000000000a003986 */ /* 0x0081e4000c101116 */
        /* <DEDUP_REMOVED lines=137> */
[----:B---3--:R0:W-:Y:S04]  /*fcb90*/  STL [R1+0x5b08], R17 ;  /* 0x005b081101007387 */ /* 0x0081e80000100800 */
        /* <DEDUP_REMOVED lines=32> */
[----:B------:R-:W3:Y:S04]  /*fcda0*/  LDL.LU.64 R14, [R1+0x29f0] ;  /* 0x0029f000010e7983 */ /* 0x000ee80000300a00 */
[----:B------:R-:W3:Y:S01]  /*fcdb0*/  LDL.LU.64 R2, [R1+0x29e8] ;  /* 0x0029e80001027983 */ /* 0x000ee20000300a00 */
[----:B0-----:R-:W-:-:S03]  /*fcdc0*/  PRMT R0, R27, 0x7772, RZ ;  /* 0x000077721b007816 */ /* 0x001fc600000000ff */
[----:B------:R-:W3:Y:S04]  /*fcdd0*/  LDL.LU.64 R20, [R1+0x2a20] ;  /* 0x002a200001147983 */ /* 0x000ee80000300a00 */
[----:B------:R0:W-:Y:S04]  /*fcde0*/  @P4 STG.E.U8 desc[UR22][R28.64], R0 ;  /* 0x000000001c004986 */ /* 0x0001e8000c101116 */
[----:B------:R-:W3:Y:S04]  /*fcdf0*/  LDL.LU R26, [R1+0x5d0] ;  /* 0x0005d000011a7983 */ /* 0x000ee80000300800 */
[----:B------:R-:W3:Y:S01]  /*fce00*/  LDL.LU.64 R10, [R1+0x2a18] ;  /* 0x002a1800010a7983 */ /* 0x000ee20000300a00 */
[----:B0-----:R-:W-:-:S03]  /*fce10*/  PRMT R0, R27, 0x7773, RZ ;  /* 0x000077731b007816 */ /* 0x001fc600000000ff */
[----:B------:R-:W3:Y:S04]  /*fce20*/  LDL.LU.64 R8, [R1+0x2a10] ;  /* 0x002a100001087983 */ /* 0x000ee80000300a00 */
[----:B------:R0:W-:Y:S01]  /*fce30*/  @P3 STG.E.U8 desc[UR22][R24.64], R0 ;  /* 0x0000000018003986 */ /* 0x0001e2000c101116 */
[----:B------:R-:W-:-:S03]  /*fce40*/  LOP3.LUT P3, RZ, R5, 0x20000, RZ, 0xc0, !PT ;  /* 0x0002000005ff7812 */ /* 0x000fc6000786c0ff */
[----:B------:R-:W3:Y:S04]  /*fce50*/  LDL.LU.64 R18, [R1+0x2a48] ;  /* 0x002a480001127983 */ /* 0x000ee80000300a00 */
[----:B------:R-:W3:Y:S01]  /*fce60*/  LDL.LU.64 R28, [R1+0x2a40] ;  /* 0x002a4000011c7983 */ /* 0x000ee20000300a00 */
[----:B0-----:R-:W-:-:S03]  /*fce70*/  PRMT R0, R4, 0x7770, RZ ;  /* 0x0000777004007816 */ /* 0x001fc600000000ff */
[----:B------:R-:W3:Y:S04]  /*fce80*/  LDL.LU R27, [R1+0x5c0] ;  /* 0x0005c000011b7983 */ /* 0x000ee80000300800 */
[----:B----4-:R0:W-:Y:S01]  /*fce90*/  @P3 STG.E.U8 desc[UR22][R22.64], R0 ;  /* 0x0000000016003986 */ /* 0x0101e2000c101116 */
[----:B------:R-:W-:-:S03]  /*fcea0*/  LOP3.LUT P3, RZ, R5, 0x10000, RZ, 0xc0, !PT ;  /* 0x0001000005ff7812 */ /* 0x000fc6000786c0ff */
[----:B------:R-:W4:Y:S01]  /*fceb0*/  LDL.LU.64 R24, [R1+0x2a38] ;  /* 0x002a380001187983 */ /* 0x000f220000300a00 */
[----:B0-----:R-:W-:-:S03]  /*fcec0*/  PRMT R0, R4, 0x7771, RZ ;  /* 0x0000777104007816 */ /* 0x001fc600000000ff */
[----:B------:R-:W4:Y:S06]  /*fced0*/  LDL.LU.64 R22, [R1+0x2a30] ;  /* 0x002a300001167983 */ /* 0x000f2c0000300a00 */
[----:B--2---:R0:W-:Y:S01]  /*fcee0*/  @P3 STG.E.U8 desc[UR22][R12.64], R0 ;  /* 0x000000000c003986 */ /* 0x0041e2000c101116 */
[C---:B------:R-:W-:Y:S02]  /*fcef0*/  LOP3.LUT P3, RZ, R5.reuse, 0x8000, RZ, 0xc0, !PT ;  /* 0x0000800005ff7812 */ /* 0x040fe4000786c0ff */
[----:B0-----:R-:W-:Y:S01]  /*fcf00*/  PRMT R0, R4, 0x7772, RZ ;  /* 0x0000777204007816 */ /* 0x001fe200000000ff */
[----:B------:R-:W2:Y:S10]  /*fcf10*/  LDL.LU.64 R12, [R1+0x2a28] ;  /* 0x002a2800010c7983 */ /* 0x000eb40000300a00 */
[----:B---3--:R0:W-:Y:S04]  /*fcf20*/  @P3 STG.E.U8 desc[UR22][R16.64], R0 ;  /* 0x0000000010003986 */ /* 0x0081e8000c101116 */
[----:B0-----:R-:W3:Y:S01]  /*fcf30*/  LDL.LU.64 R16, [R1+0x5b10] ;  /* 0x005b100001107983 */ /* 0x001ee20000300a00 */
[----:B------:R-:W-:-:S02]  /*fcf40*/  LOP3.LUT P3, RZ, R5, 0x4000, RZ, 0xc0, !PT ;  /* 0x0000400005ff7812 */ /* 0x000fc4000786c0ff */
[----:B------:R-:W-:-:S11]  /*fcf50*/  PRMT R0, R4, 0x7773, RZ ;  /* 0x0000777304007816 */ /* 0x000fd600000000ff */
[----:B---3--:R0:W-:Y:S04]  /*fcf60*/  @P3 STG.E.U8 desc[UR22][R16.64], R0 ;  /* 0x0000000010003986 */ /* 0x0081e8000c101116 */
[----:B0-----:R-:W3:Y:S01]  /*fcf70*/  LDL.LU R17, [R1+0x5b08] ;  /* 0x005b080001117983 */ /* 0x001ee20000300800 */
[----:B------:R-:W-:Y:S02]  /*fcf80*/  LOP3.LUT P3, RZ, R5, 0x2000, RZ, 0xc0, !PT ;  /* 0x0000200005ff7812 */ /* 0x000fe4000786c0ff */
[C---:B------:R-:W-:Y:S02]  /*fcf90*/  LOP3.LUT P2, RZ, R7.reuse, 0x4, RZ, 0xc0, !PT ;  /* 0x0000000407ff7812 */ /* 0x040fe4000784c0ff */
[C---:B------:R-:W-:Y:S02]  /*fcfa0*/  LOP3.LUT P1, RZ, R7.reuse, 0x8, RZ, 0xc0, !PT ;  /* 0x0000000807ff7812 */ /* 0x040fe4000782c0ff */
[----:B------:R-:W-:-:S02]  /*fcfb0*/  LOP3.LUT P0, RZ, R7, 0x10, RZ, 0xc0, !PT ;  /* 0x0000001007ff7812 */ /* 0x000fc4000780c0ff */
[C---:B------:R-:W-:Y:S02]  /*fcfc0*/  LOP3.LUT P6, RZ, R7.reuse, 0x20, RZ, 0xc0, !PT ;  /* 0x0000002007ff7812 */ /* 0x040fe400078cc0ff */
[C---:B------:R-:W-:Y:S02]  /*fcfd0*/  LOP3.LUT P5, RZ, R7.reuse, 0x40, RZ, 0xc0, !PT ;  /* 0x0000004007ff7812 */ /* 0x040fe400078ac0ff */
[----:B------:R-:W-:Y:S02]  /*fcfe0*/  LOP3.LUT P4, RZ, R7, 0x80, RZ, 0xc0, !PT ;  /* 0x0000008007ff7812 */ /* 0x000fe4000788c0ff */
[----:B---3--:R-:W-:-:S05]  /*fcff0*/  PRMT R0, R17, 0x7770, RZ ;  /* 0x0000777011007816 */ /* 0x008fca00000000ff */
        /* <DEDUP_REMOVED lines=12> */
[C---:B0-----:R-:W-:Y:S02]  /*fd0c0*/  PRMT R0, R26.reuse, 0x7771, RZ ;  /* 0x000077711a007816 */ /* 0x041fe400000000ff */
[----:B------:R-:W3:Y:S04]  /*fd0d0*/  LDL.LU.64 R8, [R1+0x2a60] ;  /* 0x002a600001087983 */ /* 0x000ee80000300a00 */
[----:B------:R0:W-:Y:S02]  /*fd0e0*/  @P1 STG.E.U8 desc[UR22][R18.64], R0 ;  /* 0x0000000012001986 */ /* 0x0001e4000c101116 */
[----:B0-----:R-:W-:-:S05]  /*fd0f0*/  PRMT R0, R26, 0x7772, RZ ;  /* 0x000077721a007816 */ /* 0x001fca00000000ff */
[----:B------:R0:W-:Y:S02]  /*fd100*/  @P0 STG.E.U8 desc[UR22][R28.64], R0 ;  /* 0x000000001c000986 */ /* 0x0001e4000c101116 */
[----:B0-----:R-:W-:-:S05]  /*fd110*/  PRMT R0, R26, 0x7773, RZ ;  /* 0x000077731a007816 */ /* 0x001fca00000000ff */
[----:B----4-:R0:W-:Y:S02]  /*fd120*/  @P6 STG.E.U8 desc[UR22][R24.64], R0 ;  /* 0x0000000018006986 */ /* 0x0101e4000c101116 */
[----:B0-----:R-:W-:-:S05]  /*fd130*/  PRMT R0, R27, 0x7770, RZ ;  /* 0x000077701b007816 */ /* 0x001fca00000000ff */
[----:B------:R0:W-:Y:S02]  /*fd140*/  @P5 STG.E.U8 desc[UR22][R22.64], R0 ;  /* 0x0000000016005986 */ /* 0x0001e4000c101116 */
[----:B0-----:R-:W-:Y:S02]  /*fd150*/  PRMT R0, R27, 0x7771, RZ ;  /* 0x000077711b007816 */ /* 0x001fe400000000ff */
[----:B------:R-:W4:Y:S04]  /*fd160*/  LDL.LU.64 R22, [R1+0x2a58] ;  /* 0x002a580001167983 */ /* 0x000f280000300a00 */
[----:B--2---:R0:W-:Y:S04]  /*fd170*/  @P4 STG.E.U8 desc[UR22][R12.64], R0 ;  /* 0x000000000c004986 */ /* 0x0041e8000c101116 */
[----:B0-----:R-:W2:Y:S04]  /*fd180*/  LDL.LU.64 R12, [R1+0x2a50] ;  /* 0x002a5000010c7983 */ /* 0x001ea80000300a00 */
[----:B------:R-:W2:Y:S04]  /*fd190*/  LDL.LU.64 R18, [R1+0x2a88] ;  /* 0x002a880001127983 */ /* 0x000ea80000300a00 */
[----:B------:R-:W2:Y:S04]  /*fd1a0*/  LDL.LU.64 R28, [R1+0x2a80] ;  /* 0x002a8000011c7983 */ /* 0x000ea80000300a00 */
[----:B------:R-:W2:Y:S01]  /*fd1b0*/  LDL.LU R26, [R1+0x5f4] ;  /* 0x0005f400011a7983 */ /* 0x000ea20000300800 */
[----:B------:R-:W-:-:S02]  /*fd1c0*/  LOP3.LUT P0, RZ, R7, 0x100, RZ, 0xc0, !PT ;  /* 0x0000010007ff7812 */ /* 0x000fc4000780c0ff */
[----:B------:R-:W-:Y:S01]  /*fd1d0*/  LOP3.LUT P6, RZ, R7, 0x200, RZ, 0xc0, !PT ;  /* 0x0000020007ff7812 */ /* 0x000fe200078cc0ff */
[----:B------:R-:W2:Y:S01]  /*fd1e0*/  LDL.LU.64 R24, [R1+0x2a78] ;  /* 0x002a780001187983 */ /* 0x000ea20000300a00 */
[----:B------:R-:W-:Y:S02]  /*fd1f0*/  PRMT R0, R27, 0x7772, RZ ;  /* 0x000077721b007816 */ /* 0x000fe400000000ff */
[----:B------:R-:W-:Y:S01]  /*fd200*/  LOP3.LUT P5, RZ, R7, 0x400, RZ, 0xc0, !PT ;  /* 0x0000040007ff7812 */ /* 0x000fe200078ac0ff */
[----:B------:R-:W2:Y:S06]  /*fd210*/  LDL.LU R10, [R1+0x5e4] ;  /* 0x0005e400010a7983 */ /* 0x000eac0000300800 */
[----:B---3--:R0:W-:Y:S02]  /*fd220*/  @P0 STG.E.U8 desc[UR22][R8.64], R0 ;  /* 0x0000000008000986 */ /* 0x0081e4000c101116 */
[----:B0-----:R-:W-:-:S05]  /*fd230*/  PRMT R0, R27, 0x7773, RZ ;  /* 0x000077731b007816 */ /* 0x001fca00000000ff */
[----:B----4-:R0:W-:Y:S04]  /*fd240*/  @P6 STG.E.U8 desc[UR22][R22.64], R0 ;  /* 0x0000000016006986 */ /* 0x0101e8000c101116 */
[----:B0-----:R-:W3:Y:S04]  /*fd250*/  LDL.LU.64 R22, [R1+0x2a70] ;  /* 0x002a700001167983 */ /* 0x001ee80000300a00 */
[----:B------:R-:W4:Y:S01]  /*fd260*/  LDL.LU R11, [R1+0x5d4] ;  /* 0x0005d400010b7983 */ /* 0x000f220000300800 */
[----:B--2---:R-:W-:-:S05]  /*fd270*/  PRMT R0, R26, 0x7770, RZ ;  /* 0x000077701a007816 */ /* 0x004fca00000000ff */
[----:B------:R0:W-:Y:S04]  /*fd280*/  @P5 STG.E.U8 desc[UR22][R12.64], R0 ;  /* 0x000000000c005986 */ /* 0x0001e8000c101116 */
[----:B0-----:R-:W2:Y:S04]  /*fd290*/  LDL.LU.64 R12, [R1+0x2a98] ;  /* 0x002a9800010c7983 */ /* 0x001ea80000300a00 */
[----:B--2---:R0:W-:Y:S04]  /*fd2a0*/  STL.64 [R1+0x5af8], R12 ;  /* 0x005af80c01007387 */ /* 0x0041e80000100a00 */
[----:B0-----:R-:W2:Y:S01]  /*fd2b0*/  LDL.LU.64 R12, [R1+0x2aa0] ;  /* 0x002aa000010c7983 */ /* 0x001ea20000300a00 */
        /* <DEDUP_REMOVED lines=17> */
[----:B--2---:R0:W-:Y:S04]  /*fd3d0*/  STL.64 [R1+0x5b00], R12 ;  /* 0x005b000c01007387 */ /* 0x0041e80000100a00 */
[----:B0-----:R-:W2:Y:S06]  /*fd3e0*/  LDL.LU.64 R12, [R1+0x2a68] ;  /* 0x002a6800010c7983 */ /* 0x001eac0000300a00 */
[----:B------:R-:W-:-:S02]  /*fd3f0*/  @P3 LOP3.LUT R5, R5, 0x80, RZ, 0xfc, !PT ;  /* 0x0000008005053812 */ /* 0x000fc400078efcff */
[----:B------:R-:W-:Y:S01]  /*fd400*/  LOP3.LUT P3, RZ, R7, 0x4000, RZ, 0xc0, !PT ;  /* 0x0000400007ff7812 */ /* 0x000fe2000786c0ff */
[----:B------:R-:W4:Y:S01]  /*fd410*/  LDL.LU.64 R14, [R1+0x2a90] ;  /* 0x002a9000010e7983 */ /* 0x000f220000300a00 */
[----:B------:R-:W-:Y:S02]  /*fd420*/  LOP3.LUT R5, R5, 0xfffffeff, RZ, 0xc0, !PT ;  /* 0xfffffeff05057812 */ /* 0x000fe400078ec0ff */
[----:B------:R-:W-:Y:S01]  /*fd430*/  LOP3.LUT P4, RZ, R7, 0x800, RZ, 0xc0, !PT ;  /* 0x0000080007ff7812 */ /* 0x000fe2000788c0ff */
[----:B------:R-:W4:Y:S01]  /*fd440*/  LDL.LU.64 R2, [R1+0x2ac8] ;  /* 0x002ac80001027983 */ /* 0x000f220000300a00 */
[----:B------:R-:W-:-:S03]  /*fd450*/  PRMT R0, R26, 0x7771, RZ ;  /* 0x000077711a007816 */ /* 0x000fc600000000ff */
[----:B------:R-:W4:Y:S04]  /*fd460*/  LDL.LU.64 R20, [R1+0x2ac0] ;  /* 0x002ac00001147983 */ /* 0x000f280000300a00 */
[----:B------:R-:W-:Y:S01]  /*fd470*/  @P3 LOP3.LUT R5, R5, 0x100, RZ, 0xfc, !PT ;  /* 0x0000010005053812 */ /* 0x000fe200078efcff */
[----:B------:R-:W4:Y:S01]  /*fd480*/  LDL.LU.64 R8, [R1+0x2ab8] ;  /* 0x002ab80001087983 */ /* 0x000f220000300a00 */
[----:B------:R-:W-:Y:S02]  /*fd490*/  LOP3.LUT P3, RZ, R7, 0x2000, RZ, 0xc0, !PT ;  /* 0x0000200007ff7812 */ /* 0x000fe4000786c0ff */
[----:B------:R-:W-:Y:S01]  /*fd4a0*/  LOP3.LUT R5, R5, 0xfffffdff, RZ, 0xc0, !PT ;  /* 0xfffffdff05057812 */ /* 0x000fe200078ec0ff */
[----:B------:R0:W-:Y:S10]  /*fd4b0*/  @P4 STG.E.U8 desc[UR22][R18.64], R0 ;  /* 0x0000000012004986 */ /* 0x0001f4000c101116 */
[----:B------:R-:W-:-:S02]  /*fd4c0*/  @P3 LOP3.LUT R5, R5, 0x200, RZ, 0xfc, !PT ;  /* 0x0000020005053812 */ /* 0x000fc400078efcff */
[----:B------:R-:W-:Y:S01]  /*fd4d0*/  LOP3.LUT P3, RZ, R7, 0x1000, RZ, 0xc0, !PT ;  /* 0x0000100007ff7812 */ /* 0x000fe2000786c0ff */
[----:B0-----:R-:W4:Y:S01]  /*fd4e0*/  LDL.LU.64 R18, [R1+0x2ab0] ;  /* 0x002ab00001127983 */ /* 0x001f220000300a00 */
[----:B------:R-:W-:-:S11]  /*fd4f0*/  PRMT R0, R26, 0x7772, RZ ;  /* 0x000077721a007816 */ /* 0x000fd600000000ff */
[----:B------:R0:W-:Y:S01]  /*fd500*/  @P3 STG.E.U8 desc[UR22][R28.64], R0 ;  /* 0x000000001c003986 */ /* 0x0001e2000c101116 */
[C---:B------:R-:W-:Y:S02]  /*fd510*/  LOP3.LUT P3, RZ, R5.reuse, 0x200, RZ, 0xc0, !PT ;  /* 0x0000020005ff7812 */ /* 0x040fe4000786c0ff */
[----:B0-----:R-:W-:Y:S01]  /*fd520*/  PRMT R0, R26, 0x7773, RZ ;  /* 0x000077731a007816 */ /* 0x001fe200000000ff */
[----:B------:R-:W4:Y:S10]  /*fd530*/  LDL.LU.64 R28, [R1+0x2aa8] ;  /* 0x002aa800011c7983 */ /* 0x000f340000300a00 */
[----:B------:R0:W-:Y:S01]  /*fd540*/  @P3 STG.E.U8 desc[UR22][R24.64], R0 ;  /* 0x0000000018003986 */ /* 0x0001e2000c101116 */
[----:B------:R-:W-:-:S03]  /*fd550*/  LOP3.LUT P3, RZ, R5, 0x100, RZ, 0xc0, !PT ;  /* 0x0000010005ff7812 */ /* 0x000fc6000786c0ff */
[----:B------:R-:W4:Y:S01]  /*fd560*/  LDL.LU.64 R26, [R1+0x2ae0] ;  /* 0x002ae000011a7983 */ /* 0x000f220000300a00 */
[----:B0-----:R-:W-:-:S03]  /*fd570*/  PRMT R0, R10, 0x7770, RZ ;  /* 0x000077700a007816 */ /* 0x001fc600000000ff */
[----:B------:R-:W4:Y:S06]  /*fd580*/  LDL.LU.64 R24, [R1+0x2ad8] ;  /* 0x002ad80001187983 */ /* 0x000f2c0000300a00 */
[----:B---3--:R0:W-:Y:S01]  /*fd590*/  @P3 STG.E.U8 desc[UR22][R22.64], R0 ;  /* 0x0000000016003986 */ /* 0x0081e2000c101116 */
[----:B------:R-:W-:-:S03]  /*fd5a0*/  LOP3.LUT P3, RZ, R5, 0x80, RZ, 0xc0, !PT ;  /* 0x0000008005ff7812 */ /* 0x000fc6000786c0ff */
[----:B------:R-:W3:Y:S01]  /*fd5b0*/  LDL.LU R17, [R1+0x5f8] ;  /* 0x0005f80001117983 */ /* 0x000ee20000300800 */
[----:B0-----:R-:W-:-:S03]  /*fd5c0*/  PRMT R0, R10, 0x7771, RZ ;  /* 0x000077710a007816 */ /* 0x001fc600000000ff */
[----:B------:R-:W3:Y:S06]  /*fd5d0*/  LDL.LU.64 R22, [R1+0x2ad0] ;  /* 0x002ad00001167983 */ /* 0x000eec0000300a00 */
        /* <DEDUP_REMOVED lines=10> */
[----:B--2---:R0:W-:Y:S04]  /*fd680*/  @P3 STG.E.U8 desc[UR22][R12.64], R0 ;  /* 0x000000000c003986 */ /* 0x0041e8000c101116 */
[----:B0-----:R-:W2:Y:S01]  /*fd690*/  LDL.LU.64 R12, [R1+0x5af0] ;  /* 0x005af000010c7983 */ /* 0x001ea20000300a00 */
[----:B------:R-:W-:Y:S02]  /*fd6a0*/  LOP3.LUT P3, RZ, R5, 0x10, RZ, 0xc0, !PT ;  /* 0x0000001005ff7812 */ /* 0x000fe4000786c0ff */
[----:B----4-:R-:W-:-:S11]  /*fd6b0*/  PRMT R0, R11, 0x7770, RZ ;  /* 0x000077700b007816 */ /* 0x010fd600000000ff */
        /* <DEDUP_REMOVED lines=8> */
[----:B0-----:R-:W-:-:S05]  /*fd740*/  PRMT R0, R11, 0x7773, RZ ;  /* 0x000077730b007816 */ /* 0x001fca00000000ff */
[----:B------:R2:W-:Y:S01]  /*fd750*/  @P2 STG.E.U8 desc[UR22][R8.64], R0 ;  /* 0x0000000008002986 */ /* 0x0005e2000c101116 */
[C---:B------:R-:W-:Y:S02]  /*fd760*/  LOP3.LUT P6, RZ, R7.reuse, 0x1000000, RZ, 0xc0, !PT ;  /* 0x0100000007ff7812 */ /* 0x040fe400078cc0ff */
[C---:B------:R-:W-:Y:S02]  /*fd770*/  LOP3.LUT P5, RZ, R7.reuse, 0x2000000, RZ, 0xc0, !PT ;  /* 0x0200000007ff7812 */ /* 0x040fe400078ac0ff */
[----:B------:R-:W-:Y:S02]  /*fd780*/  LOP3.LUT P4, RZ, R7, 0x4000000, RZ, 0xc0, !PT ;  /* 0x0400000007ff7812 */ /* 0x000fe4000788c0ff */
        /* <DEDUP_REMOVED lines=9> */
[----:B---3--:R-:W-:-:S05]  /*fd820*/  PRMT R0, R17, 0x7770, RZ ;  /* 0x0000777011007816 */ /* 0x008fca00000000ff */
[----:B------:R0:W-:Y:S04]  /*fd830*/  @P4 STG.E.U8 desc[UR22][R22.64], R0 ;  /* 0x0000000016004986 */ /* 0x0001e8000c101116 */
[----:B0-----:R-:W3:Y:S01]  /*fd840*/  LDL.LU.64 R22, [R1+0x2b08] ;  /* 0x002b080001167983 */ /* 0x001ee20000300a00 */
[----:B------:R-:W-:Y:S02]  /*fd850*/  LOP3.LUT P0, RZ, R7, 0x8000000, RZ, 0xc0, !PT ;  /* 0x0800000007ff7812 */ /* 0x000fe4000780c0ff */
[----:B------:R-:W-:Y:S01]  /*fd860*/  PRMT R0, R17, 0x7771, RZ ;  /* 0x0000777111007816 */ /* 0x000fe200000000ff */
[----:B------:R-:W4:Y:S04]  /*fd870*/  LDL.LU.64 R8, [R1+0x2b00] ;  /* 0x002b000001087983 */ /* 0x000f280000300a00 */
[----:B------:R-:W4:Y:S04]  /*fd880*/  LDL.LU.64 R18, [R1+0x2af8] ;  /* 0x002af80001127983 */ /* 0x000f280000300a00 */
[----:B------:R-:W4:Y:S04]  /*fd890*/  LDL.LU.64 R28, [R1+0x2af0] ;  /* 0x002af000011c7983 */ /* 0x000f280000300a00 */
[----:B------:R-:W4:Y:S04]  /*fd8a0*/  LDL.LU.64 R26, [R1+0x2ae8] ;  /* 0x002ae800011a7983 */ /* 0x000f280000300a00 */
[----:B------:R-:W4:Y:S04]  /*fd8b0*/  LDL.LU.64 R24, [R1+0x2b20] ;  /* 0x002b200001187983 */ /* 0x000f280000300a00 */
[----:B------:R-:W4:Y:S04]  /*fd8c0*/  LDL.LU R16, [R1+0x5e8] ;  /* 0x0005e80001107983 */ /* 0x000f280000300800 */
[----:B---3--:R0:W-:Y:S04]  /*fd8d0*/  @P0 STG.E.U8 desc[UR22][R22.64], R0 ;  /* 0x0000000016000986 */ /* 0x0081e8000c101116 */
[----:B0-----:R-:W3:Y:S04]  /*fd8e0*/  LDL.LU.64 R22, [R1+0x2b18] ;  /* 0x002b180001167983 */ /* 0x001ee80000300a00 */
[----:B------:R-:W4:Y:S01]  /*fd8f0*/  LDL.LU.64 R14, [R1+0x2b40] ;  /* 0x002b4000010e7983 */ /* 0x000f220000300a00 */
[----:B--2---:R-:W-:-:S02]  /*fd900*/  LOP3.LUT P3, RZ, R12, 0x80, RZ, 0xc0, !PT ;  /* 0x000000800cff7812 */ /* 0x004fc4000786c0ff */
        /* <DEDUP_REMOVED lines=17> */
[----:B0-----:R-:W2:Y:S06]  /*fda20*/  LDL.LU.64 R14, [R1+0x2b10] ;  /* 0x002b1000010e7983 */ /* 0x001eac0000300a00 */
[----:B------:R-:W-:-:S02]  /*fda30*/  @P3 LOP3.LUT R6, R6, 0x80000000, RZ, 0xfc, !PT ;  /* 0x8000000006063812 */ /* 0x000fc400078efcff */
[----:B------:R-:W-:Y:S01]  /*fda40*/  LOP3.LUT P3, RZ, R12, 0x2, RZ, 0xc0, !PT ;  /* 0x000000020cff7812 */ /* 0x000fe2000786c0ff */
[----:B------:R-:W4:Y:S01]  /*fda50*/  LDL.LU.64 R2, [R1+0x2b38] ;  /* 0x002b380001027983 */ /* 0x000f220000300a00 */
[----:B------:R-:W-:Y:S02]  /*fda60*/  LOP3.LUT R5, R5, 0xfffffffe, RZ, 0xc0, !PT ;  /* 0xfffffffe05057812 */ /* 0x000fe400078ec0ff */
[C---:B------:R-:W-:Y:S02]  /*fda70*/  LOP3.LUT P6, RZ, R7.reuse, 0x10000000, RZ, 0xc0, !PT ;  /* 0x1000000007ff7812 */ /* 0x040fe400078cc0ff */
[----:B------:R-:W-:Y:S02]  /*fda80*/  LOP3.LUT P5, RZ, R7, 0x20000000, RZ, 0xc0, !PT ;  /* 0x2000000007ff7812 */ /* 0x000fe400078ac0ff */
[----:B------:R-:W-:-:S05]  /*fda90*/  PRMT R0, R17, 0x7772, RZ ;  /* 0x0000777211007816 */ /* 0x000fca00000000ff */
[----:B------:R-:W-:Y:S02]  /*fdaa0*/  @P3 LOP3.LUT R5, R5, 0x1, RZ, 0xfc, !PT ;  /* 0x0000000105053812 */ /* 0x000fe400078efcff */
[----:B------:R-:W-:Y:S02]  /*fdab0*/  LOP3.LUT P3, RZ, R12, 0x1, RZ, 0xc0, !PT ;  /* 0x000000010cff7812 */ /* 0x000fe4000786c0ff */
[----:B------:R-:W-:Y:S01]  /*fdac0*/  LOP3.LUT P4, RZ, R7, 0x40000000, RZ, 0xc0, !PT ;  /* 0x4000000007ff7812 */ /* 0x000fe2000788c0ff */
[----:B------:R0:W-:Y:S01]  /*fdad0*/  @P6 STG.E.U8 desc[UR22][R8.64], R0 ;  /* 0x0000000008006986 */ /* 0x0001e2000c101116 */
[----:B------:R-:W-:Y:S02]  /*fdae0*/  LOP3.LUT R5, R5, 0xfffffffd, RZ, 0xc0, !PT ;  /* 0xfffffffd05057812 */ /* 0x000fe400078ec0ff */
[----:B0-----:R-:W-:-:S07]  /*fdaf0*/  PRMT R0, R17, 0x7773, RZ ;  /* 0x0000777311007816 */ /* 0x001fce00000000ff */
[----:B------:R-:W-:Y:S01]  /*fdb00*/  @P3 LOP3.LUT R5, R5, 0x2, RZ, 0xfc, !PT ;  /* 0x0000000205053812 */ /* 0x000fe200078efcff */
[----:B------:R-:W4:Y:S01]  /*fdb10*/  LDL.LU R17, [R1+0x5c8] ;  /* 0x0005c80001117983 */ /* 0x000f220000300800 */
[----:B------:R-:W-:-:S03]  /*fdb20*/  LOP3.LUT P3, RZ, R7, 0x80000000, RZ, 0xc0, !PT ;  /* 0x8000000007ff7812 */ /* 0x000fc6000786c0ff */
[----:B------:R0:W-:Y:S04]  /*fdb30*/  @P5 STG.E.U8 desc[UR22][R18.64], R0 ;  /* 0x0000000012005986 */ /* 0x0001e8000c101116 */
        /* <DEDUP_REMOVED lines=16> */
[----:B---3--:R0:W-:Y:S01]  /*fdc40*/  @P3 STG.E.U8 desc[UR22][R22.64], R0 ;  /* 0x0000000016003986 */ /* 0x0081e2000c101116 */
[----:B------:R-:W-:-:S03]  /*fdc50*/  LOP3.LUT P3, RZ, R6, 0x80000000, RZ, 0xc0, !PT ;  /* 0x8000000006ff7812 */ /* 0x000fc6000786c0ff */
[----:B------:R-:W3:Y:S01]  /*fdc60*/  LDL.LU.64 R4, [R1+0x2b48] ;  /* 0x002b480001047983 */ /* 0x000ee20000300a00 */
[----:B0-----:R-:W-:-:S03]  /*fdc70*/  PRMT R0, R13, 0x7770, RZ ;  /* 0x000077700d007816 */ /* 0x001fc600000000ff */
[----:B------:R-:W4:Y:S06]  /*fdc80*/  LDL.LU.64 R22, [R1+0x2b78] ;  /* 0x002b780001167983 */ /* 0x000f2c0000300a00 */
[----:B--2---:R0:W-:Y:S04]  /*fdc90*/  @P3 STG.E.U8 desc[UR22][R14.64], R0 ;  /* 0x000000000e003986 */ /* 0x0041e8000c101116 */
[----:B0-----:R-:W2:Y:S01]  /*fdca0*/  LDL.LU.64 R14, [R1+0x5ae0] ;  /* 0x005ae000010e7983 */ /* 0x001ea20000300a00 */
[----:B------:R-:W-:-:S02]  /*fdcb0*/  LOP3.LUT P3, RZ, R6, 0x40000000, RZ, 0xc0, !PT ;  /* 0x4000000006ff7812 */ /* 0x000fc4000786c0ff */
[----:B------:R-:W-:-:S11]  /*fdcc0*/  PRMT R0, R13, 0x7771, RZ ;  /* 0x000077710d007816 */ /* 0x000fd600000000ff */
[----:B---3--:R0:W-:Y:S01]  /*fdcd0*/  @P3 STG.E.U8 desc[UR22][R4.64], R0 ;  /* 0x0000000004003986 */ /* 0x0081e2000c101116 */
[----:B------:R-:W-:Y:S02]  /*fdce0*/  LOP3.LUT P3, RZ, R6, 0x20000000, RZ, 0xc0, !PT ;  /* 0x2000000006ff7812 */ /* 0x000fe4000786c0ff */
[----:B0-----:R-:W-:-:S11]  /*fdcf0*/  PRMT R0, R13, 0x7772, RZ ;  /* 0x000077720d007816 */ /* 0x001fd600000000ff */
[----:B--2---:R0:W-:Y:S02]  /*fdd00*/  @P3 STG.E.U8 desc[UR22][R14.64], R0 ;  /* 0x000000000e003986 */ /* 0x0041e4000c101116 */
[----:B0-----:R-:W-:Y:S02]  /*fdd10*/  PRMT R0, R13, 0x7773, RZ ;  /* 0x000077730d007816 */ /* 0x001fe400000000ff */
[----:B------:R-:W2:Y:S01]  /*fdd20*/  LDL.LU R13, [R1+0x5ad8] ;  /* 0x005ad800010d7983 */ /* 0x000ea20000300800 */
[----:B------:R-:W-:-:S13]  /*fdd30*/  LOP3.LUT P3, RZ, R6, 0x10000000, RZ, 0xc0, !PT ;  /* 0x1000000006ff7812 */ /* 0x000fda000786c0ff */
[----:B----4-:R0:W-:Y:S01]  /*fdd40*/  @P3 STG.E.U8 desc[UR22][R2.64], R0 ;  /* 0x0000000002003986 */ /* 0x0101e2000c101116 */
        /* <DEDUP_REMOVED lines=8> */
[----:B------:R-:W-:Y:S02]  /*fddd0*/  LOP3.LUT P0, RZ, R12, 0x400, RZ, 0xc0, !PT ;  /* 0x000004000cff7812 */ /* 0x000fe4000780c0ff */
[----:B0-----:R-:W-:-:S05]  /*fdde0*/  PRMT R0, R17, 0x7772, RZ ;  /* 0x0000777211007816 */ /* 0x001fca00000000ff */
[----:B------:R0:W-:Y:S01]  /*fddf0*/  @P2 STG.E.U8 desc[UR22][R8.64], R0 ;  /* 0x0000000008002986 */ /* 0x0001e2000c101116 */
[----:B------:R-:W-:Y:S02]  /*fde00*/  LOP3.LUT P6, RZ, R12, 0x800, RZ, 0xc0, !PT ;  /* 0x000008000cff7812 */ /* 0x000fe400078cc0ff */
[----:B0-----:R-:W-:-:S05]  /*fde10*/  PRMT R0, R17, 0x7773, RZ ;  /* 0x0000777311007816 */ /* 0x001fca00000000ff */
[----:B------:R2:W-:Y:S01]  /*fde20*/  @P1 STG.E.U8 desc[UR22][R18.64], R0 ;  /* 0x0000000012001986 */ /* 0x0005e2000c101116 */
        /* <DEDUP_REMOVED lines=13> */
[----:B------:R-:W2:Y:S04]  /*fdf00*/  LDL.LU.64 R8, [R1+0x2ba0] ;  /* 0x002ba00001087983 */ /* 0x000ea80000300a00 */
[----:B------:R-:W3:Y:S01]  /*fdf10*/  LDL.LU R27, [R1+0x5ec] ;  /* 0x0005ec00011b7983 */ /* 0x000ee20000300800 */
[----:B------:R-:W-:-:S02]  /*fdf20*/  LOP3.LUT P0, RZ, R12, 0x4000, RZ, 0xc0, !PT ;  /* 0x000040000cff7812 */ /* 0x000fc4000780c0ff */
[----:B------:R-:W-:Y:S01]  /*fdf30*/  LOP3.LUT P6, RZ, R12, 0x8000, RZ, 0xc0, !PT ;  /* 0x000080000cff7812 */ /* 0x000fe200078cc0ff */
[----:B------:R-:W2:Y:S04]  /*fdf40*/  LDL.LU.64 R18, [R1+0x2b98] ;  /* 0x002b980001127983 */ /* 0x000ea80000300a00 */
[----:B------:R-:W2:Y:S04]  /*fdf50*/  LDL.LU.64 R28, [R1+0x2b90] ;  /* 0x002b9000011c7983 */ /* 0x000ea80000300a00 */
[----:B------:R-:W2:Y:S01]  /*fdf60*/  LDL.LU R26, [R1+0x5dc] ;  /* 0x0005dc00011a7983 */ /* 0x000ea20000300800 */
[----:B---3--:R-:W-:-:S05]  /*fdf70*/  PRMT R0, R27, 0x7770, RZ ;  /* 0x000077701b007816 */ /* 0x008fca00000000ff */
[----:B------:R0:W-:Y:S02]  /*fdf80*/  @P0 STG.E.U8 desc[UR22][R24.64], R0 ;  /* 0x0000000018000986 */ /* 0x0001e4000c101116 */
[----:B0-----:R-:W-:Y:S02]  /*fdf90*/  PRMT R0, R27, 0x7771, RZ ;  /* 0x000077711b007816 */ /* 0x001fe400000000ff */
[----:B------:R-:W3:Y:S04]  /*fdfa0*/  LDL.LU.64 R24, [R1+0x2bc8] ;  /* 0x002bc80001187983 */ /* 0x000ee80000300a00 */
[----:B----4-:R0:W-:Y:S04]  /*fdfb0*/  @P6 STG.E.U8 desc[UR22][R22.64], R0 ;  /* 0x0000000016006986 */ /* 0x0101e8000c101116 */
[----:B0-----:R-:W4:Y:S04]  /*fdfc0*/  LDL.LU.64 R22, [R1+0x2bc0] ;  /* 0x002bc00001167983 */ /* 0x001f280000300a00 */
[----:B------:R-:W4:Y:S04]  /*fdfd0*/  LDL.LU R16, [R1+0x5cc] ;  /* 0x0005cc0001107983 */ /* 0x000f280000300800 */
[----:B------:R-:W2:Y:S04]  /*fdfe0*/  LDL.LU.64 R4, [R1+0x2ba8] ;  /* 0x002ba80001047983 */ /* 0x000ea80000300a00 */
        /* <DEDUP_REMOVED lines=23> */
[----:B------:R-:W2:Y:S01]  /*fe160*/  LDL.LU.64 R14, [R1+0x2be0] ;  /* 0x002be000010e7983 */ /* 0x000ea20000300a00 */
[----:B------:R-:W-:Y:S02]  /*fe170*/  LOP3.LUT R6, R6, 0xfeffffff, RZ, 0xc0, !PT ;  /* 0xfeffffff06067812 */ /* 0x000fe400078ec0ff */
[C---:B------:R-:W-:Y:S01]  /*fe180*/  LOP3.LUT P5, RZ, R12.reuse, 0x10000, RZ, 0xc0, !PT ;  /* 0x000100000cff7812 */ /* 0x040fe200078ac0ff */
[----:B------:R-:W2:Y:S01]  /*fe190*/  LDL.LU.64 R2, [R1+0x2bd8] ;  /* 0x002bd80001027983 */ /* 0x000ea20000300a00 */
[----:B------:R-:W-:Y:S02]  /*fe1a0*/  LOP3.LUT P4, RZ, R12, 0x20000, RZ, 0xc0, !PT ;  /* 0x000200000cff7812 */ /* 0x000fe4000788c0ff */
[----:B------:R-:W-:Y:S01]  /*fe1b0*/  PRMT R0, R27, 0x7772, RZ ;  /* 0x000077721b007816 */ /* 0x000fe200000000ff */
[----:B------:R-:W2:Y:S04]  /*fe1c0*/  LDL.LU R17, [R1+0x5b0] ;  /* 0x0005b00001117983 */ /* 0x000ea80000300800 */
[----:B------:R-:W-:Y:S01]  /*fe1d0*/  @P3 LOP3.LUT R6, R6, 0x1000000, RZ, 0xfc, !PT ;  /* 0x0100000006063812 */ /* 0x000fe200078efcff */
[----:B------:R-:W2:Y:S01]  /*fe1e0*/  LDL.LU.64 R20, [R1+0x2bd0] ;  /* 0x002bd00001147983 */ /* 0x000ea20000300a00 */
[----:B------:R-:W-:-:S02]  /*fe1f0*/  LOP3.LUT P3, RZ, R12, 0x80000, RZ, 0xc0, !PT ;  /* 0x000800000cff7812 */ /* 0x000fc4000786c0ff */
[----:B------:R-:W-:Y:S01]  /*fe200*/  LOP3.LUT R6, R6, 0xfdffffff, RZ, 0xc0, !PT ;  /* 0xfdffffff06067812 */ /* 0x000fe200078ec0ff */
[----:B------:R0:W-:Y:S04]  /*fe210*/  @P5 STG.E.U8 desc[UR22][R8.64], R0 ;  /* 0x0000000008005986 */ /* 0x0001e8000c101116 */
[----:B------:R-:W2:Y:S06]  /*fe220*/  LDL.LU.64 R10, [R1+0x2c08] ;  /* 0x002c0800010a7983 */ /* 0x000eac0000300a00 */
[----:B------:R-:W-:-:S02]  /*fe230*/  @P3 LOP3.LUT R6, R6, 0x2000000, RZ, 0xfc, !PT ;  /* 0x0200000006063812 */ /* 0x000fc400078efcff */
[----:B------:R-:W-:Y:S01]  /*fe240*/  LOP3.LUT P3, RZ, R12, 0x40000, RZ, 0xc0, !PT ;  /* 0x000400000cff7812 */ /* 0x000fe2000786c0ff */
[----:B0-----:R-:W2:Y:S01]  /*fe250*/  LDL.LU.64 R8, [R1+0x2c00] ;  /* 0x002c000001087983 */ /* 0x001ea20000300a00 */
[----:B------:R-:W-:-:S05]  /*fe260*/  PRMT R0, R27, 0x7773, RZ ;  /* 0x000077731b007816 */ /* 0x000fca00000000ff */
[----:B------:R0:W-:Y:S02]  /*fe270*/  @P4 STG.E.U8 desc[UR22][R18.64], R0 ;  /* 0x0000000012004986 */ /* 0x0001e4000c101116 */
[----:B0-----:R-:W-:Y:S02]  /*fe280*/  PRMT R0, R26, 0x7770, RZ ;  /* 0x000077701a007816 */ /* 0x001fe400000000ff */
[----:B------:R-:W2:Y:S04]  /*fe290*/  LDL.LU.64 R18, [R1+0x2bf8] ;  /* 0x002bf80001127983 */ /* 0x000ea80000300a00 */
[----:B------:R0:W-:Y:S01]  /*fe2a0*/  @P3 STG.E.U8 desc[UR22][R28.64], R0 ;  /* 0x000000001c003986 */ /* 0x0001e2000c101116 */
[----:B------:R-:W-:-:S03]  /*fe2b0*/  LOP3.LUT P3, RZ, R6, 0x2000000, RZ, 0xc0, !PT ;  /* 0x0200000006ff7812 */ /* 0x000fc6000786c0ff */
[----:B------:R-:W2:Y:S01]  /*fe2c0*/  LDL.LU R27, [R1+0x5a0] ;  /* 0x0005a000011b7983 */ /* 0x000ea20000300800 */
[----:B0-----:R-:W-:-:S03]  /*fe2d0*/  PRMT R0, R26, 0x7771, RZ ;  /* 0x000077711a007816 */ /* 0x001fc600000000ff */
[----:B------:R-:W2:Y:S06]  /*fe2e0*/  LDL.LU.64 R28, [R1+0x2bf0] ;  /* 0x002bf000011c7983 */ /* 0x000eac0000300a00 */
[----:B---3--:R0:W-:Y:S01]  /*fe2f0*/  @P3 STG.E.U8 desc[UR22][R24.64], R0 ;  /* 0x0000000018003986 */ /* 0x0081e2000c101116 */
[----:B------:R-:W-:Y:S02]  /*fe300*/  LOP3.LUT P3, RZ, R6, 0x1000000, RZ, 0xc0, !PT ;  /* 0x0100000006ff7812 */ /* 0x000fe4000786c0ff */
[----:B0-----:R-:W-:Y:S01]  /*fe310*/  PRMT R0, R26, 0x7772, RZ ;  /* 0x000077721a007816 */ /* 0x001fe200000000ff */
[----:B------:R-:W3:Y:S10]  /*fe320*/  LDL.LU.64 R24, [R1+0x2be8] ;  /* 0x002be80001187983 */ /* 0x000ef40000300a00 */
[----:B----4-:R0:W-:Y:S01]  /*fe330*/  @P3 STG.E.U8 desc[UR22][R22.64], R0 ;  /* 0x0000000016003986 */ /* 0x0101e2000c101116 */
[----:B------:R-:W-:-:S02]  /*fe340*/  LOP3.LUT P3, RZ, R6, 0x800000, RZ, 0xc0, !PT ;  /* 0x0080000006ff7812 */ /* 0x000fc4000786c0ff */
[----:B0-----:R-:W-:Y:S01]  /*fe350*/  PRMT R0, R26, 0x7773, RZ ;  /* 0x000077731a007816 */ /* 0x001fe200000000ff */
[----:B------:R-:W4:Y:S04]  /*fe360*/  LDL.LU.64 R22, [R1+0x2c20] ;  /* 0x002c200001167983 */ /* 0x000f280000300a00 */
[----:B------:R-:W4:Y:S06]  /*fe370*/  LDL.LU R26, [R1+0x5ad0] ;  /* 0x005ad000011a7983 */ /* 0x000f2c0000300800 */
        /* <DEDUP_REMOVED lines=12> */
[----:B------:R-:W-:Y:S02]  /*fe440*/  LOP3.LUT P5, RZ, R12, 0x80000000, RZ, 0xc0, !PT ;  /* 0x800000000cff7812 */ /* 0x000fe400078ac0ff */
        /* <DEDUP_REMOVED lines=19> */
[C---:B0-----:R-:W-:Y:S02]  /*fe580*/  PRMT R0, R27.reuse, 0x7771, RZ ;  /* 0x000077711b007816 */ /* 0x041fe400000000ff */
[----:B------:R-:W2:Y:S04]  /*fe590*/  LDL.LU.64 R28, [R1+0x2c18] ;  /* 0x002c1800011c7983 */ /* 0x000ea80000300a00 */
[----:B---3--:R0:W-:Y:S02]  /*fe5a0*/  @P5 STG.E.U8 desc[UR22][R24.64], R0 ;  /* 0x0000000018005986 */ /* 0x0081e4000c101116 */
[----:B0-----:R-:W-:-:S02]  /*fe5b0*/  PRMT R0, R27, 0x7772, RZ ;  /* 0x000077721b007816 */ /* 0x001fc400000000ff */
[----:B------:R-:W3:Y:S04]  /*fe5c0*/  LDL.LU.64 R24, [R1+0x2c10] ;  /* 0x002c100001187983 */ /* 0x000ee80000300a00 */
[----:B----4-:R0:W-:Y:S04]  /*fe5d0*/  @P4 STG.E.U8 desc[UR22][R22.64], R0 ;  /* 0x0000000016004986 */ /* 0x0101e8000c101116 */
[----:B0-----:R-:W4:Y:S04]  /*fe5e0*/  LDL.LU.64 R22, [R1+0x2c48] ;  /* 0x002c480001167983 */ /* 0x001f280000300a00 */
        /* <DEDUP_REMOVED lines=46> */
[C---:B0-----:R-:W-:Y:S01]  /*fe8d0*/  PRMT R0, R17.reuse, 0x7772, RZ ;  /* 0x0000777211007816 */ /* 0x041fe200000000ff */
        /* <DEDUP_REMOVED lines=9> */
[----:B------:R-:W4:Y:S01]  /*fe970*/  LDL.LU.64 R10, [R1+0x2c68] ;  /* 0x002c6800010a7983 */ /* 0x000f220000300a00 */
[----:B0-----:R-:W-:-:S03]  /*fe980*/  PRMT R0, R16, 0x7770, RZ ;  /* 0x0000777010007816 */ /* 0x001fc600000000ff */
[----:B------:R-:W4:Y:S04]  /*fe990*/  LDL.LU.64 R8, [R1+0x2ca0] ;  /* 0x002ca00001087983 */ /* 0x000f280000300a00 */
[----:B--2---:R0:W-:Y:S01]  /*fe9a0*/  @P3 STG.E.U8 desc[UR22][R28.64], R0 ;  /* 0x000000001c003986 */ /* 0x0041e2000c101116 */
[----:B------:R-:W-:-:S03]  /*fe9b0*/  LOP3.LUT P3, RZ, R6, 0x10000, RZ, 0xc0, !PT ;  /* 0x0001000006ff7812 */ /* 0x000fc6000786c0ff */
[----:B------:R-:W2:Y:S04]  /*fe9c0*/  LDL.LU R17, [R1+0x594] ;  /* 0x0005940001117983 */ /* 0x000ea80000300800 */
[----:B------:R-:W2:Y:S01]  /*fe9d0*/  LDL.LU.64 R18, [R1+0x2c98] ;  /* 0x002c980001127983 */ /* 0x000ea20000300a00 */
[----:B0-----:R-:W-:-:S03]  /*fe9e0*/  PRMT R0, R16, 0x7771, RZ ;  /* 0x0000777110007816 */ /* 0x001fc600000000ff */
[----:B------:R-:W2:Y:S04]  /*fe9f0*/  LDL.LU.64 R28, [R1+0x2c90] ;  /* 0x002c9000011c7983 */ /* 0x000ea80000300a00 */
[----:B---3--:R0:W-:Y:S01]  /*fea00*/  @P3 STG.E.U8 desc[UR22][R24.64], R0 ;  /* 0x0000000018003986 */ /* 0x0081e2000c101116 */
[----:B------:R-:W-:Y:S02]  /*fea10*/  LOP3.LUT P3, RZ, R6, 0x8000, RZ, 0xc0, !PT ;  /* 0x0000800006ff7812 */ /* 0x000fe4000786c0ff */
[----:B0-----:R-:W-:Y:S01]  /*fea20*/  PRMT R0, R16, 0x7772, RZ ;  /* 0x0000777210007816 */ /* 0x001fe200000000ff */
[----:B------:R-:W3:Y:S10]  /*fea30*/  LDL.LU.64 R24, [R1+0x2cc8] ;  /* 0x002cc80001187983 */ /* 0x000ef40000300a00 */
[----:B----4-:R0:W-:Y:S04]  /*fea40*/  @P3 STG.E.U8 desc[UR22][R26.64], R0 ;  /* 0x000000001a003986 */ /* 0x0101e8000c101116 */
[----:B0-----:R-:W4:Y:S01]  /*fea50*/  LDL.LU.64 R26, [R1+0x5ab8] ;  /* 0x005ab800011a7983 */ /* 0x001f220000300a00 */
[----:B------:R-:W-:-:S02]  /*fea60*/  LOP3.LUT P3, RZ, R6, 0x4000, RZ, 0xc0, !PT ;  /* 0x0000400006ff7812 */ /* 0x000fc4000786c0ff */
[----:B------:R-:W-:-:S11]  /*fea70*/  PRMT R0, R16, 0x7773, RZ ;  /* 0x0000777310007816 */ /* 0x000fd600000000ff */
[----:B----4-:R0:W-:Y:S04]  /*fea80*/  @P3 STG.E.U8 desc[UR22][R26.64], R0 ;  /* 0x000000001a003986 */ /* 0x0101e8000c101116 */
[----:B0-----:R-:W4:Y:S01]  /*fea90*/  LDL.LU.64 R26, [R1+0x5ab0] ;  /* 0x005ab000011a7983 */ /* 0x001f220000300a00 */
[----:B------:R-:W-:Y:S02]  /*feaa0*/  LOP3.LUT P3, RZ, R6, 0x2000, RZ, 0xc0, !PT ;  /* 0x0000200006ff7812 */ /* 0x000fe4000786c0ff */
        /* <DEDUP_REMOVED lines=26> */
[----:B--2---:R0:W-:Y:S02]  /*fec50*/  @P6 STG.E.U8 desc[UR22][R18.64], R0 ;  /* 0x0000000012006986 */ /* 0x0041e4000c101116 */
[----:B0-----:R-:W-:-:S05]  /*fec60*/  PRMT R0, R17, 0x7770, RZ ;  /* 0x0000777011007816 */ /* 0x001fca00000000ff */
[----:B------:R0:W-:Y:S02]  /*fec70*/  @P5 STG.E.U8 desc[UR22][R28.64], R0 ;  /* 0x000000001c005986 */ /* 0x0001e4000c101116 */
[----:B0-----:R-:W-:Y:S02]  /*fec80*/  PRMT R0, R17, 0x7771, RZ ;  /* 0x0000777111007816 */ /* 0x001fe400000000ff */
[----:B------:R-:W2:Y:S04]  /*fec90*/  LDL.LU.64 R28, [R1+0x2cc0] ;  /* 0x002cc000011c7983 */ /* 0x000ea80000300a00 */
[----:B---3--:R0:W-:Y:S04]  /*feca0*/  @P4 STG.E.U8 desc[UR22][R24.64], R0 ;  /* 0x0000000018004986 */ /* 0x0081e8000c101116 */
[----:B0-----:R-:W3:Y:S01]  /*fecb0*/  LDL.LU.64 R24, [R1+0x2cb8] ;  /* 0x002cb80001187983 */ /* 0x001ee20000300a00 */
[----:B------:R-:W-:-:S02]  /*fecc0*/  LOP3.LUT P0, RZ, R13, 0x100000, RZ, 0xc0, !PT ;  /* 0x001000000dff7812 */ /* 0x000fc4000780c0ff */
[----:B------:R-:W-:Y:S01]  /*fecd0*/  LOP3.LUT P6, RZ, R13, 0x200000, RZ, 0xc0, !PT ;  /* 0x002000000dff7812 */ /* 0x000fe200078cc0ff */
[----:B------:R-:W4:Y:S01]  /*fece0*/  LDL.LU.64 R10, [R1+0x2cb0] ;  /* 0x002cb000010a7983 */ /* 0x000f220000300a00 */
[----:B------:R-:W-:-:S03]  /*fecf0*/  PRMT R0, R17, 0x7772, RZ ;  /* 0x0000777211007816 */ /* 0x000fc600000000ff */
[----:B------:R-:W4:Y:S04]  /*fed00*/  LDL.LU.64 R8, [R1+0x2ca8] ;  /* 0x002ca80001087983 */ /* 0x000f280000300a00 */
[----:B------:R-:W4:Y:S04]  /*fed10*/  LDL.LU.64 R18, [R1+0x2ce0] ;  /* 0x002ce00001127983 */ /* 0x000f280000300a00 */
[----:B------:R-:W4:Y:S04]  /*fed20*/  LDL.LU R27, [R1+0x584] ;  /* 0x00058400011b7983 */ /* 0x000f280000300800 */
[----:B------:R-:W-:Y:S04]  /*fed30*/  STL [R1+0x59f8], R13 ;  /* 0x0059f80d01007387 */ /* 0x000fe80000100800 */
[----:B------:R-:W-:Y:S04]  /*fed40*/  STL [R1+0x5a34], R12 ;  /* 0x005a340c01007387 */ /* 0x000fe80000100800 */
[----:B--2---:R0:W-:Y:S02]  /*fed50*/  @P0 STG.E.U8 desc[UR22][R28.64], R0 ;  /* 0x000000001c000986 */ /* 0x0041e4000c101116 */
[----:B0-----:R-:W-:-:S02]  /*fed60*/  PRMT R0, R17, 0x7773, RZ ;  /* 0x0000777311007816 */ /* 0x001fc400000000ff */
[----:B------:R-:W2:Y:S04]  /*fed70*/  LDL.LU.64 R28, [R1+0x2cd8] ;  /* 0x002cd800011c7983 */ /* 0x000ea80000300a00 */
[----:B------:R-:W2:Y:S04]  /*fed80*/  LDL.LU R16, [R1+0x5b8] ;  /* 0x0005b80001107983 */ /* 0x000ea80000300800 */
[----:B---3--:R0:W-:Y:S04]  /*fed90*/  @P6 STG.E.U8 desc[UR22][R24.64], R0 ;  /* 0x0000000018006986 */ /* 0x0081e8000c101116 */
[----:B0-----:R-:W3:Y:S04]  /*feda0*/  LDL.LU.64 R24, [R1+0x2cd0] ;  /* 0x002cd00001187983 */ /* 0x001ee80000300a00 */
[----:B------:R-:W4:Y:S04]  /*fedb0*/  LDL.LU R2, [R1+0x5a8] ;  /* 0x0005a80001027983 */ /* 0x000f280000300800 */
[----:B----4-:R0:W-:Y:S04]  /*fedc0*/  STL [R1+0x5a88], R2 ;  /* 0x005a880201007387 */ /* 0x0101e80000100800 */
[----:B0-----:R-:W4:Y:S04]  /*fedd0*/  LDL.LU.64 R2, [R1+0x2cf8] ;  /* 0x002cf80001027983 */ /* 0x001f280000300a00 */
        /* <DEDUP_REMOVED lines=33> */
[----:B------:R-:W4:Y:S04]  /*feff0*/  LDL.LU.64 R12, [R1+0x2cf0] ;  /* 0x002cf000010c7983 */ /* 0x000f280000300a00 */
[----:B------:R-:W4:Y:S01]  /*ff000*/  LDL.LU.64 R4, [R1+0x2ce8] ;  /* 0x002ce80001047983 */ /* 0x000f220000300a00 */
[----:B0-----:R-:W-:-:S03]  /*ff010*/  PRMT R0, R27, 0x7771, RZ ;  /* 0x000077711b007816 */ /* 0x001fc600000000ff */
[----:B------:R-:W4:Y:S04]  /*ff020*/  LDL.LU R17, [R1+0x598] ;  /* 0x0005980001117983 */ /* 0x000f280000300800 */
[----:B------:R0:W-:Y:S04]  /*ff030*/  @P4 STG.E.U8 desc[UR22][R8.64], R0 ;  /* 0x0000000008004986 */ /* 0x0001e8000c101116 */
[----:B------:R-:W4:Y:S04]  /*ff040*/  LDL.LU.64 R14, [R1+0x2d20] ;  /* 0x002d2000010e7983 */ /* 0x000f280000300a00 */
[----:B------:R-:W4:Y:S01]  /*ff050*/  LDL.LU.64 R20, [R1+0x2d18] ;  /* 0x002d180001147983 */ /* 0x000f220000300a00 */
[----:B0-----:R-:W-:-:S03]  /*ff060*/  PRMT R0, R27, 0x7772, RZ ;  /* 0x000077721b007816 */ /* 0x001fc600000000ff */
[----:B------:R-:W4:Y:S04]  /*ff070*/  LDL.LU.64 R10, [R1+0x2d10] ;  /* 0x002d1000010a7983 */ /* 0x000f280000300a00 */
[----:B------:R0:W-:Y:S01]  /*ff080*/  @P3 STG.E.U8 desc[UR22][R18.64], R0 ;  /* 0x0000000012003986 */ /* 0x0001e2000c101116 */
[----:B------:R-:W-:-:S03]  /*ff090*/  LOP3.LUT P3, RZ, R6, 0x200, RZ, 0xc0, !PT ;  /* 0x0000020006ff7812 */ /* 0x000fc6000786c0ff */
[----:B------:R-:W4:Y:S01]  /*ff0a0*/  LDL.LU.64 R8, [R1+0x2d40] ;  /* 0x002d400001087983 */ /* 0x000f220000300a00 */
[----:B0-----:R-:W-:-:S03]  /*ff0b0*/  PRMT R0, R27, 0x7773, RZ ;  /* 0x000077731b007816 */ /* 0x001fc600000000ff */
[----:B------:R-:W4:Y:S06]  /*ff0c0*/  LDL.LU.64 R18, [R1+0x2d38] ;  /* 0x002d380001127983 */ /* 0x000f2c0000300a00 */
[----:B--2---:R0:W-:Y:S01]  /*ff0d0*/  @P3 STG.E.U8 desc[UR22][R28.64], R0 ;  /* 0x000000001c003986 */ /* 0x0041e2000c101116 */
[----:B------:R-:W-:Y:S02]  /*ff0e0*/  LOP3.LUT P3, RZ, R6, 0x100, RZ, 0xc0, !PT ;  /* 0x0000010006ff7812 */ /* 0x000fe4000786c0ff */
[----:B0-----:R-:W-:Y:S01]  /*ff0f0*/  PRMT R0, R16, 0x7770, RZ ;  /* 0x0000777010007816 */ /* 0x001fe200000000ff */
[----:B------:R-:W2:Y:S10]  /*ff100*/  LDL.LU.64 R28, [R1+0x2d30] ;  /* 0x002d3000011c7983 */ /* 0x000eb40000300a00 */
[----:B---3--:R0:W-:Y:S01]  /*ff110*/  @P3 STG.E.U8 desc[UR22][R24.64], R0 ;  /* 0x0000000018003986 */ /* 0x0081e2000c101116 */
[----:B------:R-:W-:-:S03]  /*ff120*/  LOP3.LUT P3, RZ, R6, 0x80, RZ, 0xc0, !PT ;  /* 0x0000008006ff7812 */ /* 0x000fc6000786c0ff */
[----:B------:R-:W3:Y:S01]  /*ff130*/  LDL.LU R27, [R1+0x588] ;  /* 0x00058800011b7983 */ /* 0x000ee20000300800 */
[----:B0-----:R-:W-:-:S03]  /*ff140*/  PRMT R0, R16, 0x7771, RZ ;  /* 0x0000777110007816 */ /* 0x001fc600000000ff */
[----:B------:R-:W3:Y:S06]  /*ff150*/  LDL.LU.64 R24, [R1+0x2d28] ;  /* 0x002d280001187983 */ /* 0x000eec0000300a00 */
[----:B----4-:R0:W-:Y:S04]  /*ff160*/  @P3 STG.E.U8 desc[UR22][R2.64], R0 ;  /* 0x0000000002003986 */ /* 0x0101e8000c101116 */
[----:B0-----:R-:W4:Y:S01]  /*ff170*/  LDL.LU.64 R2, [R1+0x5a98] ;  /* 0x005a980001027983 */ /* 0x001f220000300a00 */
[----:B------:R-:W-:-:S02]  /*ff180*/  LOP3.LUT P3, RZ, R6, 0x40, RZ, 0xc0, !PT ;  /* 0x0000004006ff7812 */ /* 0x000fc4000786c0ff */
[----:B------:R-:W-:-:S11]  /*ff190*/  PRMT R0, R16, 0x7772, RZ ;  /* 0x0000777210007816 */ /* 0x000fd600000000ff */
[----:B----4-:R0:W-:Y:S04]  /*ff1a0*/  @P3 STG.E.U8 desc[UR22][R2.64], R0 ;  /* 0x0000000002003986 */ /* 0x0101e8000c101116 */
[----:B0-----:R-:W4:Y:S01]  /*ff1b0*/  LDL.LU.64 R2, [R1+0x5a90] ;  /* 0x005a900001027983 */ /* 0x001f220000300a00 */
[----:B------:R-:W-:Y:S02]  /*ff1c0*/  LOP3.LUT P3, RZ, R6, 0x20, RZ, 0xc0, !PT ;  /* 0x0000002006ff7812 */ /* 0x000fe4000786c0ff */
[----:B------:R-:W-:-:S11]  /*ff1d0*/  PRMT R0, R16, 0x7773, RZ ;  /* 0x0000777310007816 */ /* 0x000fd600000000ff */
[----:B----4-:R0:W-:Y:S04]  /*ff1e0*/  @P3 STG.E.U8 desc[UR22][R2.64], R0 ;  /* 0x0000000002003986 */ /* 0x0101e8000c101116 */
[----:B0-----:R-:W4:Y:S01]  /*ff1f0*/  LDL.LU R2, [R1+0x5a88] ;  /* 0x005a880001027983 */ /* 0x001f220000300800 */
[----:B------:R-:W-:Y:S02]  /*ff200*/  LOP3.LUT P3, RZ, R6, 0x10, RZ, 0xc0, !PT ;  /* 0x0000001006ff7812 */ /* 0x000fe4000786c0ff */
[C---:B------:R-:W-:Y:S02]  /*ff210*/  LOP3.LUT P2, RZ, R22.reuse, 0x2, RZ, 0xc0, !PT ;  /* 0x0000000216ff7812 */ /* 0x040fe4000784c0ff */
[C---:B------:R-:W-:Y:S02]  /*ff220*/  LOP3.LUT P1, RZ, R22.reuse, 0x4, RZ, 0xc0, !PT ;  /* 0x0000000416ff7812 */ /* 0x040fe4000782c0ff */
[----:B------:R-:W-:-:S02]  /*ff230*/  LOP3.LUT P0, RZ, R22, 0x8, RZ, 0xc0, !PT ;  /* 0x0000000816ff7812 */ /* 0x000fc4000780c0ff */
[C---:B------:R-:W-:Y:S02]  /*ff240*/  LOP3.LUT P6, RZ, R22.reuse, 0x10, RZ, 0xc0, !PT ;  /* 0x0000001016ff7812 */ /* 0x040fe400078cc0ff */
[C---:B------:R-:W-:Y:S02]  /*ff250*/  LOP3.LUT P5, RZ, R22.reuse, 0x20, RZ, 0xc0, !PT ;  /* 0x0000002016ff7812 */ /* 0x040fe400078ac0ff */
[----:B------:R-:W-:Y:S02]  /*ff260*/  LOP3.LUT P4, RZ, R22, 0x40, RZ, 0xc0, !PT ;  /* 0x0000004016ff7812 */ /* 0x000fe4000788c0ff */
[----:B----4-:R-:W-:-:S05]  /*ff270*/  PRMT R0, R2, 0x7770, RZ ;  /* 0x0000777002007816 */ /* 0x010fca00000000ff */
        /* <DEDUP_REMOVED lines=16> */
[----:B--2---:R3:W-:Y:S02]  /*ff380*/  @P5 STG.E.U8 desc[UR22][R28.64], R0 ;  /* 0x000000001c005986 */ /* 0x0047e4000c101116 */
[----:B---3--:R-:W-:-:S05]  /*ff390*/  PRMT R0, R27, 0x7770, RZ ;  /* 0x000077701b007816 */ /* 0x008fca00000000ff */
        /* <DEDUP_REMOVED lines=8> */
[----:B------:R-:W4:Y:S04]  /*ff420*/  LDL.LU R5, [R1+0x5bc] ;  /* 0x0005bc0001057983 */ /* 0x000f280000300800 */
[----:B------:R-:W4:Y:S04]  /*ff430*/  LDL.LU.64 R28, [R1+0x2d80] ;  /* 0x002d8000011c7983 */ /* 0x000f280000300a00 */
[----:B--2---:R0:W-:Y:S04]  /*ff440*/  @P0 STG.E.U8 desc[UR22][R24.64], R0 ;  /* 0x0000000018000986 */ /* 0x0041e8000c101116 */
[----:B0-----:R-:W2:Y:S04]  /*ff450*/  LDL.LU.64 R24, [R1+0x2d78] ;  /* 0x002d780001187983 */ /* 0x001ea80000300a00 */
[----:B------:R-:W2:Y:S04]  /*ff460*/  LDL.LU R4, [R1+0x5ac] ;  /* 0x0005ac0001047983 */ /* 0x000ea80000300800 */
        /* <DEDUP_REMOVED lines=94> */
[----:B------:R-:W3:Y:S04]  /*ffa50*/  LDL.LU R23, [R1+0x5a70] ;  /* 0x005a700001177983 */ /* 0x000ee80000300800 */
[----:B--2---:R0:W-:Y:S04]  /*ffa60*/  @P4 STG.E.U8 desc[UR22][R24.64], R0 ;  /* 0x0000000018004986 */ /* 0x0041e8000c101116 */
[----:B------:R-:W2:Y:S04]  /*ffa70*/  LDL.LU.64 R28, [R1+0x2dd0] ;  /* 0x002dd000011c7983 */ /* 0x000ea80000300a00 */
[----:B0-----:R-:W4:Y:S04]  /*ffa80*/  LDL.LU.64 R24, [R1+0x2e08] ;  /* 0x002e080001187983 */ /* 0x001f280000300a00 */
[----:B------:R-:W3:Y:S04]  /*ffa90*/  LDL.LU.64 R10, [R1+0x2e00] ;  /* 0x002e0000010a7983 */ /* 0x000ee80000300a00 */
[----:B------:R-:W2:Y:S01]  /*ffaa0*/  LDL.LU R27, [R1+0x570] ;  /* 0x00057000011b7983 */ /* 0x000ea20000300800 */
[----:B------:R-:W-:-:S02]  /*ffab0*/  LOP3.LUT P0, RZ, R22, 0x4000000, RZ, 0xc0, !PT ;  /* 0x0400000016ff7812 */ /* 0x000fc4000780c0ff */
[----:B------:R-:W-:Y:S01]  /*ffac0*/  LOP3.LUT P6, RZ, R22, 0x8000000, RZ, 0xc0, !PT ;  /* 0x0800000016ff7812 */ /* 0x000fe200078cc0ff */
[----:B------:R-:W3:Y:S04]  /*ffad0*/  LDL.LU.64 R8, [R1+0x2df8] ;  /* 0x002df80001087983 */ /* 0x000ee80000300a00 */
[----:B------:R-:W3:Y:S04]  /*ffae0*/  LDL.LU.64 R18, [R1+0x2df0] ;  /* 0x002df00001127983 */ /* 0x000ee80000300a00 */
[----:B------:R-:W3:Y:S01]  /*ffaf0*/  LDL.LU R6, [R1+0x560] ;  /* 0x0005600001067983 */ /* 0x000ee20000300800 */
[----:B--2---:R-:W-:-:S05]  /*ffb00*/  PRMT R0, R27, 0x7770, RZ ;  /* 0x000077701b007816 */ /* 0x004fca00000000ff */
[----:B------:R0:W-:Y:S02]  /*ffb10*/  @P0 STG.E.U8 desc[UR22][R28.64], R0 ;  /* 0x000000001c000986 */ /* 0x0001e4000c101116 */
[----:B0-----:R-:W-:Y:S02]  /*ffb20*/  PRMT R0, R27, 0x7771, RZ ;  /* 0x000077711b007816 */ /* 0x001fe400000000ff */
[----:B------:R-:W2:Y:S04]  /*ffb30*/  LDL.LU.64 R28, [R1+0x2de8] ;  /* 0x002de800011c7983 */ /* 0x000ea80000300a00 */
[----:B----4-:R0:W-:Y:S04]  /*ffb40*/  @P6 STG.E.U8 desc[UR22][R24.64], R0 ;  /* 0x0000000018006986 */ /* 0x0101e8000c101116 */
[----:B0-----:R-:W4:Y:S04]  /*ffb50*/  LDL.LU.64 R24, [R1+0x2e20] ;  /* 0x002e200001187983 */ /* 0x001f280000300a00 */
[----:B------:R-:W4:Y:S04]  /*ffb60*/  LDL.LU R16, [R1+0x550] ;  /* 0x0005500001107983 */ /* 0x000f280000300800 */
        /* <DEDUP_REMOVED lines=28> */
[C---:B------:R-:W-:Y:S02]  /*ffd30*/  LOP3.LUT P4, RZ, R22.reuse, 0x20000000, RZ, 0xc0, !PT ;  /* 0x2000000016ff7812 */ /* 0x040fe4000788c0ff */
[----:B------:R-:W-:Y:S01]  /*ffd40*/  PRMT R0, R27, 0x7772, RZ ;  /* 0x000077721b007816 */ /* 0x000fe200000000ff */
[----:B------:R-:W3:Y:S04]  /*ffd50*/  LDL.LU R17, [R1+0x540] ;  /* 0x0005400001117983 */ /* 0x000ee80000300800 */
[----:B------:R-:W-:Y:S01]  /*ffd60*/  @P3 LOP3.LUT R7, R7, 0x1000000, RZ, 0xfc, !PT ;  /* 0x0100000007073812 */ /* 0x000fe200078efcff */
[----:B------:R-:W3:Y:S01]  /*ffd70*/  LDL.LU.64 R2, [R1+0x2e30] ;  /* 0x002e300001027983 */ /* 0x000ee20000300a00 */
[----:B------:R-:W-:-:S02]  /*ffd80*/  LOP3.LUT P3, RZ, R22, 0x80000000, RZ, 0xc0, !PT ;  /* 0x8000000016ff7812 */ /* 0x000fc4000786c0ff */
[----:B------:R-:W-:Y:S01]  /*ffd90*/  LOP3.LUT R7, R7, 0xfdffffff, RZ, 0xc0, !PT ;  /* 0xfdffffff07077812 */ /* 0x000fe200078ec0ff */
[----:B------:R0:W-:Y:S04]  /*ffda0*/  @P5 STG.E.U8 desc[UR22][R10.64], R0 ;  /* 0x000000000a005986 */ /* 0x0001e8000c101116 */
[----:B------:R-:W3:Y:S06]  /*ffdb0*/  LDL.LU.64 R20, [R1+0x2e28] ;  /* 0x002e280001147983 */ /* 0x000eec0000300a00 */
        /* <DEDUP_REMOVED lines=8> */
[----:B------:R-:W-:-:S03]  /*ffe40*/  LOP3.LUT P3, RZ, R7, 0x2000000, RZ, 0xc0, !PT ;  /* 0x0200000007ff7812 */ /* 0x000fc6000786c0ff */
[----:B------:R-:W3:Y:S01]  /*ffe50*/  LDL.LU R27, [R1+0x574] ;  /* 0x00057400011b7983 */ /* 0x000ee20000300800 */
[----:B0-----:R-:W-:-:S03]  /*ffe60*/  PRMT R0, R6, 0x7771, RZ ;  /* 0x0000777106007816 */ /* 0x001fc600000000ff */
[----:B------:R-:W3:Y:S06]  /*ffe70*/  LDL.LU.64 R18, [R1+0x2e50] ;  /* 0x002e500001127983 */ /* 0x000eec0000300a00 */
[----:B--2---:R0:W-:Y:S01]  /*ffe80*/  @P3 STG.E.U8 desc[UR22][R28.64], R0 ;  /* 0x000000001c003986 */ /* 0x0041e2000c101116 */
[C---:B------:R-:W-:Y:S02]  /*ffe90*/  LOP3.LUT P3, RZ, R7.reuse, 0x1000000, RZ, 0xc0, !PT ;  /* 0x0100000007ff7812 */ /* 0x040fe4000786c0ff */
[----:B0-----:R-:W-:Y:S01]  /*ffea0*/  PRMT R0, R6, 0x7772, RZ ;  /* 0x0000777206007816 */ /* 0x001fe200000000ff */
[----:B------:R-:W2:Y:S10]  /*ffeb0*/  LDL.LU.64 R28, [R1+0x2e88] ;  /* 0x002e8800011c7983 */ /* 0x000eb40000300a00 */
[----:B----4-:R0:W-:Y:S01]  /*ffec0*/  @P3 STG.E.U8 desc[UR22][R24.64], R0 ;  /* 0x0000000018003986 */ /* 0x0101e2000c101116 */
[----:B------:R-:W-:-:S02]  /*ffed0*/  LOP3.LUT P3, RZ, R7, 0x800000, RZ, 0xc0, !PT ;  /* 0x0080000007ff7812 */ /* 0x000fc4000786c0ff */
[----:B0-----:R-:W-:Y:S01]  /*ffee0*/  PRMT R0, R6, 0x7773, RZ ;  /* 0x0000777306007816 */ /* 0x001fe200000000ff */
[----:B------:R-:W4:Y:S10]  /*ffef0*/  LDL.LU.64 R24, [R1+0x2e80] ;  /* 0x002e800001187983 */ /* 0x000f340000300a00 */
        /* <DEDUP_REMOVED lines=33> */
[----:B------:R-:W3:Y:S04]  /*100110*/  LDL.LU.64 R18, [R1+0x2e78] ;  /* 0x002e780001127983 */ /* 0x000ee80000300a00 */
[----:B--2---:R0:W-:Y:S02]  /*100120*/  @P5 STG.E.U8 desc[UR22][R28.64], R0 ;  /* 0x000000001c005986 */ /* 0x0041e4000c101116 */
[----:B0-----:R-:W-:-:S02]  /*100130*/  PRMT R0, R27, 0x7772, RZ ;  /* 0x000077721b007816 */ /* 0x001fc400000000ff */
[----:B------:R-:W2:Y:S04]  /*100140*/  LDL.LU.64 R28, [R1+0x2e70] ;  /* 0x002e7000011c7983 */ /* 0x000ea80000300a00 */
[----:B----4-:R0:W-:Y:S04]  /*100150*/  @P4 STG.E.U8 desc[UR22][R24.64], R0 ;  /* 0x0000000018004986 */ /* 0x0101e8000c101116 */
[----:B0-----:R-:W4:Y:S04]  /*100160*/  LDL.LU.64 R24, [R1+0x2e68] ;  /* 0x002e680001187983 */ /* 0x001f280000300a00 */
[----:B------:R-:W4:Y:S04]  /*100170*/  LDL.LU.64 R10, [R1+0x2ea0] ;  /* 0x002ea000010a7983 */ /* 0x000f280000300a00 */
[----:B------:R-:W2:Y:S01]  /*100180*/  LDL.LU R17, [R1+0x564] ;  /* 0x0005640001117983 */ /* 0x000ea20000300800 */
[----:B------:R-:W-:-:S02]  /*100190*/  LOP3.LUT P0, RZ, R23, 0x2000, RZ, 0xc0, !PT ;  /* 0x0000200017ff7812 */ /* 0x000fc4000780c0ff */
[----:B------:R-:W-:Y:S01]  /*1001a0*/  LOP3.LUT P6, RZ, R23, 0x4000, RZ, 0xc0, !PT ;  /* 0x0000400017ff7812 */ /* 0x000fe200078cc0ff */
[----:B------:R-:W4:Y:S01]  /*1001b0*/  LDL.LU.64 R8, [R1+0x2e98] ;  /* 0x002e980001087983 */ /* 0x000f220000300a00 */
[----:B------:R-:W-:Y:S02]  /*1001c0*/  PRMT R0, R27, 0x7773, RZ ;  /* 0x000077731b007816 */ /* 0x000fe400000000ff */
[----:B------:R-:W-:Y:S01]  /*1001d0*/  LOP3.LUT P5, RZ, R23, 0x8000, RZ, 0xc0, !PT ;  /* 0x0000800017ff7812 */ /* 0x000fe200078ac0ff */
[----:B------:R-:W4:Y:S06]  /*1001e0*/  LDL.LU R3, [R1+0x554] ;  /* 0x0005540001037983 */ /* 0x000f2c0000300800 */
[----:B---3--:R0:W-:Y:S04]  /*1001f0*/  @P0 STG.E.U8 desc[UR22][R18.64], R0 ;  /* 0x0000000012000986 */ /* 0x0081e8000c101116 */
[----:B0-----:R-:W3:Y:S01]  /*100200*/  LDL.LU.64 R18, [R1+0x2e90] ;  /* 0x002e900001127983 */ /* 0x001ee20000300a00 */
[----:B--2---:R-:W-:-:S05]  /*100210*/  PRMT R0, R17, 0x7770, RZ ;  /* 0x0000777011007816 */ /* 0x004fca00000000ff */
[----:B------:R0:W-:Y:S02]  /*100220*/  @P6 STG.E.U8 desc[UR22][R28.64], R0 ;  /* 0x000000001c006986 */ /* 0x0001e4000c101116 */
[----:B0-----:R-:W-:Y:S02]  /*100230*/  PRMT R0, R17, 0x7771, RZ ;  /* 0x0000777111007816 */ /* 0x001fe400000000ff */
[----:B------:R-:W2:Y:S04]  /*100240*/  LDL.LU.64 R28, [R1+0x2ec8] ;  /* 0x002ec800011c7983 */ /* 0x000ea80000300a00 */
[----:B----4-:R0:W-:Y:S04]  /*100250*/  @P5 STG.E.U8 desc[UR22][R24.64], R0 ;  /* 0x0000000018005986 */ /* 0x0101e8000c101116 */
        /* <DEDUP_REMOVED lines=22> */
[----:B------:R-:W4:Y:S01]  /*1003c0*/  LDL.LU.64 R12, [R1+0x2ea8] ;  /* 0x002ea800010c7983 */ /* 0x000f220000300a00 */
[----:B------:R-:W-:Y:S02]  /*1003d0*/  LOP3.LUT R7, R7, 0xfffeffff, RZ, 0xc0, !PT ;  /* 0xfffeffff07077812 */ /* 0x000fe400078ec0ff */
[----:B------:R-:W-:Y:S01]  /*1003e0*/  LOP3.LUT P4, RZ, R23, 0x10000, RZ, 0xc0, !PT ;  /* 0x0001000017ff7812 */ /* 0x000fe2000788c0ff */
[----:B------:R-:W4:Y:S01]  /*1003f0*/  LDL.LU.64 R4, [R1+0x2ee0] ;  /* 0x002ee00001047983 */ /* 0x000f220000300a00 */
[----:B------:R-:W-:-:S03]  /*100400*/  PRMT R0, R17, 0x7772, RZ ;  /* 0x0000777211007816 */ /* 0x000fc600000000ff */
[----:B------:R-:W4:Y:S04]  /*100410*/  LDL.LU R27, [R1+0x578] ;  /* 0x00057800011b7983 */ /* 0x000f280000300800 */
[----:B------:R-:W-:Y:S02]  /*100420*/  @P3 LOP3.LUT R7, R7, 0x10000, RZ, 0xfc, !PT ;  /* 0x0001000007073812 */ /* 0x000fe400078efcff */
[----:B------:R-:W-:Y:S02]  /*100430*/  LOP3.LUT P3, RZ, R23, 0x40000, RZ, 0xc0, !PT ;  /* 0x0004000017ff7812 */ /* 0x000fe4000786c0ff */
[----:B------:R-:W-:Y:S01]  /*100440*/  LOP3.LUT R7, R7, 0xfffdffff, RZ, 0xc0, !PT ;  /* 0xfffdffff07077812 */ /* 0x000fe200078ec0ff */
[----:B------:R0:W-:Y:S10]  /*100450*/  @P4 STG.E.U8 desc[UR22][R10.64], R0 ;  /* 0x000000000a004986 */ /* 0x0001f4000c101116 */
[----:B------:R-:W-:-:S02]  /*100460*/  @P3 LOP3.LUT R7, R7, 0x20000, RZ, 0xfc, !PT ;  /* 0x0002000007073812 */ /* 0x000fc400078efcff */
[----:B------:R-:W-:Y:S02]  /*100470*/  LOP3.LUT P3, RZ, R23, 0x20000, RZ, 0xc0, !PT ;  /* 0x0002000017ff7812 */ /* 0x000fe4000786c0ff */
[----:B0-----:R-:W-:-:S11]  /*100480*/  PRMT R0, R17, 0x7773, RZ ;  /* 0x0000777311007816 */ /* 0x001fd600000000ff */
[----:B------:R0:W-:Y:S01]  /*100490*/  @P3 STG.E.U8 desc[UR22][R8.64], R0 ;  /* 0x0000000008003986 */ /* 0x0001e2000c101116 */
[----:B------:R-:W-:Y:S02]  /*1004a0*/  LOP3.LUT P3, RZ, R7, 0x20000, RZ, 0xc0, !PT ;  /* 0x0002000007ff7812 */ /* 0x000fe4000786c0ff */
[----:B0-----:R-:W-:-:S11]  /*1004b0*/  PRMT R0, R3, 0x7770, RZ ;  /* 0x0000777003007816 */ /* 0x001fd600000000ff */
[----:B---3--:R0:W-:Y:S01]  /*1004c0*/  @P3 STG.E.U8 desc[UR22][R18.64], R0 ;  /* 0x0000000012003986 */ /* 0x0081e2000c101116 */
[----:B------:R-:W-:Y:S02]  /*1004d0*/  LOP3.LUT P3, RZ, R7, 0x10000, RZ, 0xc0, !PT ;  /* 0x0001000007ff7812 */ /* 0x000fe4000786c0ff */
[----:B0-----:R-:W-:Y:S01]  /*1004e0*/  PRMT R0, R3, 0x7771, RZ ;  /* 0x0000777103007816 */ /* 0x001fe200000000ff */
[----:B------:R-:W-:Y:S10]  /*1004f0*/  STL [R1+0x5738], R23 ;  /* 0x0057381701007387 */ /* 0x000ff40000100800 */
[----:B--2---:R-:W-:Y:S01]  /*100500*/  @P3 STG.E.U8 desc[UR22][R28.64], R0 ;  /* 0x000000001c003986 */ /* 0x004fe2000c101116 */
[----:B------:R-:W-:-:S02]  /*100510*/  LOP3.LUT P3, RZ, R7, 0x8000, RZ, 0xc0, !PT ;  /* 0x0000800007ff7812 */ /* 0x000fc4000786c0ff */
[C---:B------:R-:W-:Y:S01]  /*100520*/  LOP3.LUT P2, RZ, R23.reuse, 0x4000000, RZ, 0xc0, !PT ;  /* 0x0400000017ff7812 */ /* 0x040fe2000784c0ff */
[----:B------:R0:W-:Y:S01]  /*100530*/  STL [R1+0x5820], R22 ;  /* 0x0058201601007387 */ /* 0x0001e20000100800 */
[C---:B------:R-:W-:Y:S02]  /*100540*/  LOP3.LUT P1, RZ, R23.reuse, 0x8000000, RZ, 0xc0, !PT ;  /* 0x0800000017ff7812 */ /* 0x040fe4000782c0ff */
[C---:B------:R-:W-:Y:S02]  /*100550*/  LOP3.LUT P0, RZ, R23.reuse, 0x10000000, RZ, 0xc0, !PT ;  /* 0x1000000017ff7812 */ /* 0x040fe4000780c0ff */
[C---:B------:R-:W-:Y:S02]  /*100560*/  LOP3.LUT P6, RZ, R23.reuse, 0x20000000, RZ, 0xc0, !PT ;  /* 0x2000000017ff7812 */ /* 0x040fe400078cc0ff */
[C---:B------:R-:W-:Y:S02]  /*100570*/  LOP3.LUT P5, RZ, R23.reuse, 0x40000000, RZ, 0xc0, !PT ;  /* 0x4000000017ff7812 */ /* 0x040fe400078ac0ff */
[----:B------:R-:W-:-:S02]  /*100580*/  LOP3.LUT P4, RZ, R23, 0x80000000, RZ, 0xc0, !PT ;  /* 0x8000000017ff7812 */ /* 0x000fc4000788c0ff */
[----:B0-----:R-:W2:Y:S01]  /*100590*/  LDL.LU.64 R22, [R1+0x2eb0] ;  /* 0x002eb00001167983 */ /* 0x001ea20000300a00 */
[----:B------:R-:W-:-:S03]  /*1005a0*/  PRMT R0, R3, 0x7772, RZ ;  /* 0x0000777203007816 */ /* 0x000fc600000000ff */
[----:B------:R-:W3:Y:S04]  /*1005b0*/  LDL.LU.64 R14, [R1+0x2ed8] ;  /* 0x002ed800010e7983 */ /* 0x000ee80000300a00 */
[----:B------:R-:W3:Y:S04]  /*1005c0*/  LDL.LU.64 R20, [R1+0x2ed0] ;  /* 0x002ed00001147983 */ /* 0x000ee80000300a00 */
[----:B------:R-:W3:Y:S04]  /*1005d0*/  LDL.LU.64 R16, [R1+0x2f08] ;  /* 0x002f080001107983 */ /* 0x000ee80000300a00 */
[----:B------:R-:W3:Y:S04]  /*1005e0*/  LDL.LU.64 R10, [R1+0x2f00] ;  /* 0x002f0000010a7983 */ /* 0x000ee80000300a00 */
[----:B------:R-:W3:Y:S04]  /*1005f0*/  LDL.LU R2, [R1+0x568] ;  /* 0x0005680001027983 */ /* 0x000ee80000300800 */
[----:B------:R-:W3:Y:S04]  /*100600*/  LDL.LU.64 R8, [R1+0x2ef8] ;  /* 0x002ef80001087983 */ /* 0x000ee80000300a00 */
[----:B------:R-:W3:Y:S04]  /*100610*/  LDL.LU.64 R18, [R1+0x2ef0] ;  /* 0x002ef00001127983 */ /* 0x000ee80000300a00 */
[----:B------:R-:W3:Y:S04]  /*100620*/  LDL.LU.64 R28, [R1+0x2ee8] ;  /* 0x002ee800011c7983 */ /* 0x000ee80000300a00 */
        /* <DEDUP_REMOVED lines=16> */
[----:B0-----:R-:W-:Y:S02]  /*100730*/  PRMT R0, R24, 0x7773, RZ ;  /* 0x0000777318007816 */ /* 0x001fe400000000ff */
[----:B------:R-:W2:Y:S09]  /*100740*/  LDL.LU R24, [R1+0x5a48] ;  /* 0x005a480001187983 */ /* 0x000eb20000300800 */
[----:B---3--:R0:W-:Y:S02]  /*100750*/  @P3 STG.E.U8 desc[UR22][R14.64], R0 ;  /* 0x000000000e003986 */ /* 0x0081e4000c101116 */
        /* <DEDUP_REMOVED lines=13> */
[----:B0-----:R-:W4:Y:S01]  /*100830*/  LDL.LU.64 R28, [R1+0x2f18] ;  /* 0x002f1800011c7983 */ /* 0x001f220000300a00 */
[----:B------:R-:W-:-:S03]  /*100840*/  PRMT R0, R2, 0x7772, RZ ;  /* 0x0000777202007816 */ /* 0x000fc600000000ff */
[----:B------:R-:W4:Y:S04]  /*100850*/  LDL.LU.64 R16, [R1+0x2f10] ;  /* 0x002f100001107983 */ /* 0x000f280000300a00 */
[----:B------:R-:W4:Y:S04]  /*100860*/  LDL.LU.64 R10, [R1+0x2f48] ;  /* 0x002f4800010a7983 */ /* 0x000f280000300a00 */
[----:B------:R-:W4:Y:S04]  /*100870*/  LDL.LU.64 R8, [R1+0x2f40] ;  /* 0x002f400001087983 */ /* 0x000f280000300a00 */
[----:B------:R-:W4:Y:S04]  /*100880*/  LDL.LU R27, [R1+0x558] ;  /* 0x00055800011b7983 */ /* 0x000f280000300800 */
[----:B------:R-:W4:Y:S01]  /*100890*/  LDL.LU.64 R18, [R1+0x2f38] ;  /* 0x002f380001127983 */ /* 0x000f220000300a00 */
[----:B--2---:R-:W-:-:S02]  /*1008a0*/  LOP3.LUT P0, RZ, R24, 0x1, RZ, 0xc0, !PT ;  /* 0x0000000118ff7812 */ /* 0x004fc4000780c0ff */
[----:B------:R-:W-:-:S11]  /*1008b0*/  LOP3.LUT P6, RZ, R24, 0x2, RZ, 0xc0, !PT ;  /* 0x0000000218ff7812 */ /* 0x000fd600078cc0ff */
[----:B---3--:R0:W-:Y:S02]  /*1008c0*/  @P0 STG.E.U8 desc[UR22][R20.64], R0 ;  /* 0x0000000014000986 */ /* 0x0081e4000c101116 */
[----:B0-----:R-:W-:-:S05]  /*1008d0*/  PRMT R0, R2, 0x7773, RZ ;  /* 0x0000777302007816 */ /* 0x001fca00000000ff */
[----:B----4-:R0:W-:Y:S04]  /*1008e0*/  @P6 STG.E.U8 desc[UR22][R28.64], R0 ;  /* 0x000000001c006986 */ /* 0x0101e8000c101116 */
        /* <DEDUP_REMOVED lines=25> */
[----:B------:R-:W4:Y:S01]  /*100a80*/  LDL.LU.64 R12, [R1+0x2f58] ;  /* 0x002f5800010c7983 */ /* 0x000f220000300a00 */
[----:B------:R-:W-:Y:S02]  /*100a90*/  LOP3.LUT R7, R7, 0xfffffeff, RZ, 0xc0, !PT ;  /* 0xfffffeff07077812 */ /* 0x000fe400078ec0ff */
[C---:B------:R-:W-:Y:S01]  /*100aa0*/  LOP3.LUT P5, RZ, R24.reuse, 0x4, RZ, 0xc0, !PT ;  /* 0x0000000418ff7812 */ /* 0x040fe200078ac0ff */
[----:B------:R-:W4:Y:S01]  /*100ab0*/  LDL.LU.64 R22, [R1+0x2f50] ;  /* 0x002f500001167983 */ /* 0x000f220000300a00 */
[C---:B------:R-:W-:Y:S02]  /*100ac0*/  LOP3.LUT P4, RZ, R24.reuse, 0x8, RZ, 0xc0, !PT ;  /* 0x0000000818ff7812 */ /* 0x040fe4000788c0ff */
[----:B------:R-:W-:Y:S01]  /*100ad0*/  PRMT R0, R27, 0x7770, RZ ;  /* 0x000077701b007816 */ /* 0x000fe200000000ff */
[----:B------:R-:W4:Y:S04]  /*100ae0*/  LDL.LU.64 R4, [R1+0x2f88] ;  /* 0x002f880001047983 */ /* 0x000f280000300a00 */
[----:B------:R-:W-:Y:S01]  /*100af0*/  @P3 LOP3.LUT R7, R7, 0x100, RZ, 0xfc, !PT ;  /* 0x0000010007073812 */ /* 0x000fe200078efcff */
[----:B------:R-:W4:Y:S01]  /*100b00*/  LDL.LU.64 R14, [R1+0x2f80] ;  /* 0x002f8000010e7983 */ /* 0x000f220000300a00 */
[----:B------:R-:W-:-:S02]  /*100b10*/  LOP3.LUT P3, RZ, R24, 0x20, RZ, 0xc0, !PT ;  /* 0x0000002018ff7812 */ /* 0x000fc4000786c0ff */
[----:B------:R-:W-:Y:S01]  /*100b20*/  LOP3.LUT R7, R7, 0xfffffdff, RZ, 0xc0, !PT ;  /* 0xfffffdff07077812 */ /* 0x000fe200078ec0ff */
[----:B------:R0:W-:Y:S04]  /*100b30*/  @P5 STG.E.U8 desc[UR22][R16.64], R0 ;  /* 0x0000000010005986 */ /* 0x0001e8000c101116 */
[----:B------:R-:W4:Y:S06]  /*100b40*/  LDL.LU.64 R20, [R1+0x2f78] ;  /* 0x002f780001147983 */ /* 0x000f2c0000300a00 */
        /* <DEDUP_REMOVED lines=8> */
[----:B------:R-:W-:Y:S02]  /*100bd0*/  LOP3.LUT P3, RZ, R7, 0x200, RZ, 0xc0, !PT ;  /* 0x0000020007ff7812 */ /* 0x000fe4000786c0ff */
        /* <DEDUP_REMOVED lines=8> */
[----:B------:R-:W2:Y:S01]  /*100c60*/  LDL.LU R27, [R1+0x55c] ;  /* 0x00055c00011b7983 */ /* 0x000ea20000300800 */
[----:B0-----:R-:W-:-:S03]  /*100c70*/  PRMT R0, R25, 0x7771, RZ ;  /* 0x0000777119007816 */ /* 0x001fc600000000ff */
[----:B------:R-:W2:Y:S06]  /*100c80*/  LDL.LU.64 R28, [R1+0x2f90] ;  /* 0x002f9000011c7983 */ /* 0x000eac0000300a00 */
[----:B---3--:R0:W-:Y:S04]  /*100c90*/  @P3 STG.E.U8 desc[UR22][R2.64], R0 ;  /* 0x0000000002003986 */ /* 0x0081e8000c101116 */
[----:B0-----:R-:W3:Y:S01]  /*100ca0*/  LDL.LU.64 R2, [R1+0x5a40] ;  /* 0x005a400001027983 */ /* 0x001ee20000300a00 */
[----:B------:R-:W-:-:S02]  /*100cb0*/  LOP3.LUT P3, RZ, R7, 0x40, RZ, 0xc0, !PT ;  /* 0x0000004007ff7812 */ /* 0x000fc4000786c0ff */
[----:B------:R-:W-:-:S11]  /*100cc0*/  PRMT R0, R25, 0x7772, RZ ;  /* 0x0000777219007816 */ /* 0x000fd600000000ff */
[----:B---3--:R0:W-:Y:S04]  /*100cd0*/  @P3 STG.E.U8 desc[UR22][R2.64], R0 ;  /* 0x0000000002003986 */ /* 0x0081e8000c101116 */
[----:B0-----:R-:W3:Y:S01]  /*100ce0*/  LDL.LU R2, [R1+0x5a3c] ;  /* 0x005a3c0001027983 */ /* 0x001ee20000300800 */
[----:B------:R-:W-:-:S03]  /*100cf0*/  PRMT R0, R25, 0x7773, RZ ;  /* 0x0000777319007816 */ /* 0x000fc600000000ff */
[----:B------:R-:W2:Y:S01]  /*100d00*/  LDL.LU R25, [R1+0x5a38] ;  /* 0x005a380001197983 */ /* 0x000ea20000300800 */
[----:B------:R-:W-:-:S13]  /*100d10*/  LOP3.LUT P3, RZ, R7, 0x20, RZ, 0xc0, !PT ;  /* 0x0000002007ff7812 */ /* 0x000fda000786c0ff */
[----:B----4-:R0:W-:Y:S01]  /*100d20*/  @P3 STG.E.U8 desc[UR22][R12.64], R0 ;  /* 0x000000000c003986 */ /* 0x0101e2000c101116 */
[----:B------:R-:W-:Y:S02]  /*100d30*/  LOP3.LUT P3, RZ, R7, 0x10, RZ, 0xc0, !PT ;  /* 0x0000001007ff7812 */ /* 0x000fe4000786c0ff */
[C---:B------:R-:W-:Y:S02]  /*100d40*/  LOP3.LUT P2, RZ, R24.reuse, 0x2000, RZ, 0xc0, !PT ;  /* 0x0000200018ff7812 */ /* 0x040fe4000784c0ff */
[C---:B------:R-:W-:Y:S02]  /*100d50*/  LOP3.LUT P1, RZ, R24.reuse, 0x4000, RZ, 0xc0, !PT ;  /* 0x0000400018ff7812 */ /* 0x040fe4000782c0ff */
[C---:B------:R-:W-:Y:S02]  /*100d60*/  LOP3.LUT P0, RZ, R24.reuse, 0x8000, RZ, 0xc0, !PT ;  /* 0x0000800018ff7812 */ /* 0x040fe4000780c0ff */
[C---:B------:R-:W-:Y:S02]  /*100d70*/  LOP3.LUT P6, RZ, R24.reuse, 0x10000, RZ, 0xc0, !PT ;  /* 0x0001000018ff7812 */ /* 0x040fe400078cc0ff */
[C---:B------:R-:W-:Y:S01]  /*100d80*/  LOP3.LUT P5, RZ, R24.reuse, 0x20000, RZ, 0xc0, !PT ;  /* 0x0002000018ff7812 */ /* 0x040fe200078ac0ff */
[----:B0-----:R-:W4:Y:S01]  /*100d90*/  LDL.LU R12, [R1+0x5a34] ;  /* 0x005a3400010c7983 */ /* 0x001f220000300800 */
[----:B------:R-:W-:-:S02]  /*100da0*/  LOP3.LUT P4, RZ, R24, 0x40000, RZ, 0xc0, !PT ;  /* 0x0004000018ff7812 */ /* 0x000fc4000788c0ff */
[----:B---3--:R-:W-:-:S05]  /*100db0*/  PRMT R0, R2, 0x7770, RZ ;  /* 0x0000777002007816 */ /* 0x008fca00000000ff */
        /* <DEDUP_REMOVED lines=22> */
[C---:B------:R-:W-:Y:S02]  /*100f20*/  LOP3.LUT P0, RZ, R24.reuse, 0x80000, RZ, 0xc0, !PT ;  /* 0x0008000018ff7812 */ /* 0x040fe4000780c0ff */
[----:B------:R-:W-:Y:S01]  /*100f30*/  LOP3.LUT P6, RZ, R24, 0x100000, RZ, 0xc0, !PT ;  /* 0x0010000018ff7812 */ /* 0x000fe200078cc0ff */
[----:B------:R-:W2:Y:S01]  /*100f40*/  LDL.LU.64 R16, [R1+0x2fb8] ;  /* 0x002fb80001107983 */ /* 0x000ea20000300a00 */
[----:B------:R-:W-:-:S03]  /*100f50*/  PRMT R0, R27, 0x7771, RZ ;  /* 0x000077711b007816 */ /* 0x000fc600000000ff */
[----:B------:R-:W2:Y:S04]  /*100f60*/  LDL.LU.64 R10, [R1+0x2fb0] ;  /* 0x002fb000010a7983 */ /* 0x000ea80000300a00 */
[----:B------:R-:W2:Y:S04]  /*100f70*/  LDL.LU.64 R8, [R1+0x2fa8] ;  /* 0x002fa80001087983 */ /* 0x000ea80000300a00 */
[----:B------:R-:W2:Y:S04]  /*100f80*/  LDL.LU R13, [R1+0x54c] ;  /* 0x00054c00010d7983 */ /* 0x000ea80000300800 */
[----:B---3--:R0:W-:Y:S02]  /*100f90*/  @P0 STG.E.U8 desc[UR22][R18.64], R0 ;  /* 0x0000000012000986 */ /* 0x0081e4000c101116 */
[----:B0-----:R-:W-:-:S02]  /*100fa0*/  PRMT R0, R27, 0x7772, RZ ;  /* 0x000077721b007816 */ /* 0x001fc400000000ff */
[----:B------:R-:W3:Y:S04]  /*100fb0*/  LDL.LU.64 R18, [R1+0x2fe0] ;  /* 0x002fe00001127983 */ /* 0x000ee80000300a00 */
[----:B------:R-:W3:Y:S04]  /*100fc0*/  LDL.LU R3, [R1+0x530] ;  /* 0x0005300001037983 */ /* 0x000ee80000300800 */
[----:B----4-:R0:W-:Y:S04]  /*100fd0*/  @P6 STG.E.U8 desc[UR22][R28.64], R0 ;  /* 0x000000001c006986 */ /* 0x0101e8000c101116 */
[----:B0-----:R-:W4:Y:S04]  /*100fe0*/  LDL.LU.64 R28, [R1+0x2fd8] ;  /* 0x002fd800011c7983 */ /* 0x001f280000300a00 */
        /* <DEDUP_REMOVED lines=23> */
[C---:B------:R-:W-:Y:S01]  /*101160*/  LOP3.LUT P3, RZ, R24.reuse, 0x2000000, RZ, 0xc0, !PT ;  /* 0x0200000018ff7812 */ /* 0x040fe2000786c0ff */
[----:B------:R-:W2:Y:S01]  /*101170*/  LDL.LU R2, [R1+0x520] ;  /* 0x0005200001027983 */ /* 0x000ea20000300800 */
[----:B------:R-:W-:Y:S02]  /*101180*/  LOP3.LUT R7, R7, 0xfffffffe, RZ, 0xc0, !PT ;  /* 0xfffffffe07077812 */ /* 0x000fe400078ec0ff */
[C---:B------:R-:W-:Y:S01]  /*101190*/  LOP3.LUT P5, RZ, R24.reuse, 0x200000, RZ, 0xc0, !PT ;  /* 0x0020000018ff7812 */ /* 0x040fe200078ac0ff */
[----:B------:R-:W2:Y:S01]  /*1011a0*/  LDL.LU.64 R4, [R1+0x2ff0] ;  /* 0x002ff00001047983 */ /* 0x000ea20000300a00 */
[C---:B------:R-:W-:Y:S02]  /*1011b0*/  LOP3.LUT P4, RZ, R24.reuse, 0x400000, RZ, 0xc0, !PT ;  /* 0x0040000018ff7812 */ /* 0x040fe4000788c0ff */
[----:B------:R-:W-:Y:S01]  /*1011c0*/  PRMT R0, R27, 0x7773, RZ ;  /* 0x000077731b007816 */ /* 0x000fe200000000ff */
[----:B------:R-:W2:Y:S04]  /*1011d0*/  LDL.LU.64 R14, [R1+0x2fe8] ;  /* 0x002fe800010e7983 */ /* 0x000ea80000300a00 */
[----:B------:R-:W-:Y:S01]  /*1011e0*/  @P3 LOP3.LUT R7, R7, 0x1, RZ, 0xfc, !PT ;  /* 0x0000000107073812 */ /* 0x000fe200078efcff */
[----:B------:R-:W2:Y:S01]  /*1011f0*/  LDL.LU R27, [R1+0x510] ;  /* 0x00051000011b7983 */ /* 0x000ea20000300800 */
        /* <DEDUP_REMOVED lines=12> */
[----:B------:R-:W-:Y:S02]  /*1012c0*/  LOP3.LUT P3, RZ, R7, 0x2, RZ, 0xc0, !PT ;  /* 0x0000000207ff7812 */ /* 0x000fe4000786c0ff */
[----:B0-----:R-:W-:Y:S01]  /*1012d0*/  PRMT R0, R13, 0x7772, RZ ;  /* 0x000077720d007816 */ /* 0x001fe200000000ff */
[----:B------:R-:W2:Y:S10]  /*1012e0*/  LDL.LU.64 R8, [R1+0x3048] ;  /* 0x0030480001087983 */ /* 0x000eb40000300a00 */
[----:B---3--:R0:W-:Y:S01]  /*1012f0*/  @P3 STG.E.U8 desc[UR22][R18.64], R0 ;  /* 0x0000000012003986 */ /* 0x0081e2000c101116 */
[----:B------:R-:W-:-:S02]  /*101300*/  LOP3.LUT P3, RZ, R7, 0x1, RZ, 0xc0, !PT ;  /* 0x0000000107ff7812 */ /* 0x000fc4000786c0ff */
[----:B0-----:R-:W-:Y:S01]  /*101310*/  PRMT R0, R13, 0x7773, RZ ;  /* 0x000077730d007816 */ /* 0x001fe200000000ff */
[----:B------:R-:W3:Y:S10]  /*101320*/  LDL.LU.64 R18, [R1+0x3040] ;  /* 0x0030400001127983 */ /* 0x000ef40000300a00 */
[----:B----4-:R0:W-:Y:S01]  /*101330*/  @P3 STG.E.U8 desc[UR22][R28.64], R0 ;  /* 0x000000001c003986 */ /* 0x0101e2000c101116 */
[----:B------:R-:W-:-:S03]  /*101340*/  LOP3.LUT P3, RZ, R12, 0x80000000, RZ, 0xc0, !PT ;  /* 0x800000000cff7812 */ /* 0x000fc6000786c0ff */
[----:B------:R-:W4:Y:S01]  /*101350*/  LDL.LU.64 R6, [R1+0x3000] ;  /* 0x0030000001067983 */ /* 0x000f220000300a00 */
        /* <DEDUP_REMOVED lines=9> */
[----:B------:R-:W-:-:S11]  /*1013f0*/  PRMT R0, R3, 0x7772, RZ ;  /* 0x0000777203007816 */ /* 0x000fd600000000ff */
[----:B----4-:R0:W-:Y:S01]  /*101400*/  @P3 STG.E.U8 desc[UR22][R6.64], R0 ;  /* 0x0000000006003986 */ /* 0x0101e2000c101116 */
[----:B------:R-:W-:Y:S02]  /*101410*/  LOP3.LUT P3, RZ, R12, 0x10000000, RZ, 0xc0, !PT ;  /* 0x100000000cff7812 */ /* 0x000fe4000786c0ff */
[----:B0-----:R-:W-:Y:S02]  /*101420*/  PRMT R0, R3, 0x7773, RZ ;  /* 0x0000777303007816 */ /* 0x001fe400000000ff */
[C---:B------:R-:W-:Y:S02]  /*101430*/  LOP3.LUT P2, RZ, R25.reuse, 0x1, RZ, 0xc0, !PT ;  /* 0x0000000119ff7812 */ /* 0x040fe4000784c0ff */
[C---:B------:R-:W-:Y:S02]  /*101440*/  LOP3.LUT P1, RZ, R25.reuse, 0x2, RZ, 0xc0, !PT ;  /* 0x0000000219ff7812 */ /* 0x040fe4000782c0ff */
[C---:B------:R-:W-:Y:S02]  /*101450*/  LOP3.LUT P0, RZ, R25.reuse, 0x4, RZ, 0xc0, !PT ;  /* 0x0000000419ff7812 */ /* 0x040fe4000780c0ff */
[----:B------:R-:W-:-:S02]  /*101460*/  LOP3.LUT P6, RZ, R25, 0x8, RZ, 0xc0, !PT ;  /* 0x0000000819ff7812 */ /* 0x000fc400078cc0ff */
        /* <DEDUP_REMOVED lines=18> */
[----:B---3--:R0:W-:Y:S02]  /*101590*/  @P5 STG.E.U8 desc[UR22][R18.64], R0 ;  /* 0x0000000012005986 */ /* 0x0081e4000c101116 */
        /* <DEDUP_REMOVED lines=9> */
[----:B------:R-:W4:Y:S04]  /*101630*/  LDL.LU R13, [R1+0x534] ;  /* 0x00053400010d7983 */ /* 0x000f280000300800 */
[----:B------:R-:W4:Y:S01]  /*101640*/  LDL.LU.64 R18, [R1+0x3088] ;  /* 0x0030880001127983 */ /* 0x000f220000300a00 */
[----:B--2---:R-:W-:-:S05]  /*101650*/  PRMT R0, R27, 0x7770, RZ ;  /* 0x000077701b007816 */ /* 0x004fca00000000ff */
[----:B------:R0:W-:Y:S04]  /*101660*/  @P0 STG.E.U8 desc[UR22][R28.64], R0 ;  /* 0x000000001c000986 */ /* 0x0001e8000c101116 */
[----:B0-----:R-:W2:Y:S04]  /*101670*/  LDL.LU.64 R28, [R1+0x3080] ;  /* 0x00308000011c7983 */ /* 0x001ea80000300a00 */
[----:B------:R-:W3:Y:S01]  /*101680*/  LDL.LU R4, [R1+0x524] ;  /* 0x0005240001047983 */ /* 0x000ee20000300800 */
        /* <DEDUP_REMOVED lines=16> */
[----:B---3--:R0:W-:Y:S04]  /*101790*/  STL [R1+0x5a18], R4 ;  /* 0x005a180401007387 */ /* 0x0081e80000100800 */
[----:B0-----:R-:W3:Y:S04]  /*1017a0*/  LDL.LU.64 R4, [R1+0x3078] ;  /* 0x0030780001047983 */ /* 0x001ee80000300a00 */
[----:B------:R-:W3:Y:S01]  /*1017b0*/  LDL.LU.64 R6, [R1+0x3068] ;  /* 0x0030680001067983 */ /* 0x000ee20000300a00 */
[----:B------:R-:W-:-:S04]  /*1017c0*/  LOP3.LUT R12, R12, 0xff7fffff, RZ, 0xc0, !PT ;  /* 0xff7fffff0c0c7812 */ /* 0x000fc800078ec0ff */
[----:B------:R-:W-:Y:S02]  /*1017d0*/  @P3 LOP3.LUT R12, R12, 0x800000, RZ, 0xfc, !PT ;  /* 0x008000000c0c3812 */ /* 0x000fe400078efcff */
[C---:B------:R-:W-:Y:S02]  /*1017e0*/  LOP3.LUT P3, RZ, R25.reuse, 0x1000, RZ, 0xc0, !PT ;  /* 0x0000100019ff7812 */ /* 0x040fe4000786c0ff */
        /* <DEDUP_REMOVED lines=10> */
[----:B------:R-:W-:Y:S02]  /*101890*/  @P3 LOP3.LUT R12, R12, 0x2000000, RZ, 0xfc, !PT ;  /* 0x020000000c0c3812 */ /* 0x000fe400078efcff */
[----:B------:R-:W-:Y:S01]  /*1018a0*/  LOP3.LUT P3, RZ, R25, 0x400, RZ, 0xc0, !PT ;  /* 0x0000040019ff7812 */ /* 0x000fe2000786c0ff */
[----:B----4-:R0:W-:Y:S02]  /*1018b0*/  @P5 STG.E.U8 desc[UR22][R16.64], R0 ;  /* 0x0000000010005986 */ /* 0x0101e4000c101116 */
[----:B0-----:R-:W-:-:S05]  /*1018c0*/  PRMT R0, R27, 0x7773, RZ ;  /* 0x000077731b007816 */ /* 0x001fca00000000ff */
[----:B------:R0:W-:Y:S02]  /*1018d0*/  @P4 STG.E.U8 desc[UR22][R10.64], R0 ;  /* 0x000000000a004986 */ /* 0x0001e4000c101116 */
[----:B0-----:R-:W-:-:S05]  /*1018e0*/  PRMT R0, R13, 0x7770, RZ ;  /* 0x000077700d007816 */ /* 0x001fca00000000ff */
[----:B------:R0:W-:Y:S01]  /*1018f0*/  @P3 STG.E.U8 desc[UR22][R8.64], R0 ;  /* 0x0000000008003986 */ /* 0x0001e2000c101116 */
[----:B------:R-:W-:Y:S02]  /*101900*/  LOP3.LUT P3, RZ, R12, 0x2000000, RZ, 0xc0, !PT ;  /* 0x020000000cff7812 */ /* 0x000fe4000786c0ff */
[----:B0-----:R-:W-:-:S11]  /*101910*/  PRMT R0, R13, 0x7771, RZ ;  /* 0x000077710d007816 */ /* 0x001fd600000000ff */
[----:B------:R0:W-:Y:S01]  /*101920*/  @P3 STG.E.U8 desc[UR22][R18.64], R0 ;  /* 0x0000000012003986 */ /* 0x0001e2000c101116 */
[----:B------:R-:W-:Y:S02]  /*101930*/  LOP3.LUT P3, RZ, R12, 0x1000000, RZ, 0xc0, !PT ;  /* 0x010000000cff7812 */ /* 0x000fe4000786c0ff */
[----:B0-----:R-:W-:-:S11]  /*101940*/  PRMT R0, R13, 0x7772, RZ ;  /* 0x000077720d007816 */ /* 0x001fd600000000ff */
[----:B--2---:R0:W-:Y:S01]  /*101950*/  @P3 STG.E.U8 desc[UR22][R28.64], R0 ;  /* 0x000000001c003986 */ /* 0x0041e2000c101116 */
[C---:B------:R-:W-:Y:S02]  /*101960*/  LOP3.LUT P3, RZ, R12.reuse, 0x800000, RZ, 0xc0, !PT ;  /* 0x008000000cff7812 */ /* 0x040fe4000786c0ff */
[----:B0-----:R-:W-:Y:S01]  /*101970*/  PRMT R0, R13, 0x7773, RZ ;  /* 0x000077730d007816 */ /* 0x001fe200000000ff */
[----:B---3--:R0:W-:Y:S04]  /*101980*/  STL.64 [R1+0x5a10], R6 ;  /* 0x005a100601007387 */ /* 0x0081e80000100a00 */
[----:B0-----:R-:W2:Y:S04]  /*101990*/  LDL.LU.64 R6, [R1+0x3070] ;  /* 0x0030700001067983 */ /* 0x001ea80000300a00 */
[----:B------:R-:W3:Y:S04]  /*1019a0*/  LDL.LU.64 R22, [R1+0x30a0] ;  /* 0x0030a00001167983 */ /* 0x000ee80000300a00 */
[----:B------:R-:W4:Y:S04]  /*1019b0*/  LDL.LU.64 R14, [R1+0x3098] ;  /* 0x00309800010e7983 */ /* 0x000f280000300a00 */
        /* <DEDUP_REMOVED lines=9> */
[----:B0-----:R-:W2:Y:S01]  /*101a50*/  LDL.LU R4, [R1+0x5a18] ;  /* 0x005a180001047983 */ /* 0x001ea20000300800 */
[----:B------:R-:W-:-:S02]  /*101a60*/  LOP3.LUT P3, RZ, R12, 0x400000, RZ, 0xc0, !PT ;  /* 0x004000000cff7812 */ /* 0x000fc4000786c0ff */
        /* <DEDUP_REMOVED lines=28> */
[----:B0-----:R-:W-:-:S05]  /*101c30*/  PRMT R0, R27, 0x7770, RZ ;  /* 0x000077701b007816 */ /* 0x001fca00000000ff */
[----:B------:R0:W-:Y:S02]  /*101c40*/  @P6 STG.E.U8 desc[UR22][R8.64], R0 ;  /* 0x0000000008006986 */ /* 0x0001e4000c101116 */
[----:B0-----:R-:W-:-:S05]  /*101c50*/  PRMT R0, R27, 0x7771, RZ ;  /* 0x000077711b007816 */ /* 0x001fca00000000ff */
[----:B------:R0:W-:Y:S02]  /*101c60*/  @P5 STG.E.U8 desc[UR22][R18.64], R0 ;  /* 0x0000000012005986 */ /* 0x0001e4000c101116 */
[----:B0-----:R-:W-:Y:S02]  /*101c70*/  PRMT R0, R27, 0x7772, RZ ;  /* 0x000077721b007816 */ /* 0x001fe400000000ff */
[----:B------:R-:W3:Y:S04]  /*101c80*/  LDL.LU.64 R18, [R1+0x30d8] ;  /* 0x0030d80001127983 */ /* 0x000ee80000300a00 */
[----:B------:R0:W-:Y:S04]  /*101c90*/  @P4 STG.E.U8 desc[UR22][R28.64], R0 ;  /* 0x000000001c004986 */ /* 0x0001e8000c101116 */
[----:B0-----:R-:W4:Y:S04]  /*101ca0*/  LDL.LU.64 R28, [R1+0x30d0] ;  /* 0x0030d000011c7983 */ /* 0x001f280000300a00 */
[----:B------:R-:W4:Y:S04]  /*101cb0*/  LDL.LU.64 R2, [R1+0x3108] ;  /* 0x0031080001027983 */ /* 0x000f280000300a00 */
[----:B------:R-:W4:Y:S04]  /*101cc0*/  LDL.LU.64 R20, [R1+0x3100] ;  /* 0x0031000001147983 */ /* 0x000f280000300a00 */
[----:B------:R-:W4:Y:S01]  /*101cd0*/  LDL.LU R17, [R1+0x538] ;  /* 0x0005380001117983 */ /* 0x000f220000300800 */
[----:B------:R-:W-:-:S02]  /*101ce0*/  LOP3.LUT R12, R12, 0xfffffbff, RZ, 0xc0, !PT ;  /* 0xfffffbff0c0c7812 */ /* 0x000fc400078ec0ff */
[C---:B------:R-:W-:Y:S01]  /*101cf0*/  LOP3.LUT P0, RZ, R25.reuse, 0x2000000, RZ, 0xc0, !PT ;  /* 0x0200000019ff7812 */ /* 0x040fe2000780c0ff */
[----:B------:R-:W4:Y:S01]  /*101d00*/  LDL.LU.64 R10, [R1+0x30f8] ;  /* 0x0030f800010a7983 */ /* 0x000f220000300a00 */
[----:B------:R-:W-:Y:S02]  /*101d10*/  LOP3.LUT P6, RZ, R25, 0x4000000, RZ, 0xc0, !PT ;  /* 0x0400000019ff7812 */ /* 0x000fe400078cc0ff */
[----:B------:R-:W-:Y:S01]  /*101d20*/  PRMT R0, R27, 0x7773, RZ ;  /* 0x000077731b007816 */ /* 0x000fe200000000ff */
[----:B------:R-:W4:Y:S01]  /*101d30*/  LDL.LU R13, [R1+0x528] ;  /* 0x00052800010d7983 */ /* 0x000f220000300800 */
[----:B------:R-:W-:-:S03]  /*101d40*/  LOP3.LUT P5, RZ, R25, 0x8000000, RZ, 0xc0, !PT ;  /* 0x0800000019ff7812 */ /* 0x000fc600078ac0ff */
[----:B------:R-:W-:Y:S01]  /*101d50*/  STL [R1+0x5680], R25 ;  /* 0x0056801901007387 */ /* 0x000fe20000100800 */
[----:B------:R-:W-:-:S03]  /*101d60*/  LOP3.LUT P4, RZ, R25, 0x10000000, RZ, 0xc0, !PT ;  /* 0x1000000019ff7812 */ /* 0x000fc6000788c0ff */
[----:B------:R-:W-:Y:S04]  /*101d70*/  STL [R1+0x5750], R24 ;  /* 0x0057501801007387 */ /* 0x000fe80000100800 */
[----:B------:R-:W4:Y:S01]  /*101d80*/  LDL.LU.64 R8, [R1+0x30f0] ;  /* 0x0030f00001087983 */ /* 0x000f220000300a00 */
        /* <DEDUP_REMOVED lines=19> */
[----:B---3--:R4:W-:Y:S10]  /*101ec0*/  @P0 STG.E.U8 desc[UR22][R18.64], R0 ;  /* 0x0000000012000986 */ /* 0x0089f4000c101116 */
[----:B------:R-:W-:-:S02]  /*101ed0*/  @P3 LOP3.LUT R12, R12, 0x10000, RZ, 0xfc, !PT ;  /* 0x000100000c0c3812 */ /* 0x000fc400078efcff */
[----:B------:R-:W-:Y:S02]  /*101ee0*/  LOP3.LUT P3, RZ, R25, 0x40000000, RZ, 0xc0, !PT ;  /* 0x4000000019ff7812 */ /* 0x000fe4000786c0ff */
[----:B----4-:R-:W-:Y:S02]  /*101ef0*/  PRMT R0, R17, 0x7770, RZ ;  /* 0x0000777011007816 */ /* 0x010fe400000000ff */
[----:B------:R-:W-:-:S03]  /*101f00*/  LOP3.LUT R12, R12, 0xfffdffff, RZ, 0xc0, !PT ;  /* 0xfffdffff0c0c7812 */ /* 0x000fc600078ec0ff */
[----:B------:R0:W-:Y:S06]  /*101f10*/  @P6 STG.E.U8 desc[UR22][R28.64], R0 ;  /* 0x000000001c006986 */ /* 0x0001ec000c101116 */
[----:B------:R-:W-:Y:S02]  /*101f20*/  @P3 LOP3.LUT R12, R12, 0x20000, RZ, 0xfc, !PT ;  /* 0x000200000c0c3812 */ /* 0x000fe400078efcff */
[----:B------:R-:W-:Y:S01]  /*101f30*/  LOP3.LUT P3, RZ, R25, 0x20000000, RZ, 0xc0, !PT ;  /* 0x2000000019ff7812 */ /* 0x000fe2000786c0ff */
[----:B0-----:R-:W2:Y:S04]  /*101f40*/  LDL.LU.64 R28, [R1+0x30e8] ;  /* 0x0030e800011c7983 */ /* 0x001ea80000300a00 */
[----:B------:R-:W3:Y:S01]  /*101f50*/  LDL.LU.64 R24, [R1+0x3118] ;  /* 0x0031180001187983 */ /* 0x000ee20000300a00 */
        /* <DEDUP_REMOVED lines=10> */
[----:B------:R-:W4:Y:S04]  /*102000*/  LDL.LU R19, [R1+0x518] ;  /* 0x0005180001137983 */ /* 0x000f280000300800 */
[----:B------:R-:W4:Y:S04]  /*102010*/  LDL.LU.64 R6, [R1+0x3110] ;  /* 0x0031100001067983 */ /* 0x000f280000300a00 */
        /* <DEDUP_REMOVED lines=13> */
[----:B------:R-:W2:Y:S04]  /*1020f0*/  LDL.LU R18, [R1+0x53c] ;  /* 0x00053c0001127983 */ /* 0x000ea80000300800 */
[----:B------:R-:W2:Y:S04]  /*102100*/  LDL.LU.64 R10, [R1+0x3158] ;  /* 0x00315800010a7983 */ /* 0x000ea80000300a00 */
[----:B------:R-:W2:Y:S04]  /*102110*/  LDL.LU.64 R8, [R1+0x3150] ;  /* 0x0031500001087983 */ /* 0x000ea80000300a00 */
[----:B------:R-:W2:Y:S04]  /*102120*/  LDL.LU.64 R28, [R1+0x3188] ;  /* 0x00318800011c7983 */ /* 0x000ea80000300a00 */
[----:B---3--:R0:W-:Y:S04]  /*102130*/  @P3 STG.E.U8 desc[UR22][R24.64], R0 ;  /* 0x0000000018003986 */ /* 0x0081e8000c101116 */
[----:B0-----:R-:W3:Y:S01]  /*102140*/  LDL.LU.64 R24, [R1+0x5a00] ;  /* 0x005a000001187983 */ /* 0x001ee20000300a00 */
[----:B------:R-:W-:-:S02]  /*102150*/  LOP3.LUT P3, RZ, R12, 0x4000, RZ, 0xc0, !PT ;  /* 0x000040000cff7812 */ /* 0x000fc4000786c0ff */
[----:B------:R-:W-:Y:S02]  /*102160*/  PRMT R0, R13, 0x7773, RZ ;  /* 0x000077730d007816 */ /* 0x000fe400000000ff */
[C---:B------:R-:W-:Y:S01]  /*102170*/  LOP3.LUT P2, RZ, R26.reuse, 0x40, RZ, 0xc0, !PT ;  /* 0x000000401aff7812 */ /* 0x040fe2000784c0ff */
[----:B------:R-:W2:Y:S01]  /*102180*/  LDL.LU R13, [R1+0x59f8] ;  /* 0x0059f800010d7983 */ /* 0x000ea20000300800 */
[C---:B------:R-:W-:Y:S02]  /*102190*/  LOP3.LUT P1, RZ, R26.reuse, 0x80, RZ, 0xc0, !PT ;  /* 0x000000801aff7812 */ /* 0x040fe4000782c0ff */
[C---:B------:R-:W-:Y:S02]  /*1021a0*/  LOP3.LUT P0, RZ, R26.reuse, 0x100, RZ, 0xc0, !PT ;  /* 0x000001001aff7812 */ /* 0x040fe4000780c0ff */
[C---:B------:R-:W-:Y:S02]  /*1021b0*/  LOP3.LUT P6, RZ, R26.reuse, 0x200, RZ, 0xc0, !PT ;  /* 0x000002001aff7812 */ /* 0x040fe400078cc0ff */
[----:B------:R-:W-:-:S02]  /*1021c0*/  LOP3.LUT P5, RZ, R26, 0x400, RZ, 0xc0, !PT ;  /* 0x000004001aff7812 */ /* 0x000fc400078ac0ff */
[----:B------:R-:W-:Y:S01]  /*1021d0*/  LOP3.LUT P4, RZ, R26, 0x800, RZ, 0xc0, !PT ;  /* 0x000008001aff7812 */ /* 0x000fe2000788c0ff */
[----:B---3--:R4:W-:Y:S01]  /*1021e0*/  @P3 STG.E.U8 desc[UR22][R24.64], R0 ;  /* 0x0000000018003986 */ /* 0x0089e2000c101116 */
        /* <DEDUP_REMOVED lines=13> */
[----:B--2---:R0:W-:Y:S02]  /*1022c0*/  @P2 STG.E.U8 desc[UR22][R2.64], R0 ;  /* 0x0000000002002986 */ /* 0x0041e4000c101116 */
        /* <DEDUP_REMOVED lines=22> */
[----:B0-----:R-:W-:-:S02]  /*102430*/  PRMT R0, R18, 0x7773, RZ ;  /* 0x0000777312007816 */ /* 0x001fc400000000ff */
[----:B------:R-:W2:Y:S04]  /*102440*/  LDL.LU.64 R18, [R1+0x3190] ;  /* 0x0031900001127983 */ /* 0x000ea80000300a00 */
[----:B---3--:R0:W-:Y:S04]  /*102450*/  @P6 STG.E.U8 desc[UR22][R28.64], R0 ;  /* 0x000000001c006986 */ /* 0x0081e8000c101116 */
        /* <DEDUP_REMOVED lines=22> */
[----:B------:R-:W3:Y:S01]  /*1025c0*/  LDL.LU R3, [R1+0x50c] ;  /* 0x00050c0001037983 */ /* 0x000ee20000300800 */
[----:B------:R-:W-:Y:S02]  /*1025d0*/  LOP3.LUT R12, R12, 0xfffffeff, RZ, 0xc0, !PT ;  /* 0xfffffeff0c0c7812 */ /* 0x000fe400078ec0ff */
[C---:B------:R-:W-:Y:S01]  /*1025e0*/  LOP3.LUT P5, RZ, R26.reuse, 0x4000, RZ, 0xc0, !PT ;  /* 0x000040001aff7812 */ /* 0x040fe200078ac0ff */
[----:B------:R-:W3:Y:S01]  /*1025f0*/  LDL.LU.64 R24, [R1+0x31b8] ;  /* 0x0031b80001187983 */ /* 0x000ee20000300a00 */
[----:B------:R-:W-:Y:S02]  /*102600*/  LOP3.LUT P4, RZ, R26, 0x8000, RZ, 0xc0, !PT ;  /* 0x000080001aff7812 */ /* 0x000fe4000788c0ff */
[----:B----4-:R-:W-:Y:S01]  /*102610*/  PRMT R0, R17, 0x7770, RZ ;  /* 0x0000777011007816 */ /* 0x010fe200000000ff */
        /* <DEDUP_REMOVED lines=12> */
[C---:B0-----:R-:W-:Y:S02]  /*1026e0*/  PRMT R0, R17.reuse, 0x7772, RZ ;  /* 0x0000777211007816 */ /* 0x041fe400000000ff */
[----:B------:R-:W4:Y:S04]  /*1026f0*/  LDL.LU.64 R20, [R1+0x31d0] ;  /* 0x0031d00001147983 */ /* 0x000f280000300a00 */
[----:B------:R0:W-:Y:S01]  /*102700*/  @P3 STG.E.U8 desc[UR22][R10.64], R0 ;  /* 0x000000000a003986 */ /* 0x0001e2000c101116 */
[----:B------:R-:W-:Y:S02]  /*102710*/  LOP3.LUT P3, RZ, R12, 0x200, RZ, 0xc0, !PT ;  /* 0x000002000cff7812 */ /* 0x000fe4000786c0ff */
[----:B0-----:R-:W-:-:S02]  /*102720*/  PRMT R0, R17, 0x7773, RZ ;  /* 0x0000777311007816 */ /* 0x001fc400000000ff */
[----:B------:R-:W4:Y:S09]  /*102730*/  LDL.LU.64 R16, [R1+0x3200] ;  /* 0x0032000001107983 */ /* 0x000f320000300a00 */
[----:B------:R0:W-:Y:S01]  /*102740*/  @P3 STG.E.U8 desc[UR22][R8.64], R0 ;  /* 0x0000000008003986 */ /* 0x0001e2000c101116 */
[----:B------:R-:W-:-:S03]  /*102750*/  LOP3.LUT P3, RZ, R12, 0x100, RZ, 0xc0, !PT ;  /* 0x000001000cff7812 */ /* 0x000fc6000786c0ff */
[----:B------:R-:W4:Y:S01]  /*102760*/  LDL.LU.64 R10, [R1+0x31f8] ;  /* 0x0031f800010a7983 */ /* 0x000f220000300a00 */
[----:B0-----:R-:W-:-:S03]  /*102770*/  PRMT R0, R27, 0x7770, RZ ;  /* 0x000077701b007816 */ /* 0x001fc600000000ff */
[----:B------:R-:W4:Y:S06]  /*102780*/  LDL.LU.64 R8, [R1+0x31f0] ;  /* 0x0031f00001087983 */ /* 0x000f2c0000300a00 */
        /* <DEDUP_REMOVED lines=8> */
[----:B------:R-:W-:Y:S02]  /*102810*/  PRMT R0, R27, 0x7772, RZ ;  /* 0x000077721b007816 */ /* 0x000fe400000000ff */
[----:B------:R-:W-:-:S09]  /*102820*/  LOP3.LUT P2, RZ, R26, 0x2000000, RZ, 0xc0, !PT ;  /* 0x020000001aff7812 */ /* 0x000fd2000784c0ff */
[----:B---3--:R0:W-:Y:S04]  /*102830*/  @P3 STG.E.U8 desc[UR22][R28.64], R0 ;  /* 0x000000001c003986 */ /* 0x0081e8000c101116 */
[----:B0-----:R-:W3:Y:S01]  /*102840*/  LDL.LU.64 R28, [R1+0x59e8] ;  /* 0x0059e800011c7983 */ /* 0x001ee20000300a00 */
[----:B------:R-:W-:-:S03]  /*102850*/  PRMT R0, R27, 0x7773, RZ ;  /* 0x000077731b007816 */ /* 0x000fc600000000ff */
[----:B------:R-:W2:Y:S01]  /*102860*/  LDL.LU R27, [R1+0x59e4] ;  /* 0x0059e400011b7983 */ /* 0x000ea20000300800 */
[----:B------:R-:W-:-:S13]  /*102870*/  LOP3.LUT P3, RZ, R12, 0x20, RZ, 0xc0, !PT ;  /* 0x000000200cff7812 */ /* 0x000fda000786c0ff */
[----:B------:R0:W-:Y:S01]  /*102880*/  @P3 STG.E.U8 desc[UR22][R24.64], R0 ;  /* 0x0000000018003986 */ /* 0x0001e2000c101116 */
[----:B------:R-:W-:Y:S02]  /*102890*/  LOP3.LUT P3, RZ, R12, 0x10, RZ, 0xc0, !PT ;  /* 0x000000100cff7812 */ /* 0x000fe4000786c0ff */
[----:B0-----:R-:W-:-:S11]  /*1028a0*/  PRMT R0, R3, 0x7770, RZ ;  /* 0x0000777003007816 */ /* 0x001fd600000000ff */
[----:B----4-:R0:W-:Y:S01]  /*1028b0*/  @P3 STG.E.U8 desc[UR22][R6.64], R0 ;  /* 0x0000000006003986 */ /* 0x0101e2000c101116 */
[----:B------:R-:W-:Y:S02]  /*1028c0*/  LOP3.LUT P3, RZ, R12, 0x8, RZ, 0xc0, !PT ;  /* 0x000000080cff7812 */ /* 0x000fe4000786c0ff */
[----:B0-----:R-:W-:-:S11]  /*1028d0*/  PRMT R0, R3, 0x7771, RZ ;  /* 0x0000777103007816 */ /* 0x001fd600000000ff */
[----:B------:R0:W-:Y:S01]  /*1028e0*/  @P3 STG.E.U8 desc[UR22][R22.64], R0 ;  /* 0x0000000016003986 */ /* 0x0001e2000c101116 */
[----:B------:R-:W-:Y:S02]  /*1028f0*/  LOP3.LUT P3, RZ, R12, 0x4, RZ, 0xc0, !PT ;  /* 0x000000040cff7812 */ /* 0x000fe4000786c0ff */
[----:B------:R-:W-:Y:S02]  /*102900*/  LOP3.LUT P1, RZ, R26, 0x4000000, RZ, 0xc0, !PT ;  /* 0x040000001aff7812 */ /* 0x000fe4000782c0ff */
[----:B0-----:R-:W-:-:S09]  /*102910*/  PRMT R0, R3, 0x7772, RZ ;  /* 0x0000777203007816 */ /* 0x001fd200000000ff */
        /* <DEDUP_REMOVED lines=17> */
[----:B------:R0:W-:Y:S04]  /*102a30*/  @P4 STG.E.U8 desc[UR22][R18.64], R0 ;  /* 0x0000000012004986 */ /* 0x0001e8000c101116 */
[----:B0-----:R-:W4:Y:S01]  /*102a40*/  LDL.LU.64 R18, [R1+0x3208] ;  /* 0x0032080001127983 */ /* 0x001f220000300a00 */
[----:B------:R-:W-:Y:S02]  /*102a50*/  LOP3.LUT P0, RZ, R26, 0x80000000, RZ, 0xc0, !PT ;  /* 0x800000001aff7812 */ /* 0x000fe4000780c0ff */
[----:B------:R-:W-:Y:S01]  /*102a60*/  PRMT R0, R2, 0x7771, RZ ;  /* 0x0000777102007816 */ /* 0x000fe200000000ff */
[----:B------:R-:W3:Y:S04]  /*102a70*/  LDL.LU.64 R14, [R1+0x3220] ;  /* 0x00322000010e7983 */ /* 0x000ee80000300a00 */
[----:B------:R-:W3:Y:S04]  /*102a80*/  LDL.LU.64 R20, [R1+0x3218] ;  /* 0x0032180001147983 */ /* 0x000ee80000300a00 */
[----:B------:R-:W3:Y:S04]  /*102a90*/  LDL.LU.64 R16, [R1+0x3210] ;  /* 0x0032100001107983 */ /* 0x000ee80000300a00 */
[----:B------:R-:W3:Y:S04]  /*102aa0*/  LDL.LU.64 R10, [R1+0x3248] ;  /* 0x00324800010a7983 */ /* 0x000ee80000300a00 */
        /* <DEDUP_REMOVED lines=27> */
[C---:B------:R-:W-:Y:S02]  /*102c60*/  LOP3.LUT P3, RZ, R27.reuse, 0x20, RZ, 0xc0, !PT ;  /* 0x000000201bff7812 */ /* 0x040fe4000786c0ff */
[----:B------:R-:W-:Y:S02]  /*102c70*/  LOP3.LUT R12, R12, 0xfffffffe, RZ, 0xc0, !PT ;  /* 0xfffffffe0c0c7812 */ /* 0x000fe400078ec0ff */
[C---:B------:R-:W-:Y:S02]  /*102c80*/  LOP3.LUT P6, RZ, R27.reuse, 0x1, RZ, 0xc0, !PT ;  /* 0x000000011bff7812 */ /* 0x040fe400078cc0ff */
[C---:B------:R-:W-:Y:S02]  /*102c90*/  LOP3.LUT P5, RZ, R27.reuse, 0x2, RZ, 0xc0, !PT ;  /* 0x000000021bff7812 */ /* 0x040fe400078ac0ff */
[----:B------:R-:W-:Y:S02]  /*102ca0*/  PRMT R0, R2, 0x7772, RZ ;  /* 0x0000777202007816 */ /* 0x000fe400000000ff */
[----:B------:R-:W-:Y:S01]  /*102cb0*/  LOP3.LUT P4, RZ, R27, 0x4, RZ, 0xc0, !PT ;  /* 0x000000041bff7812 */ /* 0x000fe2000788c0ff */
[----:B------:R-:W2:Y:S02]  /*102cc0*/  LDL.LU.64 R6, [R1+0x3258] ;  /* 0x0032580001067983 */ /* 0x000ea40000300a00 */
[----:B------:R-:W-:-:S02]  /*102cd0*/  @P3 LOP3.LUT R12, R12, 0x1, RZ, 0xfc, !PT ;  /* 0x000000010c0c3812 */ /* 0x000fc400078efcff */
[----:B------:R-:W-:Y:S02]  /*102ce0*/  LOP3.LUT P3, RZ, R27, 0x10, RZ, 0xc0, !PT ;  /* 0x000000101bff7812 */ /* 0x000fe4000786c0ff */
[----:B---3--:R0:W-:Y:S01]  /*102cf0*/  @P6 STG.E.U8 desc[UR22][R14.64], R0 ;  /* 0x000000000e006986 */ /* 0x0081e2000c101116 */
[----:B------:R-:W-:Y:S02]  /*102d00*/  LOP3.LUT R12, R12, 0xfffffffd, RZ, 0xc0, !PT ;  /* 0xfffffffd0c0c7812 */ /* 0x000fe400078ec0ff */
[----:B0-----:R-:W-:-:S08]  /*102d10*/  PRMT R0, R2, 0x7773, RZ ;  /* 0x0000777302007816 */ /* 0x001fd000000000ff */
[----:B------:R-:W-:Y:S02]  /*102d20*/  @P3 LOP3.LUT R12, R12, 0x2, RZ, 0xfc, !PT ;  /* 0x000000020c0c3812 */ /* 0x000fe400078efcff */
[----:B------:R-:W-:Y:S01]  /*102d30*/  LOP3.LUT P3, RZ, R27, 0x8, RZ, 0xc0, !PT ;  /* 0x000000081bff7812 */ /* 0x000fe2000786c0ff */
[----:B------:R-:W3:Y:S04]  /*102d40*/  LDL.LU R2, [R1+0x4f4] ;  /* 0x0004f40001027983 */ /* 0x000ee80000300800 */
[----:B------:R0:W-:Y:S04]  /*102d50*/  @P5 STG.E.U8 desc[UR22][R20.64], R0 ;  /* 0x0000000014005986 */ /* 0x0001e8000c101116 */
[----:B------:R-:W3:Y:S04]  /*102d60*/  LDL.LU.64 R22, [R1+0x3250] ;  /* 0x0032500001167983 */ /* 0x000ee80000300a00 */
[----:B------:R-:W3:Y:S04]  /*102d70*/  LDL.LU.64 R4, [R1+0x3288] ;  /* 0x0032880001047983 */ /* 0x000ee80000300a00 */
[----:B------:R-:W3:Y:S01]  /*102d80*/  LDL.LU.64 R14, [R1+0x3280] ;  /* 0x00328000010e7983 */ /* 0x000ee20000300a00 */
[----:B0-----:R-:W-:-:S03]  /*102d90*/  PRMT R0, R3, 0x7770, RZ ;  /* 0x0000777003007816 */ /* 0x001fc600000000ff */
[----:B------:R-:W3:Y:S04]  /*102da0*/  LDL.LU.64 R20, [R1+0x3278] ;  /* 0x0032780001147983 */ /* 0x000ee80000300a00 */
[----:B------:R0:W-:Y:S02]  /*102db0*/  @P4 STG.E.U8 desc[UR22][R16.64], R0 ;  /* 0x0000000010004986 */ /* 0x0001e4000c101116 */
[----:B0-----:R-:W-:Y:S02]  /*102dc0*/  PRMT R0, R3, 0x7771, RZ ;  /* 0x0000777103007816 */ /* 0x001fe400000000ff */
[----:B------:R-:W3:Y:S04]  /*102dd0*/  LDL.LU.64 R16, [R1+0x3270] ;  /* 0x0032700001107983 */ /* 0x000ee80000300a00 */
[----:B------:R0:W-:Y:S01]  /*102de0*/  @P3 STG.E.U8 desc[UR22][R10.64], R0 ;  /* 0x000000000a003986 */ /* 0x0001e2000c101116 */
[----:B------:R-:W-:-:S02]  /*102df0*/  LOP3.LUT P3, RZ, R12, 0x2, RZ, 0xc0, !PT ;  /* 0x000000020cff7812 */ /* 0x000fc4000786c0ff */
[----:B0-----:R-:W-:Y:S01]  /*102e00*/  PRMT R0, R3, 0x7772, RZ ;  /* 0x0000777203007816 */ /* 0x001fe200000000ff */
[----:B------:R-:W3:Y:S10]  /*102e10*/  LDL.LU.64 R10, [R1+0x3268] ;  /* 0x00326800010a7983 */ /* 0x000ef40000300a00 */
[----:B------:R0:W-:Y:S01]  /*102e20*/  @P3 STG.E.U8 desc[UR22][R8.64], R0 ;  /* 0x0000000008003986 */ /* 0x0001e2000c101116 */
[----:B------:R-:W-:-:S02]  /*102e30*/  LOP3.LUT P3, RZ, R12, 0x1, RZ, 0xc0, !PT ;  /* 0x000000010cff7812 */ /* 0x000fc4000786c0ff */
[----:B0-----:R-:W-:Y:S01]  /*102e40*/  PRMT R0, R3, 0x7773, RZ ;  /* 0x0000777303007816 */ /* 0x001fe200000000ff */
[----:B------:R-:W3:Y:S10]  /*102e50*/  LDL.LU.64 R8, [R1+0x32a0] ;  /* 0x0032a00001087983 */ /* 0x000ef40000300a00 */
[----:B----4-:R0:W-:Y:S01]  /*102e60*/  @P3 STG.E.U8 desc[UR22][R18.64], R0 ;  /* 0x0000000012003986 */ /* 0x0101e2000c101116 */
[----:B------:R-:W-:-:S02]  /*102e70*/  LOP3.LUT P3, RZ, R13, 0x80000000, RZ, 0xc0, !PT ;  /* 0x800000000dff7812 */ /* 0x000fc4000786c0ff */
[----:B0-----:R-:W-:Y:S01]  /*102e80*/  PRMT R0, R28, 0x7770, RZ ;  /* 0x000077701c007816 */ /* 0x001fe200000000ff */
[----:B------:R-:W4:Y:S10]  /*102e90*/  LDL.LU.64 R18, [R1+0x3298] ;  /* 0x0032980001127983 */ /* 0x000f340000300a00 */
        /* <DEDUP_REMOVED lines=10> */
[----:B------:R-:W-:-:S05]  /*102f40*/  LOP3.LUT P0, RZ, R27, 0x4000, RZ, 0xc0, !PT ;  /* 0x000040001bff7812 */ /* 0x000fca000780c0ff */
[----:B--2---:R0:W-:Y:S02]  /*102f50*/  @P3 STG.E.U8 desc[UR22][R24.64], R0 ;  /* 0x0000000018003986 */ /* 0x0041e4000c101116 */
[----:B0-----:R-:W-:Y:S02]  /*102f60*/  PRMT R0, R28, 0x7773, RZ ;  /* 0x000077731c007816 */ /* 0x001fe400000000ff */
[----:B------:R-:W2:Y:S01]  /*102f70*/  LDL.LU R28, [R1+0x59c8] ;  /* 0x0059c800011c7983 */ /* 0x000ea20000300800 */
[----:B------:R-:W-:-:S13]  /*102f80*/  LOP3.LUT P3, RZ, R13, 0x10000000, RZ, 0xc0, !PT ;  /* 0x100000000dff7812 */ /* 0x000fda000786c0ff */
[----:B------:R3:W-:Y:S01]  /*102f90*/  @P3 STG.E.U8 desc[UR22][R6.64], R0 ;  /* 0x0000000006003986 */ /* 0x0007e2000c101116 */
[----:B------:R-:W-:Y:S02]  /*102fa0*/  LOP3.LUT P3, RZ, R13, 0x8000000, RZ, 0xc0, !PT ;  /* 0x080000000dff7812 */ /* 0x000fe4000786c0ff */
[----:B---3--:R-:W-:-:S11]  /*102fb0*/  PRMT R0, R2, 0x7770, RZ ;  /* 0x0000777002007816 */ /* 0x008fd600000000ff */
[----:B------:R0:W-:Y:S01]  /*102fc0*/  @P3 STG.E.U8 desc[UR22][R22.64], R0 ;  /* 0x0000000016003986 */ /* 0x0001e2000c101116 */
[----:B------:R-:W-:Y:S02]  /*102fd0*/  LOP3.LUT P3, RZ, R13, 0x4000000, RZ, 0xc0, !PT ;  /* 0x040000000dff7812 */ /* 0x000fe4000786c0ff */
[----:B0-----:R-:W-:-:S11]  /*102fe0*/  PRMT R0, R2, 0x7771, RZ ;  /* 0x0000777102007816 */ /* 0x001fd600000000ff */
[----:B------:R0:W-:Y:S01]  /*102ff0*/  @P3 STG.E.U8 desc[UR22][R4.64], R0 ;  /* 0x0000000004003986 */ /* 0x0001e2000c101116 */
[----:B------:R-:W-:Y:S02]  /*103000*/  LOP3.LUT P6, RZ, R27, 0x8000, RZ, 0xc0, !PT ;  /* 0x000080001bff7812 */ /* 0x000fe400078cc0ff */
[----:B0-----:R-:W-:-:S05]  /*103010*/  PRMT R0, R2, 0x7772, RZ ;  /* 0x0000777202007816 */ /* 0x001fca00000000ff */
[----:B------:R0:W-:Y:S01]  /*103020*/  @P2 STG.E.U8 desc[UR22][R14.64], R0 ;  /* 0x000000000e002986 */ /* 0x0001e2000c101116 */
[----:B------:R-:W-:Y:S02]  /*103030*/  LOP3.LUT P5, RZ, R27, 0x10000, RZ, 0xc0, !PT ;  /* 0x000100001bff7812 */ /* 0x000fe400078ac0ff */
[----:B0-----:R-:W-:-:S05]  /*103040*/  PRMT R0, R2, 0x7773, RZ ;  /* 0x0000777302007816 */ /* 0x001fca00000000ff */
[----:B------:R2:W-:Y:S01]  /*103050*/  @P1 STG.E.U8 desc[UR22][R20.64], R0 ;  /* 0x0000000014001986 */ /* 0x0005e2000c101116 */
        /* <DEDUP_REMOVED lines=9> */
[----:B----4-:R0:W-:Y:S04]  /*1030f0*/  @P4 STG.E.U8 desc[UR22][R18.64], R0 ;  /* 0x0000000012004986 */ /* 0x0101e8000c101116 */
[----:B------:R-:W3:Y:S04]  /*103100*/  LDL.LU.64 R10, [R1+0x3290] ;  /* 0x00329000010a7983 */ /* 0x000ee80000300a00 */
[----:B0-----:R-:W4:Y:S04]  /*103110*/  LDL.LU.64 R18, [R1+0x32c8] ;  /* 0x0032c80001127983 */ /* 0x001f280000300a00 */
[----:B------:R-:W2:Y:S04]  /*103120*/  LDL.LU.64 R20, [R1+0x32c0] ;  /* 0x0032c00001147983 */ /* 0x000ea80000300a00 */
[----:B------:R-:W3:Y:S01]  /*103130*/  LDL.LU R2, [R1+0x4d4] ;  /* 0x0004d40001027983 */ /* 0x000ee20000300800 */
[----:B------:R-:W-:-:S02]  /*103140*/  LOP3.LUT P0, RZ, R27, 0x40000, RZ, 0xc0, !PT ;  /* 0x000400001bff7812 */ /* 0x000fc4000780c0ff */
[C---:B------:R-:W-:Y:S01]  /*103150*/  LOP3.LUT P6, RZ, R27.reuse, 0x80000, RZ, 0xc0, !PT ;  /* 0x000800001bff7812 */ /* 0x040fe200078cc0ff */
[----:B------:R-:W2:Y:S04]  /*103160*/  LDL.LU.64 R8, [R1+0x32b8] ;  /* 0x0032b80001087983 */ /* 0x000ea80000300a00 */
[----:B------:R-:W2:Y:S04]  /*103170*/  LDL.LU.64 R16, [R1+0x32b0] ;  /* 0x0032b00001107983 */ /* 0x000ea80000300a00 */
[----:B------:R-:W2:Y:S01]  /*103180*/  LDL.LU R12, [R1+0x494] ;  /* 0x00049400010c7983 */ /* 0x000ea20000300800 */
        /* <DEDUP_REMOVED lines=10> */
[----:B---3--:R-:W-:-:S05]  /*103230*/  PRMT R0, R2, 0x7770, RZ ;  /* 0x0000777002007816 */ /* 0x008fca00000000ff */
[----:B------:R0:W-:Y:S02]  /*103240*/  @P0 STG.E.U8 desc[UR22][R10.64], R0 ;  /* 0x000000000a000986 */ /* 0x0001e4000c101116 */
[----:B0-----:R-:W-:Y:S02]  /*103250*/  PRMT R0, R2, 0x7771, RZ ;  /* 0x0000777102007816 */ /* 0x001fe400000000ff */
[----:B------:R-:W3:Y:S04]  /*103260*/  LDL.LU.64 R10, [R1+0x32a8] ;  /* 0x0032a800010a7983 */ /* 0x000ee80000300a00 */
[----:B------:R-:W-:Y:S04]  /*103270*/  STL [R1+0x5614], R27 ;  /* 0x0056141b01007387 */ /* 0x000fe80000100800 */
[----:B------:R-:W-:Y:S04]  /*103280*/  STL [R1+0x5630], R26 ;  /* 0x0056301a01007387 */ /* 0x000fe80000100800 */
[----:B----4-:R0:W-:Y:S04]  /*103290*/  @P6 STG.E.U8 desc[UR22][R18.64], R0 ;  /* 0x0000000012006986 */ /* 0x0101e8000c101116 */
[----:B0-----:R-:W4:Y:S04]  /*1032a0*/  LDL.LU.64 R18, [R1+0x32e0] ;  /* 0x0032e00001127983 */ /* 0x001f280000300a00 */
[----:B------:R-:W2:Y:S01]  /*1032b0*/  LDL.LU R6, [R1+0x4f8] ;  /* 0x0004f80001067983 */ /* 0x000ea20000300800 */
[----:B------:R-:W-:-:S04]  /*1032c0*/  LOP3.LUT R13, R13, 0xffdfffff, RZ, 0xc0, !PT ;  /* 0xffdfffff0d0d7812 */ /* 0x000fc800078ec0ff */
        /* <DEDUP_REMOVED lines=14> */
[----:B------:R-:W-:-:S05]  /*1033b0*/  LOP3.LUT P2, RZ, R27, 0x80000000, RZ, 0xc0, !PT ;  /* 0x800000001bff7812 */ /* 0x000fca000784c0ff */
[----:B------:R-:W-:Y:S02]  /*1033c0*/  @P3 LOP3.LUT R13, R13, 0x2000000, RZ, 0xfc, !PT ;  /* 0x020000000d0d3812 */ /* 0x000fe400078efcff */
[----:B------:R-:W-:Y:S01]  /*1033d0*/  LOP3.LUT P3, RZ, R27, 0x400000, RZ, 0xc0, !PT ;  /* 0x004000001bff7812 */ /* 0x000fe2000786c0ff */
[----:B--2---:R0:W-:Y:S04]  /*1033e0*/  STL [R1+0x59c0], R6 ;  /* 0x0059c00601007387 */ /* 0x0041e80000100800 */
[----:B0-----:R-:W2:Y:S04]  /*1033f0*/  LDL.LU.64 R6, [R1+0x32d8] ;  /* 0x0032d80001067983 */ /* 0x001ea80000300a00 */
[----:B------:R-:W2:Y:S01]  /*103400*/  LDL.LU.64 R26, [R1+0x3308] ;  /* 0x00330800011a7983 */ /* 0x000ea20000300a00 */
[----:B------:R-:W-:-:S05]  /*103410*/  PRMT R0, R2, 0x7772, RZ ;  /* 0x0000777202007816 */ /* 0x000fca00000000ff */
[----:B------:R0:W-:Y:S02]  /*103420*/  @P5 STG.E.U8 desc[UR22][R20.64], R0 ;  /* 0x0000000014005986 */ /* 0x0001e4000c101116 */
[----:B0-----:R-:W-:-:S05]  /*103430*/  PRMT R0, R2, 0x7773, RZ ;  /* 0x0000777302007816 */ /* 0x001fca00000000ff */
[----:B------:R0:W-:Y:S02]  /*103440*/  @P4 STG.E.U8 desc[UR22][R8.64], R0 ;  /* 0x0000000008004986 */ /* 0x0001e4000c101116 */
[----:B0-----:R-:W-:-:S05]  /*103450*/  PRMT R0, R12, 0x7770, RZ ;  /* 0x000077700c007816 */ /* 0x001fca00000000ff */
[----:B------:R0:W-:Y:S01]  /*103460*/  @P3 STG.E.U8 desc[UR22][R16.64], R0 ;  /* 0x0000000010003986 */ /* 0x0001e2000c101116 */
[----:B------:R-:W-:Y:S02]  /*103470*/  LOP3.LUT P3, RZ, R13, 0x2000000, RZ, 0xc0, !PT ;  /* 0x020000000dff7812 */ /* 0x000fe4000786c0ff */
[----:B0-----:R-:W-:-:S11]  /*103480*/  PRMT R0, R12, 0x7771, RZ ;  /* 0x000077710c007816 */ /* 0x001fd600000000ff */
[----:B---3--:R0:W-:Y:S01]  /*103490*/  @P3 STG.E.U8 desc[UR22][R10.64], R0 ;  /* 0x000000000a003986 */ /* 0x0081e2000c101116 */
[----:B------:R-:W-:Y:S02]  /*1034a0*/  LOP3.LUT P3, RZ, R13, 0x1000000, RZ, 0xc0, !PT ;  /* 0x010000000dff7812 */ /* 0x000fe4000786c0ff */
[----:B0-----:R-:W-:-:S11]  /*1034b0*/  PRMT R0, R12, 0x7772, RZ ;  /* 0x000077720c007816 */ /* 0x001fd600000000ff */
[----:B----4-:R0:W-:Y:S01]  /*1034c0*/  @P3 STG.E.U8 desc[UR22][R18.64], R0 ;  /* 0x0000000012003986 */ /* 0x0101e2000c101116 */
[C---:B------:R-:W-:Y:S02]  /*1034d0*/  LOP3.LUT P3, RZ, R13.reuse, 0x800000, RZ, 0xc0, !PT ;  /* 0x008000000dff7812 */ /* 0x040fe4000786c0ff */
[----:B0-----:R-:W-:Y:S01]  /*1034e0*/  PRMT R0, R12, 0x7773, RZ ;  /* 0x000077730c007816 */ /* 0x001fe200000000ff */
[----:B--2---:R0:W-:Y:S10]  /*1034f0*/  STL.64 [R1+0x59b8], R26 ;  /* 0x0059b81a01007387 */ /* 0x0041f40000100a00 */
[----:B------:R1:W-:Y:S04]  /*103500*/  @P3 STG.E.U8 desc[UR22][R6.64], R0 ;  /* 0x0000000006003986 */ /* 0x0003e8000c101116 */
[----:B0-----:R-:W2:Y:S04]  /*103510*/  LDL.LU.64 R26, [R1+0x32d0] ;  /* 0x0032d000011a7983 */ /* 0x001ea80000300a00 */
[----:B------:R-:W3:Y:S04]  /*103520*/  LDL.LU.64 R24, [R1+0x3300] ;  /* 0x0033000001187983 */ /* 0x000ee80000300a00 */
[----:B------:R-:W4:Y:S04]  /*103530*/  LDL.LU.64 R22, [R1+0x32f8] ;  /* 0x0032f80001167983 */ /* 0x000f280000300a00 */
        /* <DEDUP_REMOVED lines=9> */
[----:B-1----:R-:W2:Y:S01]  /*1035d0*/  LDL.LU R6, [R1+0x59c0] ;  /* 0x0059c00001067983 */ /* 0x002ea20000300800 */
        /* <DEDUP_REMOVED lines=34> */
[----:B------:R-:W-:-:S03]  /*103800*/  LOP3.LUT P0, RZ, R28, 0x20, RZ, 0xc0, !PT ;  /* 0x000000201cff7812 */ /* 0x000fc6000780c0ff */
[----:B------:R-:W3:Y:S04]  /*103810*/  LDL.LU.64 R14, [R1+0x3330] ;  /* 0x00333000010e7983 */ /* 0x000ee80000300a00 */
[----:B------:R-:W4:Y:S01]  /*103820*/  LDL.LU.64 R2, [R1+0x3328] ;  /* 0x0033280001027983 */ /* 0x000f220000300a00 */
[----:B------:R-:W-:-:S03]  /*103830*/  PRMT R0, R9, 0x7773, RZ ;  /* 0x0000777309007816 */ /* 0x000fc600000000ff */
[----:B------:R-:W4:Y:S04]  /*103840*/  LDL.LU.64 R20, [R1+0x3360] ;  /* 0x0033600001147983 */ /* 0x000f280000300a00 */
[----:B------:R-:W3:Y:S04]  /*103850*/  LDL.LU R17, [R1+0x498] ;  /* 0x0004980001117983 */ /* 0x000ee80000300800 */
[----:B------:R-:W4:Y:S04]  /*103860*/  LDL.LU.64 R10, [R1+0x3358] ;  /* 0x00335800010a7983 */ /* 0x000f280000300a00 */
[----:B------:R-:W4:Y:S04]  /*103870*/  LDL.LU R12, [R1+0x4fc] ;  /* 0x0004fc00010c7983 */ /* 0x000f280000300800 */
[----:B------:R-:W4:Y:S04]  /*103880*/  LDL.LU.64 R8, [R1+0x3350] ;  /* 0x0033500001087983 */ /* 0x000f280000300a00 */
[----:B--2---:R0:W-:Y:S04]  /*103890*/  @P0 STG.E.U8 desc[UR22][R18.64], R0 ;  /* 0x0000000012000986 */ /* 0x0041e8000c101116 */
[----:B0-----:R-:W2:Y:S04]  /*1038a0*/  LDL.LU.64 R18, [R1+0x3388] ;  /* 0x0033880001127983 */ /* 0x001ea80000300a00 */
        /* <DEDUP_REMOVED lines=22> */
[C---:B------:R-:W-:Y:S02]  /*103a10*/  LOP3.LUT P6, RZ, R28.reuse, 0x40, RZ, 0xc0, !PT ;  /* 0x000000401cff7812 */ /* 0x040fe400078cc0ff */
[C---:B------:R-:W-:Y:S02]  /*103a20*/  LOP3.LUT P5, RZ, R28.reuse, 0x80, RZ, 0xc0, !PT ;  /* 0x000000801cff7812 */ /* 0x040fe400078ac0ff */
[----:B------:R-:W-:Y:S02]  /*103a30*/  LOP3.LUT R13, R13, 0xfffeffff, RZ, 0xc0, !PT ;  /* 0xfffeffff0d0d7812 */ /* 0x000fe400078ec0ff */
[----:B------:R-:W-:Y:S02]  /*103a40*/  PRMT R0, R17, 0x7770, RZ ;  /* 0x0000777011007816 */ /* 0x000fe400000000ff */
[----:B------:R-:W-:Y:S01]  /*103a50*/  LOP3.LUT P4, RZ, R28, 0x100, RZ, 0xc0, !PT ;  /* 0x000001001cff7812 */ /* 0x000fe2000788c0ff */
[----:B------:R-:W3:Y:S04]  /*103a60*/  LDL.LU R16, [R1+0x4ec] ;  /* 0x0004ec0001107983 */ /* 0x000ee80000300800 */
[----:B------:R-:W3:Y:S04]  /*103a70*/  LDL.LU.64 R24, [R1+0x3370] ;  /* 0x0033700001187983 */ /* 0x000ee80000300a00 */
[----:B------:R-:W3:Y:S04]  /*103a80*/  LDL.LU.64 R6, [R1+0x3368] ;  /* 0x0033680001067983 */ /* 0x000ee80000300a00 */
[----:B------:R-:W3:Y:S04]  /*103a90*/  LDL.LU.64 R22, [R1+0x33a0] ;  /* 0x0033a00001167983 */ /* 0x000ee80000300a00 */
[----:B------:R-:W3:Y:S01]  /*103aa0*/  LDL.LU.64 R4, [R1+0x3398] ;  /* 0x0033980001047983 */ /* 0x000ee20000300a00 */
[----:B------:R-:W-:-:S02]  /*103ab0*/  @P3 LOP3.LUT R13, R13, 0x10000, RZ, 0xfc, !PT ;  /* 0x000100000d0d3812 */ /* 0x000fc400078efcff */
[----:B------:R-:W-:Y:S01]  /*103ac0*/  LOP3.LUT P3, RZ, R28, 0x400, RZ, 0xc0, !PT ;  /* 0x000004001cff7812 */ /* 0x000fe2000786c0ff */
[----:B------:R0:W-:Y:S01]  /*103ad0*/  @P6 STG.E.U8 desc[UR22][R14.64], R0 ;  /* 0x000000000e006986 */ /* 0x0001e2000c101116 */
[----:B------:R-:W-:Y:S02]  /*103ae0*/  LOP3.LUT R13, R13, 0xfffdffff, RZ, 0xc0, !PT ;  /* 0xfffdffff0d0d7812 */ /* 0x000fe400078ec0ff */
[----:B0-----:R-:W-:-:S09]  /*103af0*/  PRMT R0, R17, 0x7771, RZ ;  /* 0x0000777111007816 */ /* 0x001fd200000000ff */
[----:B------:R-:W-:Y:S02]  /*103b00*/  @P3 LOP3.LUT R13, R13, 0x20000, RZ, 0xfc, !PT ;  /* 0x000200000d0d3812 */ /* 0x000fe400078efcff */
[----:B------:R-:W-:Y:S01]  /*103b10*/  LOP3.LUT P3, RZ, R28, 0x200, RZ, 0xc0, !PT ;  /* 0x000002001cff7812 */ /* 0x000fe2000786c0ff */
[----:B------:R-:W3:Y:S04]  /*103b20*/  LDL.LU.64 R14, [R1+0x3390] ;  /* 0x00339000010e7983 */ /* 0x000ee80000300a00 */
[----:B----4-:R0:W-:Y:S02]  /*103b30*/  @P5 STG.E.U8 desc[UR22][R2.64], R0 ;  /* 0x0000000002005986 */ /* 0x0101e4000c101116 */
[C---:B0-----:R-:W-:Y:S02]  /*103b40*/  PRMT R0, R17.reuse, 0x7772, RZ ;  /* 0x0000777211007816 */ /* 0x041fe400000000ff */
[----:B------:R-:W4:Y:S04]  /*103b50*/  LDL.LU.64 R2, [R1+0x33c8] ;  /* 0x0033c80001027983 */ /* 0x000f280000300a00 */
[----:B------:R0:W-:Y:S02]  /*103b60*/  @P4 STG.E.U8 desc[UR22][R20.64], R0 ;  /* 0x0000000014004986 */ /* 0x0001e4000c101116 */
[----:B0-----:R-:W-:-:S02]  /*103b70*/  PRMT R0, R17, 0x7773, RZ ;  /* 0x0000777311007816 */ /* 0x001fc400000000ff */
[----:B------:R-:W4:Y:S04]  /*103b80*/  LDL.LU.64 R20, [R1+0x33c0] ;  /* 0x0033c00001147983 */ /* 0x000f280000300a00 */
[----:B------:R-:W4:Y:S04]  /*103b90*/  LDL.LU R17, [R1+0x49c] ;  /* 0x00049c0001117983 */ /* 0x000f280000300800 */
        /* <DEDUP_REMOVED lines=42> */
[----:B------:R-:W3:Y:S04]  /*103e40*/  LDL.LU R29, [R1+0x59a8] ;  /* 0x0059a800011d7983 */ /* 0x000ee80000300800 */
[----:B------:R0:W-:Y:S02]  /*103e50*/  @P6 STG.E.U8 desc[UR22][R10.64], R0 ;  /* 0x000000000a006986 */ /* 0x0001e4000c101116 */
[----:B0-----:R-:W-:-:S02]  /*103e60*/  PRMT R0, R17, 0x7770, RZ ;  /* 0x0000777011007816 */ /* 0x001fc400000000ff */
[----:B------:R-:W4:Y:S04]  /*103e70*/  LDL.LU.64 R10, [R1+0x33e0] ;  /* 0x0033e000010a7983 */ /* 0x000f280000300a00 */
[----:B------:R0:W-:Y:S02]  /*103e80*/  @P5 STG.E.U8 desc[UR22][R8.64], R0 ;  /* 0x0000000008005986 */ /* 0x0001e4000c101116 */
[----:B0-----:R-:W-:-:S05]  /*103e90*/  PRMT R0, R17, 0x7771, RZ ;  /* 0x0000777111007816 */ /* 0x001fca00000000ff */
[----:B--2---:R0:W-:Y:S04]  /*103ea0*/  @P4 STG.E.U8 desc[UR22][R18.64], R0 ;  /* 0x0000000012004986 */ /* 0x0041e8000c101116 */
[----:B0-----:R-:W2:Y:S04]  /*103eb0*/  LDL.LU.64 R18, [R1+0x33d8] ;  /* 0x0033d80001127983 */ /* 0x001ea80000300a00 */
[----:B------:R-:W3:Y:S04]  /*103ec0*/  LDL.LU.64 R14, [R1+0x33d0] ;  /* 0x0033d000010e7983 */ /* 0x000ee80000300a00 */
[----:B------:R-:W3:Y:S04]  /*103ed0*/  LDL.LU.64 R2, [R1+0x3408] ;  /* 0x0034080001027983 */ /* 0x000ee80000300a00 */
[----:B------:R-:W3:Y:S04]  /*103ee0*/  LDL.LU.64 R20, [R1+0x3400] ;  /* 0x0034000001147983 */ /* 0x000ee80000300a00 */
[----:B------:R-:W3:Y:S01]  /*103ef0*/  LDL.LU R8, [R1+0x470] ;  /* 0x0004700001087983 */ /* 0x000ee20000300800 */
[----:B------:R-:W-:-:S02]  /*103f00*/  LOP3.LUT P0, RZ, R28, 0x1000000, RZ, 0xc0, !PT ;  /* 0x010000001cff7812 */ /* 0x000fc4000780c0ff */
[C---:B------:R-:W-:Y:S02]  /*103f10*/  LOP3.LUT P6, RZ, R28.reuse, 0x2000000, RZ, 0xc0, !PT ;  /* 0x020000001cff7812 */ /* 0x040fe400078cc0ff */
[----:B------:R-:W-:Y:S02]  /*103f20*/  PRMT R0, R17, 0x7772, RZ ;  /* 0x0000777211007816 */ /* 0x000fe400000000ff */
[----:B------:R-:W-:-:S07]  /*103f30*/  LOP3.LUT P5, RZ, R28, 0x4000000, RZ, 0xc0, !PT ;  /* 0x040000001cff7812 */ /* 0x000fce00078ac0ff */
[----:B----4-:R0:W-:Y:S02]  /*103f40*/  @P0 STG.E.U8 desc[UR22][R10.64], R0 ;  /* 0x000000000a000986 */ /* 0x0101e4000c101116 */
[----:B0-----:R-:W-:Y:S02]  /*103f50*/  PRMT R0, R17, 0x7773, RZ ;  /* 0x0000777311007816 */ /* 0x001fe400000000ff */
[----:B------:R-:W4:Y:S04]  /*103f60*/  LDL.LU.64 R10, [R1+0x33f8] ;  /* 0x0033f800010a7983 */ /* 0x000f280000300a00 */
[----:B------:R-:W4:Y:S04]  /*103f70*/  LDL.LU R16, [R1+0x450] ;  /* 0x0004500001107983 */ /* 0x000f280000300800 */
[----:B--2---:R3:W-:Y:S02]  /*103f80*/  @P6 STG.E.U8 desc[UR22][R18.64], R0 ;  /* 0x0000000012006986 */ /* 0x0047e4000c101116 */
[----:B---3--:R-:W-:-:S02]  /*103f90*/  PRMT R0, R8, 0x7770, RZ ;  /* 0x0000777008007816 */ /* 0x008fc400000000ff */
[----:B------:R-:W2:Y:S04]  /*103fa0*/  LDL.LU.64 R18, [R1+0x33f0] ;  /* 0x0033f00001127983 */ /* 0x000ea80000300a00 */
[----:B------:R0:W-:Y:S04]  /*103fb0*/  @P5 STG.E.U8 desc[UR22][R14.64], R0 ;  /* 0x000000000e005986 */ /* 0x0001e8000c101116 */
[----:B0-----:R-:W3:Y:S04]  /*103fc0*/  LDL.LU.64 R14, [R1+0x3418] ;  /* 0x00341800010e7983 */ /* 0x001ee80000300a00 */
        /* <DEDUP_REMOVED lines=23> */
[----:B------:R-:W-:Y:S02]  /*104140*/  LOP3.LUT P4, RZ, R28, 0x8000000, RZ, 0xc0, !PT ;  /* 0x080000001cff7812 */ /* 0x000fe4000788c0ff */
[----:B------:R-:W-:Y:S02]  /*104150*/  PRMT R0, R8, 0x7771, RZ ;  /* 0x0000777108007816 */ /* 0x000fe400000000ff */
[----:B------:R-:W-:Y:S01]  /*104160*/  LOP3.LUT R13, R13, 0xfffffeff, RZ, 0xc0, !PT ;  /* 0xfffffeff0d0d7812 */ /* 0x000fe200078ec0ff */
[----:B------:R-:W3:Y:S04]  /*104170*/  LDL.LU R9, [R1+0x430] ;  /* 0x0004300001097983 */ /* 0x000ee80000300800 */
[----:B------:R-:W3:Y:S04]  /*104180*/  LDL.LU.64 R26, [R1+0x3410] ;  /* 0x00341000011a7983 */ /* 0x000ee80000300a00 */
[----:B------:R-:W3:Y:S04]  /*104190*/  LDL.LU.64 R24, [R1+0x3448] ;  /* 0x0034480001187983 */ /* 0x000ee80000300a00 */
[----:B------:R-:W3:Y:S04]  /*1041a0*/  LDL.LU R17, [R1+0x410] ;  /* 0x0004100001117983 */ /* 0x000ee80000300800 */
[----:B------:R-:W3:Y:S04]  /*1041b0*/  LDL.LU.64 R6, [R1+0x3440] ;  /* 0x0034400001067983 */ /* 0x000ee80000300a00 */
[----:B------:R-:W3:Y:S04]  /*1041c0*/  LDL.LU.64 R22, [R1+0x3438] ;  /* 0x0034380001167983 */ /* 0x000ee80000300a00 */
[----:B------:R-:W3:Y:S01]  /*1041d0*/  LDL.LU.64 R4, [R1+0x3430] ;  /* 0x0034300001047983 */ /* 0x000ee20000300a00 */
[----:B------:R-:W-:-:S02]  /*1041e0*/  @P3 LOP3.LUT R13, R13, 0x100, RZ, 0xfc, !PT ;  /* 0x000001000d0d3812 */ /* 0x000fc400078efcff */
[----:B------:R-:W-:Y:S02]  /*1041f0*/  LOP3.LUT P3, RZ, R28, 0x20000000, RZ, 0xc0, !PT ;  /* 0x200000001cff7812 */ /* 0x000fe4000786c0ff */
[----:B------:R-:W-:Y:S01]  /*104200*/  LOP3.LUT R13, R13, 0xfffffdff, RZ, 0xc0, !PT ;  /* 0xfffffdff0d0d7812 */ /* 0x000fe200078ec0ff */
[----:B------:R0:W-:Y:S10]  /*104210*/  @P4 STG.E.U8 desc[UR22][R2.64], R0 ;  /* 0x0000000002004986 */ /* 0x0001f4000c101116 */
[----:B------:R-:W-:-:S02]  /*104220*/  @P3 LOP3.LUT R13, R13, 0x200, RZ, 0xfc, !PT ;  /* 0x000002000d0d3812 */ /* 0x000fc400078efcff */
[----:B------:R-:W-:Y:S02]  /*104230*/  LOP3.LUT P3, RZ, R28, 0x10000000, RZ, 0xc0, !PT ;  /* 0x100000001cff7812 */ /* 0x000fe4000786c0ff */
        /* <DEDUP_REMOVED lines=9> */
[----:B------:R-:W4:Y:S04]  /*1042d0*/  LDL.LU.64 R10, [R1+0x3458] ;  /* 0x00345800010a7983 */ /* 0x000f280000300a00 */
[----:B------:R-:W4:Y:S06]  /*1042e0*/  LDL.LU R8, [R1+0x474] ;  /* 0x0004740001087983 */ /* 0x000f2c0000300800 */
        /* <DEDUP_REMOVED lines=20> */
[----:B0-----:R-:W-:Y:S01]  /*104430*/  PRMT R0, R9, 0x7770, RZ ;  /* 0x0000777009007816 */ /* 0x001fe200000000ff */
[----:B------:R-:W3:Y:S10]  /*104440*/  LDL.LU R14, [R1+0x5990] ;  /* 0x00599000010e7983 */ /* 0x000ef40000300800 */
[----:B------:R0:W-:Y:S01]  /*104450*/  @P3 STG.E.U8 desc[UR22][R26.64], R0 ;  /* 0x000000001a003986 */ /* 0x0001e2000c101116 */
[----:B------:R-:W-:-:S02]  /*104460*/  LOP3.LUT P3, RZ, R13, 0x8, RZ, 0xc0, !PT ;  /* 0x000000080dff7812 */ /* 0x000fc4000786c0ff */
        /* <DEDUP_REMOVED lines=13> */
[----:B------:R0:W-:Y:S02]  /*104540*/  @P6 STG.E.U8 desc[UR22][R20.64], R0 ;  /* 0x0000000014006986 */ /* 0x0001e4000c101116 */
[----:B0-----:R-:W-:-:S05]  /*104550*/  PRMT R0, R17, 0x7773, RZ ;  /* 0x0000777311007816 */ /* 0x001fca00000000ff */
[----:B----4-:R0:W-:Y:S02]  /*104560*/  @P5 STG.E.U8 desc[UR22][R10.64], R0 ;  /* 0x000000000a005986 */ /* 0x0101e4000c101116 */
[----:B0-----:R-:W-:-:S05]  /*104570*/  PRMT R0, R8, 0x7770, RZ ;  /* 0x0000777008007816 */ /* 0x001fca00000000ff */
[----:B--2---:R0:W-:Y:S04]  /*104580*/  @P4 STG.E.U8 desc[UR22][R18.64], R0 ;  /* 0x0000000012004986 */ /* 0x0041e8000c101116 */
[----:B0-----:R-:W2:Y:S04]  /*104590*/  LDL.LU.64 R18, [R1+0x3480] ;  /* 0x0034800001127983 */ /* 0x001ea80000300a00 */
[----:B------:R-:W4:Y:S01]  /*1045a0*/  LDL.LU.64 R16, [R1+0x3478] ;  /* 0x0034780001107983 */ /* 0x000f220000300a00 */
[C---:B------:R-:W-:Y:S02]  /*1045b0*/  LOP3.LUT P0, RZ, R29.reuse, 0x800, RZ, 0xc0, !PT ;  /* 0x000008001dff7812 */ /* 0x040fe4000780c0ff */
[----:B------:R-:W-:-:S02]  /*1045c0*/  LOP3.LUT P6, RZ, R29, 0x1000, RZ, 0xc0, !PT ;  /* 0x000010001dff7812 */ /* 0x000fc400078cc0ff */
[C---:B------:R-:W-:Y:S02]  /*1045d0*/  PRMT R0, R8.reuse, 0x7771, RZ ;  /* 0x0000777108007816 */ /* 0x040fe400000000ff */
[----:B------:R-:W-:Y:S01]  /*1045e0*/  LOP3.LUT P5, RZ, R29, 0x2000, RZ, 0xc0, !PT ;  /* 0x000020001dff7812 */ /* 0x000fe200078ac0ff */
[----:B------:R-:W4:Y:S04]  /*1045f0*/  LDL.LU.64 R4, [R1+0x3470] ;  /* 0x0034700001047983 */ /* 0x000f280000300a00 */
[----:B------:R-:W4:Y:S04]  /*104600*/  LDL.LU.64 R20, [R1+0x3468] ;  /* 0x0034680001147983 */ /* 0x000f280000300a00 */
[----:B------:R-:W4:Y:S04]  /*104610*/  LDL.LU.64 R10, [R1+0x34a0] ;  /* 0x0034a000010a7983 */ /* 0x000f280000300a00 */
[----:B------:R-:W4:Y:S04]  /*104620*/  LDL.LU R9, [R1+0x454] ;  /* 0x0004540001097983 */ /* 0x000f280000300800 */
[----:B---3--:R0:W-:Y:S02]  /*104630*/  @P0 STG.E.U8 desc[UR22][R2.64], R0 ;  /* 0x0000000002000986 */ /* 0x0081e4000c101116 */
[----:B0-----:R-:W-:-:S02]  /*104640*/  PRMT R0, R8, 0x7772, RZ ;  /* 0x0000777208007816 */ /* 0x001fc400000000ff */
[----:B------:R-:W3:Y:S04]  /*104650*/  LDL.LU R3, [R1+0x434] ;  /* 0x0004340001037983 */ /* 0x000ee80000300800 */
[----:B--2---:R0:W-:Y:S02]  /*104660*/  @P6 STG.E.U8 desc[UR22][R18.64], R0 ;  /* 0x0000000012006986 */ /* 0x0041e4000c101116 */
[----:B0-----:R-:W-:Y:S02]  /*104670*/  PRMT R0, R8, 0x7773, RZ ;  /* 0x0000777308007816 */ /* 0x001fe400000000ff */
[----:B------:R-:W2:Y:S04]  /*104680*/  LDL.LU.64 R18, [R1+0x3498] ;  /* 0x0034980001127983 */ /* 0x000ea80000300a00 */
[----:B----4-:R0:W-:Y:S04]  /*104690*/  @P5 STG.E.U8 desc[UR22][R16.64], R0 ;  /* 0x0000000010005986 */ /* 0x0101e8000c101116 */
[----:B0-----:R-:W4:Y:S04]  /*1046a0*/  LDL.LU R16, [R1+0x414] ;  /* 0x0004140001107983 */ /* 0x001f280000300800 */
        /* <DEDUP_REMOVED lines=23> */
[----:B------:R-:W-:Y:S02]  /*104820*/  LOP3.LUT P3, RZ, R29, 0x20000, RZ, 0xc0, !PT ;  /* 0x000200001dff7812 */ /* 0x000fe4000786c0ff */
[----:B------:R-:W-:Y:S02]  /*104830*/  LOP3.LUT R13, R13, 0xfffffffe, RZ, 0xc0, !PT ;  /* 0xfffffffe0d0d7812 */ /* 0x000fe400078ec0ff */
[----:B------:R-:W-:Y:S02]  /*104840*/  LOP3.LUT P4, RZ, R29, 0x4000, RZ, 0xc0, !PT ;  /* 0x000040001dff7812 */ /* 0x000fe4000788c0ff */
[----:B------:R-:W-:Y:S01]  /*104850*/  PRMT R0, R9, 0x7770, RZ ;  /* 0x0000777009007816 */ /* 0x000fe200000000ff */
[----:B------:R-:W4:Y:S04]  /*104860*/  LDL.LU.64 R24, [R1+0x34b0] ;  /* 0x0034b00001187983 */ /* 0x000f280000300a00 */
[----:B------:R-:W4:Y:S04]  /*104870*/  LDL.LU.64 R6, [R1+0x34a8] ;  /* 0x0034a80001067983 */ /* 0x000f280000300a00 */
[----:B------:R-:W4:Y:S01]  /*104880*/  LDL.LU.64 R22, [R1+0x34e0] ;  /* 0x0034e00001167983 */ /* 0x000f220000300a00 */
[----:B------:R-:W-:-:S02]  /*104890*/  @P3 LOP3.LUT R13, R13, 0x1, RZ, 0xfc, !PT ;  /* 0x000000010d0d3812 */ /* 0x000fc400078efcff */
[----:B------:R-:W-:Y:S02]  /*1048a0*/  LOP3.LUT P3, RZ, R29, 0x10000, RZ, 0xc0, !PT ;  /* 0x000100001dff7812 */ /* 0x000fe4000786c0ff */
[----:B------:R-:W-:Y:S01]  /*1048b0*/  LOP3.LUT R13, R13, 0xfffffffd, RZ, 0xc0, !PT ;  /* 0xfffffffd0d0d7812 */ /* 0x000fe200078ec0ff */
[----:B------:R0:W-:Y:S10]  /*1048c0*/  @P4 STG.E.U8 desc[UR22][R4.64], R0 ;  /* 0x0000000004004986 */ /* 0x0001f4000c101116 */
[----:B------:R-:W-:-:S02]  /*1048d0*/  @P3 LOP3.LUT R13, R13, 0x2, RZ, 0xfc, !PT ;  /* 0x000000020d0d3812 */ /* 0x000fc400078efcff */
[----:B------:R-:W-:Y:S02]  /*1048e0*/  LOP3.LUT P3, RZ, R29, 0x8000, RZ, 0xc0, !PT ;  /* 0x000080001dff7812 */ /* 0x000fe4000786c0ff */
[----:B0-----:R-:W-:Y:S01]  /*1048f0*/  PRMT R0, R9, 0x7771, RZ ;  /* 0x0000777109007816 */ /* 0x001fe200000000ff */
[----:B------:R-:W4:Y:S04]  /*104900*/  LDL.LU.64 R4, [R1+0x34d8] ;  /* 0x0034d80001047983 */ /* 0x000f280000300a00 */
[----:B------:R-:W4:Y:S06]  /*104910*/  LDL.LU R17, [R1+0x478] ;  /* 0x0004780001117983 */ /* 0x000f2c0000300800 */
[----:B------:R0:W-:Y:S01]  /*104920*/  @P3 STG.E.U8 desc[UR22][R20.64], R0 ;  /* 0x0000000014003986 */ /* 0x0001e2000c101116 */
[----:B------:R-:W-:-:S02]  /*104930*/  LOP3.LUT P3, RZ, R13, 0x2, RZ, 0xc0, !PT ;  /* 0x000000020dff7812 */ /* 0x000fc4000786c0ff */
[----:B0-----:R-:W-:Y:S01]  /*104940*/  PRMT R0, R9, 0x7772, RZ ;  /* 0x0000777209007816 */ /* 0x001fe200000000ff */
[----:B------:R-:W4:Y:S10]  /*104950*/  LDL.LU.64 R20, [R1+0x34d0] ;  /* 0x0034d00001147983 */ /* 0x000f340000300a00 */
[----:B------:R0:W-:Y:S01]  /*104960*/  @P3 STG.E.U8 desc[UR22][R10.64], R0 ;  /* 0x000000000a003986 */ /* 0x0001e2000c101116 */
[----:B------:R-:W-:-:S02]  /*104970*/  LOP3.LUT P3, RZ, R13, 0x1, RZ, 0xc0, !PT ;  /* 0x000000010dff7812 */ /* 0x000fc4000786c0ff */
[----:B0-----:R-:W-:Y:S01]  /*104980*/  PRMT R0, R9, 0x7773, RZ ;  /* 0x0000777309007816 */ /* 0x001fe200000000ff */
[----:B------:R-:W4:Y:S04]  /*104990*/  LDL.LU.64 R10, [R1+0x3508] ;  /* 0x00350800010a7983 */ /* 0x000f280000300a00 */
[----:B------:R-:W4:Y:S04]  /*1049a0*/  LDL.LU.64 R12, [R1+0x34c0] ;  /* 0x0034c000010c7983 */ /* 0x000f280000300a00 */
[----:B------:R-:W4:Y:S04]  /*1049b0*/  LDL.LU.64 R8, [R1+0x3500] ;  /* 0x0035000001087983 */ /* 0x000f280000300a00 */
[----:B--2---:R0:W-:Y:S01]  /*1049c0*/  @P3 STG.E.U8 desc[UR22][R18.64], R0 ;  /* 0x0000000012003986 */ /* 0x0041e2000c101116 */
[----:B------:R-:W-:-:S02]  /*1049d0*/  LOP3.LUT P3, RZ, R14, 0x80000000, RZ, 0xc0, !PT ;  /* 0x800000000eff7812 */ /* 0x000fc4000786c0ff */
[----:B0-----:R-:W-:Y:S01]  /*1049e0*/  PRMT R0, R3, 0x7770, RZ ;  /* 0x0000777003007816 */ /* 0x001fe200000000ff */
[----:B------:R-:W2:Y:S04]  /*1049f0*/  LDL.LU.64 R18, [R1+0x34f8] ;  /* 0x0034f80001127983 */ /* 0x000ea80000300a00 */
[----:B------:R-:W2:Y:S06]  /*104a00*/  LDL.LU R2, [R1+0x3e0] ;  /* 0x0003e00001027983 */ /* 0x000eac0000300800 */
        /* <DEDUP_REMOVED lines=35> */
[----:B------:R-:W3:Y:S04]  /*104c40*/  LDL.LU.64 R8, [R1+0x34f0] ;  /* 0x0034f00001087983 */ /* 0x000ee80000300a00 */
[----:B--2---:R0:W-:Y:S04]  /*104c50*/  @P4 STG.E.U8 desc[UR22][R18.64], R0 ;  /* 0x0000000012004986 */ /* 0x0041e8000c101116 */
[----:B0-----:R-:W2:Y:S04]  /*104c60*/  LDL.LU.64 R18, [R1+0x34e8] ;  /* 0x0034e80001127983 */ /* 0x001ea80000300a00 */
[----:B------:R-:W4:Y:S04]  /*104c70*/  LDL.LU.64 R4, [R1+0x3520] ;  /* 0x0035200001047983 */ /* 0x000f280000300a00 */
[----:B------:R-:W3:Y:S01]  /*104c80*/  LDL.LU R21, [R1+0x458] ;  /* 0x0004580001157983 */ /* 0x000ee20000300800 */
[----:B------:R-:W-:-:S02]  /*104c90*/  LOP3.LUT P0, RZ, R29, 0x40000000, RZ, 0xc0, !PT ;  /* 0x400000001dff7812 */ /* 0x000fc4000780c0ff */
[----:B------:R-:W-:Y:S01]  /*104ca0*/  LOP3.LUT P6, RZ, R29, 0x80000000, RZ, 0xc0, !PT ;  /* 0x800000001dff7812 */ /* 0x000fe200078cc0ff */
[----:B------:R-:W4:Y:S04]  /*104cb0*/  LDL.LU.64 R16, [R1+0x3518] ;  /* 0x0035180001107983 */ /* 0x000f280000300a00 */
[----:B------:R-:W4:Y:S04]  /*104cc0*/  LDL.LU.64 R10, [R1+0x3510] ;  /* 0x00351000010a7983 */ /* 0x000f280000300a00 */
[----:B------:R-:W4:Y:S01]  /*104cd0*/  LDL.LU R15, [R1+0x438] ;  /* 0x00043800010f7983 */ /* 0x000f220000300800 */
[----:B---3--:R-:W-:-:S05]  /*104ce0*/  PRMT R0, R21, 0x7770, RZ ;  /* 0x0000777015007816 */ /* 0x008fca00000000ff */
[----:B------:R0:W-:Y:S02]  /*104cf0*/  @P0 STG.E.U8 desc[UR22][R8.64], R0 ;  /* 0x0000000008000986 */ /* 0x0001e4000c101116 */
[----:B0-----:R-:W-:Y:S02]  /*104d00*/  PRMT R0, R21, 0x7771, RZ ;  /* 0x0000777115007816 */ /* 0x001fe400000000ff */
[----:B------:R-:W3:Y:S04]  /*104d10*/  LDL.LU.64 R8, [R1+0x3548] ;  /* 0x0035480001087983 */ /* 0x000ee80000300a00 */
[----:B--2---:R0:W-:Y:S04]  /*104d20*/  @P6 STG.E.U8 desc[UR22][R18.64], R0 ;  /* 0x0000000012006986 */ /* 0x0041e8000c101116 */
[----:B0-----:R-:W2:Y:S04]  /*104d30*/  LDL.LU.64 R18, [R1+0x3540] ;  /* 0x0035400001127983 */ /* 0x001ea80000300a00 */
[----:B------:R-:W4:Y:S01]  /*104d40*/  LDL.LU.64 R28, [R1+0x3530] ;  /* 0x00353000011c7983 */ /* 0x000f220000300a00 */
        /* <DEDUP_REMOVED lines=21> */
[C---:B------:R-:W-:Y:S02]  /*104ea0*/  LOP3.LUT P5, RZ, R2.reuse, 0x1, RZ, 0xc0, !PT ;  /* 0x0000000102ff7812 */ /* 0x040fe400078ac0ff */
[----:B------:R-:W-:Y:S02]  /*104eb0*/  LOP3.LUT P4, RZ, R2, 0x2, RZ, 0xc0, !PT ;  /* 0x0000000202ff7812 */ /* 0x000fe4000788c0ff */
[----:B------:R-:W-:Y:S02]  /*104ec0*/  LOP3.LUT R14, R14, 0xfeffffff, RZ, 0xc0, !PT ;  /* 0xfeffffff0e0e7812 */ /* 0x000fe400078ec0ff */
[----:B------:R-:W-:Y:S01]  /*104ed0*/  PRMT R0, R21, 0x7772, RZ ;  /* 0x0000777215007816 */ /* 0x000fe200000000ff */
[----:B------:R-:W4:Y:S04]  /*104ee0*/  LDL.LU R20, [R1+0x418] ;  /* 0x0004180001147983 */ /* 0x000f280000300800 */
        /* <DEDUP_REMOVED lines=9> */
[----:B0-----:R-:W-:Y:S02]  /*104f80*/  PRMT R0, R21, 0x7773, RZ ;  /* 0x0000777315007816 */ /* 0x001fe400000000ff */
[----:B------:R-:W4:Y:S04]  /*104f90*/  LDL.LU R21, [R1+0x47c] ;  /* 0x00047c0001157983 */ /* 0x000f280000300800 */
[----:B------:R0:W-:Y:S04]  /*104fa0*/  @P4 STG.E.U8 desc[UR22][R16.64], R0 ;  /* 0x0000000010004986 */ /* 0x0001e8000c101116 */
[----:B------:R-:W4:Y:S04]  /*104fb0*/  LDL.LU.64 R6, [R1+0x3550] ;  /* 0x0035500001067983 */ /* 0x000f280000300a00 */
[----:B------:R-:W4:Y:S04]  /*104fc0*/  LDL.LU.64 R22, [R1+0x3588] ;  /* 0x0035880001167983 */ /* 0x000f280000300a00 */
[----:B------:R-:W4:Y:S01]  /*104fd0*/  LDL.LU.64 R4, [R1+0x3580] ;  /* 0x0035800001047983 */ /* 0x000f220000300a00 */
[----:B0-----:R-:W-:-:S03]  /*104fe0*/  PRMT R0, R15, 0x7770, RZ ;  /* 0x000077700f007816 */ /* 0x001fc600000000ff */
[----:B------:R-:W4:Y:S04]  /*104ff0*/  LDL.LU.64 R16, [R1+0x3578] ;  /* 0x0035780001107983 */ /* 0x000f280000300a00 */
[----:B------:R-:W4:Y:S04]  /*105000*/  LDL.LU R3, [R1+0x45c] ;  /* 0x00045c0001037983 */ /* 0x000f280000300800 */
[----:B------:R0:W-:Y:S01]  /*105010*/  @P3 STG.E.U8 desc[UR22][R10.64], R0 ;  /* 0x000000000a003986 */ /* 0x0001e2000c101116 */
[C---:B------:R-:W-:Y:S02]  /*105020*/  LOP3.LUT P3, RZ, R14.reuse, 0x2000000, RZ, 0xc0, !PT ;  /* 0x020000000eff7812 */ /* 0x040fe4000786c0ff */
[----:B0-----:R-:W-:Y:S01]  /*105030*/  PRMT R0, R15, 0x7771, RZ ;  /* 0x000077710f007816 */ /* 0x001fe200000000ff */
[----:B------:R-:W4:Y:S10]  /*105040*/  LDL.LU.64 R10, [R1+0x3570] ;  /* 0x00357000010a7983 */ /* 0x000f340000300a00 */
[----:B---3--:R0:W-:Y:S01]  /*105050*/  @P3 STG.E.U8 desc[UR22][R8.64], R0 ;  /* 0x0000000008003986 */ /* 0x0081e2000c101116 */
[----:B------:R-:W-:-:S02]  /*105060*/  LOP3.LUT P3, RZ, R14, 0x1000000, RZ, 0xc0, !PT ;  /* 0x010000000eff7812 */ /* 0x000fc4000786c0ff */
[----:B0-----:R-:W-:Y:S01]  /*105070*/  PRMT R0, R15, 0x7772, RZ ;  /* 0x000077720f007816 */ /* 0x001fe200000000ff */
[----:B------:R-:W3:Y:S10]  /*105080*/  LDL.LU.64 R8, [R1+0x3568] ;  /* 0x0035680001087983 */ /* 0x000ef40000300a00 */
[----:B--2---:R0:W-:Y:S01]  /*105090*/  @P3 STG.E.U8 desc[UR22][R18.64], R0 ;  /* 0x0000000012003986 */ /* 0x0041e2000c101116 */
[----:B------:R-:W-:-:S02]  /*1050a0*/  LOP3.LUT P3, RZ, R14, 0x800000, RZ, 0xc0, !PT ;  /* 0x008000000eff7812 */ /* 0x000fc4000786c0ff */
[----:B0-----:R-:W-:Y:S01]  /*1050b0*/  PRMT R0, R15, 0x7773, RZ ;  /* 0x000077730f007816 */ /* 0x001fe200000000ff */
[----:B------:R-:W2:Y:S10]  /*1050c0*/  LDL.LU.64 R18, [R1+0x35a0] ;  /* 0x0035a00001127983 */ /* 0x000eb40000300a00 */
[----:B----4-:R0:W-:Y:S04]  /*1050d0*/  @P3 STG.E.U8 desc[UR22][R28.64], R0 ;  /* 0x000000001c003986 */ /* 0x0101e8000c101116 */
[----:B0-----:R-:W4:Y:S01]  /*1050e0*/  LDL.LU.64 R28, [R1+0x5978] ;  /* 0x00597800011c7983 */ /* 0x001f220000300a00 */
        /* <DEDUP_REMOVED lines=30> */
[----:B------:R-:W4:Y:S04]  /*1052d0*/  LDL.LU.64 R10, [R1+0x3598] ;  /* 0x00359800010a7983 */ /* 0x000f280000300a00 */
[----:B---3--:R0:W-:Y:S02]  /*1052e0*/  @P5 STG.E.U8 desc[UR22][R8.64], R0 ;  /* 0x0000000008005986 */ /* 0x0081e4000c101116 */
[----:B0-----:R-:W-:-:S02]  /*1052f0*/  PRMT R0, R3, 0x7772, RZ ;  /* 0x0000777203007816 */ /* 0x001fc400000000ff */
[----:B------:R-:W3:Y:S04]  /*105300*/  LDL.LU.64 R8, [R1+0x3590] ;  /* 0x0035900001087983 */ /* 0x000ee80000300a00 */
[----:B------:R-:W3:Y:S04]  /*105310*/  LDL.LU.64 R4, [R1+0x35c8] ;  /* 0x0035c80001047983 */ /* 0x000ee80000300a00 */
[----:B------:R-:W3:Y:S04]  /*105320*/  LDL.LU.64 R20, [R1+0x35c0] ;  /* 0x0035c00001147983 */ /* 0x000ee80000300a00 */
[----:B--2---:R0:W-:Y:S04]  /*105330*/  @P4 STG.E.U8 desc[UR22][R18.64], R0 ;  /* 0x0000000012004986 */ /* 0x0041e8000c101116 */
[----:B0-----:R-:W2:Y:S01]  /*105340*/  LDL.LU R19, [R1+0x43c] ;  /* 0x00043c0001137983 */ /* 0x001ea20000300800 */
[----:B------:R-:W-:-:S02]  /*105350*/  LOP3.LUT P0, RZ, R2, 0x20000, RZ, 0xc0, !PT ;  /* 0x0002000002ff7812 */ /* 0x000fc4000780c0ff */
[----:B------:R-:W-:Y:S02]  /*105360*/  LOP3.LUT P6, RZ, R2, 0x40000, RZ, 0xc0, !PT ;  /* 0x0004000002ff7812 */ /* 0x000fe400078cc0ff */
[----:B------:R-:W-:Y:S01]  /*105370*/  PRMT R0, R3, 0x7773, RZ ;  /* 0x0000777303007816 */ /* 0x000fe200000000ff */
[----:B------:R-:W3:Y:S04]  /*105380*/  LDL.LU.64 R16, [R1+0x35b8] ;  /* 0x0035b80001107983 */ /* 0x000ee80000300a00 */
[----:B------:R-:W3:Y:S04]  /*105390*/  LDL.LU R15, [R1+0x41c] ;  /* 0x00041c00010f7983 */ /* 0x000ee80000300800 */
[----:B------:R-:W3:Y:S04]  /*1053a0*/  LDL.LU R18, [R1+0x3e4] ;  /* 0x0003e40001127983 */ /* 0x000ee80000300800 */
[----:B----4-:R0:W-:Y:S04]  /*1053b0*/  @P0 STG.E.U8 desc[UR22][R10.64], R0 ;  /* 0x000000000a000986 */ /* 0x0101e8000c101116 */
[----:B0-----:R-:W4:Y:S01]  /*1053c0*/  LDL.LU.64 R10, [R1+0x35b0] ;  /* 0x0035b000010a7983 */ /* 0x001f220000300a00 */
[----:B--2---:R-:W-:-:S05]  /*1053d0*/  PRMT R0, R19, 0x7770, RZ ;  /* 0x0000777013007816 */ /* 0x004fca00000000ff */
[----:B---3--:R0:W-:Y:S04]  /*1053e0*/  @P6 STG.E.U8 desc[UR22][R8.64], R0 ;  /* 0x0000000008006986 */ /* 0x0081e8000c101116 */
[----:B0-----:R-:W2:Y:S04]  /*1053f0*/  LDL.LU.64 R8, [R1+0x35a8] ;  /* 0x0035a80001087983 */ /* 0x001ea80000300a00 */
[----:B------:R-:W3:Y:S01]  /*105400*/  LDL.LU.64 R28, [R1+0x35d8] ;  /* 0x0035d800011c7983 */ /* 0x000ee20000300a00 */
        /* <DEDUP_REMOVED lines=22> */
[----:B------:R-:W-:Y:S02]  /*105570*/  LOP3.LUT P4, RZ, R2, 0x100000, RZ, 0xc0, !PT ;  /* 0x0010000002ff7812 */ /* 0x000fe4000788c0ff */
[----:B------:R-:W-:Y:S02]  /*105580*/  LOP3.LUT R14, R14, 0xfffeffff, RZ, 0xc0, !PT ;  /* 0xfffeffff0e0e7812 */ /* 0x000fe400078ec0ff */
[----:B------:R-:W-:Y:S01]  /*105590*/  PRMT R0, R19, 0x7771, RZ ;  /* 0x0000777113007816 */ /* 0x000fe200000000ff */
[----:B------:R-:W3:Y:S04]  /*1055a0*/  LDL.LU R3, [R1+0x3f0] ;  /* 0x0003f00001037983 */ /* 0x000ee80000300800 */
[----:B------:R-:W3:Y:S04]  /*1055b0*/  LDL.LU.64 R12, [R1+0x35d0] ;  /* 0x0035d000010c7983 */ /* 0x000ee80000300a00 */
[----:B------:R-:W3:Y:S01]  /*1055c0*/  LDL.LU.64 R26, [R1+0x3608] ;  /* 0x00360800011a7983 */ /* 0x000ee20000300a00 */
[----:B------:R-:W-:-:S02]  /*1055d0*/  LOP3.LUT P2, RZ, R2, 0x40000000, RZ, 0xc0, !PT ;  /* 0x4000000002ff7812 */ /* 0x000fc4000784c0ff */
[----:B------:R-:W-:Y:S01]  /*1055e0*/  LOP3.LUT P1, RZ, R2, 0x80000000, RZ, 0xc0, !PT ;  /* 0x8000000002ff7812 */ /* 0x000fe2000782c0ff */
[----:B------:R-:W3:Y:S01]  /*1055f0*/  LDL.LU.64 R24, [R1+0x3600] ;  /* 0x0036000001187983 */ /* 0x000ee20000300a00 */
[----:B------:R-:W-:Y:S02]  /*105600*/  @P3 LOP3.LUT R14, R14, 0x10000, RZ, 0xfc, !PT ;  /* 0x000100000e0e3812 */ /* 0x000fe400078efcff */
[----:B------:R-:W-:Y:S02]  /*105610*/  LOP3.LUT P3, RZ, R2, 0x400000, RZ, 0xc0, !PT ;  /* 0x0040000002ff7812 */ /* 0x000fe4000786c0ff */
[----:B------:R-:W-:Y:S01]  /*105620*/  LOP3.LUT R14, R14, 0xfffdffff, RZ, 0xc0, !PT ;  /* 0xfffdffff0e0e7812 */ /* 0x000fe200078ec0ff */
[----:B------:R0:W-:Y:S10]  /*105630*/  @P5 STG.E.U8 desc[UR22][R4.64], R0 ;  /* 0x0000000004005986 */ /* 0x0001f4000c101116 */
[----:B------:R-:W-:-:S02]  /*105640*/  @P3 LOP3.LUT R14, R14, 0x20000, RZ, 0xfc, !PT ;  /* 0x000200000e0e3812 */ /* 0x000fc400078efcff */
[----:B------:R-:W-:Y:S02]  /*105650*/  LOP3.LUT P3, RZ, R2, 0x200000, RZ, 0xc0, !PT ;  /* 0x0020000002ff7812 */ /* 0x000fe4000786c0ff */
[C---:B0-----:R-:W-:Y:S01]  /*105660*/  PRMT R0, R19.reuse, 0x7772, RZ ;  /* 0x0000777213007816 */ /* 0x041fe200000000ff */
[----:B------:R-:W3:Y:S04]  /*105670*/  LDL.LU R2, [R1+0x3d0] ;  /* 0x0003d00001027983 */ /* 0x000ee80000300800 */
[----:B------:R-:W3:Y:S04]  /*105680*/  LDL.LU.64 R6, [R1+0x35f8] ;  /* 0x0035f80001067983 */ /* 0x000ee80000300a00 */
[----:B------:R-:W3:Y:S04]  /*105690*/  LDL.LU.64 R22, [R1+0x35f0] ;  /* 0x0035f00001167983 */ /* 0x000ee80000300a00 */
[----:B------:R-:W3:Y:S04]  /*1056a0*/  LDL.LU.64 R4, [R1+0x35e8] ;  /* 0x0035e80001047983 */ /* 0x000ee80000300a00 */
[----:B------:R0:W-:Y:S02]  /*1056b0*/  @P4 STG.E.U8 desc[UR22][R20.64], R0 ;  /* 0x0000000014004986 */ /* 0x0001e4000c101116 */
[----:B0-----:R-:W-:-:S02]  /*1056c0*/  PRMT R0, R19, 0x7773, RZ ;  /* 0x0000777313007816 */ /* 0x001fc400000000ff */
[----:B------:R-:W3:Y:S04]  /*1056d0*/  LDL.LU.64 R20, [R1+0x3620] ;  /* 0x0036200001147983 */ /* 0x000ee80000300a00 */
[----:B------:R-:W3:Y:S04]  /*1056e0*/  LDL.LU R19, [R1+0x3c0] ;  /* 0x0003c00001137983 */ /* 0x000ee80000300800 */
[----:B------:R0:W-:Y:S01]  /*1056f0*/  @P3 STG.E.U8 desc[UR22][R16.64], R0 ;  /* 0x0000000010003986 */ /* 0x0001e2000c101116 */
[C---:B------:R-:W-:Y:S02]  /*105700*/  LOP3.LUT P3, RZ, R14.reuse, 0x20000, RZ, 0xc0, !PT ;  /* 0x000200000eff7812 */ /* 0x040fe4000786c0ff */
[----:B0-----:R-:W-:Y:S01]  /*105710*/  PRMT R0, R15, 0x7770, RZ ;  /* 0x000077700f007816 */ /* 0x001fe200000000ff */
[----:B------:R-:W3:Y:S10]  /*105720*/  LDL.LU.64 R16, [R1+0x3618] ;  /* 0x0036180001107983 */ /* 0x000ef40000300a00 */
[----:B----4-:R0:W-:Y:S01]  /*105730*/  @P3 STG.E.U8 desc[UR22][R10.64], R0 ;  /* 0x000000000a003986 */ /* 0x0101e2000c101116 */
        /* <DEDUP_REMOVED lines=14> */
[----:B------:R-:W-:Y:S01]  /*105820*/  LOP3.LUT P4, RZ, R18, 0x8, RZ, 0xc0, !PT ;  /* 0x0000000812ff7812 */ /* 0x000fe2000788c0ff */
[----:B------:R-:W2:Y:S04]  /*105830*/  LDL.LU R15, [R1+0x5968] ;  /* 0x00596800010f7983 */ /* 0x000ea80000300800 */
[----:B---3--:R0:W-:Y:S01]  /*105840*/  @P3 STG.E.U8 desc[UR22][R28.64], R0 ;  /* 0x000000001c003986 */ /* 0x0081e2000c101116 */
[----:B------:R-:W-:-:S02]  /*105850*/  LOP3.LUT P3, RZ, R14, 0x2000, RZ, 0xc0, !PT ;  /* 0x000020000eff7812 */ /* 0x000fc4000786c0ff */
        /* <DEDUP_REMOVED lines=20> */
[----:B----4-:R0:W-:Y:S02]  /*1059a0*/  @P5 STG.E.U8 desc[UR22][R10.64], R0 ;  /* 0x000000000a005986 */ /* 0x0101e4000c101116 */
[----:B0-----:R-:W-:-:S05]  /*1059b0*/  PRMT R0, R19, 0x7771, RZ ;  /* 0x0000777113007816 */ /* 0x001fca00000000ff */
[----:B--2---:R0:W-:Y:S04]  /*1059c0*/  @P4 STG.E.U8 desc[UR22][R8.64], R0 ;  /* 0x0000000008004986 */ /* 0x0041e8000c101116 */
[----:B0-----:R-:W2:Y:S01]  /*1059d0*/  LDL.LU.64 R8, [R1+0x3640] ;  /* 0x0036400001087983 */ /* 0x001ea20000300a00 */
[----:B------:R-:W-:-:S03]  /*1059e0*/  LOP3.LUT P0, RZ, R18, 0x10, RZ, 0xc0, !PT ;  /* 0x0000001012ff7812 */ /* 0x000fc6000780c0ff */
[----:B------:R-:W3:Y:S04]  /*1059f0*/  LDL.LU.64 R22, [R1+0x3638] ;  /* 0x0036380001167983 */ /* 0x000ee80000300a00 */
[----:B------:R-:W4:Y:S01]  /*105a00*/  LDL.LU.64 R2, [R1+0x3630] ;  /* 0x0036300001027983 */ /* 0x000f220000300a00 */
[----:B------:R-:W-:-:S03]  /*105a10*/  PRMT R0, R19, 0x7772, RZ ;  /* 0x0000777213007816 */ /* 0x000fc600000000ff */
[----:B------:R-:W4:Y:S04]  /*105a20*/  LDL.LU.64 R4, [R1+0x3628] ;  /* 0x0036280001047983 */ /* 0x000f280000300a00 */
[----:B------:R-:W4:Y:S04]  /*105a30*/  LDL.LU.64 R20, [R1+0x3660] ;  /* 0x0036600001147983 */ /* 0x000f280000300a00 */
[----:B------:R-:W4:Y:S04]  /*105a40*/  LDL.LU R17, [R1+0x3b0] ;  /* 0x0003b00001117983 */ /* 0x000f280000300800 */
[----:B------:R-:W4:Y:S04]  /*105a50*/  LDL.LU.64 R10, [R1+0x3658] ;  /* 0x00365800010a7983 */ /* 0x000f280000300a00 */
[----:B------:R-:W4:Y:S04]  /*105a60*/  LDL.LU R16, [R1+0x3f4] ;  /* 0x0003f40001107983 */ /* 0x000f280000300800 */
[----:B--2---:R0:W-:Y:S04]  /*105a70*/  @P0 STG.E.U8 desc[UR22][R8.64], R0 ;  /* 0x0000000008000986 */ /* 0x0041e8000c101116 */
[----:B0-----:R-:W2:Y:S04]  /*105a80*/  LDL.LU.64 R8, [R1+0x3650] ;  /* 0x0036500001087983 */ /* 0x001ea80000300a00 */
        /* <DEDUP_REMOVED lines=25> */
[----:B------:R-:W-:Y:S02]  /*105c20*/  LOP3.LUT R14, R14, 0xfffffeff, RZ, 0xc0, !PT ;  /* 0xfffffeff0e0e7812 */ /* 0x000fe400078ec0ff */
[----:B------:R-:W-:Y:S02]  /*105c30*/  LOP3.LUT P5, RZ, R18, 0x40, RZ, 0xc0, !PT ;  /* 0x0000004012ff7812 */ /* 0x000fe400078ac0ff */
[----:B------:R-:W-:-:S05]  /*105c40*/  PRMT R0, R19, 0x7773, RZ ;  /* 0x0000777313007816 */ /* 0x000fca00000000ff */
[----:B------:R-:W-:Y:S02]  /*105c50*/  @P3 LOP3.LUT R14, R14, 0x100, RZ, 0xfc, !PT ;  /* 0x000001000e0e3812 */ /* 0x000fe400078efcff */
[C---:B------:R-:W-:Y:S02]  /*105c60*/  LOP3.LUT P3, RZ, R18.reuse, 0x200, RZ, 0xc0, !PT ;  /* 0x0000020012ff7812 */ /* 0x040fe4000786c0ff */
[----:B------:R-:W-:Y:S01]  /*105c70*/  LOP3.LUT P4, RZ, R18, 0x80, RZ, 0xc0, !PT ;  /* 0x0000008012ff7812 */ /* 0x000fe2000788c0ff */
[----:B------:R4:W-:Y:S01]  /*105c80*/  @P6 STG.E.U8 desc[UR22][R22.64], R0 ;  /* 0x0000000016006986 */ /* 0x0009e2000c101116 */
[----:B------:R-:W-:Y:S02]  /*105c90*/  LOP3.LUT R14, R14, 0xfffffdff, RZ, 0xc0, !PT ;  /* 0xfffffdff0e0e7812 */ /* 0x000fe400078ec0ff */
[----:B----4-:R-:W-:-:S07]  /*105ca0*/  PRMT R0, R17, 0x7770, RZ ;  /* 0x0000777011007816 */ /* 0x010fce00000000ff */
[----:B------:R-:W-:Y:S02]  /*105cb0*/  @P3 LOP3.LUT R14, R14, 0x200, RZ, 0xfc, !PT ;  /* 0x000002000e0e3812 */ /* 0x000fe400078efcff */
[----:B------:R-:W-:Y:S01]  /*105cc0*/  LOP3.LUT P3, RZ, R18, 0x100, RZ, 0xc0, !PT ;  /* 0x0000010012ff7812 */ /* 0x000fe2000786c0ff */
[----:B------:R0:W-:Y:S02]  /*105cd0*/  @P5 STG.E.U8 desc[UR22][R2.64], R0 ;  /* 0x0000000002005986 */ /* 0x0001e4000c101116 */
[C---:B0-----:R-:W-:Y:S02]  /*105ce0*/  PRMT R0, R17.reuse, 0x7771, RZ ;  /* 0x0000777111007816 */ /* 0x041fe400000000ff */
[----:B------:R-:W4:Y:S04]  /*105cf0*/  LDL.LU R3, [R1+0x3d4] ;  /* 0x0003d40001037983 */ /* 0x000f280000300800 */
[----:B------:R-:W4:Y:S04]  /*105d00*/  LDL.LU.64 R12, [R1+0x3670] ;  /* 0x00367000010c7983 */ /* 0x000f280000300a00 */
[----:B------:R-:W4:Y:S04]  /*105d10*/  LDL.LU.64 R26, [R1+0x3668] ;  /* 0x00366800011a7983 */ /* 0x000f280000300a00 */
[----:B------:R-:W4:Y:S04]  /*105d20*/  LDL.LU.64 R24, [R1+0x36a0] ;  /* 0x0036a00001187983 */ /* 0x000f280000300a00 */
[----:B------:R0:W-:Y:S04]  /*105d30*/  @P4 STG.E.U8 desc[UR22][R4.64], R0 ;  /* 0x0000000004004986 */ /* 0x0001e8000c101116 */
[----:B------:R-:W4:Y:S04]  /*105d40*/  LDL.LU R2, [R1+0x3c4] ;  /* 0x0003c40001027983 */ /* 0x000f280000300800 */
[----:B------:R-:W4:Y:S04]  /*105d50*/  LDL.LU.64 R6, [R1+0x3698] ;  /* 0x0036980001067983 */ /* 0x000f280000300a00 */
        /* <DEDUP_REMOVED lines=19> */
[----:B------:R-:W-:Y:S01]  /*105e90*/  PRMT R0, R16, 0x7772, RZ ;  /* 0x0000777210007816 */ /* 0x000fe200000000ff */
[----:B------:R-:W2:Y:S10]  /*105ea0*/  LDL.LU R19, [R1+0x3e8] ;  /* 0x0003e80001137983 */ /* 0x000eb40000300800 */
        /* <DEDUP_REMOVED lines=10> */
[----:B------:R-:W2:Y:S04]  /*105f50*/  LDL.LU R16, [R1+0x5950] ;  /* 0x0059500001107983 */ /* 0x000ea80000300800 */
        /* <DEDUP_REMOVED lines=20> */
[----:B--2---:R-:W-:Y:S02]  /*1060a0*/  PRMT R0, R17, 0x7770, RZ ;  /* 0x0000777011007816 */ /* 0x004fe400000000ff */
[----:B------:R-:W2:Y:S04]  /*1060b0*/  LDL.LU.64 R10, [R1+0x36c8] ;  /* 0x0036c800010a7983 */ /* 0x000ea80000300a00 */
[----:B------:R0:W-:Y:S04]  /*1060c0*/  @P4 STG.E.U8 desc[UR22][R8.64], R0 ;  /* 0x0000000008004986 */ /* 0x0001e8000c101116 */
[----:B0-----:R-:W3:Y:S01]  /*1060d0*/  LDL.LU.64 R8, [R1+0x36d0] ;  /* 0x0036d00001087983 */ /* 0x001ee20000300a00 */
[----:B------:R-:W-:-:S02]  /*1060e0*/  LOP3.LUT P0, RZ, R18, 0x800000, RZ, 0xc0, !PT ;  /* 0x0080000012ff7812 */ /* 0x000fc4000780c0ff */
[----:B------:R-:W-:Y:S02]  /*1060f0*/  LOP3.LUT P6, RZ, R18, 0x1000000, RZ, 0xc0, !PT ;  /* 0x0100000012ff7812 */ /* 0x000fe400078cc0ff */
[C---:B------:R-:W-:Y:S01]  /*106100*/  PRMT R0, R17.reuse, 0x7771, RZ ;  /* 0x0000777111007816 */ /* 0x040fe200000000ff */
[----:B------:R-:W4:Y:S04]  /*106110*/  LDL.LU.64 R4, [R1+0x36d8] ;  /* 0x0036d80001047983 */ /* 0x000f280000300a00 */
[----:B------:R-:W4:Y:S04]  /*106120*/  LDL.LU.64 R2, [R1+0x36e0] ;  /* 0x0036e00001027983 */ /* 0x000f280000300a00 */
[----:B------:R-:W4:Y:S04]  /*106130*/  LDL.LU.64 R20, [R1+0x36e8] ;  /* 0x0036e80001147983 */ /* 0x000f280000300a00 */
[----:B------:R-:W4:Y:S04]  /*106140*/  LDL.LU R13, [R1+0x3f8] ;  /* 0x0003f800010d7983 */ /* 0x000f280000300800 */
[----:B--2---:R0:W-:Y:S02]  /*106150*/  @P0 STG.E.U8 desc[UR22][R10.64], R0 ;  /* 0x000000000a000986 */ /* 0x0041e4000c101116 */
[----:B0-----:R-:W-:-:S02]  /*106160*/  PRMT R0, R17, 0x7772, RZ ;  /* 0x0000777211007816 */ /* 0x001fc400000000ff */
[----:B------:R-:W2:Y:S04]  /*106170*/  LDL.LU.64 R10, [R1+0x36f0] ;  /* 0x0036f000010a7983 */ /* 0x000ea80000300a00 */
[----:B------:R-:W2:Y:S04]  /*106180*/  LDL.LU R12, [R1+0x3d8] ;  /* 0x0003d800010c7983 */ /* 0x000ea80000300800 */
[----:B---3--:R0:W-:Y:S04]  /*106190*/  @P6 STG.E.U8 desc[UR22][R8.64], R0 ;  /* 0x0000000008006986 */ /* 0x0081e8000c101116 */
[----:B0-----:R-:W3:Y:S04]  /*1061a0*/  LDL.LU.64 R8, [R1+0x36f8] ;  /* 0x0036f80001087983 */ /* 0x001ee80000300a00 */
        /* <DEDUP_REMOVED lines=23> */
[----:B------:R-:W-:Y:S02]  /*106320*/  LOP3.LUT P3, RZ, R18, 0x20000000, RZ, 0xc0, !PT ;  /* 0x2000000012ff7812 */ /* 0x000fe4000786c0ff */
[----:B------:R-:W-:Y:S02]  /*106330*/  LOP3.LUT R14, R14, 0xfffffffe, RZ, 0xc0, !PT ;  /* 0xfffffffe0e0e7812 */ /* 0x000fe400078ec0ff */
[C---:B------:R-:W-:Y:S02]  /*106340*/  LOP3.LUT P5, RZ, R18.reuse, 0x2000000, RZ, 0xc0, !PT ;  /* 0x0200000012ff7812 */ /* 0x040fe400078ac0ff */
[----:B------:R-:W-:Y:S02]  /*106350*/  LOP3.LUT P4, RZ, R18, 0x4000000, RZ, 0xc0, !PT ;  /* 0x0400000012ff7812 */ /* 0x000fe4000788c0ff */
[----:B------:R-:W-:Y:S01]  /*106360*/  PRMT R0, R17, 0x7773, RZ ;  /* 0x0000777311007816 */ /* 0x000fe200000000ff */
[----:B------:R-:W4:Y:S04]  /*106370*/  LDL.LU.64 R26, [R1+0x3718] ;  /* 0x00371800011a7983 */ /* 0x000f280000300a00 */
[----:B------:R-:W-:-:S02]  /*106380*/  @P3 LOP3.LUT R14, R14, 0x1, RZ, 0xfc, !PT ;  /* 0x000000010e0e3812 */ /* 0x000fc400078efcff */
[----:B------:R-:W-:Y:S02]  /*106390*/  LOP3.LUT P3, RZ, R18, 0x10000000, RZ, 0xc0, !PT ;  /* 0x1000000012ff7812 */ /* 0x000fe4000786c0ff */
[----:B------:R-:W-:Y:S01]  /*1063a0*/  LOP3.LUT R14, R14, 0xfffffffd, RZ, 0xc0, !PT ;  /* 0xfffffffd0e0e7812 */ /* 0x000fe200078ec0ff */
[----:B------:R0:W-:Y:S10]  /*1063b0*/  @P5 STG.E.U8 desc[UR22][R4.64], R0 ;  /* 0x0000000004005986 */ /* 0x0001f4000c101116 */
[----:B------:R-:W-:-:S02]  /*1063c0*/  @P3 LOP3.LUT R14, R14, 0x2, RZ, 0xfc, !PT ;  /* 0x000000020e0e3812 */ /* 0x000fc400078efcff */
[----:B------:R-:W-:Y:S02]  /*1063d0*/  LOP3.LUT P3, RZ, R18, 0x8000000, RZ, 0xc0, !PT ;  /* 0x0800000012ff7812 */ /* 0x000fe4000786c0ff */
[C---:B0-----:R-:W-:Y:S01]  /*1063e0*/  PRMT R0, R13.reuse, 0x7770, RZ ;  /* 0x000077700d007816 */ /* 0x041fe200000000ff */
[----:B------:R-:W4:Y:S04]  /*1063f0*/  LDL.LU R18, [R1+0x3c8] ;  /* 0x0003c80001127983 */ /* 0x000f280000300800 */
[----:B------:R-:W4:Y:S04]  /*106400*/  LDL.LU.64 R24, [R1+0x3720] ;  /* 0x0037200001187983 */ /* 0x000f280000300a00 */
[----:B------:R-:W4:Y:S04]  /*106410*/  LDL.LU.64 R6, [R1+0x3728] ;  /* 0x0037280001067983 */ /* 0x000f280000300a00 */
[----:B------:R-:W4:Y:S04]  /*106420*/  LDL.LU R17, [R1+0x3b8] ;  /* 0x0003b80001117983 */ /* 0x000f280000300800 */
[----:B------:R0:W-:Y:S04]  /*106430*/  @P4 STG.E.U8 desc[UR22][R2.64], R0 ;  /* 0x0000000002004986 */ /* 0x0001e8000c101116 */
        /* <DEDUP_REMOVED lines=12> */
[----:B---3--:R0:W-:Y:S01]  /*106500*/  @P3 STG.E.U8 desc[UR22][R8.64], R0 ;  /* 0x0000000008003986 */ /* 0x0081e2000c101116 */
[----:B------:R-:W-:-:S02]  /*106510*/  LOP3.LUT P3, RZ, R15, 0x80000000, RZ, 0xc0, !PT ;  /* 0x800000000fff7812 */ /* 0x000fc4000786c0ff */
        /* <DEDUP_REMOVED lines=41> */
[----:B------:R-:W2:Y:S01]  /*1067b0*/  LDL.LU R17, [R1+0x3fc] ;  /* 0x0003fc0001117983 */ /* 0x000ea20000300800 */
[----:B------:R-:W-:-:S02]  /*1067c0*/  LOP3.LUT P0, RZ, R19, 0x400, RZ, 0xc0, !PT ;  /* 0x0000040013ff7812 */ /* 0x000fc4000780c0ff */
[----:B------:R-:W-:Y:S01]  /*1067d0*/  LOP3.LUT P6, RZ, R19, 0x800, RZ, 0xc0, !PT ;  /* 0x0000080013ff7812 */ /* 0x000fe200078cc0ff */
[----:B------:R-:W4:Y:S04]  /*1067e0*/  LDL.LU.64 R2, [R1+0x3778] ;  /* 0x0037780001027983 */ /* 0x000f280000300a00 */
[----:B------:R-:W4:Y:S04]  /*1067f0*/  LDL.LU.64 R20, [R1+0x3780] ;  /* 0x0037800001147983 */ /* 0x000f280000300a00 */
[----:B------:R-:W4:Y:S01]  /*106800*/  LDL.LU R18, [R1+0x3dc] ;  /* 0x0003dc0001127983 */ /* 0x000f220000300800 */
[----:B--2---:R-:W-:-:S05]  /*106810*/  PRMT R0, R17, 0x7770, RZ ;  /* 0x0000777011007816 */ /* 0x004fca00000000ff */
[----:B------:R0:W-:Y:S02]  /*106820*/  @P0 STG.E.U8 desc[UR22][R10.64], R0 ;  /* 0x000000000a000986 */ /* 0x0001e4000c101116 */
[----:B0-----:R-:W-:Y:S02]  /*106830*/  PRMT R0, R17, 0x7771, RZ ;  /* 0x0000777111007816 */ /* 0x001fe400000000ff */
[----:B------:R-:W2:Y:S04]  /*106840*/  LDL.LU.64 R10, [R1+0x3788] ;  /* 0x00378800010a7983 */ /* 0x000ea80000300a00 */
[----:B---3--:R0:W-:Y:S04]  /*106850*/  @P6 STG.E.U8 desc[UR22][R8.64], R0 ;  /* 0x0000000008006986 */ /* 0x0081e8000c101116 */
[----:B0-----:R-:W3:Y:S04]  /*106860*/  LDL.LU.64 R8, [R1+0x3790] ;  /* 0x0037900001087983 */ /* 0x001ee80000300a00 */
        /* <DEDUP_REMOVED lines=29> */
[----:B------:R-:W4:Y:S04]  /*106a40*/  LDL.LU.64 R12, [R1+0x37b0] ;  /* 0x0037b000010c7983 */ /* 0x000f280000300a00 */
[----:B------:R-:W4:Y:S04]  /*106a50*/  LDL.LU.64 R26, [R1+0x37b8] ;  /* 0x0037b800011a7983 */ /* 0x000f280000300a00 */
[----:B------:R-:W4:Y:S04]  /*106a60*/  LDL.LU R4, [R1+0x3bc] ;  /* 0x0003bc0001047983 */ /* 0x000f280000300800 */
        /* <DEDUP_REMOVED lines=10> */
[----:B------:R-:W4:Y:S04]  /*106b10*/  LDL.LU R17, [R1+0x3a0] ;  /* 0x0003a00001117983 */ /* 0x000f280000300800 */
[----:B------:R0:W-:Y:S02]  /*106b20*/  @P4 STG.E.U8 desc[UR22][R2.64], R0 ;  /* 0x0000000002004986 */ /* 0x0001e4000c101116 */
[----:B0-----:R-:W-:-:S02]  /*106b30*/  PRMT R0, R18, 0x7770, RZ ;  /* 0x0000777012007816 */ /* 0x001fc400000000ff */
        /* <DEDUP_REMOVED lines=16> */
[----:B------:R-:W-:Y:S01]  /*106c40*/  PRMT R0, R5, 0x7770, RZ ;  /* 0x0000777005007816 */ /* 0x000fe200000000ff */
[----:B------:R-:W3:Y:S10]  /*106c50*/  LDL.LU R18, [R1+0x3ec] ;  /* 0x0003ec0001127983 */ /* 0x000ef40000300800 */
        /* <DEDUP_REMOVED lines=29> */
[----:B--2---:R0:W-:Y:S01]  /*106e30*/  @P5 STG.E.U8 desc[UR22][R10.64], R0 ;  /* 0x000000000a005986 */ /* 0x0041e2000c101116 */
[C---:B------:R-:W-:Y:S02]  /*106e40*/  LOP3.LUT P0, RZ, R19.reuse, 0x20000000, RZ, 0xc0, !PT ;  /* 0x2000000013ff7812 */ /* 0x040fe4000780c0ff */
[C---:B------:R-:W-:Y:S02]  /*106e50*/  LOP3.LUT P6, RZ, R19.reuse, 0x40000000, RZ, 0xc0, !PT ;  /* 0x4000000013ff7812 */ /* 0x040fe400078cc0ff */
[----:B------:R-:W-:Y:S02]  /*106e60*/  LOP3.LUT P5, RZ, R19, 0x80000000, RZ, 0xc0, !PT ;  /* 0x8000000013ff7812 */ /* 0x000fe400078ac0ff */
[C---:B0-----:R-:W-:Y:S01]  /*106e70*/  PRMT R0, R17.reuse, 0x7772, RZ ;  /* 0x0000777211007816 */ /* 0x041fe200000000ff */
[----:B------:R-:W2:Y:S04]  /*106e80*/  LDL.LU.64 R10, [R1+0x37f8] ;  /* 0x0037f800010a7983 */ /* 0x000ea80000300a00 */
[----:B---3--:R0:W-:Y:S04]  /*106e90*/  @P4 STG.E.U8 desc[UR22][R8.64], R0 ;  /* 0x0000000008004986 */ /* 0x0081e8000c101116 */
[----:B0-----:R-:W3:Y:S04]  /*106ea0*/  LDL.LU.64 R8, [R1+0x3800] ;  /* 0x0038000001087983 */ /* 0x001ee80000300a00 */
[----:B------:R-:W4:Y:S04]  /*106eb0*/  LDL.LU.64 R4, [R1+0x3808] ;  /* 0x0038080001047983 */ /* 0x000f280000300a00 */
[----:B------:R-:W4:Y:S04]  /*106ec0*/  LDL.LU.64 R2, [R1+0x3810] ;  /* 0x0038100001027983 */ /* 0x000f280000300a00 */
[----:B------:R-:W3:Y:S01]  /*106ed0*/  LDL.LU R19, [R1+0x390] ;  /* 0x0003900001137983 */ /* 0x000ee20000300800 */
[----:B------:R-:W-:-:S03]  /*106ee0*/  PRMT R0, R17, 0x7773, RZ ;  /* 0x0000777311007816 */ /* 0x000fc600000000ff */
[----:B------:R-:W4:Y:S04]  /*106ef0*/  LDL.LU.64 R20, [R1+0x3818] ;  /* 0x0038180001147983 */ /* 0x000f280000300a00 */
[----:B------:R-:W4:Y:S04]  /*106f00*/  LDL.LU R14, [R1+0x380] ;  /* 0x00038000010e7983 */ /* 0x000f280000300800 */
[----:B--2---:R0:W-:Y:S04]  /*106f10*/  @P0 STG.E.U8 desc[UR22][R10.64], R0 ;  /* 0x000000000a000986 */ /* 0x0041e8000c101116 */
[----:B0-----:R-:W2:Y:S01]  /*106f20*/  LDL.LU.64 R10, [R1+0x3820] ;  /* 0x00382000010a7983 */ /* 0x001ea20000300a00 */
[----:B---3--:R-:W-:-:S05]  /*106f30*/  PRMT R0, R19, 0x7770, RZ ;  /* 0x0000777013007816 */ /* 0x008fca00000000ff */
[----:B------:R0:W-:Y:S04]  /*106f40*/  @P6 STG.E.U8 desc[UR22][R8.64], R0 ;  /* 0x0000000008006986 */ /* 0x0001e8000c101116 */
[----:B0-----:R-:W3:Y:S04]  /*106f50*/  LDL.LU.64 R8, [R1+0x3828] ;  /* 0x0038280001087983 */ /* 0x001ee80000300a00 */
[----:B------:R-:W4:Y:S04]  /*106f60*/  LDL.LU R25, [R1+0x370] ;  /* 0x0003700001197983 */ /* 0x000f280000300800 */
[----:B----4-:R0:W-:Y:S04]  /*106f70*/  STL [R1+0x5920], R25 ;  /* 0x0059201901007387 */ /* 0x0101e80000100800 */
        /* <DEDUP_REMOVED lines=22> */
[----:B------:R-:W-:Y:S02]  /*1070e0*/  LOP3.LUT P4, RZ, R18, 0x1, RZ, 0xc0, !PT ;  /* 0x0000000112ff7812 */ /* 0x000fe4000788c0ff */
[----:B------:R-:W-:Y:S02]  /*1070f0*/  PRMT R0, R19, 0x7771, RZ ;  /* 0x0000777113007816 */ /* 0x000fe400000000ff */
[----:B------:R-:W-:Y:S01]  /*107100*/  LOP3.LUT R15, R15, 0xfffeffff, RZ, 0xc0, !PT ;  /* 0xfffeffff0f0f7812 */ /* 0x000fe200078ec0ff */
[----:B------:R-:W4:Y:S04]  /*107110*/  LDL.LU.64 R28, [R1+0x3840] ;  /* 0x00384000011c7983 */ /* 0x000f280000300a00 */
[----:B------:R0:W-:Y:S04]  /*107120*/  @P5 STG.E.U8 desc[UR22][R4.64], R0 ;  /* 0x0000000004005986 */ /* 0x0001e8000c101116 */
[----:B------:R-:W4:Y:S04]  /*107130*/  LDL.LU.64 R12, [R1+0x3848] ;  /* 0x00384800010c7983 */ /* 0x000f280000300a00 */
[----:B------:R-:W4:Y:S04]  /*107140*/  LDL.LU.64 R26, [R1+0x3850] ;  /* 0x00385000011a7983 */ /* 0x000f280000300a00 */
[----:B------:R-:W4:Y:S04]  /*107150*/  LDL.LU R17, [R1+0x3a4] ;  /* 0x0003a40001117983 */ /* 0x000f280000300800 */
[----:B------:R-:W4:Y:S04]  /*107160*/  LDL.LU.64 R6, [R1+0x3858] ;  /* 0x0038580001067983 */ /* 0x000f280000300a00 */
[----:B------:R-:W4:Y:S01]  /*107170*/  LDL.LU.64 R22, [R1+0x3860] ;  /* 0x0038600001167983 */ /* 0x000f220000300a00 */
[----:B------:R-:W-:-:S02]  /*107180*/  @P3 LOP3.LUT R15, R15, 0x10000, RZ, 0xfc, !PT ;  /* 0x000100000f0f3812 */ /* 0x000fc400078efcff */
[----:B------:R-:W-:Y:S02]  /*107190*/  LOP3.LUT P3, RZ, R18, 0x4, RZ, 0xc0, !PT ;  /* 0x0000000412ff7812 */ /* 0x000fe4000786c0ff */
[----:B------:R-:W-:Y:S02]  /*1071a0*/  LOP3.LUT R15, R15, 0xfffdffff, RZ, 0xc0, !PT ;  /* 0xfffdffff0f0f7812 */ /* 0x000fe400078ec0ff */
[----:B0-----:R-:W-:Y:S01]  /*1071b0*/  PRMT R0, R19, 0x7772, RZ ;  /* 0x0000777213007816 */ /* 0x001fe200000000ff */
[----:B------:R-:W4:Y:S08]  /*1071c0*/  LDL.LU.64 R4, [R1+0x3868] ;  /* 0x0038680001047983 */ /* 0x000f300000300a00 */
[----:B------:R-:W-:-:S02]  /*1071d0*/  @P3 LOP3.LUT R15, R15, 0x20000, RZ, 0xfc, !PT ;  /* 0x000200000f0f3812 */ /* 0x000fc400078efcff */
[----:B------:R-:W-:Y:S01]  /*1071e0*/  LOP3.LUT P3, RZ, R18, 0x2, RZ, 0xc0, !PT ;  /* 0x0000000212ff7812 */ /* 0x000fe2000786c0ff */
[----:B------:R0:W-:Y:S02]  /*1071f0*/  @P4 STG.E.U8 desc[UR22][R2.64], R0 ;  /* 0x0000000002004986 */ /* 0x0001e4000c101116 */
[----:B0-----:R-:W-:Y:S02]  /*107200*/  PRMT R0, R19, 0x7773, RZ ;  /* 0x0000777313007816 */ /* 0x001fe400000000ff */
[----:B------:R-:W4:Y:S04]  /*107210*/  LDL.LU.64 R2, [R1+0x3870] ;  /* 0x0038700001027983 */ /* 0x000f280000300a00 */
[----:B------:R-:W4:Y:S04]  /*107220*/  LDL.LU R19, [R1+0x394] ;  /* 0x0003940001137983 */ /* 0x000f280000300800 */
        /* <DEDUP_REMOVED lines=46> */
[----:B0-----:R-:W-:-:S05]  /*107510*/  PRMT R0, R19, 0x7771, RZ ;  /* 0x0000777113007816 */ /* 0x001fca00000000ff */
[----:B---3--:R0:W-:Y:S04]  /*107520*/  @P4 STG.E.U8 desc[UR22][R8.64], R0 ;  /* 0x0000000008004986 */ /* 0x0081e8000c101116 */
[----:B0-----:R-:W2:Y:S01]  /*107530*/  LDL.LU.64 R8, [R1+0x3890] ;  /* 0x0038900001087983 */ /* 0x001ea20000300a00 */
[C---:B------:R-:W-:Y:S02]  /*107540*/  LOP3.LUT P3, RZ, R18.reuse, 0x10000000, RZ, 0xc0, !PT ;  /* 0x1000000012ff7812 */ /* 0x040fe4000786c0ff */
[----:B------:R-:W-:Y:S02]  /*107550*/  LOP3.LUT R15, R15, 0xfffffffb, RZ, 0xc0, !PT ;  /* 0xfffffffb0f0f7812 */ /* 0x000fe400078ec0ff */
[----:B------:R-:W-:Y:S01]  /*107560*/  LOP3.LUT P0, RZ, R18, 0x10000, RZ, 0xc0, !PT ;  /* 0x0001000012ff7812 */ /* 0x000fe2000780c0ff */
[----:B------:R-:W3:Y:S01]  /*107570*/  LDL.LU.64 R22, [R1+0x3898] ;  /* 0x0038980001167983 */ /* 0x000ee20000300a00 */
[----:B------:R-:W-:-:S03]  /*107580*/  PRMT R0, R19, 0x7772, RZ ;  /* 0x0000777213007816 */ /* 0x000fc600000000ff */
[----:B------:R-:W4:Y:S04]  /*107590*/  LDL.LU.64 R10, [R1+0x38a0] ;  /* 0x0038a000010a7983 */ /* 0x000f280000300a00 */
[----:B------:R-:W4:Y:S04]  /*1075a0*/  LDL.LU.64 R4, [R1+0x38a8] ;  /* 0x0038a80001047983 */ /* 0x000f280000300a00 */
[----:B------:R-:W4:Y:S04]  /*1075b0*/  LDL.LU.64 R2, [R1+0x38b0] ;  /* 0x0038b00001027983 */ /* 0x000f280000300a00 */
[----:B------:R-:W4:Y:S04]  /*1075c0*/  LDL.LU R17, [R1+0x384] ;  /* 0x0003840001117983 */ /* 0x000f280000300800 */
[----:B------:R-:W4:Y:S01]  /*1075d0*/  LDL.LU R21, [R1+0x400] ;  /* 0x0004000001157983 */ /* 0x000f220000300800 */
[----:B------:R-:W-:-:S02]  /*1075e0*/  @P3 LOP3.LUT R15, R15, 0x4, RZ, 0xfc, !PT ;  /* 0x000000040f0f3812 */ /* 0x000fc400078efcff */
        /* <DEDUP_REMOVED lines=18> */
[C---:B------:R-:W-:Y:S02]  /*107710*/  LOP3.LUT P3, RZ, R18.reuse, 0x200000, RZ, 0xc0, !PT ;  /* 0x0020000012ff7812 */ /* 0x040fe4000786c0ff */
[----:B------:R-:W-:Y:S02]  /*107720*/  LOP3.LUT R15, R15, 0xfffffdff, RZ, 0xc0, !PT ;  /* 0xfffffdff0f0f7812 */ /* 0x000fe400078ec0ff */
[C---:B------:R-:W-:Y:S02]  /*107730*/  LOP3.LUT P6, RZ, R18.reuse, 0x20000, RZ, 0xc0, !PT ;  /* 0x0002000012ff7812 */ /* 0x040fe400078cc0ff */
[C---:B------:R-:W-:Y:S02]  /*107740*/  LOP3.LUT P5, RZ, R18.reuse, 0x40000, RZ, 0xc0, !PT ;  /* 0x0004000012ff7812 */ /* 0x040fe400078ac0ff */
[----:B------:R-:W-:-:S02]  /*107750*/  LOP3.LUT P4, RZ, R18, 0x80000, RZ, 0xc0, !PT ;  /* 0x0008000012ff7812 */ /* 0x000fc4000788c0ff */
[C---:B------:R-:W-:Y:S02]  /*107760*/  LOP3.LUT P2, RZ, R18.reuse, 0x20000000, RZ, 0xc0, !PT ;  /* 0x2000000012ff7812 */ /* 0x040fe4000784c0ff */
[C---:B------:R-:W-:Y:S02]  /*107770*/  LOP3.LUT P1, RZ, R18.reuse, 0x40000000, RZ, 0xc0, !PT ;  /* 0x4000000012ff7812 */ /* 0x040fe4000782c0ff */
[----:B------:R-:W-:Y:S02]  /*107780*/  @P3 LOP3.LUT R15, R15, 0x200, RZ, 0xfc, !PT ;  /* 0x000002000f0f3812 */ /* 0x000fe400078efcff */
[C---:B------:R-:W-:Y:S01]  /*107790*/  LOP3.LUT P3, RZ, R18.reuse, 0x100000, RZ, 0xc0, !PT ;  /* 0x0010000012ff7812 */ /* 0x040fe2000786c0ff */
[----:B--2---:R0:W-:Y:S01]  /*1077a0*/  @P0 STG.E.U8 desc[UR22][R8.64], R0 ;  /* 0x0000000008000986 */ /* 0x0041e2000c101116 */
[----:B------:R-:W-:-:S03]  /*1077b0*/  LOP3.LUT P0, RZ, R18, 0x80000000, RZ, 0xc0, !PT ;  /* 0x8000000012ff7812 */ /* 0x000fc6000780c0ff */
[----:B0-----:R-:W2:Y:S04]  /*1077c0*/  LDL.LU.64 R8, [R1+0x38b8] ;  /* 0x0038b80001087983 */ /* 0x001ea80000300a00 */
[----:B------:R-:W2:Y:S01]  /*1077d0*/  LDL.LU R20, [R1+0x374] ;  /* 0x0003740001147983 */ /* 0x000ea20000300800 */
[----:B------:R-:W-:-:S03]  /*1077e0*/  PRMT R0, R19, 0x7773, RZ ;  /* 0x0000777313007816 */ /* 0x000fc600000000ff */
[----:B------:R-:W2:Y:S04]  /*1077f0*/  LDL.LU.64 R18, [R1+0x38c0] ;  /* 0x0038c00001127983 */ /* 0x000ea80000300a00 */
[----:B------:R-:W3:Y:S04]  /*107800*/  LDL.LU.64 R28, [R1+0x38d8] ;  /* 0x0038d800011c7983 */ /* 0x000ee80000300a00 */
[----:B---3--:R0:W-:Y:S04]  /*107810*/  STL.64 [R1+0x5910], R28 ;  /* 0x0059101c01007387 */ /* 0x0081e80000100a00 */
[----:B0-----:R-:W3:Y:S04]  /*107820*/  LDL.LU.64 R28, [R1+0x38d0] ;  /* 0x0038d000011c7983 */ /* 0x001ee80000300a00 */
[----:B------:R4:W-:Y:S02]  /*107830*/  @P6 STG.E.U8 desc[UR22][R22.64], R0 ;  /* 0x0000000016006986 */ /* 0x0009e4000c101116 */
[----:B----4-:R-:W-:-:S05]  /*107840*/  PRMT R0, R17, 0x7770, RZ ;  /* 0x0000777011007816 */ /* 0x010fca00000000ff */
[----:B------:R0:W-:Y:S02]  /*107850*/  @P5 STG.E.U8 desc[UR22][R10.64], R0 ;  /* 0x000000000a005986 */ /* 0x0001e4000c101116 */
[----:B0-----:R-:W-:-:S05]  /*107860*/  PRMT R0, R17, 0x7771, RZ ;  /* 0x0000777111007816 */ /* 0x001fca00000000ff */
[----:B------:R-:W-:Y:S04]  /*107870*/  @P4 STG.E.U8 desc[UR22][R4.64], R0 ;  /* 0x0000000004004986 */ /* 0x000fe8000c101116 */
[----:B---3--:R0:W-:Y:S04]  /*107880*/  STL.64 [R1+0x5918], R28 ;  /* 0x0059181c01007387 */ /* 0x0081e80000100a00 */
[----:B0-----:R-:W3:Y:S01]  /*107890*/  LDL.LU.64 R28, [R1+0x38c8] ;  /* 0x0038c800011c7983 */ /* 0x001ee20000300a00 */
[----:B------:R-:W-:-:S03]  /*1078a0*/  PRMT R0, R17, 0x7772, RZ ;  /* 0x0000777211007816 */ /* 0x000fc600000000ff */
[----:B------:R-:W4:Y:S04]  /*1078b0*/  LDL.LU R10, [R1+0x3a8] ;  /* 0x0003a800010a7983 */ /* 0x000f280000300800 */
[----:B------:R-:W4:Y:S04]  /*1078c0*/  LDL.LU.64 R12, [R1+0x38e0] ;  /* 0x0038e000010c7983 */ /* 0x000f280000300a00 */
[----:B------:R-:W4:Y:S04]  /*1078d0*/  LDL.LU.64 R26, [R1+0x38e8] ;  /* 0x0038e800011a7983 */ /* 0x000f280000300a00 */
[----:B------:R0:W-:Y:S01]  /*1078e0*/  @P3 STG.E.U8 desc[UR22][R2.64], R0 ;  /* 0x0000000002003986 */ /* 0x0001e2000c101116 */
[----:B------:R-:W-:-:S03]  /*1078f0*/  LOP3.LUT P3, RZ, R15, 0x200, RZ, 0xc0, !PT ;  /* 0x000002000fff7812 */ /* 0x000fc6000786c0ff */
[----:B------:R-:W4:Y:S04]  /*107900*/  LDL.LU R11, [R1+0x398] ;  /* 0x00039800010b7983 */ /* 0x000f280000300800 */
[----:B------:R-:W4:Y:S04]  /*107910*/  LDL.LU.64 R24, [R1+0x38f0] ;  /* 0x0038f00001187983 */ /* 0x000f280000300a00 */
[----:B------:R-:W4:Y:S04]  /*107920*/  LDL.LU.64 R6, [R1+0x38f8] ;  /* 0x0038f80001067983 */ /* 0x000f280000300a00 */
[----:B------:R-:W4:Y:S04]  /*107930*/  LDL.LU.64 R22, [R1+0x3900] ;  /* 0x0039000001167983 */ /* 0x000f280000300a00 */
[----:B------:R-:W4:Y:S01]  /*107940*/  LDL.LU.64 R4, [R1+0x3908] ;  /* 0x0039080001047983 */ /* 0x000f220000300a00 */
[----:B0-----:R-:W-:-:S03]  /*107950*/  PRMT R0, R17, 0x7773, RZ ;  /* 0x0000777311007816 */ /* 0x001fc600000000ff */
[----:B------:R-:W4:Y:S04]  /*107960*/  LDL.LU.64 R2, [R1+0x3910] ;  /* 0x0039100001027983 */ /* 0x000f280000300a00 */
[----:B--2---:R0:W-:Y:S01]  /*107970*/  @P3 STG.E.U8 desc[UR22][R8.64], R0 ;  /* 0x0000000008003986 */ /* 0x0041e2000c101116 */
[C---:B------:R-:W-:Y:S02]  /*107980*/  LOP3.LUT P3, RZ, R15.reuse, 0x100, RZ, 0xc0, !PT ;  /* 0x000001000fff7812 */ /* 0x040fe4000786c0ff */
[----:B0-----:R-:W-:Y:S01]  /*107990*/  PRMT R0, R20, 0x7770, RZ ;  /* 0x0000777014007816 */ /* 0x001fe200000000ff */
[----:B------:R-:W2:Y:S04]  /*1079a0*/  LDL.LU.64 R8, [R1+0x3918] ;  /* 0x0039180001087983 */ /* 0x000ea80000300a00 */
[----:B------:R-:W2:Y:S06]  /*1079b0*/  LDL.LU R17, [R1+0x388] ;  /* 0x0003880001117983 */ /* 0x000eac0000300800 */
[----:B------:R0:W-:Y:S01]  /*1079c0*/  @P3 STG.E.U8 desc[UR22][R18.64], R0 ;  /* 0x0000000012003986 */ /* 0x0001e2000c101116 */
        /* <DEDUP_REMOVED lines=12> */
[----:B------:R-:W-:-:S07]  /*107a90*/  LOP3.LUT P5, RZ, R21, 0x2, RZ, 0xc0, !PT ;  /* 0x0000000215ff7812 */ /* 0x000fce00078ac0ff */
        /* <DEDUP_REMOVED lines=19> */
[----:B--2---:R0:W-:Y:S04]  /*107bd0*/  @P5 STG.E.U8 desc[UR22][R8.64], R0 ;  /* 0x0000000008005986 */ /* 0x0041e8000c101116 */
[----:B0-----:R-:W2:Y:S01]  /*107be0*/  LDL.LU.64 R8, [R1+0x3928] ;  /* 0x0039280001087983 */ /* 0x001ea20000300a00 */
[C---:B------:R-:W-:Y:S02]  /*107bf0*/  LOP3.LUT P4, RZ, R21.reuse, 0x4, RZ, 0xc0, !PT ;  /* 0x0000000415ff7812 */ /* 0x040fe4000788c0ff */
[----:B------:R-:W-:Y:S02]  /*107c00*/  LOP3.LUT P0, RZ, R21, 0x8, RZ, 0xc0, !PT ;  /* 0x0000000815ff7812 */ /* 0x000fe4000780c0ff */
[C---:B------:R-:W-:Y:S01]  /*107c10*/  PRMT R0, R17.reuse, 0x7770, RZ ;  /* 0x0000777011007816 */ /* 0x040fe200000000ff */
[----:B------:R-:W3:Y:S04]  /*107c20*/  LDL.LU.64 R6, [R1+0x3930] ;  /* 0x0039300001067983 */ /* 0x000ee80000300a00 */
[----:B------:R-:W4:Y:S04]  /*107c30*/  LDL.LU.64 R22, [R1+0x3938] ;  /* 0x0039380001167983 */ /* 0x000f280000300a00 */
[----:B------:R-:W4:Y:S04]  /*107c40*/  LDL.LU.64 R4, [R1+0x3940] ;  /* 0x0039400001047983 */ /* 0x000f280000300a00 */
[----:B------:R-:W4:Y:S04]  /*107c50*/  LDL.LU.64 R2, [R1+0x3948] ;  /* 0x0039480001027983 */ /* 0x000f280000300a00 */
[----:B------:R-:W4:Y:S04]  /*107c60*/  LDL.LU.64 R10, [R1+0x3950] ;  /* 0x00395000010a7983 */ /* 0x000f280000300a00 */
[----:B------:R0:W-:Y:S02]  /*107c70*/  @P4 STG.E.U8 desc[UR22][R18.64], R0 ;  /* 0x0000000012004986 */ /* 0x0001e4000c101116 */
[----:B0-----:R-:W-:-:S02]  /*107c80*/  PRMT R0, R17, 0x7771, RZ ;  /* 0x0000777111007816 */ /* 0x001fc400000000ff */
        /* <DEDUP_REMOVED lines=27> */
[C---:B------:R-:W-:Y:S02]  /*107e40*/  LOP3.LUT P6, RZ, R21.reuse, 0x10, RZ, 0xc0, !PT ;  /* 0x0000001015ff7812 */ /* 0x040fe400078cc0ff */
[----:B------:R-:W-:Y:S02]  /*107e50*/  LOP3.LUT P5, RZ, R21, 0x20, RZ, 0xc0, !PT ;  /* 0x0000002015ff7812 */ /* 0x000fe400078ac0ff */
[----:B------:R-:W-:Y:S02]  /*107e60*/  PRMT R0, R17, 0x7772, RZ ;  /* 0x0000777211007816 */ /* 0x000fe400000000ff */
[----:B------:R-:W-:Y:S01]  /*107e70*/  LOP3.LUT P4, RZ, R21, 0x40, RZ, 0xc0, !PT ;  /* 0x0000004015ff7812 */ /* 0x000fe2000788c0ff */
[----:B------:R-:W3:Y:S04]  /*107e80*/  LDL.LU R18, [R1+0x39c] ;  /* 0x00039c0001127983 */ /* 0x000ee80000300800 */
        /* <DEDUP_REMOVED lines=14> */
[----:B------:R-:W4:Y:S04]  /*107f70*/  LDL.LU R17, [R1+0x38c] ;  /* 0x00038c0001117983 */ /* 0x000f280000300800 */
[----:B------:R0:W-:Y:S02]  /*107f80*/  @P4 STG.E.U8 desc[UR22][R4.64], R0 ;  /* 0x0000000004004986 */ /* 0x0001e4000c101116 */
[----:B0-----:R-:W-:-:S02]  /*107f90*/  PRMT R0, R19, 0x7771, RZ ;  /* 0x0000777113007816 */ /* 0x001fc400000000ff */
[----:B------:R-:W4:Y:S04]  /*107fa0*/  LDL.LU.64 R4, [R1+0x39a0] ;  /* 0x0039a00001047983 */ /* 0x000f280000300a00 */
[----:B------:R0:W-:Y:S01]  /*107fb0*/  @P3 STG.E.U8 desc[UR22][R2.64], R0 ;  /* 0x0000000002003986 */ /* 0x0001e2000c101116 */
[----:B------:R-:W-:Y:S02]  /*107fc0*/  LOP3.LUT P3, RZ, R15, 0x2, RZ, 0xc0, !PT ;  /* 0x000000020fff7812 */ /* 0x000fe4000786c0ff */
[----:B0-----:R-:W-:Y:S01]  /*107fd0*/  PRMT R0, R19, 0x7772, RZ ;  /* 0x0000777213007816 */ /* 0x001fe200000000ff */
[----:B------:R-:W4:Y:S10]  /*107fe0*/  LDL.LU.64 R2, [R1+0x39a8] ;  /* 0x0039a80001027983 */ /* 0x000f340000300a00 */
        /* <DEDUP_REMOVED lines=9> */
[----:B---3--:R0:W-:Y:S04]  /*108080*/  @P3 STG.E.U8 desc[UR22][R28.64], R0 ;  /* 0x000000001c003986 */ /* 0x0081e8000c101116 */
[----:B0-----:R-:W3:Y:S04]  /*108090*/  LDL.LU.64 R28, [R1+0x5908] ;  /* 0x00590800011c7983 */ /* 0x001ee80000300a00 */
[----:B------:R-:W2:Y:S01]  /*1080a0*/  LDL.LU R19, [R1+0x404] ;  /* 0x0004040001137983 */ /* 0x000ea20000300800 */
[----:B------:R-:W-:-:S02]  /*1080b0*/  LOP3.LUT P3, RZ, R16, 0x40000000, RZ, 0xc0, !PT ;  /* 0x4000000010ff7812 */ /* 0x000fc4000786c0ff */
[----:B------:R-:W-:Y:S02]  /*1080c0*/  PRMT R0, R20, 0x7771, RZ ;  /* 0x0000777114007816 */ /* 0x000fe400000000ff */
[C---:B------:R-:W-:Y:S02]  /*1080d0*/  LOP3.LUT P2, RZ, R21.reuse, 0x10000, RZ, 0xc0, !PT ;  /* 0x0001000015ff7812 */ /* 0x040fe4000784c0ff */
[C---:B------:R-:W-:Y:S02]  /*1080e0*/  LOP3.LUT P1, RZ, R21.reuse, 0x20000, RZ, 0xc0, !PT ;  /* 0x0002000015ff7812 */ /* 0x040fe4000782c0ff */
[C---:B------:R-:W-:Y:S02]  /*1080f0*/  LOP3.LUT P0, RZ, R21.reuse, 0x40000, RZ, 0xc0, !PT ;  /* 0x0004000015ff7812 */ /* 0x040fe4000780c0ff */
[----:B------:R-:W-:-:S03]  /*108100*/  LOP3.LUT P6, RZ, R21, 0x80000, RZ, 0xc0, !PT ;  /* 0x0008000015ff7812 */ /* 0x000fc600078cc0ff */
[----:B----4-:R0:W-:Y:S01]  /*108110*/  @P3 STG.E.U8 desc[UR22][R14.64], R0 ;  /* 0x000000000e003986 */ /* 0x0101e2000c101116 */
[----:B------:R-:W-:Y:S02]  /*108120*/  LOP3.LUT P3, RZ, R16, 0x20000000, RZ, 0xc0, !PT ;  /* 0x2000000010ff7812 */ /* 0x000fe4000786c0ff */
[----:B0-----:R-:W-:Y:S02]  /*108130*/  PRMT R0, R20, 0x7772, RZ ;  /* 0x0000777214007816 */ /* 0x001fe400000000ff */
[C---:B------:R-:W-:Y:S02]  /*108140*/  LOP3.LUT P5, RZ, R21.reuse, 0x100000, RZ, 0xc0, !PT ;  /* 0x0010000015ff7812 */ /* 0x040fe400078ac0ff */
[----:B------:R-:W-:-:S07]  /*108150*/  LOP3.LUT P4, RZ, R21, 0x200000, RZ, 0xc0, !PT ;  /* 0x0020000015ff7812 */ /* 0x000fce000788c0ff */
        /* <DEDUP_REMOVED lines=27> */
[----:B------:R-:W-:Y:S02]  /*108310*/  LOP3.LUT R16, R16, 0xfffbffff, RZ, 0xc0, !PT ;  /* 0xfffbffff10107812 */ /* 0x000fe400078ec0ff */
[----:B------:R-:W-:Y:S01]  /*108320*/  LOP3.LUT P0, RZ, R21, 0x400000, RZ, 0xc0, !PT ;  /* 0x0040000015ff7812 */ /* 0x000fe2000780c0ff */
[----:B------:R-:W4:Y:S04]  /*108330*/  LDL.LU.64 R4, [R1+0x39d8] ;  /* 0x0039d80001047983 */ /* 0x000f280000300a00 */
[----:B------:R-:W4:Y:S04]  /*108340*/  LDL.LU.64 R2, [R1+0x39e0] ;  /* 0x0039e00001027983 */ /* 0x000f280000300a00 */
        /* <DEDUP_REMOVED lines=24> */
[----:B------:R-:W-:-:S05]  /*1084d0*/  LOP3.LUT P4, RZ, R21, 0x2000000, RZ, 0xc0, !PT ;  /* 0x0200000015ff7812 */ /* 0x000fca000788c0ff */
[----:B------:R-:W-:Y:S02]  /*1084e0*/  @P3 LOP3.LUT R16, R16, 0x2000000, RZ, 0xfc, !PT ;  /* 0x0200000010103812 */ /* 0x000fe400078efcff */
[----:B------:R-:W-:Y:S02]  /*1084f0*/  LOP3.LUT P3, RZ, R21, 0x4000000, RZ, 0xc0, !PT ;  /* 0x0400000015ff7812 */ /* 0x000fe4000786c0ff */
[----:B------:R-:W4:Y:S01]  /*108500*/  LDL.LU.64 R20, [R1+0x39e8] ;  /* 0x0039e80001147983 */ /* 0x000f220000300a00 */
[----:B---3--:R-:W-:-:S05]  /*108510*/  PRMT R0, R17, 0x7770, RZ ;  /* 0x0000777011007816 */ /* 0x008fca00000000ff */
[----:B------:R0:W-:Y:S04]  /*108520*/  @P0 STG.E.U8 desc[UR22][R10.64], R0 ;  /* 0x000000000a000986 */ /* 0x0001e8000c101116 */
[----:B0-----:R-:W3:Y:S04]  /*108530*/  LDL.LU.64 R10, [R1+0x39f0] ;  /* 0x0039f000010a7983 */ /* 0x001ee80000300a00 */
[----:B------:R-:W3:Y:S01]  /*108540*/  LDL.LU.64 R14, [R1+0x3a00] ;  /* 0x003a0000010e7983 */ /* 0x000ee20000300a00 */
[----:B------:R-:W-:-:S05]  /*108550*/  PRMT R0, R17, 0x7771, RZ ;  /* 0x0000777111007816 */ /* 0x000fca00000000ff */
[----:B--2---:R0:W-:Y:S02]  /*108560*/  @P6 STG.E.U8 desc[UR22][R8.64], R0 ;  /* 0x0000000008006986 */ /* 0x0041e4000c101116 */
[----:B0-----:R-:W-:-:S05]  /*108570*/  PRMT R0, R17, 0x7772, RZ ;  /* 0x0000777211007816 */ /* 0x001fca00000000ff */
[----:B----4-:R0:W-:Y:S02]  /*108580*/  @P5 STG.E.U8 desc[UR22][R22.64], R0 ;  /* 0x0000000016005986 */ /* 0x0101e4000c101116 */
[----:B0-----:R-:W-:-:S05]  /*108590*/  PRMT R0, R17, 0x7773, RZ ;  /* 0x0000777311007816 */ /* 0x001fca00000000ff */
[----:B------:R-:W-:Y:S04]  /*1085a0*/  @P4 STG.E.U8 desc[UR22][R4.64], R0 ;  /* 0x0000000004004986 */ /* 0x000fe8000c101116 */
[----:B---3--:R0:W-:Y:S04]  /*1085b0*/  STL.64 [R1+0x58f8], R14 ;  /* 0x0058f80e01007387 */ /* 0x0081e80000100a00 */
[----:B0-----:R-:W2:Y:S01]  /*1085c0*/  LDL.LU.64 R14, [R1+0x39f8] ;  /* 0x0039f800010e7983 */ /* 0x001ea20000300a00 */
[----:B------:R-:W-:-:S03]  /*1085d0*/  PRMT R0, R18, 0x7770, RZ ;  /* 0x0000777012007816 */ /* 0x000fc600000000ff */
[----:B------:R-:W3:Y:S04]  /*1085e0*/  LDL.LU R9, [R1+0x350] ;  /* 0x0003500001097983 */ /* 0x000ee80000300800 */
[----:B------:R-:W4:Y:S04]  /*1085f0*/  LDL.LU.64 R28, [R1+0x3a08] ;  /* 0x003a0800011c7983 */ /* 0x000f280000300a00 */
[----:B------:R-:W4:Y:S04]  /*108600*/  LDL.LU.64 R12, [R1+0x3a10] ;  /* 0x003a1000010c7983 */ /* 0x000f280000300a00 */
[----:B------:R0:W-:Y:S01]  /*108610*/  @P3 STG.E.U8 desc[UR22][R2.64], R0 ;  /* 0x0000000002003986 */ /* 0x0001e2000c101116 */
[----:B------:R-:W-:-:S03]  /*108620*/  LOP3.LUT P3, RZ, R16, 0x2000000, RZ, 0xc0, !PT ;  /* 0x0200000010ff7812 */ /* 0x000fc6000786c0ff */
[----:B------:R-:W4:Y:S04]  /*108630*/  LDL.LU.64 R26, [R1+0x3a18] ;  /* 0x003a1800011a7983 */ /* 0x000f280000300a00 */
[----:B------:R-:W4:Y:S04]  /*108640*/  LDL.LU R17, [R1+0x340] ;  /* 0x0003400001117983 */ /* 0x000f280000300800 */
[----:B------:R-:W4:Y:S04]  /*108650*/  LDL.LU.64 R24, [R1+0x3a20] ;  /* 0x003a200001187983 */ /* 0x000f280000300a00 */
[----:B------:R-:W4:Y:S04]  /*108660*/  LDL.LU.64 R6, [R1+0x3a28] ;  /* 0x003a280001067983 */ /* 0x000f280000300a00 */
[----:B------:R-:W4:Y:S04]  /*108670*/  LDL.LU.64 R22, [R1+0x3a30] ;  /* 0x003a300001167983 */ /* 0x000f280000300a00 */
[----:B------:R-:W4:Y:S04]  /*108680*/  LDL.LU.64 R4, [R1+0x3a38] ;  /* 0x003a380001047983 */ /* 0x000f280000300a00 */
[----:B------:R-:W4:Y:S01]  /*108690*/  LDL.LU R8, [R1+0x330] ;  /* 0x0003300001087983 */ /* 0x000f220000300800 */
[----:B0-----:R-:W-:-:S03]  /*1086a0*/  PRMT R0, R18, 0x7771, RZ ;  /* 0x0000777112007816 */ /* 0x001fc600000000ff */
        /* <DEDUP_REMOVED lines=8> */
[----:B------:R-:W4:Y:S04]  /*108730*/  LDL.LU.64 R10, [R1+0x3a50] ;  /* 0x003a5000010a7983 */ /* 0x000f280000300a00 */
[----:B------:R-:W4:Y:S06]  /*108740*/  LDL.LU R18, [R1+0x5900] ;  /* 0x0059000001127983 */ /* 0x000f2c0000300800 */
[----:B--2---:R0:W-:Y:S04]  /*108750*/  @P3 STG.E.U8 desc[UR22][R14.64], R0 ;  /* 0x000000000e003986 */ /* 0x0041e8000c101116 */
[----:B0-----:R-:W2:Y:S01]  /*108760*/  LDL.LU.64 R14, [R1+0x58f8] ;  /* 0x0058f800010e7983 */ /* 0x001ea20000300a00 */
[----:B------:R-:W-:-:S02]  /*108770*/  LOP3.LUT P3, RZ, R16, 0x400000, RZ, 0xc0, !PT ;  /* 0x0040000010ff7812 */ /* 0x000fc4000786c0ff */
[----:B---3--:R-:W-:Y:S02]  /*108780*/  PRMT R0, R9, 0x7770, RZ ;  /* 0x0000777009007816 */ /* 0x008fe400000000ff */
        /* <DEDUP_REMOVED lines=24> */
[----:B------:R-:W2:Y:S04]  /*108910*/  LDL.LU.64 R22, [R1+0x3a58] ;  /* 0x003a580001167983 */ /* 0x000ea80000300a00 */
[----:B------:R0:W-:Y:S02]  /*108920*/  @P0 STG.E.U8 desc[UR22][R4.64], R0 ;  /* 0x0000000004000986 */ /* 0x0001e4000c101116 */
[----:B0-----:R-:W-:-:S05]  /*108930*/  PRMT R0, R8, 0x7770, RZ ;  /* 0x0000777008007816 */ /* 0x001fca00000000ff */
[----:B------:R0:W-:Y:S02]  /*108940*/  @P6 STG.E.U8 desc[UR22][R2.64], R0 ;  /* 0x0000000002006986 */ /* 0x0001e4000c101116 */
[----:B0-----:R-:W-:-:S05]  /*108950*/  PRMT R0, R8, 0x7771, RZ ;  /* 0x0000777108007816 */ /* 0x001fca00000000ff */
[----:B------:R0:W-:Y:S02]  /*108960*/  @P5 STG.E.U8 desc[UR22][R20.64], R0 ;  /* 0x0000000014005986 */ /* 0x0001e4000c101116 */
[----:B0-----:R-:W-:-:S05]  /*108970*/  PRMT R0, R8, 0x7772, RZ ;  /* 0x0000777208007816 */ /* 0x001fca00000000ff */
[----:B------:R0:W-:Y:S04]  /*108980*/  @P4 STG.E.U8 desc[UR22][R10.64], R0 ;  /* 0x000000000a004986 */ /* 0x0001e8000c101116 */
[----:B0-----:R-:W3:Y:S04]  /*108990*/  LDL.LU.64 R10, [R1+0x3a60] ;  /* 0x003a6000010a7983 */ /* 0x001ee80000300a00 */
[----:B------:R-:W4:Y:S04]  /*1089a0*/  LDL.LU.64 R6, [R1+0x3a68] ;  /* 0x003a680001067983 */ /* 0x000f280000300a00 */
[----:B------:R-:W4:Y:S04]  /*1089b0*/  LDL.LU.64 R4, [R1+0x3a70] ;  /* 0x003a700001047983 */ /* 0x000f280000300a00 */
[----:B------:R-:W3:Y:S01]  /*1089c0*/  LDL.LU R9, [R1+0x364] ;  /* 0x0003640001097983 */ /* 0x000ee20000300800 */
[----:B------:R-:W-:-:S02]  /*1089d0*/  LOP3.LUT P0, RZ, R19, 0x200, RZ, 0xc0, !PT ;  /* 0x0000020013ff7812 */ /* 0x000fc4000780c0ff */
[----:B------:R-:W-:Y:S02]  /*1089e0*/  LOP3.LUT P6, RZ, R19, 0x400, RZ, 0xc0, !PT ;  /* 0x0000040013ff7812 */ /* 0x000fe400078cc0ff */
[----:B------:R-:W-:Y:S01]  /*1089f0*/  PRMT R0, R8, 0x7773, RZ ;  /* 0x0000777308007816 */ /* 0x000fe200000000ff */
[----:B------:R-:W4:Y:S04]  /*108a00*/  LDL.LU.64 R2, [R1+0x3a78] ;  /* 0x003a780001027983 */ /* 0x000f280000300a00 */
[----:B------:R-:W4:Y:S04]  /*108a10*/  LDL.LU.64 R20, [R1+0x3a80] ;  /* 0x003a800001147983 */ /* 0x000f280000300a00 */
[----:B------:R-:W4:Y:S04]  /*108a20*/  LDL.LU R17, [R1+0x354] ;  /* 0x0003540001117983 */ /* 0x000f280000300800 */
[----:B--2---:R3:W-:Y:S02]  /*108a30*/  @P0 STG.E.U8 desc[UR22][R22.64], R0 ;  /* 0x0000000016000986 */ /* 0x0047e4000c101116 */
[----:B---3--:R-:W-:-:S05]  /*108a40*/  PRMT R0, R9, 0x7770, RZ ;  /* 0x0000777009007816 */ /* 0x008fca00000000ff */
[----:B------:R0:W-:Y:S04]  /*108a50*/  @P6 STG.E.U8 desc[UR22][R10.64], R0 ;  /* 0x000000000a006986 */ /* 0x0001e8000c101116 */
[----:B0-----:R-:W2:Y:S04]  /*108a60*/  LDL.LU.64 R10, [R1+0x3a88] ;  /* 0x003a8800010a7983 */ /* 0x001ea80000300a00 */
[----:B------:R-:W3:Y:S04]  /*108a70*/  LDL.LU R22, [R1+0x344] ;  /* 0x0003440001167983 */ /* 0x000ee80000300800 */
[----:B---3--:R0:W-:Y:S04]  /*108a80*/  STL [R1+0x58f4], R22 ;  /* 0x0058f41601007387 */ /* 0x0081e80000100800 */
[----:B0-----:R-:W3:Y:S04]  /*108a90*/  LDL.LU.64 R22, [R1+0x3a90] ;  /* 0x003a900001167983 */ /* 0x001ee80000300a00 */
        /* <DEDUP_REMOVED lines=19> */
[C---:B------:R-:W-:Y:S01]  /*108bd0*/  LOP3.LUT P3, RZ, R19.reuse, 0x8000, RZ, 0xc0, !PT ;  /* 0x0000800013ff7812 */ /* 0x040fe2000786c0ff */
[----:B----4-:R0:W-:Y:S04]  /*108be0*/  STL.64 [R1+0x58e8], R14 ;  /* 0x0058e80e01007387 */ /* 0x0101e80000100a00 */
[----:B0-----:R-:W4:Y:S01]  /*108bf0*/  LDL.LU.64 R14, [R1+0x3a98] ;  /* 0x003a9800010e7983 */ /* 0x001f220000300a00 */
[----:B------:R-:W-:Y:S02]  /*108c00*/  LOP3.LUT R16, R16, 0xfffeffff, RZ, 0xc0, !PT ;  /* 0xfffeffff10107812 */ /* 0x000fe400078ec0ff */
[----:B------:R-:W-:-:S02]  /*108c10*/  LOP3.LUT P5, RZ, R19, 0x800, RZ, 0xc0, !PT ;  /* 0x0000080013ff7812 */ /* 0x000fc400078ac0ff */
[----:B------:R-:W-:Y:S02]  /*108c20*/  LOP3.LUT P4, RZ, R19, 0x1000, RZ, 0xc0, !PT ;  /* 0x0000100013ff7812 */ /* 0x000fe4000788c0ff */
[----:B------:R-:W-:Y:S02]  /*108c30*/  PRMT R0, R9, 0x7771, RZ ;  /* 0x0000777109007816 */ /* 0x000fe400000000ff */
[----:B------:R-:W-:Y:S02]  /*108c40*/  @P3 LOP3.LUT R16, R16, 0x10000, RZ, 0xfc, !PT ;  /* 0x0001000010103812 */ /* 0x000fe400078efcff */
[----:B------:R-:W-:Y:S01]  /*108c50*/  LOP3.LUT P3, RZ, R19, 0x4000, RZ, 0xc0, !PT ;  /* 0x0000400013ff7812 */ /* 0x000fe2000786c0ff */
[----:B------:R-:W4:Y:S04]  /*108c60*/  LDL.LU.64 R28, [R1+0x3aa8] ;  /* 0x003aa800011c7983 */ /* 0x000f280000300a00 */
[----:B------:R-:W4:Y:S01]  /*108c70*/  LDL.LU.64 R12, [R1+0x3ab0] ;  /* 0x003ab000010c7983 */ /* 0x000f220000300a00 */
[----:B------:R-:W-:-:S03]  /*108c80*/  LOP3.LUT R16, R16, 0xfffdffff, RZ, 0xc0, !PT ;  /* 0xfffdffff10107812 */ /* 0x000fc600078ec0ff */
[----:B------:R-:W4:Y:S04]  /*108c90*/  LDL.LU R8, [R1+0x334] ;  /* 0x0003340001087983 */ /* 0x000f280000300800 */
[----:B------:R-:W4:Y:S04]  /*108ca0*/  LDL.LU.64 R26, [R1+0x3ab8] ;  /* 0x003ab800011a7983 */ /* 0x000f280000300a00 */
[----:B------:R-:W4:Y:S04]  /*108cb0*/  LDL.LU.64 R24, [R1+0x3ac0] ;  /* 0x003ac00001187983 */ /* 0x000f280000300a00 */
[----:B------:R0:W-:Y:S01]  /*108cc0*/  @P5 STG.E.U8 desc[UR22][R6.64], R0 ;  /* 0x0000000006005986 */ /* 0x0001e2000c101116 */
[----:B------:R-:W-:-:S02]  /*108cd0*/  @P3 LOP3.LUT R16, R16, 0x20000, RZ, 0xfc, !PT ;  /* 0x0002000010103812 */ /* 0x000fc400078efcff */
[----:B------:R-:W-:Y:S02]  /*108ce0*/  LOP3.LUT P3, RZ, R19, 0x2000, RZ, 0xc0, !PT ;  /* 0x0000200013ff7812 */ /* 0x000fe4000786c0ff */
[C---:B0-----:R-:W-:Y:S01]  /*108cf0*/  PRMT R0, R9.reuse, 0x7772, RZ ;  /* 0x0000777209007816 */ /* 0x041fe200000000ff */
[----:B------:R-:W4:Y:S04]  /*108d00*/  LDL.LU.64 R6, [R1+0x3ac8] ;  /* 0x003ac80001067983 */ /* 0x000f280000300a00 */
[----:B------:R0:W-:Y:S02]  /*108d10*/  @P4 STG.E.U8 desc[UR22][R4.64], R0 ;  /* 0x0000000004004986 */ /* 0x0001e4000c101116 */
[----:B0-----:R-:W-:Y:S02]  /*108d20*/  PRMT R0, R9, 0x7773, RZ ;  /* 0x0000777309007816 */ /* 0x001fe400000000ff */
[----:B------:R-:W4:Y:S04]  /*108d30*/  LDL.LU.64 R4, [R1+0x3ad0] ;  /* 0x003ad00001047983 */ /* 0x000f280000300a00 */
        /* <DEDUP_REMOVED lines=13> */
[----:B---3--:R0:W-:Y:S01]  /*108e10*/  @P3 STG.E.U8 desc[UR22][R22.64], R0 ;  /* 0x0000000016003986 */ /* 0x0081e2000c101116 */
[----:B------:R-:W-:-:S02]  /*108e20*/  LOP3.LUT P3, RZ, R16, 0x4000, RZ, 0xc0, !PT ;  /* 0x0000400010ff7812 */ /* 0x000fc4000786c0ff */
[----:B0-----:R-:W-:Y:S01]  /*108e30*/  PRMT R0, R17, 0x7773, RZ ;  /* 0x0000777311007816 */ /* 0x001fe200000000ff */
[----:B------:R-:W3:Y:S04]  /*108e40*/  LDL.LU R22, [R1+0x58f4] ;  /* 0x0058f40001167983 */ /* 0x000ee80000300800 */
[----:B------:R-:W2:Y:S04]  /*108e50*/  LDL.LU R23, [R1+0x408] ;  /* 0x0004080001177983 */ /* 0x000ea80000300800 */
[----:B------:R-:W2:Y:S04]  /*108e60*/  LDL.LU R17, [R1+0x58f0] ;  /* 0x0058f00001117983 */ /* 0x000ea80000300800 */
[----:B----4-:R0:W-:Y:S04]  /*108e70*/  @P3 STG.E.U8 desc[UR22][R14.64], R0 ;  /* 0x000000000e003986 */ /* 0x0101e8000c101116 */
[----:B0-----:R-:W4:Y:S01]  /*108e80*/  LDL.LU.64 R14, [R1+0x58e8] ;  /* 0x0058e800010e7983 */ /* 0x001f220000300a00 */
[----:B------:R-:W-:-:S02]  /*108e90*/  LOP3.LUT P3, RZ, R16, 0x2000, RZ, 0xc0, !PT ;  /* 0x0000200010ff7812 */ /* 0x000fc4000786c0ff */
[----:B------:R-:W-:Y:S02]  /*108ea0*/  LOP3.LUT P2, RZ, R19, 0x400000, RZ, 0xc0, !PT ;  /* 0x0040000013ff7812 */ /* 0x000fe4000784c0ff */
[----:B---3--:R-:W-:-:S09]  /*108eb0*/  PRMT R0, R22, 0x7770, RZ ;  /* 0x0000777016007816 */ /* 0x008fd200000000ff */
        /* <DEDUP_REMOVED lines=11> */
[----:B------:R0:W-:Y:S04]  /*108f70*/  @P2 STG.E.U8 desc[UR22][R24.64], R0 ;  /* 0x0000000018002986 */ /* 0x0001e8000c101116 */
[----:B0-----:R-:W3:Y:S01]  /*108f80*/  LDL.LU.64 R24, [R1+0x3af0] ;  /* 0x003af00001187983 */ /* 0x001ee20000300a00 */
[C---:B------:R-:W-:Y:S02]  /*108f90*/  LOP3.LUT P1, RZ, R19.reuse, 0x800000, RZ, 0xc0, !PT ;  /* 0x0080000013ff7812 */ /* 0x040fe4000782c0ff */
[C---:B------:R-:W-:Y:S02]  /*108fa0*/  LOP3.LUT P0, RZ, R19.reuse, 0x1000000, RZ, 0xc0, !PT ;  /* 0x0100000013ff7812 */ /* 0x040fe4000780c0ff */
[----:B------:R-:W-:Y:S02]  /*108fb0*/  PRMT R0, R8, 0x7771, RZ ;  /* 0x0000777108007816 */ /* 0x000fe400000000ff */
[----:B------:R-:W-:-:S02]  /*108fc0*/  LOP3.LUT P6, RZ, R19, 0x2000000, RZ, 0xc0, !PT ;  /* 0x0200000013ff7812 */ /* 0x000fc400078cc0ff */
[----:B------:R-:W-:-:S05]  /*108fd0*/  LOP3.LUT P5, RZ, R19, 0x4000000, RZ, 0xc0, !PT ;  /* 0x0400000013ff7812 */ /* 0x000fca00078ac0ff */
[----:B------:R0:W-:Y:S01]  /*108fe0*/  @P1 STG.E.U8 desc[UR22][R6.64], R0 ;  /* 0x0000000006001986 */ /* 0x0001e2000c101116 */
[C---:B------:R-:W-:Y:S02]  /*108ff0*/  LOP3.LUT P4, RZ, R19.reuse, 0x8000000, RZ, 0xc0, !PT ;  /* 0x0800000013ff7812 */ /* 0x040fe4000788c0ff */
[C---:B0-----:R-:W-:Y:S01]  /*109000*/  PRMT R0, R8.reuse, 0x7772, RZ ;  /* 0x0000777208007816 */ /* 0x041fe200000000ff */
[----:B------:R-:W4:Y:S04]  /*109010*/  LDL.LU.64 R6, [R1+0x3af8] ;  /* 0x003af80001067983 */ /* 0x000f280000300a00 */
[----:B------:R0:W-:Y:S01]  /*109020*/  @P0 STG.E.U8 desc[UR22][R4.64], R0 ;  /* 0x0000000004000986 */ /* 0x0001e2000c101116 */
[----:B------:R-:W-:Y:S02]  /*109030*/  LOP3.LUT P0, RZ, R19, 0x10000000, RZ, 0xc0, !PT ;  /* 0x1000000013ff7812 */ /* 0x000fe4000780c0ff */
[----:B0-----:R-:W-:Y:S01]  /*109040*/  PRMT R0, R8, 0x7773, RZ ;  /* 0x0000777308007816 */ /* 0x001fe200000000ff */
[----:B------:R-:W4:Y:S04]  /*109050*/  LDL.LU.64 R4, [R1+0x3b00] ;  /* 0x003b000001047983 */ /* 0x000f280000300a00 */
[----:B------:R0:W-:Y:S02]  /*109060*/  @P6 STG.E.U8 desc[UR22][R2.64], R0 ;  /* 0x0000000002006986 */ /* 0x0001e4000c101116 */
[----:B0-----:R-:W-:-:S02]  /*109070*/  PRMT R0, R9, 0x7770, RZ ;  /* 0x0000777009007816 */ /* 0x001fc400000000ff */
[----:B------:R-:W4:Y:S04]  /*109080*/  LDL.LU.64 R2, [R1+0x3b08] ;  /* 0x003b080001027983 */ /* 0x000f280000300a00 */
[----:B------:R0:W-:Y:S01]  /*109090*/  @P5 STG.E.U8 desc[UR22][R20.64], R0 ;  /* 0x0000000014005986 */ /* 0x0001e2000c101116 */
[C---:B------:R-:W-:Y:S02]  /*1090a0*/  LOP3.LUT P6, RZ, R19.reuse, 0x20000000, RZ, 0xc0, !PT ;  /* 0x2000000013ff7812 */ /* 0x040fe400078cc0ff */
[----:B------:R-:W-:Y:S02]  /*1090b0*/  LOP3.LUT P5, RZ, R19, 0x40000000, RZ, 0xc0, !PT ;  /* 0x4000000013ff7812 */ /* 0x000fe400078ac0ff */
[----:B0-----:R-:W-:Y:S01]  /*1090c0*/  PRMT R0, R9, 0x7771, RZ ;  /* 0x0000777109007816 */ /* 0x001fe200000000ff */
[----:B------:R-:W4:Y:S04]  /*1090d0*/  LDL.LU.64 R20, [R1+0x3b10] ;  /* 0x003b100001147983 */ /* 0x000f280000300a00 */
[----:B--2---:R0:W-:Y:S01]  /*1090e0*/  @P4 STG.E.U8 desc[UR22][R10.64], R0 ;  /* 0x000000000a004986 */ /* 0x0041e2000c101116 */
[----:B------:R-:W-:-:S03]  /*1090f0*/  LOP3.LUT P4, RZ, R19, 0x80000000, RZ, 0xc0, !PT ;  /* 0x8000000013ff7812 */ /* 0x000fc6000788c0ff */
[----:B------:R-:W2:Y:S01]  /*109100*/  LDL.LU R19, [R1+0x358] ;  /* 0x0003580001137983 */ /* 0x000ea20000300800 */
[----:B0-----:R-:W-:-:S03]  /*109110*/  PRMT R0, R9, 0x7772, RZ ;  /* 0x0000777209007816 */ /* 0x001fc600000000ff */
[----:B------:R-:W2:Y:S04]  /*109120*/  LDL.LU.64 R10, [R1+0x3b18] ;  /* 0x003b1800010a7983 */ /* 0x000ea80000300a00 */
[----:B---3--:R0:W-:Y:S02]  /*109130*/  @P0 STG.E.U8 desc[UR22][R24.64], R0 ;  /* 0x0000000018000986 */ /* 0x0081e4000c101116 */
[----:B0-----:R-:W-:Y:S02]  /*109140*/  PRMT R0, R9, 0x7773, RZ ;  /* 0x0000777309007816 */ /* 0x001fe400000000ff */
[----:B------:R-:W3:Y:S04]  /*109150*/  LDL.LU.64 R8, [R1+0x3b20] ;  /* 0x003b200001087983 */ /* 0x000ee80000300a00 */
        /* <DEDUP_REMOVED lines=22> */
[----:B------:R2:W-:Y:S04]  /*1092c0*/  @P6 STG.E.U8 desc[UR22][R6.64], R0 ;  /* 0x0000000006006986 */ /* 0x0005e8000c101116 */
[----:B------:R-:W4:Y:S01]  /*1092d0*/  LDL.LU R22, [R1+0x338] ;  /* 0x0003380001167983 */ /* 0x000f220000300800 */
[----:B------:R-:W-:-:S03]  /*1092e0*/  LOP3.LUT R16, R16, 0xfffffeff, RZ, 0xc0, !PT ;  /* 0xfffffeff10107812 */ /* 0x000fc600078ec0ff */
[----:B------:R-:W4:Y:S04]  /*1092f0*/  LDL.LU.64 R28, [R1+0x3b40] ;  /* 0x003b4000011c7983 */ /* 0x000f280000300a00 */
[----:B------:R-:W4:Y:S04]  /*109300*/  LDL.LU.64 R12, [R1+0x3b48] ;  /* 0x003b4800010c7983 */ /* 0x000f280000300a00 */
[----:B------:R-:W4:Y:S04]  /*109310*/  LDL.LU.64 R26, [R1+0x3b50] ;  /* 0x003b5000011a7983 */ /* 0x000f280000300a00 */
[----:B------:R-:W4:Y:S01]  /*109320*/  LDL.LU.64 R24, [R1+0x3b58] ;  /* 0x003b580001187983 */ /* 0x000f220000300a00 */
[----:B------:R-:W-:-:S02]  /*109330*/  @P3 LOP3.LUT R16, R16, 0x100, RZ, 0xfc, !PT ;  /* 0x0000010010103812 */ /* 0x000fc400078efcff */
[----:B------:R-:W-:Y:S02]  /*109340*/  LOP3.LUT P3, RZ, R23, 0x2, RZ, 0xc0, !PT ;  /* 0x0000000217ff7812 */ /* 0x000fe4000786c0ff */
[----:B--2---:R-:W-:Y:S01]  /*109350*/  PRMT R0, R19, 0x7770, RZ ;  /* 0x0000777013007816 */ /* 0x004fe200000000ff */
[----:B------:R-:W2:Y:S01]  /*109360*/  LDL.LU.64 R6, [R1+0x3b60] ;  /* 0x003b600001067983 */ /* 0x000ea20000300a00 */
[----:B------:R-:W-:-:S03]  /*109370*/  LOP3.LUT R16, R16, 0xfffffdff, RZ, 0xc0, !PT ;  /* 0xfffffdff10107812 */ /* 0x000fc600078ec0ff */
[----:B------:R0:W-:Y:S06]  /*109380*/  @P5 STG.E.U8 desc[UR22][R4.64], R0 ;  /* 0x0000000004005986 */ /* 0x0001ec000c101116 */
[----:B------:R-:W-:Y:S02]  /*109390*/  @P3 LOP3.LUT R16, R16, 0x200, RZ, 0xfc, !PT ;  /* 0x0000020010103812 */ /* 0x000fe400078efcff */
[----:B------:R-:W-:Y:S02]  /*1093a0*/  LOP3.LUT P3, RZ, R23, 0x1, RZ, 0xc0, !PT ;  /* 0x0000000117ff7812 */ /* 0x000fe4000786c0ff */
[C---:B0-----:R-:W-:Y:S01]  /*1093b0*/  PRMT R0, R19.reuse, 0x7771, RZ ;  /* 0x0000777113007816 */ /* 0x041fe200000000ff */
[----:B------:R-:W2:Y:S04]  /*1093c0*/  LDL.LU.64 R4, [R1+0x3b68] ;  /* 0x003b680001047983 */ /* 0x000ea80000300a00 */
[----:B------:R0:W-:Y:S02]  /*1093d0*/  @P4 STG.E.U8 desc[UR22][R2.64], R0 ;  /* 0x0000000002004986 */ /* 0x0001e4000c101116 */
[----:B0-----:R-:W-:-:S02]  /*1093e0*/  PRMT R0, R19, 0x7772, RZ ;  /* 0x0000777213007816 */ /* 0x001fc400000000ff */
[----:B------:R-:W2:Y:S04]  /*1093f0*/  LDL.LU.64 R2, [R1+0x3b70] ;  /* 0x003b700001027983 */ /* 0x000ea80000300a00 */
[----:B------:R0:W-:Y:S01]  /*109400*/  @P3 STG.E.U8 desc[UR22][R20.64], R0 ;  /* 0x0000000014003986 */ /* 0x0001e2000c101116 */
[C---:B------:R-:W-:Y:S02]  /*109410*/  LOP3.LUT P3, RZ, R16.reuse, 0x200, RZ, 0xc0, !PT ;  /* 0x0000020010ff7812 */ /* 0x040fe4000786c0ff */
[----:B0-----:R-:W-:Y:S01]  /*109420*/  PRMT R0, R19, 0x7773, RZ ;  /* 0x0000777313007816 */ /* 0x001fe200000000ff */
[----:B------:R-:W2:Y:S10]  /*109430*/  LDL.LU.64 R20, [R1+0x3b78] ;  /* 0x003b780001147983 */ /* 0x000eb40000300a00 */
[----:B------:R0:W-:Y:S01]  /*109440*/  @P3 STG.E.U8 desc[UR22][R10.64], R0 ;  /* 0x000000000a003986 */ /* 0x0001e2000c101116 */
[----:B------:R-:W-:-:S02]  /*109450*/  LOP3.LUT P3, RZ, R16, 0x100, RZ, 0xc0, !PT ;  /* 0x0000010010ff7812 */ /* 0x000fc4000786c0ff */
[----:B0-----:R-:W-:Y:S01]  /*109460*/  PRMT R0, R17, 0x7770, RZ ;  /* 0x0000777011007816 */ /* 0x001fe200000000ff */
[----:B------:R-:W2:Y:S04]  /*109470*/  LDL.LU.64 R10, [R1+0x3b80] ;  /* 0x003b8000010a7983 */ /* 0x000ea80000300a00 */
[----:B------:R-:W2:Y:S06]  /*109480*/  LDL.LU R19, [R1+0x35c] ;  /* 0x00035c0001137983 */ /* 0x000eac0000300800 */
[----:B---3--:R0:W-:Y:S01]  /*109490*/  @P3 STG.E.U8 desc[UR22][R8.64], R0 ;  /* 0x0000000008003986 */ /* 0x0081e2000c101116 */
[----:B------:R-:W-:-:S02]  /*1094a0*/  LOP3.LUT P3, RZ, R16, 0x80, RZ, 0xc0, !PT ;  /* 0x0000008010ff7812 */ /* 0x000fc4000786c0ff */
[----:B0-----:R-:W-:Y:S01]  /*1094b0*/  PRMT R0, R17, 0x7771, RZ ;  /* 0x0000777111007816 */ /* 0x001fe200000000ff */
[----:B------:R-:W3:Y:S10]  /*1094c0*/  LDL.LU.64 R8, [R1+0x3b88] ;  /* 0x003b880001087983 */ /* 0x000ef40000300a00 */
[----:B----4-:R0:W-:Y:S04]  /*1094d0*/  @P3 STG.E.U8 desc[UR22][R14.64], R0 ;  /* 0x000000000e003986 */ /* 0x0101e8000c101116 */
[----:B0-----:R-:W4:Y:S01]  /*1094e0*/  LDL.LU.64 R14, [R1+0x58e0] ;  /* 0x0058e000010e7983 */ /* 0x001f220000300a00 */
[----:B------:R-:W-:-:S02]  /*1094f0*/  LOP3.LUT P3, RZ, R16, 0x40, RZ, 0xc0, !PT ;  /* 0x0000004010ff7812 */ /* 0x000fc4000786c0ff */
[----:B------:R-:W-:Y:S02]  /*109500*/  PRMT R0, R17, 0x7772, RZ ;  /* 0x0000777211007816 */ /* 0x000fe400000000ff */
[C---:B------:R-:W-:Y:S02]  /*109510*/  LOP3.LUT P2, RZ, R23.reuse, 0x200, RZ, 0xc0, !PT ;  /* 0x0000020017ff7812 */ /* 0x040fe4000784c0ff */
[----:B------:R-:W-:-:S07]  /*109520*/  LOP3.LUT P1, RZ, R23, 0x400, RZ, 0xc0, !PT ;  /* 0x0000040017ff7812 */ /* 0x000fce000782c0ff */
[----:B----4-:R0:W-:Y:S02]  /*109530*/  @P3 STG.E.U8 desc[UR22][R14.64], R0 ;  /* 0x000000000e003986 */ /* 0x0101e4000c101116 */
[----:B0-----:R-:W-:Y:S02]  /*109540*/  PRMT R0, R17, 0x7773, RZ ;  /* 0x0000777311007816 */ /* 0x001fe400000000ff */
[----:B------:R-:W4:Y:S01]  /*109550*/  LDL.LU R17, [R1+0x58dc] ;  /* 0x0058dc0001117983 */ /* 0x000f220000300800 */
[----:B------:R-:W-:-:S13]  /*109560*/  LOP3.LUT P3, RZ, R16, 0x20, RZ, 0xc0, !PT ;  /* 0x0000002010ff7812 */ /* 0x000fda000786c0ff */
        /* <DEDUP_REMOVED lines=13> */
[----:B--2---:R4:W-:Y:S01]  /*109640*/  @P2 STG.E.U8 desc[UR22][R6.64], R0 ;  /* 0x0000000006002986 */ /* 0x0049e2000c101116 */
        /* <DEDUP_REMOVED lines=12> */
[----:B------:R-:W4:Y:S04]  /*109710*/  LDL.LU.64 R10, [R1+0x3b90] ;  /* 0x003b9000010a7983 */ /* 0x000f280000300a00 */
[----:B---3--:R0:W-:Y:S04]  /*109720*/  @P4 STG.E.U8 desc[UR22][R8.64], R0 ;  /* 0x0000000008004986 */ /* 0x0081e8000c101116 */
[----:B0-----:R-:W3:Y:S01]  /*109730*/  LDL.LU.64 R8, [R1+0x3b98] ;  /* 0x003b980001087983 */ /* 0x001ee20000300a00 */
[C---:B------:R-:W-:Y:S02]  /*109740*/  LOP3.LUT P0, RZ, R23.reuse, 0x8000, RZ, 0xc0, !PT ;  /* 0x0000800017ff7812 */ /* 0x040fe4000780c0ff */
[----:B------:R-:W-:-:S02]  /*109750*/  LOP3.LUT P6, RZ, R23, 0x10000, RZ, 0xc0, !PT ;  /* 0x0001000017ff7812 */ /* 0x000fc400078cc0ff */
[C---:B------:R-:W-:Y:S01]  /*109760*/  PRMT R0, R19.reuse, 0x7771, RZ ;  /* 0x0000777113007816 */ /* 0x040fe200000000ff */
[----:B------:R-:W2:Y:S04]  /*109770*/  LDL.LU.64 R4, [R1+0x3ba0] ;  /* 0x003ba00001047983 */ /* 0x000ea80000300a00 */
[----:B------:R-:W2:Y:S04]  /*109780*/  LDL.LU.64 R2, [R1+0x3ba8] ;  /* 0x003ba80001027983 */ /* 0x000ea80000300a00 */
[----:B------:R-:W2:Y:S04]  /*109790*/  LDL.LU.64 R20, [R1+0x3bb0] ;  /* 0x003bb00001147983 */ /* 0x000ea80000300a00 */
[----:B------:R-:W2:Y:S04]  /*1097a0*/  LDL.LU R7, [R1+0x34c] ;  /* 0x00034c0001077983 */ /* 0x000ea80000300800 */
[----:B------:R-:W2:Y:S04]  /*1097b0*/  LDL.LU R6, [R1+0x40c] ;  /* 0x00040c0001067983 */ /* 0x000ea80000300800 */
[----:B----4-:R0:W-:Y:S02]  /*1097c0*/  @P0 STG.E.U8 desc[UR22][R10.64], R0 ;  /* 0x000000000a000986 */ /* 0x0101e4000c101116 */
[----:B0-----:R-:W-:-:S02]  /*1097d0*/  PRMT R0, R19, 0x7772, RZ ;  /* 0x0000777213007816 */ /* 0x001fc400000000ff */
[----:B------:R-:W4:Y:S04]  /*1097e0*/  LDL.LU.64 R10, [R1+0x3bb8] ;  /* 0x003bb800010a7983 */ /* 0x000f280000300a00 */
[----:B------:R-:W4:Y:S04]  /*1097f0*/  LDL.LU R22, [R1+0x33c] ;  /* 0x00033c0001167983 */ /* 0x000f280000300800 */
[----:B---3--:R0:W-:Y:S04]  /*109800*/  @P6 STG.E.U8 desc[UR22][R8.64], R0 ;  /* 0x0000000008006986 */ /* 0x0081e8000c101116 */
[----:B0-----:R-:W3:Y:S04]  /*109810*/  LDL.LU.64 R8, [R1+0x3bc0] ;  /* 0x003bc00001087983 */ /* 0x001ee80000300a00 */
        /* <DEDUP_REMOVED lines=26> */
[----:B------:R-:W-:Y:S02]  /*1099c0*/  LOP3.LUT P4, RZ, R23, 0x40000, RZ, 0xc0, !PT ;  /* 0x0004000017ff7812 */ /* 0x000fe4000788c0ff */
[----:B------:R-:W-:Y:S02]  /*1099d0*/  PRMT R0, R19, 0x7773, RZ ;  /* 0x0000777313007816 */ /* 0x000fe400000000ff */
[----:B------:R-:W-:-:S02]  /*1099e0*/  LOP3.LUT P2, RZ, R23, 0x10000000, RZ, 0xc0, !PT ;  /* 0x1000000017ff7812 */ /* 0x000fc4000784c0ff */
[C---:B------:R-:W-:Y:S02]  /*1099f0*/  LOP3.LUT P1, RZ, R23.reuse, 0x20000000, RZ, 0xc0, !PT ;  /* 0x2000000017ff7812 */ /* 0x040fe4000782c0ff */
[C---:B------:R-:W-:Y:S02]  /*109a00*/  LOP3.LUT P0, RZ, R23.reuse, 0x40000000, RZ, 0xc0, !PT ;  /* 0x4000000017ff7812 */ /* 0x040fe4000780c0ff */
[C---:B------:R-:W-:Y:S01]  /*109a10*/  LOP3.LUT P6, RZ, R23.reuse, 0x80000000, RZ, 0xc0, !PT ;  /* 0x8000000017ff7812 */ /* 0x040fe200078cc0ff */
[----:B------:R-:W2:Y:S01]  /*109a20*/  LDL.LU.64 R28, [R1+0x3be0] ;  /* 0x003be000011c7983 */ /* 0x000ea20000300a00 */
[----:B------:R-:W-:Y:S02]  /*109a30*/  @P3 LOP3.LUT R16, R16, 0x1, RZ, 0xfc, !PT ;  /* 0x0000000110103812 */ /* 0x000fe400078efcff */
[----:B------:R-:W-:Y:S02]  /*109a40*/  LOP3.LUT P3, RZ, R23, 0x100000, RZ, 0xc0, !PT ;  /* 0x0010000017ff7812 */ /* 0x000fe4000786c0ff */
[----:B------:R-:W-:Y:S01]  /*109a50*/  LOP3.LUT R16, R16, 0xfffffffd, RZ, 0xc0, !PT ;  /* 0xfffffffd10107812 */ /* 0x000fe200078ec0ff */
[----:B------:R0:W-:Y:S10]  /*109a60*/  @P5 STG.E.U8 desc[UR22][R4.64], R0 ;  /* 0x0000000004005986 */ /* 0x0001f4000c101116 */
[----:B------:R-:W-:-:S02]  /*109a70*/  @P3 LOP3.LUT R16, R16, 0x2, RZ, 0xfc, !PT ;  /* 0x0000000210103812 */ /* 0x000fc400078efcff */
[----:B------:R-:W-:Y:S02]  /*109a80*/  LOP3.LUT P3, RZ, R23, 0x80000, RZ, 0xc0, !PT ;  /* 0x0008000017ff7812 */ /* 0x000fe4000786c0ff */
[C---:B0-----:R-:W-:Y:S01]  /*109a90*/  PRMT R0, R7.reuse, 0x7770, RZ ;  /* 0x0000777007007816 */ /* 0x041fe200000000ff */
[----:B------:R-:W2:Y:S04]  /*109aa0*/  LDL.LU R23, [R1+0x320] ;  /* 0x0003200001177983 */ /* 0x000ea80000300800 */
[----:B------:R-:W2:Y:S04]  /*109ab0*/  LDL.LU.64 R12, [R1+0x3be8] ;  /* 0x003be800010c7983 */ /* 0x000ea80000300a00 */
[----:B------:R-:W2:Y:S04]  /*109ac0*/  LDL.LU.64 R26, [R1+0x3bf0] ;  /* 0x003bf000011a7983 */ /* 0x000ea80000300a00 */
[----:B------:R-:W2:Y:S04]  /*109ad0*/  LDL.LU R19, [R1+0x310] ;  /* 0x0003100001137983 */ /* 0x000ea80000300800 */
[----:B------:R0:W-:Y:S04]  /*109ae0*/  @P4 STG.E.U8 desc[UR22][R2.64], R0 ;  /* 0x0000000002004986 */ /* 0x0001e8000c101116 */
[----:B------:R-:W2:Y:S04]  /*109af0*/  LDL.LU.64 R24, [R1+0x3bf8] ;  /* 0x003bf80001187983 */ /* 0x000ea80000300a00 */
[----:B------:R-:W2:Y:S01]  /*109b00*/  LDL.LU.64 R4, [R1+0x3c00] ;  /* 0x003c000001047983 */ /* 0x000ea20000300a00 */
[----:B0-----:R-:W-:-:S03]  /*109b10*/  PRMT R0, R7, 0x7771, RZ ;  /* 0x0000777107007816 */ /* 0x001fc600000000ff */
[----:B------:R-:W2:Y:S04]  /*109b20*/  LDL.LU.64 R2, [R1+0x3c08] ;  /* 0x003c080001027983 */ /* 0x000ea80000300a00 */
[----:B------:R0:W-:Y:S01]  /*109b30*/  @P3 STG.E.U8 desc[UR22][R20.64], R0 ;  /* 0x0000000014003986 */ /* 0x0001e2000c101116 */
[C---:B------:R-:W-:Y:S02]  /*109b40*/  LOP3.LUT P3, RZ, R16.reuse, 0x2, RZ, 0xc0, !PT ;  /* 0x0000000210ff7812 */ /* 0x040fe4000786c0ff */
[----:B0-----:R-:W-:Y:S01]  /*109b50*/  PRMT R0, R7, 0x7772, RZ ;  /* 0x0000777207007816 */ /* 0x001fe200000000ff */
[----:B------:R-:W2:Y:S10]  /*109b60*/  LDL.LU.64 R20, [R1+0x3c10] ;  /* 0x003c100001147983 */ /* 0x000eb40000300a00 */
[----:B----4-:R0:W-:Y:S01]  /*109b70*/  @P3 STG.E.U8 desc[UR22][R10.64], R0 ;  /* 0x000000000a003986 */ /* 0x0101e2000c101116 */
[----:B------:R-:W-:-:S02]  /*109b80*/  LOP3.LUT P3, RZ, R16, 0x1, RZ, 0xc0, !PT ;  /* 0x0000000110ff7812 */ /* 0x000fc4000786c0ff */
[----:B0-----:R-:W-:Y:S01]  /*109b90*/  PRMT R0, R7, 0x7773, RZ ;  /* 0x0000777307007816 */ /* 0x001fe200000000ff */
[----:B------:R-:W4:Y:S10]  /*109ba0*/  LDL.LU.64 R10, [R1+0x3c18] ;  /* 0x003c1800010a7983 */ /* 0x000f340000300a00 */
[----:B---3--:R0:W-:Y:S01]  /*109bb0*/  @P3 STG.E.U8 desc[UR22][R8.64], R0 ;  /* 0x0000000008003986 */ /* 0x0081e2000c101116 */
[----:B------:R-:W-:-:S02]  /*109bc0*/  LOP3.LUT P3, RZ, R17, 0x80000000, RZ, 0xc0, !PT ;  /* 0x8000000011ff7812 */ /* 0x000fc4000786c0ff */
[----:B0-----:R-:W-:Y:S01]  /*109bd0*/  PRMT R0, R22, 0x7770, RZ ;  /* 0x0000777016007816 */ /* 0x001fe200000000ff */
[----:B------:R-:W3:Y:S10]  /*109be0*/  LDL.LU.64 R8, [R1+0x3c20] ;  /* 0x003c200001087983 */ /* 0x000ef40000300a00 */
        /* <DEDUP_REMOVED lines=30> */
[----:B----4-:R0:W-:Y:S02]  /*109dd0*/  @P5 STG.E.U8 desc[UR22][R10.64], R0 ;  /* 0x000000000a005986 */ /* 0x0101e4000c101116 */
[----:B0-----:R-:W-:-:S05]  /*109de0*/  PRMT R0, R19, 0x7773, RZ ;  /* 0x0000777313007816 */ /* 0x001fca00000000ff */
        /* <DEDUP_REMOVED lines=155> */
[----:B------:R-:W4:Y:S04]  /*10a7a0*/  LDL.LU.64 R26, [R1+0x3d18] ;  /* 0x003d1800011a7983 */ /* 0x000f280000300a00 */
[----:B------:R-:W4:Y:S04]  /*10a7b0*/  LDL.LU R19, [R1+0x308] ;  /* 0x0003080001137983 */ /* 0x000f280000300800 */
[----:B------:R-:W4:Y:S01]  /*10a7c0*/  LDL.LU.64 R24, [R1+0x3d20] ;  /* 0x003d200001187983 */ /* 0x000f220000300a00 */
[----:B------:R-:W-:-:S02]  /*10a7d0*/  @P3 LOP3.LUT R17, R17, 0x10000, RZ, 0xfc, !PT ;  /* 0x0001000011113812 */ /* 0x000fc400078efcff */
[----:B------:R-:W-:Y:S02]  /*10a7e0*/  LOP3.LUT P3, RZ, R6, 0x4000000, RZ, 0xc0, !PT ;  /* 0x0400000006ff7812 */ /* 0x000fe4000786c0ff */
[----:B------:R-:W-:Y:S01]  /*10a7f0*/  LOP3.LUT R17, R17, 0xfffdffff, RZ, 0xc0, !PT ;  /* 0xfffdffff11117812 */ /* 0x000fe200078ec0ff */
[----:B------:R0:W-:Y:S10]  /*10a800*/  @P5 STG.E.U8 desc[UR22][R22.64], R0 ;  /* 0x0000000016005986 */ /* 0x0001f4000c101116 */
[----:B------:R-:W-:-:S02]  /*10a810*/  @P3 LOP3.LUT R17, R17, 0x20000, RZ, 0xfc, !PT ;  /* 0x0002000011113812 */ /* 0x000fc400078efcff */
[----:B------:R-:W-:Y:S02]  /*10a820*/  LOP3.LUT P3, RZ, R6, 0x2000000, RZ, 0xc0, !PT ;  /* 0x0200000006ff7812 */ /* 0x000fe4000786c0ff */
[C---:B0-----:R-:W-:Y:S01]  /*10a830*/  PRMT R0, R10.reuse, 0x7772, RZ ;  /* 0x000077720a007816 */ /* 0x041fe200000000ff */
[----:B------:R-:W4:Y:S04]  /*10a840*/  LDL.LU.64 R6, [R1+0x3d28] ;  /* 0x003d280001067983 */ /* 0x000f280000300a00 */
        /* <DEDUP_REMOVED lines=91> */
[C---:B------:R-:W-:Y:S02]  /*10ae00*/  LOP3.LUT P5, RZ, R11.reuse, 0x400, RZ, 0xc0, !PT ;  /* 0x000004000bff7812 */ /* 0x040fe400078ac0ff */
        /* <DEDUP_REMOVED lines=10> */
[----:B----4-:R-:W-:-:S09]  /*10aeb0*/  PRMT R0, R19, 0x7770, RZ ;  /* 0x0000777013007816 */ /* 0x010fd200000000ff */
[----:B------:R-:W-:Y:S02]  /*10aec0*/  @P3 LOP3.LUT R17, R17, 0x200, RZ, 0xfc, !PT ;  /* 0x0000020011113812 */ /* 0x000fe400078efcff */
[----:B------:R-:W-:Y:S01]  /*10aed0*/  LOP3.LUT P3, RZ, R11, 0x1000, RZ, 0xc0, !PT ;  /* 0x000010000bff7812 */ /* 0x000fe2000786c0ff */
[----:B------:R-:W4:Y:S04]  /*10aee0*/  LDL.LU.64 R24, [R1+0x3dc0] ;  /* 0x003dc00001187983 */ /* 0x000f280000300a00 */
[----:B------:R0:W-:Y:S02]  /*10aef0*/  @P5 STG.E.U8 desc[UR22][R22.64], R0 ;  /* 0x0000000016005986 */ /* 0x0001e4000c101116 */
[C---:B0-----:R-:W-:Y:S02]  /*10af00*/  PRMT R0, R19.reuse, 0x7771, RZ ;  /* 0x0000777113007816 */ /* 0x041fe400000000ff */
[----:B------:R-:W4:Y:S04]  /*10af10*/  LDL.LU.64 R22, [R1+0x3dc8] ;  /* 0x003dc80001167983 */ /* 0x000f280000300a00 */
        /* <DEDUP_REMOVED lines=52> */
[----:B--2---:R-:W-:-:S05]  /*10b260*/  PRMT R0, R19, 0x7770, RZ ;  /* 0x0000777013007816 */ /* 0x004fca00000000ff */
[----:B------:R0:W-:Y:S04]  /*10b270*/  @P4 STG.E.U8 desc[UR22][R8.64], R0 ;  /* 0x0000000008004986 */ /* 0x0001e8000c101116 */
[----:B0-----:R-:W2:Y:S01]  /*10b280*/  LDL.LU.64 R8, [R1+0x3df0] ;  /* 0x003df00001087983 */ /* 0x001ea20000300a00 */
[----:B------:R-:W-:Y:S02]  /*10b290*/  LOP3.LUT P3, RZ, R6, 0x80, RZ, 0xc0, !PT ;  /* 0x0000008006ff7812 */ /* 0x000fe4000786c0ff */
[----:B------:R-:W-:Y:S02]  /*10b2a0*/  LOP3.LUT R17, R17, 0xfffffffe, RZ, 0xc0, !PT ;  /* 0xfffffffe11117812 */ /* 0x000fe400078ec0ff */
[----:B------:R-:W-:Y:S01]  /*10b2b0*/  LOP3.LUT P0, RZ, R11, 0x8000000, RZ, 0xc0, !PT ;  /* 0x080000000bff7812 */ /* 0x000fe2000780c0ff */
[----:B------:R-:W4:Y:S01]  /*10b2c0*/  LDL.LU.64 R24, [R1+0x3df8] ;  /* 0x003df80001187983 */ /* 0x000f220000300a00 */
[----:B------:R-:W-:-:S03]  /*10b2d0*/  PRMT R0, R19, 0x7771, RZ ;  /* 0x0000777113007816 */ /* 0x000fc600000000ff */
[----:B------:R-:W4:Y:S04]  /*10b2e0*/  LDL.LU.64 R4, [R1+0x3e00] ;  /* 0x003e000001047983 */ /* 0x000f280000300a00 */
[----:B------:R-:W4:Y:S04]  /*10b2f0*/  LDL.LU.64 R2, [R1+0x3e08] ;  /* 0x003e080001027983 */ /* 0x000f280000300a00 */
[----:B------:R-:W4:Y:S04]  /*10b300*/  LDL.LU.64 R20, [R1+0x3e10] ;  /* 0x003e100001147983 */ /* 0x000f280000300a00 */
[----:B------:R-:W4:Y:S01]  /*10b310*/  LDL.LU R7, [R1+0x2d0] ;  /* 0x0002d00001077983 */ /* 0x000f220000300800 */
[----:B------:R-:W-:-:S02]  /*10b320*/  LOP3.LUT P6, RZ, R11, 0x10000000, RZ, 0xc0, !PT ;  /* 0x100000000bff7812 */ /* 0x000fc400078cc0ff */
[C---:B------:R-:W-:Y:S02]  /*10b330*/  LOP3.LUT P5, RZ, R11.reuse, 0x20000000, RZ, 0xc0, !PT ;  /* 0x200000000bff7812 */ /* 0x040fe400078ac0ff */
[----:B------:R-:W-:Y:S02]  /*10b340*/  LOP3.LUT P4, RZ, R11, 0x40000000, RZ, 0xc0, !PT ;  /* 0x400000000bff7812 */ /* 0x000fe4000788c0ff */
[----:B---3--:R-:W-:-:S04]  /*10b350*/  LOP3.LUT R18, R18, 0xfbffffff, RZ, 0xc0, !PT ;  /* 0xfbffffff12127812 */ /* 0x008fc800078ec0ff */
        /* <DEDUP_REMOVED lines=19> */
[----:B------:R-:W-:Y:S01]  /*10b490*/  LOP3.LUT R17, R17, 0xfffffffd, RZ, 0xc0, !PT ;  /* 0xfffffffd11117812 */ /* 0x000fe200078ec0ff */
[----:B--2---:R0:W-:Y:S10]  /*10b4a0*/  @P0 STG.E.U8 desc[UR22][R8.64], R0 ;  /* 0x0000000008000986 */ /* 0x0041f4000c101116 */
[----:B------:R-:W-:-:S02]  /*10b4b0*/  @P3 LOP3.LUT R17, R17, 0x2, RZ, 0xfc, !PT ;  /* 0x0000000211113812 */ /* 0x000fc400078efcff */
[----:B------:R-:W-:Y:S02]  /*10b4c0*/  LOP3.LUT P3, RZ, R11, 0x80000000, RZ, 0xc0, !PT ;  /* 0x800000000bff7812 */ /* 0x000fe4000786c0ff */
[----:B------:R-:W2:Y:S04]  /*10b4d0*/  LDL.LU.64 R10, [R1+0x3e18] ;  /* 0x003e1800010a7983 */ /* 0x000ea80000300a00 */
[----:B0-----:R-:W3:Y:S04]  /*10b4e0*/  LDL.LU.64 R8, [R1+0x3e20] ;  /* 0x003e200001087983 */ /* 0x001ee80000300a00 */
[----:B------:R-:W3:Y:S04]  /*10b4f0*/  LDL.LU R22, [R1+0x2c0] ;  /* 0x0002c00001167983 */ /* 0x000ee80000300800 */
[----:B------:R-:W2:Y:S01]  /*10b500*/  LDL.LU.64 R14, [R1+0x3e38] ;  /* 0x003e3800010e7983 */ /* 0x000ea20000300a00 */
[----:B------:R-:W-:-:S05]  /*10b510*/  PRMT R0, R19, 0x7772, RZ ;  /* 0x0000777213007816 */ /* 0x000fca00000000ff */
[----:B----4-:R0:W-:Y:S02]  /*10b520*/  @P6 STG.E.U8 desc[UR22][R24.64], R0 ;  /* 0x0000000018006986 */ /* 0x0101e4000c101116 */
[----:B0-----:R-:W-:-:S05]  /*10b530*/  PRMT R0, R19, 0x7773, RZ ;  /* 0x0000777313007816 */ /* 0x001fca00000000ff */
[----:B------:R0:W-:Y:S02]  /*10b540*/  @P5 STG.E.U8 desc[UR22][R4.64], R0 ;  /* 0x0000000004005986 */ /* 0x0001e4000c101116 */
[----:B0-----:R-:W-:-:S05]  /*10b550*/  PRMT R0, R7, 0x7770, RZ ;  /* 0x0000777007007816 */ /* 0x001fca00000000ff */
[----:B------:R-:W-:Y:S04]  /*10b560*/  @P4 STG.E.U8 desc[UR22][R2.64], R0 ;  /* 0x0000000002004986 */ /* 0x000fe8000c101116 */
[----:B--2---:R0:W-:Y:S04]  /*10b570*/  STL.64 [R1+0x5888], R14 ;  /* 0x0058880e01007387 */ /* 0x0041e80000100a00 */
[----:B0-----:R-:W2:Y:S01]  /*10b580*/  LDL.LU.64 R14, [R1+0x3e28] ;  /* 0x003e2800010e7983 */ /* 0x001ea20000300a00 */
[----:B------:R-:W-:-:S03]  /*10b590*/  PRMT R0, R7, 0x7771, RZ ;  /* 0x0000777107007816 */ /* 0x000fc600000000ff */
[----:B------:R-:W4:Y:S04]  /*10b5a0*/  LDL.LU.64 R28, [R1+0x3e40] ;  /* 0x003e4000011c7983 */ /* 0x000f280000300a00 */
[----:B------:R-:W4:Y:S04]  /*10b5b0*/  LDL.LU R23, [R1+0x2b0] ;  /* 0x0002b00001177983 */ /* 0x000f280000300800 */
[----:B------:R-:W4:Y:S04]  /*10b5c0*/  LDL.LU.64 R12, [R1+0x3e48] ;  /* 0x003e4800010c7983 */ /* 0x000f280000300a00 */
[----:B------:R0:W-:Y:S01]  /*10b5d0*/  @P3 STG.E.U8 desc[UR22][R20.64], R0 ;  /* 0x0000000014003986 */ /* 0x0001e2000c101116 */
[----:B------:R-:W-:-:S03]  /*10b5e0*/  LOP3.LUT P3, RZ, R17, 0x2, RZ, 0xc0, !PT ;  /* 0x0000000211ff7812 */ /* 0x000fc6000786c0ff */
[----:B------:R-:W4:Y:S04]  /*10b5f0*/  LDL.LU.64 R26, [R1+0x3e50] ;  /* 0x003e5000011a7983 */ /* 0x000f280000300a00 */
[----:B------:R-:W4:Y:S04]  /*10b600*/  LDL.LU R19, [R1+0x2e4] ;  /* 0x0002e40001137983 */ /* 0x000f280000300800 */
[----:B------:R-:W4:Y:S04]  /*10b610*/  LDL.LU.64 R24, [R1+0x3e58] ;  /* 0x003e580001187983 */ /* 0x000f280000300a00 */
[----:B------:R-:W4:Y:S04]  /*10b620*/  LDL.LU.64 R4, [R1+0x3e60] ;  /* 0x003e600001047983 */ /* 0x000f280000300a00 */
[----:B------:R-:W4:Y:S01]  /*10b630*/  LDL.LU.64 R2, [R1+0x3e68] ;  /* 0x003e680001027983 */ /* 0x000f220000300a00 */
[----:B0-----:R-:W-:-:S03]  /*10b640*/  PRMT R0, R7, 0x7772, RZ ;  /* 0x0000777207007816 */ /* 0x001fc600000000ff */
[----:B------:R-:W4:Y:S04]  /*10b650*/  LDL.LU.64 R20, [R1+0x3e70] ;  /* 0x003e700001147983 */ /* 0x000f280000300a00 */
[----:B------:R0:W-:Y:S01]  /*10b660*/  @P3 STG.E.U8 desc[UR22][R10.64], R0 ;  /* 0x000000000a003986 */ /* 0x0001e2000c101116 */
[----:B------:R-:W-:Y:S02]  /*10b670*/  LOP3.LUT P3, RZ, R17, 0x1, RZ, 0xc0, !PT ;  /* 0x0000000111ff7812 */ /* 0x000fe4000786c0ff */
[----:B0-----:R-:W-:Y:S01]  /*10b680*/  PRMT R0, R7, 0x7773, RZ ;  /* 0x0000777307007816 */ /* 0x001fe200000000ff */
[----:B------:R-:W4:Y:S04]  /*10b690*/  LDL.LU.64 R10, [R1+0x3e78] ;  /* 0x003e7800010a7983 */ /* 0x000f280000300a00 */
[----:B------:R-:W4:Y:S06]  /*10b6a0*/  LDL.LU.64 R16, [R1+0x3e30] ;  /* 0x003e300001107983 */ /* 0x000f2c0000300a00 */
        /* <DEDUP_REMOVED lines=47> */
[----:B------:R-:W4:Y:S04]  /*10b9a0*/  LDL.LU R19, [R1+0x2c4] ;  /* 0x0002c40001137983 */ /* 0x000f280000300800 */
[----:B------:R-:W4:Y:S01]  /*10b9b0*/  LDL.LU R21, [R1+0x428] ;  /* 0x0004280001157983 */ /* 0x000f220000300800 */
[----:B--2---:R-:W-:-:S05]  /*10b9c0*/  PRMT R0, R20, 0x7770, RZ ;  /* 0x0000777014007816 */ /* 0x004fca00000000ff */
[----:B------:R0:W-:Y:S02]  /*10b9d0*/  @P0 STG.E.U8 desc[UR22][R10.64], R0 ;  /* 0x000000000a000986 */ /* 0x0001e4000c101116 */
[----:B0-----:R-:W-:Y:S02]  /*10b9e0*/  PRMT R0, R20, 0x7771, RZ ;  /* 0x0000777114007816 */ /* 0x001fe400000000ff */
[----:B------:R-:W2:Y:S04]  /*10b9f0*/  LDL.LU.64 R10, [R1+0x3eb0] ;  /* 0x003eb000010a7983 */ /* 0x000ea80000300a00 */
[----:B---3--:R0:W-:Y:S04]  /*10ba00*/  @P6 STG.E.U8 desc[UR22][R8.64], R0 ;  /* 0x0000000008006986 */ /* 0x0081e8000c101116 */
        /* <DEDUP_REMOVED lines=29> */
[----:B------:R-:W4:Y:S01]  /*10bbe0*/  LDL.LU.64 R28, [R1+0x3ed8] ;  /* 0x003ed800011c7983 */ /* 0x000f220000300a00 */
[----:B------:R-:W-:-:S02]  /*10bbf0*/  LOP3.LUT P2, RZ, R6, 0x8000000, RZ, 0xc0, !PT ;  /* 0x0800000006ff7812 */ /* 0x000fc4000784c0ff */
[C---:B------:R-:W-:Y:S02]  /*10bc00*/  LOP3.LUT P1, RZ, R6.reuse, 0x10000000, RZ, 0xc0, !PT ;  /* 0x1000000006ff7812 */ /* 0x040fe4000782c0ff */
[C---:B------:R-:W-:Y:S02]  /*10bc10*/  LOP3.LUT P0, RZ, R6.reuse, 0x20000000, RZ, 0xc0, !PT ;  /* 0x2000000006ff7812 */ /* 0x040fe4000780c0ff */
[----:B------:R-:W-:Y:S01]  /*10bc20*/  LOP3.LUT P6, RZ, R6, 0x40000000, RZ, 0xc0, !PT ;  /* 0x4000000006ff7812 */ /* 0x000fe200078cc0ff */
[----:B------:R-:W4:Y:S01]  /*10bc30*/  LDL.LU.64 R12, [R1+0x3ee0] ;  /* 0x003ee000010c7983 */ /* 0x000f220000300a00 */
[----:B------:R-:W-:Y:S02]  /*10bc40*/  @P3 LOP3.LUT R18, R18, 0x1000000, RZ, 0xfc, !PT ;  /* 0x0100000012123812 */ /* 0x000fe400078efcff */
[----:B------:R-:W-:Y:S02]  /*10bc50*/  LOP3.LUT P3, RZ, R6, 0x80000, RZ, 0xc0, !PT ;  /* 0x0008000006ff7812 */ /* 0x000fe4000786c0ff */
[----:B------:R-:W-:Y:S01]  /*10bc60*/  LOP3.LUT R18, R18, 0xfdffffff, RZ, 0xc0, !PT ;  /* 0xfdffffff12127812 */ /* 0x000fe200078ec0ff */
[----:B------:R0:W-:Y:S10]  /*10bc70*/  @P5 STG.E.U8 desc[UR22][R22.64], R0 ;  /* 0x0000000016005986 */ /* 0x0001f4000c101116 */
[----:B------:R-:W-:-:S02]  /*10bc80*/  @P3 LOP3.LUT R18, R18, 0x2000000, RZ, 0xfc, !PT ;  /* 0x0200000012123812 */ /* 0x000fc400078efcff */
        /* <DEDUP_REMOVED lines=9> */
[----:B------:R-:W-:Y:S02]  /*10bd20*/  LOP3.LUT P5, RZ, R6, 0x80000000, RZ, 0xc0, !PT ;  /* 0x8000000006ff7812 */ /* 0x000fe400078ac0ff */
[----:B------:R-:W2:Y:S04]  /*10bd30*/  LDL.LU R6, [R1+0x2e8] ;  /* 0x0002e80001067983 */ /* 0x000ea80000300800 */
[----:B------:R-:W2:Y:S04]  /*10bd40*/  LDL.LU.64 R26, [R1+0x3ee8] ;  /* 0x003ee800011a7983 */ /* 0x000ea80000300a00 */
[----:B------:R-:W2:Y:S04]  /*10bd50*/  LDL.LU.64 R24, [R1+0x3ef0] ;  /* 0x003ef00001187983 */ /* 0x000ea80000300a00 */
[----:B------:R-:W2:Y:S04]  /*10bd60*/  LDL.LU.64 R22, [R1+0x3ef8] ;  /* 0x003ef80001167983 */ /* 0x000ea80000300a00 */
[----:B------:R-:W2:Y:S04]  /*10bd70*/  LDL.LU.64 R4, [R1+0x3f00] ;  /* 0x003f000001047983 */ /* 0x000ea80000300a00 */
[----:B------:R-:W2:Y:S04]  /*10bd80*/  LDL.LU R20, [R1+0x2d8] ;  /* 0x0002d80001147983 */ /* 0x000ea80000300800 */
[----:B------:R-:W2:Y:S01]  /*10bd90*/  LDL.LU.64 R2, [R1+0x3f08] ;  /* 0x003f080001027983 */ /* 0x000ea20000300a00 */
[----:B0-----:R-:W-:-:S03]  /*10bda0*/  PRMT R0, R19, 0x7772, RZ ;  /* 0x0000777213007816 */ /* 0x001fc600000000ff */
[----:B------:R-:W2:Y:S04]  /*10bdb0*/  LDL.LU.64 R10, [R1+0x3f10] ;  /* 0x003f1000010a7983 */ /* 0x000ea80000300a00 */
[----:B---3--:R0:W-:Y:S01]  /*10bdc0*/  @P3 STG.E.U8 desc[UR22][R8.64], R0 ;  /* 0x0000000008003986 */ /* 0x0081e2000c101116 */
[C---:B------:R-:W-:Y:S02]  /*10bdd0*/  LOP3.LUT P3, RZ, R18.reuse, 0x800000, RZ, 0xc0, !PT ;  /* 0x0080000012ff7812 */ /* 0x040fe4000786c0ff */
[----:B0-----:R-:W-:Y:S01]  /*10bde0*/  PRMT R0, R19, 0x7773, RZ ;  /* 0x0000777313007816 */ /* 0x001fe200000000ff */
[----:B------:R-:W3:Y:S04]  /*10bdf0*/  LDL.LU.64 R8, [R1+0x3f18] ;  /* 0x003f180001087983 */ /* 0x000ee80000300a00 */
[----:B------:R-:W3:Y:S06]  /*10be00*/  LDL.LU R19, [R1+0x5880] ;  /* 0x0058800001137983 */ /* 0x000eec0000300800 */
[----:B----4-:R0:W-:Y:S04]  /*10be10*/  @P3 STG.E.U8 desc[UR22][R16.64], R0 ;  /* 0x0000000010003986 */ /* 0x0101e8000c101116 */
[----:B0-----:R-:W4:Y:S01]  /*10be20*/  LDL.LU.64 R16, [R1+0x5878] ;  /* 0x0058780001107983 */ /* 0x001f220000300a00 */
[----:B------:R-:W-:-:S02]  /*10be30*/  LOP3.LUT P3, RZ, R18, 0x400000, RZ, 0xc0, !PT ;  /* 0x0040000012ff7812 */ /* 0x000fc4000786c0ff */
[----:B------:R-:W-:Y:S02]  /*10be40*/  PRMT R0, R7, 0x7770, RZ ;  /* 0x0000777007007816 */ /* 0x000fe400000000ff */
[----:B------:R-:W-:-:S09]  /*10be50*/  LOP3.LUT P4, RZ, R21, 0x1, RZ, 0xc0, !PT ;  /* 0x0000000115ff7812 */ /* 0x000fd2000788c0ff */
        /* <DEDUP_REMOVED lines=11> */
[----:B--2---:R-:W-:-:S11]  /*10bf10*/  PRMT R0, R6, 0x7770, RZ ;  /* 0x0000777006007816 */ /* 0x004fd600000000ff */
[----:B------:R0:W-:Y:S02]  /*10bf20*/  @P3 STG.E.U8 desc[UR22][R26.64], R0 ;  /* 0x000000001a003986 */ /* 0x0001e4000c101116 */
        /* <DEDUP_REMOVED lines=12> */
[----:B------:R-:W4:Y:S04]  /*10bff0*/  LDL.LU.64 R10, [R1+0x3f28] ;  /* 0x003f2800010a7983 */ /* 0x000f280000300a00 */
[----:B------:R-:W4:Y:S04]  /*10c000*/  LDL.LU.64 R6, [R1+0x3f30] ;  /* 0x003f300001067983 */ /* 0x000f280000300a00 */
[----:B------:R-:W4:Y:S04]  /*10c010*/  LDL.LU.64 R22, [R1+0x3f38] ;  /* 0x003f380001167983 */ /* 0x000f280000300a00 */
[----:B---3--:R0:W-:Y:S04]  /*10c020*/  @P4 STG.E.U8 desc[UR22][R8.64], R0 ;  /* 0x0000000008004986 */ /* 0x0081e8000c101116 */
[----:B0-----:R-:W3:Y:S01]  /*10c030*/  LDL.LU R8, [R1+0x2c8] ;  /* 0x0002c80001087983 */ /* 0x001ee20000300800 */
[----:B------:R-:W-:-:S02]  /*10c040*/  LOP3.LUT P0, RZ, R21, 0x2, RZ, 0xc0, !PT ;  /* 0x0000000215ff7812 */ /* 0x000fc4000780c0ff */
[----:B------:R-:W-:Y:S02]  /*10c050*/  LOP3.LUT P6, RZ, R21, 0x4, RZ, 0xc0, !PT ;  /* 0x0000000415ff7812 */ /* 0x000fe400078cc0ff */
[----:B------:R-:W-:Y:S01]  /*10c060*/  PRMT R0, R20, 0x7773, RZ ;  /* 0x0000777314007816 */ /* 0x000fe200000000ff */
[----:B------:R-:W4:Y:S01]  /*10c070*/  LDL.LU.64 R4, [R1+0x3f40] ;  /* 0x003f400001047983 */ /* 0x000f220000300a00 */
[----:B------:R-:W-:-:S03]  /*10c080*/  IMAD.MOV.U32 R9, RZ, RZ, R19 ;  /* 0x000000ffff097224 */ /* 0x000fc600078e0013 */
[----:B------:R-:W4:Y:S04]  /*10c090*/  LDL.LU.64 R2, [R1+0x3f48] ;  /* 0x003f480001027983 */ /* 0x000f280000300a00 */
[----:B------:R-:W4:Y:S04]  /*10c0a0*/  LDL.LU R19, [R1+0x2b8] ;  /* 0x0002b80001137983 */ /* 0x000f280000300800 */
[----:B--2---:R3:W-:Y:S02]  /*10c0b0*/  @P0 STG.E.U8 desc[UR22][R24.64], R0 ;  /* 0x0000000018000986 */ /* 0x0047e4000c101116 */
[----:B---3--:R-:W-:-:S05]  /*10c0c0*/  PRMT R0, R8, 0x7770, RZ ;  /* 0x0000777008007816 */ /* 0x008fca00000000ff */
[----:B----4-:R0:W-:Y:S04]  /*10c0d0*/  @P6 STG.E.U8 desc[UR22][R10.64], R0 ;  /* 0x000000000a006986 */ /* 0x0101e8000c101116 */
        /* <DEDUP_REMOVED lines=39> */
[----:B0-----:R-:W-:-:S05]  /*10c350*/  PRMT R0, R8, 0x7772, RZ ;  /* 0x0000777208007816 */ /* 0x001fca00000000ff */
[----:B------:R0:W-:Y:S02]  /*10c360*/  @P4 STG.E.U8 desc[UR22][R22.64], R0 ;  /* 0x0000000016004986 */ /* 0x0001e4000c101116 */
[----:B0-----:R-:W-:Y:S02]  /*10c370*/  PRMT R0, R8, 0x7773, RZ ;  /* 0x0000777308007816 */ /* 0x001fe400000000ff */
[----:B------:R-:W3:Y:S04]  /*10c380*/  LDL.LU R8, [R1+0x2dc] ;  /* 0x0002dc0001087983 */ /* 0x000ee80000300800 */
[----:B------:R0:W-:Y:S01]  /*10c390*/  @P3 STG.E.U8 desc[UR22][R4.64], R0 ;  /* 0x0000000004003986 */ /* 0x0001e2000c101116 */
[----:B------:R-:W-:-:S03]  /*10c3a0*/  LOP3.LUT P3, RZ, R18, 0x20000, RZ, 0xc0, !PT ;  /* 0x0002000012ff7812 */ /* 0x000fc6000786c0ff */
[----:B------:R-:W3:Y:S04]  /*10c3b0*/  LDL.LU.64 R26, [R1+0x3f88] ;  /* 0x003f8800011a7983 */ /* 0x000ee80000300a00 */
[----:B------:R-:W3:Y:S04]  /*10c3c0*/  LDL.LU.64 R24, [R1+0x3f90] ;  /* 0x003f900001187983 */ /* 0x000ee80000300a00 */
[----:B------:R-:W3:Y:S04]  /*10c3d0*/  LDL.LU.64 R6, [R1+0x3f98] ;  /* 0x003f980001067983 */ /* 0x000ee80000300a00 */
[----:B------:R-:W3:Y:S01]  /*10c3e0*/  LDL.LU.64 R22, [R1+0x3fa0] ;  /* 0x003fa00001167983 */ /* 0x000ee20000300a00 */
[----:B0-----:R-:W-:-:S03]  /*10c3f0*/  PRMT R0, R19, 0x7770, RZ ;  /* 0x0000777013007816 */ /* 0x001fc600000000ff */
[----:B------:R-:W3:Y:S04]  /*10c400*/  LDL.LU R5, [R1+0x2cc] ;  /* 0x0002cc0001057983 */ /* 0x000ee80000300800 */
[----:B------:R0:W-:Y:S01]  /*10c410*/  @P3 STG.E.U8 desc[UR22][R2.64], R0 ;  /* 0x0000000002003986 */ /* 0x0001e2000c101116 */
[C---:B------:R-:W-:Y:S02]  /*10c420*/  LOP3.LUT P3, RZ, R18.reuse, 0x10000, RZ, 0xc0, !PT ;  /* 0x0001000012ff7812 */ /* 0x040fe4000786c0ff */
        /* <DEDUP_REMOVED lines=9> */
[----:B------:R-:W-:Y:S01]  /*10c4c0*/  PRMT R0, R19, 0x7773, RZ ;  /* 0x0000777313007816 */ /* 0x000fe200000000ff */
[----:B------:R-:W2:Y:S04]  /*10c4d0*/  LDL.LU R4, [R1+0x42c] ;  /* 0x00042c0001047983 */ /* 0x000ea80000300800 */
[----:B------:R-:W2:Y:S06]  /*10c4e0*/  LDL.LU R19, [R1+0x5868] ;  /* 0x0058680001137983 */ /* 0x000eac0000300800 */
[----:B----4-:R0:W-:Y:S04]  /*10c4f0*/  @P3 STG.E.U8 desc[UR22][R16.64], R0 ;  /* 0x0000000010003986 */ /* 0x0101e8000c101116 */
[----:B0-----:R-:W4:Y:S01]  /*10c500*/  LDL.LU.64 R16, [R1+0x5860] ;  /* 0x0058600001107983 */ /* 0x001f220000300a00 */
        /* <DEDUP_REMOVED lines=32> */
[----:B------:R-:W-:Y:S02]  /*10c710*/  LOP3.LUT P3, RZ, R4, 0x1, RZ, 0xc0, !PT ;  /* 0x0000000104ff7812 */ /* 0x000fe4000786c0ff */
[----:B------:R-:W-:Y:S02]  /*10c720*/  LOP3.LUT R18, R18, 0xfffffffb, RZ, 0xc0, !PT ;  /* 0xfffffffb12127812 */ /* 0x000fe400078ec0ff */
[C---:B------:R-:W-:Y:S02]  /*10c730*/  LOP3.LUT P0, RZ, R21.reuse, 0x100000, RZ, 0xc0, !PT ;  /* 0x0010000015ff7812 */ /* 0x040fe4000780c0ff */
[----:B------:R-:W-:-:S02]  /*10c740*/  LOP3.LUT P6, RZ, R21, 0x200000, RZ, 0xc0, !PT ;  /* 0x0020000015ff7812 */ /* 0x000fc400078cc0ff */
[----:B------:R-:W-:Y:S01]  /*10c750*/  PRMT R0, R5, 0x7772, RZ ;  /* 0x0000777205007816 */ /* 0x000fe200000000ff */
[----:B------:R-:W4:Y:S04]  /*10c760*/  LDL.LU.64 R6, [R1+0x3fc8] ;  /* 0x003fc80001067983 */ /* 0x000f280000300a00 */
        /* <DEDUP_REMOVED lines=25> */
[----:B------:R-:W-:-:S07]  /*10c900*/  LOP3.LUT P4, RZ, R21, 0x800000, RZ, 0xc0, !PT ;  /* 0x0080000015ff7812 */ /* 0x000fce000788c0ff */
[----:B------:R-:W-:Y:S02]  /*10c910*/  @P3 LOP3.LUT R18, R18, 0x200, RZ, 0xfc, !PT ;  /* 0x0000020012123812 */ /* 0x000fe400078efcff */
[----:B------:R-:W-:Y:S02]  /*10c920*/  LOP3.LUT P3, RZ, R21, 0x1000000, RZ, 0xc0, !PT ;  /* 0x0100000015ff7812 */ /* 0x000fe4000786c0ff */
[----:B------:R-:W4:Y:S04]  /*10c930*/  LDL.LU.64 R20, [R1+0x3fe0] ;  /* 0x003fe00001147983 */ /* 0x000f280000300a00 */
[----:B------:R-:W4:Y:S04]  /*10c940*/  LDL.LU R16, [R1+0x2a0] ;  /* 0x0002a00001107983 */ /* 0x000f280000300800 */
[----:B---3--:R0:W-:Y:S02]  /*10c950*/  @P0 STG.E.U8 desc[UR22][R24.64], R0 ;  /* 0x0000000018000986 */ /* 0x0081e4000c101116 */
[----:B0-----:R-:W-:-:S05]  /*10c960*/  PRMT R0, R5, 0x7773, RZ ;  /* 0x0000777305007816 */ /* 0x001fca00000000ff */
[----:B--2---:R0:W-:Y:S04]  /*10c970*/  @P6 STG.E.U8 desc[UR22][R10.64], R0 ;  /* 0x000000000a006986 */ /* 0x0041e8000c101116 */
[----:B0-----:R-:W2:Y:S04]  /*10c980*/  LDL.LU.64 R10, [R1+0x3fe8] ;  /* 0x003fe800010a7983 */ /* 0x001ea80000300a00 */
[----:B------:R-:W3:Y:S04]  /*10c990*/  LDL.LU.64 R14, [R1+0x4000] ;  /* 0x00400000010e7983 */ /* 0x000ee80000300a00 */
[----:B---3--:R0:W-:Y:S04]  /*10c9a0*/  STL.64 [R1+0x5850], R14 ;  /* 0x0058500e01007387 */ /* 0x0081e80000100a00 */
[----:B0-----:R-:W3:Y:S01]  /*10c9b0*/  LDL.LU.64 R14, [R1+0x3ff8] ;  /* 0x003ff800010e7983 */ /* 0x001ee20000300a00 */
[----:B----4-:R-:W-:-:S05]  /*10c9c0*/  PRMT R0, R8, 0x7770, RZ ;  /* 0x0000777008007816 */ /* 0x010fca00000000ff */
[----:B------:R0:W-:Y:S02]  /*10c9d0*/  @P5 STG.E.U8 desc[UR22][R6.64], R0 ;  /* 0x0000000006005986 */ /* 0x0001e4000c101116 */
[----:B0-----:R-:W-:-:S05]  /*10c9e0*/  PRMT R0, R8, 0x7771, RZ ;  /* 0x0000777108007816 */ /* 0x001fca00000000ff */
[----:B------:R0:W-:Y:S02]  /*10c9f0*/  @P4 STG.E.U8 desc[UR22][R22.64], R0 ;  /* 0x0000000016004986 */ /* 0x0001e4000c101116 */
[----:B0-----:R-:W-:-:S05]  /*10ca00*/  PRMT R0, R8, 0x7772, RZ ;  /* 0x0000777208007816 */ /* 0x001fca00000000ff */
[----:B------:R-:W-:Y:S04]  /*10ca10*/  @P3 STG.E.U8 desc[UR22][R2.64], R0 ;  /* 0x0000000002003986 */ /* 0x000fe8000c101116 */
[----:B---3--:R0:W-:Y:S04]  /*10ca20*/  STL.64 [R1+0x5858], R14 ;  /* 0x0058580e01007387 */ /* 0x0081e80000100a00 */
[----:B0-----:R-:W3:Y:S01]  /*10ca30*/  LDL.LU.64 R14, [R1+0x3ff0] ;  /* 0x003ff000010e7983 */ /* 0x001ee20000300a00 */
[----:B------:R-:W-:Y:S02]  /*10ca40*/  LOP3.LUT P3, RZ, R18, 0x200, RZ, 0xc0, !PT ;  /* 0x0000020012ff7812 */ /* 0x000fe4000786c0ff */
[----:B------:R-:W-:Y:S01]  /*10ca50*/  PRMT R0, R8, 0x7773, RZ ;  /* 0x0000777308007816 */ /* 0x000fe200000000ff */
[----:B------:R-:W4:Y:S04]  /*10ca60*/  LDL.LU R5, [R1+0x290] ;  /* 0x0002900001057983 */ /* 0x000f280000300800 */
[----:B------:R-:W4:Y:S04]  /*10ca70*/  LDL.LU.64 R28, [R1+0x4008] ;  /* 0x00400800011c7983 */ /* 0x000f280000300a00 */
[----:B------:R-:W4:Y:S04]  /*10ca80*/  LDL.LU.64 R12, [R1+0x4010] ;  /* 0x00401000010c7983 */ /* 0x000f280000300a00 */
[----:B------:R-:W4:Y:S04]  /*10ca90*/  LDL.LU.64 R26, [R1+0x4018] ;  /* 0x00401800011a7983 */ /* 0x000f280000300a00 */
[----:B------:R-:W4:Y:S04]  /*10caa0*/  LDL.LU.64 R24, [R1+0x4020] ;  /* 0x0040200001187983 */ /* 0x000f280000300a00 */
[----:B------:R-:W4:Y:S04]  /*10cab0*/  LDL.LU.64 R6, [R1+0x4028] ;  /* 0x0040280001067983 */ /* 0x000f280000300a00 */
[----:B------:R-:W4:Y:S04]  /*10cac0*/  LDL.LU.64 R22, [R1+0x4030] ;  /* 0x0040300001167983 */ /* 0x000f280000300a00 */
[----:B------:R-:W4:Y:S04]  /*10cad0*/  LDL.LU.64 R2, [R1+0x4038] ;  /* 0x0040380001027983 */ /* 0x000f280000300a00 */
        /* <DEDUP_REMOVED lines=43> */
[----:B------:R0:W-:Y:S04]  /*10cd90*/  @P5 STG.E.U8 desc[UR22][R20.64], R0 ;  /* 0x0000000014005986 */ /* 0x0001e8000c101116 */
[----:B------:R-:W4:Y:S01]  /*10cda0*/  LDL.LU.64 R22, [R1+0x4050] ;  /* 0x0040500001167983 */ /* 0x000f220000300a00 */
[----:B0-----:R-:W-:-:S05]  /*10cdb0*/  PRMT R0, R8, 0x7770, RZ ;  /* 0x0000777008007816 */ /* 0x001fca00000000ff */
[----:B--2---:R0:W-:Y:S04]  /*10cdc0*/  @P4 STG.E.U8 desc[UR22][R10.64], R0 ;  /* 0x000000000a004986 */ /* 0x0041e8000c101116 */
[----:B0-----:R-:W2:Y:S04]  /*10cdd0*/  LDL.LU.64 R10, [R1+0x4058] ;  /* 0x00405800010a7983 */ /* 0x001ea80000300a00 */
[----:B------:R-:W3:Y:S01]  /*10cde0*/  LDL.LU.64 R20, [R1+0x4060] ;  /* 0x0040600001147983 */ /* 0x000ee20000300a00 */
[C---:B------:R-:W-:Y:S02]  /*10cdf0*/  LOP3.LUT P0, RZ, R4.reuse, 0x80, RZ, 0xc0, !PT ;  /* 0x0000008004ff7812 */ /* 0x040fe4000780c0ff */
[----:B------:R-:W-:-:S02]  /*10ce00*/  LOP3.LUT P6, RZ, R4, 0x100, RZ, 0xc0, !PT ;  /* 0x0000010004ff7812 */ /* 0x000fc400078cc0ff */
[----:B------:R-:W-:Y:S02]  /*10ce10*/  PRMT R0, R8, 0x7771, RZ ;  /* 0x0000777108007816 */ /* 0x000fe400000000ff */
[----:B------:R-:W-:Y:S01]  /*10ce20*/  LOP3.LUT P5, RZ, R4, 0x200, RZ, 0xc0, !PT ;  /* 0x0000020004ff7812 */ /* 0x000fe200078ac0ff */
[----:B------:R-:W3:Y:S04]  /*10ce30*/  LDL.LU.64 R24, [R1+0x4068] ;  /* 0x0040680001187983 */ /* 0x000ee80000300a00 */
[----:B------:R-:W3:Y:S04]  /*10ce40*/  LDL.LU.64 R6, [R1+0x4070] ;  /* 0x0040700001067983 */ /* 0x000ee80000300a00 */
[----:B------:R-:W3:Y:S04]  /*10ce50*/  LDL.LU R2, [R1+0x2a4] ;  /* 0x0002a40001027983 */ /* 0x000ee80000300800 */
[----:B----4-:R0:W-:Y:S02]  /*10ce60*/  @P0 STG.E.U8 desc[UR22][R22.64], R0 ;  /* 0x0000000016000986 */ /* 0x0101e4000c101116 */
[----:B0-----:R-:W-:-:S02]  /*10ce70*/  PRMT R0, R8, 0x7772, RZ ;  /* 0x0000777208007816 */ /* 0x001fc400000000ff */
[----:B------:R-:W4:Y:S04]  /*10ce80*/  LDL.LU.64 R22, [R1+0x4078] ;  /* 0x0040780001167983 */ /* 0x000f280000300a00 */
[----:B------:R-:W4:Y:S04]  /*10ce90*/  LDL.LU R16, [R1+0x294] ;  /* 0x0002940001107983 */ /* 0x000f280000300800 */
[----:B--2---:R0:W-:Y:S02]  /*10cea0*/  @P6 STG.E.U8 desc[UR22][R10.64], R0 ;  /* 0x000000000a006986 */ /* 0x0041e4000c101116 */
[----:B0-----:R-:W-:-:S02]  /*10ceb0*/  PRMT R0, R8, 0x7773, RZ ;  /* 0x0000777308007816 */ /* 0x001fc400000000ff */
[----:B------:R-:W2:Y:S04]  /*10cec0*/  LDL.LU.64 R10, [R1+0x4080] ;  /* 0x00408000010a7983 */ /* 0x000ea80000300a00 */
        /* <DEDUP_REMOVED lines=32> */
[----:B------:R-:W4:Y:S04]  /*10d0d0*/  LDL.LU R5, [R1+0x284] ;  /* 0x0002840001057983 */ /* 0x000f280000300800 */
[----:B------:R-:W4:Y:S04]  /*10d0e0*/  LDL.LU.64 R28, [R1+0x40a8] ;  /* 0x0040a800011c7983 */ /* 0x000f280000300a00 */
[----:B------:R-:W4:Y:S04]  /*10d0f0*/  LDL.LU.64 R12, [R1+0x40b0] ;  /* 0x0040b000010c7983 */ /* 0x000f280000300a00 */
[----:B------:R-:W4:Y:S04]  /*10d100*/  LDL.LU.64 R26, [R1+0x40b8] ;  /* 0x0040b800011a7983 */ /* 0x000f280000300a00 */
[----:B------:R-:W4:Y:S01]  /*10d110*/  LDL.LU R8, [R1+0x274] ;  /* 0x0002740001087983 */ /* 0x000f220000300800 */
[----:B------:R-:W-:-:S02]  /*10d120*/  @P3 LOP3.LUT R18, R18, 0x2, RZ, 0xfc, !PT ;  /* 0x0000000212123812 */ /* 0x000fc400078efcff */
[----:B------:R-:W-:Y:S01]  /*10d130*/  LOP3.LUT P3, RZ, R4, 0x800, RZ, 0xc0, !PT ;  /* 0x0000080004ff7812 */ /* 0x000fe2000786c0ff */
[----:B------:R0:W-:Y:S02]  /*10d140*/  @P4 STG.E.U8 desc[UR22][R24.64], R0 ;  /* 0x0000000018004986 */ /* 0x0001e4000c101116 */
[----:B0-----:R-:W-:Y:S02]  /*10d150*/  PRMT R0, R2, 0x7771, RZ ;  /* 0x0000777102007816 */ /* 0x001fe400000000ff */
[----:B------:R-:W4:Y:S08]  /*10d160*/  LDL.LU.64 R24, [R1+0x40c0] ;  /* 0x0040c00001187983 */ /* 0x000f300000300a00 */
        /* <DEDUP_REMOVED lines=8> */
[----:B------:R-:W4:Y:S06]  /*10d1f0*/  LDL.LU.64 R2, [R1+0x40d8] ;  /* 0x0040d80001027983 */ /* 0x000f2c0000300a00 */
        /* <DEDUP_REMOVED lines=8> */
[----:B------:R-:W3:Y:S06]  /*10d280*/  LDL.LU R21, [R1+0x440] ;  /* 0x0004400001157983 */ /* 0x000eec0000300800 */
        /* <DEDUP_REMOVED lines=35> */
[----:B------:R-:W2:Y:S04]  /*10d4c0*/  LDL.LU.64 R22, [R1+0x40f8] ;  /* 0x0040f80001167983 */ /* 0x000ea80000300a00 */
[----:B------:R-:W4:Y:S01]  /*10d4d0*/  LDL.LU R8, [R1+0x2a8] ;  /* 0x0002a80001087983 */ /* 0x000f220000300800 */
[----:B---3--:R-:W-:-:S02]  /*10d4e0*/  LOP3.LUT P3, RZ, R21, 0x40, RZ, 0xc0, !PT ;  /* 0x0000004015ff7812 */ /* 0x008fc4000786c0ff */
[----:B------:R-:W-:Y:S02]  /*10d4f0*/  LOP3.LUT R19, R19, 0xfffbffff, RZ, 0xc0, !PT ;  /* 0xfffbffff13137812 */ /* 0x000fe400078ec0ff */
[C---:B------:R-:W-:Y:S02]  /*10d500*/  LOP3.LUT P0, RZ, R4.reuse, 0x4000000, RZ, 0xc0, !PT ;  /* 0x0400000004ff7812 */ /* 0x040fe4000780c0ff */
[C---:B------:R-:W-:Y:S02]  /*10d510*/  LOP3.LUT P6, RZ, R4.reuse, 0x8000000, RZ, 0xc0, !PT ;  /* 0x0800000004ff7812 */ /* 0x040fe400078cc0ff */
[----:B------:R-:W-:Y:S01]  /*10d520*/  LOP3.LUT P5, RZ, R4, 0x10000000, RZ, 0xc0, !PT ;  /* 0x1000000004ff7812 */ /* 0x000fe200078ac0ff */
[----:B------:R-:W3:Y:S04]  /*10d530*/  LDL.LU.64 R24, [R1+0x4100] ;  /* 0x0041000001187983 */ /* 0x000ee80000300a00 */
[----:B------:R-:W3:Y:S04]  /*10d540*/  LDL.LU.64 R6, [R1+0x4108] ;  /* 0x0041080001067983 */ /* 0x000ee80000300a00 */
[----:B------:R-:W3:Y:S01]  /*10d550*/  LDL.LU R18, [R1+0x298] ;  /* 0x0002980001127983 */ /* 0x000ee20000300800 */
        /* <DEDUP_REMOVED lines=21> */
[----:B------:R-:W-:-:S09]  /*10d6b0*/  LOP3.LUT P4, RZ, R4, 0x20000000, RZ, 0xc0, !PT ;  /* 0x2000000004ff7812 */ /* 0x000fd2000788c0ff */
[----:B------:R-:W-:Y:S02]  /*10d6c0*/  @P3 LOP3.LUT R19, R19, 0x2000000, RZ, 0xfc, !PT ;  /* 0x0200000013133812 */ /* 0x000fe400078efcff */
[----:B------:R-:W-:Y:S02]  /*10d6d0*/  LOP3.LUT P3, RZ, R4, 0x40000000, RZ, 0xc0, !PT ;  /* 0x4000000004ff7812 */ /* 0x000fe4000786c0ff */
[----:B------:R-:W3:Y:S01]  /*10d6e0*/  LDL.LU.64 R4, [R1+0x4110] ;  /* 0x0041100001047983 */ /* 0x000ee20000300a00 */
[----:B----4-:R-:W-:-:S05]  /*10d6f0*/  PRMT R0, R8, 0x7770, RZ ;  /* 0x0000777008007816 */ /* 0x010fca00000000ff */
[----:B------:R0:W-:Y:S02]  /*10d700*/  @P0 STG.E.U8 desc[UR22][R2.64], R0 ;  /* 0x0000000002000986 */ /* 0x0001e4000c101116 */
[----:B0-----:R-:W-:-:S05]  /*10d710*/  PRMT R0, R8, 0x7771, RZ ;  /* 0x0000777108007816 */ /* 0x001fca00000000ff */
[----:B--2---:R0:W-:Y:S02]  /*10d720*/  @P6 STG.E.U8 desc[UR22][R10.64], R0 ;  /* 0x000000000a006986 */ /* 0x0041e4000c101116 */
[C---:B0-----:R-:W-:Y:S02]  /*10d730*/  PRMT R0, R8.reuse, 0x7772, RZ ;  /* 0x0000777208007816 */ /* 0x041fe400000000ff */
[----:B------:R-:W2:Y:S04]  /*10d740*/  LDL.LU.64 R10, [R1+0x4118] ;  /* 0x00411800010a7983 */ /* 0x000ea80000300a00 */
[----:B------:R-:W4:Y:S04]  /*10d750*/  LDL.LU R3, [R1+0x288] ;  /* 0x0002880001037983 */ /* 0x000f280000300800 */
[----:B------:R0:W-:Y:S04]  /*10d760*/  @P5 STG.E.U8 desc[UR22][R22.64], R0 ;  /* 0x0000000016005986 */ /* 0x0001e8000c101116 */
[----:B0-----:R-:W3:Y:S04]  /*10d770*/  LDL.LU.64 R22, [R1+0x4130] ;  /* 0x0041300001167983 */ /* 0x001ee80000300a00 */
[----:B---3--:R0:W-:Y:S04]  /*10d780*/  STL.64 [R1+0x5828], R22 ;  /* 0x0058281601007387 */ /* 0x0081e80000100a00 */
[----:B0-----:R-:W3:Y:S01]  /*10d790*/  LDL.LU.64 R22, [R1+0x4128] ;  /* 0x0041280001167983 */ /* 0x001ee20000300a00 */
[----:B------:R-:W-:-:S05]  /*10d7a0*/  PRMT R0, R8, 0x7773, RZ ;  /* 0x0000777308007816 */ /* 0x000fca00000000ff */
[----:B------:R0:W-:Y:S02]  /*10d7b0*/  @P4 STG.E.U8 desc[UR22][R24.64], R0 ;  /* 0x0000000018004986 */ /* 0x0001e4000c101116 */
[----:B0-----:R-:W-:-:S05]  /*10d7c0*/  PRMT R0, R18, 0x7770, RZ ;  /* 0x0000777012007816 */ /* 0x001fca00000000ff */
[----:B------:R-:W-:Y:S01]  /*10d7d0*/  @P3 STG.E.U8 desc[UR22][R6.64], R0 ;  /* 0x0000000006003986 */ /* 0x000fe2000c101116 */
[----:B------:R-:W-:-:S03]  /*10d7e0*/  LOP3.LUT P3, RZ, R19, 0x2000000, RZ, 0xc0, !PT ;  /* 0x0200000013ff7812 */ /* 0x000fc6000786c0ff */
[----:B---3--:R0:W-:Y:S04]  /*10d7f0*/  STL.64 [R1+0x5830], R22 ;  /* 0x0058301601007387 */ /* 0x0081e80000100a00 */
[----:B0-----:R-:W3:Y:S01]  /*10d800*/  LDL.LU.64 R22, [R1+0x4120] ;  /* 0x0041200001167983 */ /* 0x001ee20000300a00 */
[----:B------:R-:W-:-:S03]  /*10d810*/  PRMT R0, R18, 0x7771, RZ ;  /* 0x0000777112007816 */ /* 0x000fc600000000ff */
[----:B------:R-:W4:Y:S04]  /*10d820*/  LDL.LU.64 R16, [R1+0x4138] ;  /* 0x0041380001107983 */ /* 0x000f280000300a00 */
[----:B------:R-:W4:Y:S04]  /*10d830*/  LDL.LU.64 R14, [R1+0x4140] ;  /* 0x00414000010e7983 */ /* 0x000f280000300a00 */
[----:B------:R-:W4:Y:S04]  /*10d840*/  LDL.LU R8, [R1+0x278] ;  /* 0x0002780001087983 */ /* 0x000f280000300800 */
[----:B------:R0:W-:Y:S01]  /*10d850*/  @P3 STG.E.U8 desc[UR22][R4.64], R0 ;  /* 0x0000000004003986 */ /* 0x0001e2000c101116 */
[----:B------:R-:W-:-:S03]  /*10d860*/  LOP3.LUT P3, RZ, R19, 0x1000000, RZ, 0xc0, !PT ;  /* 0x0100000013ff7812 */ /* 0x000fc6000786c0ff */
[----:B------:R-:W4:Y:S04]  /*10d870*/  LDL.LU.64 R28, [R1+0x4148] ;  /* 0x00414800011c7983 */ /* 0x000f280000300a00 */
[----:B------:R-:W4:Y:S04]  /*10d880*/  LDL.LU.64 R12, [R1+0x4150] ;  /* 0x00415000010c7983 */ /* 0x000f280000300a00 */
[----:B------:R-:W4:Y:S04]  /*10d890*/  LDL.LU.64 R26, [R1+0x4158] ;  /* 0x00415800011a7983 */ /* 0x000f280000300a00 */
[----:B------:R-:W4:Y:S04]  /*10d8a0*/  LDL.LU R2, [R1+0x2ac] ;  /* 0x0002ac0001027983 */ /* 0x000f280000300800 */
[----:B------:R-:W4:Y:S04]  /*10d8b0*/  LDL.LU.64 R24, [R1+0x4160] ;  /* 0x0041600001187983 */ /* 0x000f280000300a00 */
[----:B------:R-:W4:Y:S01]  /*10d8c0*/  LDL.LU.64 R6, [R1+0x4168] ;  /* 0x0041680001067983 */ /* 0x000f220000300a00 */
[----:B0-----:R-:W-:-:S03]  /*10d8d0*/  PRMT R0, R18, 0x7772, RZ ;  /* 0x0000777212007816 */ /* 0x001fc600000000ff */
[----:B------:R-:W4:Y:S04]  /*10d8e0*/  LDL.LU.64 R4, [R1+0x4170] ;  /* 0x0041700001047983 */ /* 0x000f280000300a00 */
[----:B--2---:R0:W-:Y:S01]  /*10d8f0*/  @P3 STG.E.U8 desc[UR22][R10.64], R0 ;  /* 0x000000000a003986 */ /* 0x0041e2000c101116 */
[C---:B------:R-:W-:Y:S02]  /*10d900*/  LOP3.LUT P3, RZ, R19.reuse, 0x800000, RZ, 0xc0, !PT ;  /* 0x0080000013ff7812 */ /* 0x040fe4000786c0ff */
[----:B0-----:R-:W-:Y:S01]  /*10d910*/  PRMT R0, R18, 0x7773, RZ ;  /* 0x0000777312007816 */ /* 0x001fe200000000ff */
[----:B------:R-:W2:Y:S10]  /*10d920*/  LDL.LU.64 R10, [R1+0x4178] ;  /* 0x00417800010a7983 */ /* 0x000eb40000300a00 */
[----:B---3--:R0:W-:Y:S04]  /*10d930*/  @P3 STG.E.U8 desc[UR22][R22.64], R0 ;  /* 0x0000000016003986 */ /* 0x0081e8000c101116 */
[----:B0-----:R-:W3:Y:S01]  /*10d940*/  LDL.LU.64 R22, [R1+0x5830] ;  /* 0x0058300001167983 */ /* 0x001ee20000300a00 */
[----:B------:R-:W-:-:S02]  /*10d950*/  LOP3.LUT P3, RZ, R19, 0x400000, RZ, 0xc0, !PT ;  /* 0x0040000013ff7812 */ /* 0x000fc4000786c0ff */
[----:B----4-:R-:W-:-:S11]  /*10d960*/  PRMT R0, R3, 0x7770, RZ ;  /* 0x0000777003007816 */ /* 0x010fd600000000ff */
        /* <DEDUP_REMOVED lines=26> */
[----:B------:R-:W4:Y:S04]  /*10db10*/  LDL.LU.64 R26, [R1+0x4180] ;  /* 0x00418000011a7983 */ /* 0x000f280000300a00 */
[----:B------:R0:W-:Y:S02]  /*10db20*/  @P0 STG.E.U8 desc[UR22][R24.64], R0 ;  /* 0x0000000018000986 */ /* 0x0001e4000c101116 */
[----:B0-----:R-:W-:-:S02]  /*10db30*/  PRMT R0, R2, 0x7770, RZ ;  /* 0x0000777002007816 */ /* 0x001fc400000000ff */
[----:B------:R-:W3:Y:S04]  /*10db40*/  LDL.LU.64 R24, [R1+0x4188] ;  /* 0x0041880001187983 */ /* 0x000ee80000300a00 */
[----:B------:R0:W-:Y:S02]  /*10db50*/  @P6 STG.E.U8 desc[UR22][R6.64], R0 ;  /* 0x0000000006006986 */ /* 0x0001e4000c101116 */
[----:B0-----:R-:W-:-:S05]  /*10db60*/  PRMT R0, R2, 0x7771, RZ ;  /* 0x0000777102007816 */ /* 0x001fca00000000ff */
[----:B------:R0:W-:Y:S02]  /*10db70*/  @P5 STG.E.U8 desc[UR22][R4.64], R0 ;  /* 0x0000000004005986 */ /* 0x0001e4000c101116 */
[----:B0-----:R-:W-:-:S05]  /*10db80*/  PRMT R0, R2, 0x7772, RZ ;  /* 0x0000777202007816 */ /* 0x001fca00000000ff */
[----:B--2---:R0:W-:Y:S04]  /*10db90*/  @P4 STG.E.U8 desc[UR22][R10.64], R0 ;  /* 0x000000000a004986 */ /* 0x0041e8000c101116 */
[----:B0-----:R-:W2:Y:S04]  /*10dba0*/  LDL.LU.64 R10, [R1+0x4190] ;  /* 0x00419000010a7983 */ /* 0x001ea80000300a00 */
[----:B------:R-:W2:Y:S04]  /*10dbb0*/  LDL.LU.64 R6, [R1+0x4198] ;  /* 0x0041980001067983 */ /* 0x000ea80000300a00 */
[----:B------:R-:W3:Y:S01]  /*10dbc0*/  LDL.LU R8, [R1+0x29c] ;  /* 0x00029c0001087983 */ /* 0x000ee20000300800 */
[----:B------:R-:W-:-:S02]  /*10dbd0*/  LOP3.LUT P0, RZ, R21, 0x2000, RZ, 0xc0, !PT ;  /* 0x0000200015ff7812 */ /* 0x000fc4000780c0ff */
[C---:B------:R-:W-:Y:S02]  /*10dbe0*/  LOP3.LUT P6, RZ, R21.reuse, 0x4000, RZ, 0xc0, !PT ;  /* 0x0000400015ff7812 */ /* 0x040fe400078cc0ff */
[----:B------:R-:W-:Y:S02]  /*10dbf0*/  PRMT R0, R2, 0x7773, RZ ;  /* 0x0000777302007816 */ /* 0x000fe400000000ff */
[----:B------:R-:W-:Y:S01]  /*10dc00*/  LOP3.LUT P5, RZ, R21, 0x8000, RZ, 0xc0, !PT ;  /* 0x0000800015ff7812 */ /* 0x000fe200078ac0ff */
[----:B------:R-:W2:Y:S04]  /*10dc10*/  LDL.LU.64 R4, [R1+0x41a0] ;  /* 0x0041a00001047983 */ /* 0x000ea80000300a00 */
[----:B------:R-:W2:Y:S04]  /*10dc20*/  LDL.LU R18, [R1+0x28c] ;  /* 0x00028c0001127983 */ /* 0x000ea80000300800 */
[----:B------:R-:W2:Y:S04]  /*10dc30*/  LDL.LU.64 R2, [R1+0x41a8] ;  /* 0x0041a80001027983 */ /* 0x000ea80000300a00 */
[----:B----4-:R3:W-:Y:S02]  /*10dc40*/  @P0 STG.E.U8 desc[UR22][R26.64], R0 ;  /* 0x000000001a000986 */ /* 0x0107e4000c101116 */
[----:B---3--:R-:W-:-:S05]  /*10dc50*/  PRMT R0, R8, 0x7770, RZ ;  /* 0x0000777008007816 */ /* 0x008fca00000000ff */
[----:B------:R0:W-:Y:S02]  /*10dc60*/  @P6 STG.E.U8 desc[UR22][R24.64], R0 ;  /* 0x0000000018006986 */ /* 0x0001e4000c101116 */
[----:B0-----:R-:W-:-:S05]  /*10dc70*/  PRMT R0, R8, 0x7771, RZ ;  /* 0x0000777108007816 */ /* 0x001fca00000000ff */
[----:B--2---:R0:W-:Y:S04]  /*10dc80*/  @P5 STG.E.U8 desc[UR22][R10.64], R0 ;  /* 0x000000000a005986 */ /* 0x0041e8000c101116 */
        /* <DEDUP_REMOVED lines=22> */
[----:B0-----:R-:W3:Y:S04]  /*10ddf0*/  LDL.LU.64 R28, [R1+0x41b8] ;  /* 0x0041b800011c7983 */ /* 0x001ee80000300a00 */
[----:B------:R-:W4:Y:S02]  /*10de00*/  LDL.LU.64 R16, [R1+0x41d0] ;  /* 0x0041d00001107983 */ /* 0x000f240000300a00 */
[----:B------:R-:W-:-:S02]  /*10de10*/  @P3 LOP3.LUT R19, R19, 0x8000, RZ, 0xfc, !PT ;  /* 0x0000800013133812 */ /* 0x000fc400078efcff */
[----:B------:R-:W-:Y:S02]  /*10de20*/  LOP3.LUT P3, RZ, R21, 0x80000, RZ, 0xc0, !PT ;  /* 0x0008000015ff7812 */ /* 0x000fe4000786c0ff */
[----:B------:R-:W-:Y:S02]  /*10de30*/  LOP3.LUT R19, R19, 0xfffeffff, RZ, 0xc0, !PT ;  /* 0xfffeffff13137812 */ /* 0x000fe400078ec0ff */
[----:B------:R-:W-:-:S09]  /*10de40*/  LOP3.LUT P4, RZ, R21, 0x10000, RZ, 0xc0, !PT ;  /* 0x0001000015ff7812 */ /* 0x000fd2000788c0ff */
[----:B------:R-:W-:Y:S02]  /*10de50*/  @P3 LOP3.LUT R19, R19, 0x10000, RZ, 0xfc, !PT ;  /* 0x0001000013133812 */ /* 0x000fe400078efcff */
[----:B------:R-:W-:Y:S02]  /*10de60*/  LOP3.LUT P3, RZ, R21, 0x40000, RZ, 0xc0, !PT ;  /* 0x0004000015ff7812 */ /* 0x000fe4000786c0ff */
[----:B------:R-:W-:Y:S02]  /*10de70*/  LOP3.LUT R19, R19, 0xfffdffff, RZ, 0xc0, !PT ;  /* 0xfffdffff13137812 */ /* 0x000fe400078ec0ff */
[----:B------:R-:W-:-:S09]  /*10de80*/  PRMT R0, R8, 0x7772, RZ ;  /* 0x0000777208007816 */ /* 0x000fd200000000ff */
[----:B------:R-:W-:Y:S02]  /*10de90*/  @P3 LOP3.LUT R19, R19, 0x20000, RZ, 0xfc, !PT ;  /* 0x0002000013133812 */ /* 0x000fe400078efcff */
[----:B------:R-:W-:Y:S01]  /*10dea0*/  LOP3.LUT P3, RZ, R21, 0x20000, RZ, 0xc0, !PT ;  /* 0x0002000015ff7812 */ /* 0x000fe2000786c0ff */
[----:B------:R0:W-:Y:S02]  /*10deb0*/  @P4 STG.E.U8 desc[UR22][R6.64], R0 ;  /* 0x0000000006004986 */ /* 0x0001e4000c101116 */
[----:B0-----:R-:W-:-:S10]  /*10dec0*/  PRMT R0, R8, 0x7773, RZ ;  /* 0x0000777308007816 */ /* 0x001fd400000000ff */
[----:B------:R0:W-:Y:S01]  /*10ded0*/  @P3 STG.E.U8 desc[UR22][R4.64], R0 ;  /* 0x0000000004003986 */ /* 0x0001e2000c101116 */
[----:B------:R-:W-:Y:S02]  /*10dee0*/  LOP3.LUT P3, RZ, R19, 0x20000, RZ, 0xc0, !PT ;  /* 0x0002000013ff7812 */ /* 0x000fe4000786c0ff */
[----:B0-----:R-:W-:-:S11]  /*10def0*/  PRMT R0, R18, 0x7770, RZ ;  /* 0x0000777012007816 */ /* 0x001fd600000000ff */
[----:B------:R0:W-:Y:S01]  /*10df00*/  @P3 STG.E.U8 desc[UR22][R2.64], R0 ;  /* 0x0000000002003986 */ /* 0x0001e2000c101116 */
[----:B------:R-:W-:Y:S02]  /*10df10*/  LOP3.LUT P3, RZ, R19, 0x10000, RZ, 0xc0, !PT ;  /* 0x0001000013ff7812 */ /* 0x000fe4000786c0ff */
[----:B0-----:R-:W-:-:S11]  /*10df20*/  PRMT R0, R18, 0x7771, RZ ;  /* 0x0000777112007816 */ /* 0x001fd600000000ff */
[----:B--2---:R0:W-:Y:S01]  /*10df30*/  @P3 STG.E.U8 desc[UR22][R10.64], R0 ;  /* 0x000000000a003986 */ /* 0x0041e2000c101116 */
[----:B------:R-:W-:Y:S02]  /*10df40*/  LOP3.LUT P3, RZ, R19, 0x8000, RZ, 0xc0, !PT ;  /* 0x0000800013ff7812 */ /* 0x000fe4000786c0ff */
[C---:B------:R-:W-:Y:S02]  /*10df50*/  LOP3.LUT P2, RZ, R21.reuse, 0x4000000, RZ, 0xc0, !PT ;  /* 0x0400000015ff7812 */ /* 0x040fe4000784c0ff */
[C---:B------:R-:W-:Y:S02]  /*10df60*/  LOP3.LUT P1, RZ, R21.reuse, 0x8000000, RZ, 0xc0, !PT ;  /* 0x0800000015ff7812 */ /* 0x040fe4000782c0ff */
[C---:B------:R-:W-:Y:S02]  /*10df70*/  LOP3.LUT P0, RZ, R21.reuse, 0x10000000, RZ, 0xc0, !PT ;  /* 0x1000000015ff7812 */ /* 0x040fe4000780c0ff */
[C---:B------:R-:W-:Y:S02]  /*10df80*/  LOP3.LUT P6, RZ, R21.reuse, 0x20000000, RZ, 0xc0, !PT ;  /* 0x2000000015ff7812 */ /* 0x040fe400078cc0ff */
[----:B------:R-:W-:-:S02]  /*10df90*/  LOP3.LUT P5, RZ, R21, 0x40000000, RZ, 0xc0, !PT ;  /* 0x4000000015ff7812 */ /* 0x000fc400078ac0ff */
[----:B------:R-:W-:Y:S02]  /*10dfa0*/  LOP3.LUT P4, RZ, R21, 0x80000000, RZ, 0xc0, !PT ;  /* 0x8000000015ff7812 */ /* 0x000fe4000788c0ff */
[----:B0-----:R-:W-:Y:S01]  /*10dfb0*/  PRMT R0, R18, 0x7772, RZ ;  /* 0x0000777212007816 */ /* 0x001fe200000000ff */
[----:B----4-:R0:W-:Y:S04]  /*10dfc0*/  STL.64 [R1+0x5808], R16 ;  /* 0x0058081001007387 */ /* 0x0101e80000100a00 */
[----:B---3--:R1:W-:Y:S04]  /*10dfd0*/  @P3 STG.E.U8 desc[UR22][R28.64], R0 ;  /* 0x000000001c003986 */ /* 0x0083e8000c101116 */
        /* <DEDUP_REMOVED lines=8> */
[----:B------:R-:W4:Y:S04]  /*10e060*/  LDL.LU.64 R2, [R1+0x4208] ;  /* 0x0042080001027983 */ /* 0x000f280000300a00 */
[----:B------:R-:W4:Y:S04]  /*10e070*/  LDL.LU R23, [R1+0x250] ;  /* 0x0002500001177983 */ /* 0x000f280000300800 */
[----:B------:R-:W4:Y:S04]  /*10e080*/  LDL.LU R21, [R1+0x444] ;  /* 0x0004440001157983 */ /* 0x000f280000300800 */
[----:B------:R-:W4:Y:S04]  /*10e090*/  LDL.LU.64 R10, [R1+0x4210] ;  /* 0x00421000010a7983 */ /* 0x000f280000300a00 */
[----:B-1----:R-:W2:Y:S01]  /*10e0a0*/  LDL.LU.64 R28, [R1+0x5818] ;  /* 0x00581800011c7983 */ /* 0x002ea20000300a00 */
[----:B------:R-:W-:-:S02]  /*10e0b0*/  LOP3.LUT P3, RZ, R19, 0x4000, RZ, 0xc0, !PT ;  /* 0x0000400013ff7812 */ /* 0x000fc4000786c0ff */
[----:B------:R-:W-:-:S11]  /*10e0c0*/  PRMT R0, R18, 0x7773, RZ ;  /* 0x0000777312007816 */ /* 0x000fd600000000ff */
[----:B--2---:R0:W-:Y:S04]  /*10e0d0*/  @P3 STG.E.U8 desc[UR22][R28.64], R0 ;  /* 0x000000001c003986 */ /* 0x0041e8000c101116 */
[----:B0-----:R-:W2:Y:S01]  /*10e0e0*/  LDL.LU R28, [R1+0x5810] ;  /* 0x00581000011c7983 */ /* 0x001ea20000300800 */
[----:B------:R-:W-:Y:S02]  /*10e0f0*/  LOP3.LUT P3, RZ, R19, 0x2000, RZ, 0xc0, !PT ;  /* 0x0000200013ff7812 */ /* 0x000fe4000786c0ff */
[----:B--2---:R-:W-:-:S11]  /*10e100*/  PRMT R0, R28, 0x7770, RZ ;  /* 0x000077701c007816 */ /* 0x004fd600000000ff */
[----:B------:R0:W-:Y:S04]  /*10e110*/  @P3 STG.E.U8 desc[UR22][R16.64], R0 ;  /* 0x0000000010003986 */ /* 0x0001e8000c101116 */
[----:B0-----:R-:W2:Y:S01]  /*10e120*/  LDL.LU.64 R16, [R1+0x5808] ;  /* 0x0058080001107983 */ /* 0x001ea20000300a00 */
[----:B------:R-:W-:Y:S02]  /*10e130*/  LOP3.LUT P3, RZ, R19, 0x1000, RZ, 0xc0, !PT ;  /* 0x0000100013ff7812 */ /* 0x000fe4000786c0ff */
[----:B------:R-:W-:-:S11]  /*10e140*/  PRMT R0, R28, 0x7771, RZ ;  /* 0x000077711c007816 */ /* 0x000fd600000000ff */
        /* <DEDUP_REMOVED lines=22> */
[----:B------:R-:W-:Y:S02]  /*10e2b0*/  LOP3.LUT P6, RZ, R21, 0x2, RZ, 0xc0, !PT ;  /* 0x0000000215ff7812 */ /* 0x000fe400078cc0ff */
[C---:B------:R-:W-:Y:S01]  /*10e2c0*/  PRMT R0, R23.reuse, 0x7772, RZ ;  /* 0x0000777217007816 */ /* 0x040fe200000000ff */
[----:B------:R-:W4:Y:S04]  /*10e2d0*/  LDL.LU.64 R24, [R1+0x4228] ;  /* 0x0042280001187983 */ /* 0x000f280000300a00 */
[----:B------:R-:W4:Y:S04]  /*10e2e0*/  LDL.LU.64 R6, [R1+0x4230] ;  /* 0x0042300001067983 */ /* 0x000f280000300a00 */
[----:B------:R-:W4:Y:S04]  /*10e2f0*/  LDL.LU.64 R4, [R1+0x4238] ;  /* 0x0042380001047983 */ /* 0x000f280000300a00 */
[----:B------:R-:W4:Y:S04]  /*10e300*/  LDL.LU R8, [R1+0x240] ;  /* 0x0002400001087983 */ /* 0x000f280000300800 */
[----:B------:R-:W4:Y:S04]  /*10e310*/  LDL.LU.64 R2, [R1+0x4240] ;  /* 0x0042400001027983 */ /* 0x000f280000300a00 */
[----:B--2---:R0:W-:Y:S02]  /*10e320*/  @P0 STG.E.U8 desc[UR22][R26.64], R0 ;  /* 0x000000001a000986 */ /* 0x0041e4000c101116 */
[----:B0-----:R-:W-:-:S05]  /*10e330*/  PRMT R0, R23, 0x7773, RZ ;  /* 0x0000777317007816 */ /* 0x001fca00000000ff */
[----:B---3--:R0:W-:Y:S04]  /*10e340*/  @P6 STG.E.U8 desc[UR22][R10.64], R0 ;  /* 0x000000000a006986 */ /* 0x0081e8000c101116 */
        /* <DEDUP_REMOVED lines=28> */
[----:B----4-:R-:W-:Y:S01]  /*10e510*/  PRMT R0, R8, 0x7770, RZ ;  /* 0x0000777008007816 */ /* 0x010fe200000000ff */
[----:B------:R-:W4:Y:S04]  /*10e520*/  LDL.LU R23, [R1+0x264] ;  /* 0x0002640001177983 */ /* 0x000f280000300800 */
[----:B------:R-:W4:Y:S04]  /*10e530*/  LDL.LU.64 R14, [R1+0x4268] ;  /* 0x00426800010e7983 */ /* 0x000f280000300a00 */
        /* <DEDUP_REMOVED lines=64> */
[----:B0-----:R-:W-:-:S05]  /*10e940*/  PRMT R0, R8, 0x7770, RZ ;  /* 0x0000777008007816 */ /* 0x001fca00000000ff */
[----:B------:R0:W-:Y:S04]  /*10e950*/  @P4 STG.E.U8 desc[UR22][R10.64], R0 ;  /* 0x000000000a004986 */ /* 0x0001e8000c101116 */
[----:B0-----:R-:W4:Y:S01]  /*10e960*/  LDL.LU.64 R10, [R1+0x42b8] ;  /* 0x0042b800010a7983 */ /* 0x001f220000300a00 */
[C---:B------:R-:W-:Y:S02]  /*10e970*/  LOP3.LUT P3, RZ, R21.reuse, 0x80000000, RZ, 0xc0, !PT ;  /* 0x8000000015ff7812 */ /* 0x040fe4000786c0ff */
[----:B------:R-:W-:Y:S02]  /*10e980*/  LOP3.LUT P0, RZ, R21, 0x80000, RZ, 0xc0, !PT ;  /* 0x0008000015ff7812 */ /* 0x000fe4000780c0ff */
[----:B------:R-:W-:Y:S02]  /*10e990*/  LOP3.LUT R19, R19, 0xfffffffe, RZ, 0xc0, !PT ;  /* 0xfffffffe13137812 */ /* 0x000fe400078ec0ff */
[----:B------:R-:W-:-:S02]  /*10e9a0*/  LOP3.LUT P6, RZ, R21, 0x100000, RZ, 0xc0, !PT ;  /* 0x0010000015ff7812 */ /* 0x000fc400078cc0ff */
[----:B------:R-:W-:Y:S01]  /*10e9b0*/  PRMT R0, R8, 0x7771, RZ ;  /* 0x0000777108007816 */ /* 0x000fe200000000ff */
[----:B------:R-:W4:Y:S04]  /*10e9c0*/  LDL.LU.64 R26, [R1+0x42c0] ;  /* 0x0042c000011a7983 */ /* 0x000f280000300a00 */
[----:B------:R-:W4:Y:S04]  /*10e9d0*/  LDL.LU.64 R24, [R1+0x42c8] ;  /* 0x0042c80001187983 */ /* 0x000f280000300a00 */
[----:B------:R-:W4:Y:S04]  /*10e9e0*/  LDL.LU.64 R6, [R1+0x42d0] ;  /* 0x0042d00001067983 */ /* 0x000f280000300a00 */
[----:B------:R-:W4:Y:S04]  /*10e9f0*/  LDL.LU R2, [R1+0x234] ;  /* 0x0002340001027983 */ /* 0x000f280000300800 */
[----:B------:R-:W4:Y:S01]  /*10ea00*/  LDL.LU R23, [R1+0x448] ;  /* 0x0004480001177983 */ /* 0x000f220000300800 */
[----:B------:R-:W-:-:S02]  /*10ea10*/  LOP3.LUT P5, RZ, R21, 0x200000, RZ, 0xc0, !PT ;  /* 0x0020000015ff7812 */ /* 0x000fc400078ac0ff */
[----:B------:R-:W-:Y:S02]  /*10ea20*/  LOP3.LUT P4, RZ, R21, 0x400000, RZ, 0xc0, !PT ;  /* 0x0040000015ff7812 */ /* 0x000fe4000788c0ff */
[----:B--2---:R-:W-:-:S04]  /*10ea30*/  LOP3.LUT R20, R20, 0xfbffffff, RZ, 0xc0, !PT ;  /* 0xfbffffff14147812 */ /* 0x004fc800078ec0ff */
        /* <DEDUP_REMOVED lines=18> */
[----:B------:R-:W-:Y:S02]  /*10eb60*/  @P3 LOP3.LUT R19, R19, 0x1, RZ, 0xfc, !PT ;  /* 0x0000000113133812 */ /* 0x000fe400078efcff */
[----:B------:R-:W-:Y:S02]  /*10eb70*/  LOP3.LUT P3, RZ, R21, 0x1000000, RZ, 0xc0, !PT ;  /* 0x0100000015ff7812 */ /* 0x000fe4000786c0ff */
[----:B0-----:R-:W-:Y:S01]  /*10eb80*/  PRMT R0, R8, 0x7772, RZ ;  /* 0x0000777208007816 */ /* 0x001fe200000000ff */
[----:B------:R-:W2:Y:S01]  /*10eb90*/  LDL.LU.64 R4, [R1+0x42d8] ;  /* 0x0042d80001047983 */ /* 0x000ea20000300a00 */
[----:B------:R-:W-:-:S03]  /*10eba0*/  LOP3.LUT R19, R19, 0xfffffffd, RZ, 0xc0, !PT ;  /* 0xfffffffd13137812 */ /* 0x000fc600078ec0ff */
[----:B------:R-:W3:Y:S04]  /*10ebb0*/  LDL.LU R16, [R1+0x268] ;  /* 0x0002680001107983 */ /* 0x000ee80000300800 */
[----:B----4-:R0:W-:Y:S02]  /*10ebc0*/  @P6 STG.E.U8 desc[UR22][R10.64], R0 ;  /* 0x000000000a006986 */ /* 0x0101e4000c101116 */
[----:B------:R-:W-:Y:S02]  /*10ebd0*/  @P3 LOP3.LUT R19, R19, 0x2, RZ, 0xfc, !PT ;  /* 0x0000000213133812 */ /* 0x000fe400078efcff */
[----:B------:R-:W-:Y:S01]  /*10ebe0*/  LOP3.LUT P3, RZ, R21, 0x800000, RZ, 0xc0, !PT ;  /* 0x0080000015ff7812 */ /* 0x000fe2000786c0ff */
[----:B0-----:R-:W4:Y:S04]  /*10ebf0*/  LDL.LU.64 R10, [R1+0x42e0] ;  /* 0x0042e000010a7983 */ /* 0x001f280000300a00 */
[----:B------:R-:W3:Y:S04]  /*10ec00*/  LDL.LU R21, [R1+0x258] ;  /* 0x0002580001157983 */ /* 0x000ee80000300800 */
        /* <DEDUP_REMOVED lines=14> */
[----:B------:R-:W2:Y:S04]  /*10ecf0*/  LDL.LU.64 R12, [R1+0x4310] ;  /* 0x00431000010c7983 */ /* 0x000ea80000300a00 */
[----:B------:R-:W2:Y:S04]  /*10ed00*/  LDL.LU.64 R26, [R1+0x4318] ;  /* 0x00431800011a7983 */ /* 0x000ea80000300a00 */
[----:B------:R-:W2:Y:S04]  /*10ed10*/  LDL.LU.64 R24, [R1+0x4320] ;  /* 0x0043200001187983 */ /* 0x000ea80000300a00 */
[----:B------:R-:W2:Y:S04]  /*10ed20*/  LDL.LU R8, [R1+0x248] ;  /* 0x0002480001087983 */ /* 0x000ea80000300800 */
[----:B------:R-:W2:Y:S04]  /*10ed30*/  LDL.LU.64 R6, [R1+0x4328] ;  /* 0x0043280001067983 */ /* 0x000ea80000300a00 */
[----:B------:R0:W-:Y:S01]  /*10ed40*/  @P3 STG.E.U8 desc[UR22][R4.64], R0 ;  /* 0x0000000004003986 */ /* 0x0001e2000c101116 */
[----:B------:R-:W-:-:S02]  /*10ed50*/  LOP3.LUT P3, RZ, R19, 0x1, RZ, 0xc0, !PT ;  /* 0x0000000113ff7812 */ /* 0x000fc4000786c0ff */
[----:B0-----:R-:W-:Y:S01]  /*10ed60*/  PRMT R0, R2, 0x7773, RZ ;  /* 0x0000777302007816 */ /* 0x001fe200000000ff */
[----:B------:R-:W2:Y:S04]  /*10ed70*/  LDL.LU.64 R4, [R1+0x4330] ;  /* 0x0043300001047983 */ /* 0x000ea80000300a00 */
[----:B------:R-:W2:Y:S04]  /*10ed80*/  LDL.LU.64 R18, [R1+0x42f8] ;  /* 0x0042f80001127983 */ /* 0x000ea80000300a00 */
[----:B------:R-:W2:Y:S04]  /*10ed90*/  LDL.LU.64 R2, [R1+0x4338] ;  /* 0x0043380001027983 */ /* 0x000ea80000300a00 */
[----:B----4-:R3:W-:Y:S01]  /*10eda0*/  @P3 STG.E.U8 desc[UR22][R10.64], R0 ;  /* 0x000000000a003986 */ /* 0x0107e2000c101116 */
[----:B------:R-:W-:-:S02]  /*10edb0*/  LOP3.LUT P3, RZ, R20, 0x80000000, RZ, 0xc0, !PT ;  /* 0x8000000014ff7812 */ /* 0x000fc4000786c0ff */
[----:B---3--:R-:W-:Y:S01]  /*10edc0*/  PRMT R0, R16, 0x7770, RZ ;  /* 0x0000777010007816 */ /* 0x008fe200000000ff */
        /* <DEDUP_REMOVED lines=9> */
[----:B------:R0:W-:Y:S01]  /*10ee60*/  @P3 STG.E.U8 desc[UR22][R18.64], R0 ;  /* 0x0000000012003986 */ /* 0x0001e2000c101116 */
[----:B------:R-:W-:Y:S02]  /*10ee70*/  LOP3.LUT P3, RZ, R20, 0x10000000, RZ, 0xc0, !PT ;  /* 0x1000000014ff7812 */ /* 0x000fe4000786c0ff */
[----:B0-----:R-:W-:Y:S02]  /*10ee80*/  PRMT R0, R16, 0x7773, RZ ;  /* 0x0000777310007816 */ /* 0x001fe400000000ff */
        /* <DEDUP_REMOVED lines=20> */
[----:B------:R0:W-:Y:S02]  /*10efd0*/  @P6 STG.E.U8 desc[UR22][R4.64], R0 ;  /* 0x0000000004006986 */ /* 0x0001e4000c101116 */
[----:B0-----:R-:W-:-:S02]  /*10efe0*/  PRMT R0, R8, 0x7772, RZ ;  /* 0x0000777208007816 */ /* 0x001fc400000000ff */
[----:B------:R-:W4:Y:S04]  /*10eff0*/  LDL.LU.64 R4, [R1+0x4350] ;  /* 0x0043500001047983 */ /* 0x000f280000300a00 */
[----:B------:R-:W4:Y:S04]  /*10f000*/  LDL.LU.64 R26, [R1+0x4358] ;  /* 0x00435800011a7983 */ /* 0x000f280000300a00 */
[----:B------:R0:W-:Y:S02]  /*10f010*/  @P5 STG.E.U8 desc[UR22][R2.64], R0 ;  /* 0x0000000002005986 */ /* 0x0001e4000c101116 */
[----:B0-----:R-:W-:-:S02]  /*10f020*/  PRMT R0, R8, 0x7773, RZ ;  /* 0x0000777308007816 */ /* 0x001fc400000000ff */
[----:B------:R-:W2:Y:S01]  /*10f030*/  LDL.LU R8, [R1+0x238] ;  /* 0x0002380001087983 */ /* 0x000ea20000300800 */
[C---:B------:R-:W-:Y:S02]  /*10f040*/  LOP3.LUT P4, RZ, R23.reuse, 0x20, RZ, 0xc0, !PT ;  /* 0x0000002017ff7812 */ /* 0x040fe4000788c0ff */
[C---:B------:R-:W-:Y:S02]  /*10f050*/  LOP3.LUT P0, RZ, R23.reuse, 0x40, RZ, 0xc0, !PT ;  /* 0x0000004017ff7812 */ /* 0x040fe4000780c0ff */
[----:B------:R-:W-:Y:S01]  /*10f060*/  LOP3.LUT P6, RZ, R23, 0x80, RZ, 0xc0, !PT ;  /* 0x0000008017ff7812 */ /* 0x000fe200078cc0ff */
[----:B------:R-:W4:Y:S04]  /*10f070*/  LDL.LU.64 R24, [R1+0x4360] ;  /* 0x0043600001187983 */ /* 0x000f280000300a00 */
[----:B------:R-:W4:Y:S04]  /*10f080*/  LDL.LU.64 R2, [R1+0x4368] ;  /* 0x0043680001027983 */ /* 0x000f280000300a00 */
[----:B---3--:R0:W-:Y:S04]  /*10f090*/  @P4 STG.E.U8 desc[UR22][R10.64], R0 ;  /* 0x000000000a004986 */ /* 0x0081e8000c101116 */
[----:B0-----:R-:W3:Y:S01]  /*10f0a0*/  LDL.LU R11, [R1+0x26c] ;  /* 0x00026c00010b7983 */ /* 0x001ee20000300800 */
        /* <DEDUP_REMOVED lines=35> */
[----:B------:R-:W3:Y:S04]  /*10f2e0*/  LDL.LU.64 R16, [R1+0x4398] ;  /* 0x0043980001107983 */ /* 0x000ee80000300a00 */
[----:B------:R-:W-:-:S02]  /*10f2f0*/  @P3 LOP3.LUT R20, R20, 0x1000000, RZ, 0xfc, !PT ;  /* 0x0100000014143812 */ /* 0x000fc400078efcff */
[----:B------:R-:W-:Y:S02]  /*10f300*/  LOP3.LUT P3, RZ, R23, 0x800, RZ, 0xc0, !PT ;  /* 0x0000080017ff7812 */ /* 0x000fe4000786c0ff */
[----:B------:R-:W-:Y:S01]  /*10f310*/  LOP3.LUT R20, R20, 0xfdffffff, RZ, 0xc0, !PT ;  /* 0xfdffffff14147812 */ /* 0x000fe200078ec0ff */
[----:B------:R0:W-:Y:S10]  /*10f320*/  @P5 STG.E.U8 desc[UR22][R26.64], R0 ;  /* 0x000000001a005986 */ /* 0x0001f4000c101116 */
[----:B------:R-:W-:-:S02]  /*10f330*/  @P3 LOP3.LUT R20, R20, 0x2000000, RZ, 0xfc, !PT ;  /* 0x0200000014143812 */ /* 0x000fc400078efcff */
[----:B------:R-:W-:Y:S02]  /*10f340*/  LOP3.LUT P3, RZ, R23, 0x400, RZ, 0xc0, !PT ;  /* 0x0000040017ff7812 */ /* 0x000fe4000786c0ff */
[----:B0-----:R-:W-:Y:S02]  /*10f350*/  PRMT R0, R8, 0x7773, RZ ;  /* 0x0000777308007816 */ /* 0x001fe400000000ff */
[----:B------:R-:W3:Y:S04]  /*10f360*/  LDL.LU R8, [R1+0x24c] ;  /* 0x00024c0001087983 */ /* 0x000ee80000300800 */
[----:B------:R0:W-:Y:S04]  /*10f370*/  @P4 STG.E.U8 desc[UR22][R24.64], R0 ;  /* 0x0000000018004986 */ /* 0x0001e8000c101116 */
[----:B------:R-:W3:Y:S04]  /*10f380*/  LDL.LU.64 R14, [R1+0x43a0] ;  /* 0x0043a000010e7983 */ /* 0x000ee80000300a00 */
[----:B------:R-:W3:Y:S04]  /*10f390*/  LDL.LU.64 R28, [R1+0x43a8] ;  /* 0x0043a800011c7983 */ /* 0x000ee80000300a00 */
[----:B------:R-:W3:Y:S01]  /*10f3a0*/  LDL.LU.64 R12, [R1+0x43b0] ;  /* 0x0043b000010c7983 */ /* 0x000ee20000300a00 */
[----:B0-----:R-:W-:-:S05]  /*10f3b0*/  PRMT R0, R11, 0x7770, RZ ;  /* 0x000077700b007816 */ /* 0x001fca00000000ff */
[----:B------:R0:W-:Y:S01]  /*10f3c0*/  @P3 STG.E.U8 desc[UR22][R2.64], R0 ;  /* 0x0000000002003986 */ /* 0x0001e2000c101116 */
[C---:B------:R-:W-:Y:S02]  /*10f3d0*/  LOP3.LUT P3, RZ, R20.reuse, 0x2000000, RZ, 0xc0, !PT ;  /* 0x0200000014ff7812 */ /* 0x040fe4000786c0ff */
[----:B0-----:R-:W-:Y:S01]  /*10f3e0*/  PRMT R0, R11, 0x7771, RZ ;  /* 0x000077710b007816 */ /* 0x001fe200000000ff */
[----:B------:R-:W3:Y:S04]  /*10f3f0*/  LDL.LU R2, [R1+0x23c] ;  /* 0x00023c0001027983 */ /* 0x000ee80000300800 */
[----:B------:R-:W3:Y:S04]  /*10f400*/  LDL.LU.64 R26, [R1+0x43b8] ;  /* 0x0043b800011a7983 */ /* 0x000ee80000300a00 */
[----:B------:R-:W3:Y:S04]  /*10f410*/  LDL.LU.64 R24, [R1+0x43c0] ;  /* 0x0043c00001187983 */ /* 0x000ee80000300a00 */
[----:B--2---:R0:W-:Y:S01]  /*10f420*/  @P3 STG.E.U8 desc[UR22][R6.64], R0 ;  /* 0x0000000006003986 */ /* 0x0041e2000c101116 */
[----:B------:R-:W-:-:S02]  /*10f430*/  LOP3.LUT P3, RZ, R20, 0x1000000, RZ, 0xc0, !PT ;  /* 0x0100000014ff7812 */ /* 0x000fc4000786c0ff */
[----:B0-----:R-:W-:Y:S01]  /*10f440*/  PRMT R0, R11, 0x7772, RZ ;  /* 0x000077720b007816 */ /* 0x001fe200000000ff */
[----:B------:R-:W2:Y:S10]  /*10f450*/  LDL.LU.64 R6, [R1+0x43c8] ;  /* 0x0043c80001067983 */ /* 0x000eb40000300a00 */
[----:B----4-:R0:W-:Y:S01]  /*10f460*/  @P3 STG.E.U8 desc[UR22][R4.64], R0 ;  /* 0x0000000004003986 */ /* 0x0101e2000c101116 */
[----:B------:R-:W-:-:S02]  /*10f470*/  LOP3.LUT P3, RZ, R20, 0x800000, RZ, 0xc0, !PT ;  /* 0x0080000014ff7812 */ /* 0x000fc4000786c0ff */
[----:B0-----:R-:W-:Y:S01]  /*10f480*/  PRMT R0, R11, 0x7773, RZ ;  /* 0x000077730b007816 */ /* 0x001fe200000000ff */
[----:B------:R-:W4:Y:S04]  /*10f490*/  LDL.LU.64 R4, [R1+0x43d0] ;  /* 0x0043d00001047983 */ /* 0x000f280000300a00 */
[----:B------:R-:W4:Y:S06]  /*10f4a0*/  LDL.LU.64 R10, [R1+0x43d8] ;  /* 0x0043d800010a7983 */ /* 0x000f2c0000300a00 */
[----:B---3--:R0:W-:Y:S04]  /*10f4b0*/  @P3 STG.E.U8 desc[UR22][R18.64], R0 ;  /* 0x0000000012003986 */ /* 0x0081e8000c101116 */
[----:B0-----:R-:W3:Y:S01]  /*10f4c0*/  LDL.LU.64 R18, [R1+0x57d8] ;  /* 0x0057d80001127983 */ /* 0x001ee20000300a00 */
[----:B------:R-:W-:-:S02]  /*10f4d0*/  LOP3.LUT P3, RZ, R20, 0x400000, RZ, 0xc0, !PT ;  /* 0x0040000014ff7812 */ /* 0x000fc4000786c0ff */
[----:B------:R-:W-:Y:S01]  /*10f4e0*/  PRMT R0, R21, 0x7770, RZ ;  /* 0x0000777015007816 */ /* 0x000fe200000000ff */
[----:B------:R-:W4:Y:S10]  /*10f4f0*/  LDL.LU R3, [R1+0x44c] ;  /* 0x00044c0001037983 */ /* 0x000f340000300800 */
        /* <DEDUP_REMOVED lines=29> */
[----:B----4-:R0:W-:Y:S02]  /*10f6d0*/  @P5 STG.E.U8 desc[UR22][R4.64], R0 ;  /* 0x0000000004005986 */ /* 0x0101e4000c101116 */
        /* <DEDUP_REMOVED lines=8> */
[----:B------:R-:W-:Y:S02]  /*10f760*/  LOP3.LUT R20, R20, 0xfffffbff, RZ, 0xc0, !PT ;  /* 0xfffffbff14147812 */ /* 0x000fe400078ec0ff */
[C---:B------:R-:W-:Y:S02]  /*10f770*/  LOP3.LUT P0, RZ, R23.reuse, 0x2000000, RZ, 0xc0, !PT ;  /* 0x0200000017ff7812 */ /* 0x040fe4000780c0ff */
[----:B------:R-:W-:Y:S02]  /*10f780*/  LOP3.LUT P6, RZ, R23, 0x4000000, RZ, 0xc0, !PT ;  /* 0x0400000017ff7812 */ /* 0x000fe400078cc0ff */
[----:B------:R-:W-:Y:S01]  /*10f790*/  PRMT R0, R2, 0x7773, RZ ;  /* 0x0000777302007816 */ /* 0x000fe200000000ff */
        /* <DEDUP_REMOVED lines=26> */
[----:B------:R-:W-:Y:S01]  /*10f940*/  LOP3.LUT P3, RZ, R23, 0x20000000, RZ, 0xc0, !PT ;  /* 0x2000000017ff7812 */ /* 0x000fe2000786c0ff */
        /* <DEDUP_REMOVED lines=8> */
[----:B------:R-:W-:-:S05]  /*10f9d0*/  PRMT R0, R8, 0x7771, RZ ;  /* 0x0000777108007816 */ /* 0x000fca00000000ff */
[----:B------:R0:W-:Y:S02]  /*10f9e0*/  @P5 STG.E.U8 desc[UR22][R26.64], R0 ;  /* 0x000000001a005986 */ /* 0x0001e4000c101116 */
[----:B0-----:R-:W-:-:S05]  /*10f9f0*/  PRMT R0, R8, 0x7772, RZ ;  /* 0x0000777208007816 */ /* 0x001fca00000000ff */
[----:B------:R0:W-:Y:S02]  /*10fa00*/  @P4 STG.E.U8 desc[UR22][R24.64], R0 ;  /* 0x0000000018004986 */ /* 0x0001e4000c101116 */
[----:B0-----:R-:W-:-:S05]  /*10fa10*/  PRMT R0, R8, 0x7773, RZ ;  /* 0x0000777308007816 */ /* 0x001fca00000000ff */
[----:B------:R-:W-:Y:S04]  /*10fa20*/  @P3 STG.E.U8 desc[UR22][R6.64], R0 ;  /* 0x0000000006003986 */ /* 0x000fe8000c101116 */
[----:B----4-:R0:W-:Y:S04]  /*10fa30*/  STL.64 [R1+0x57c8], R22 ;  /* 0x0057c81601007387 */ /* 0x0101e80000100a00 */
[----:B0-----:R-:W4:Y:S01]  /*10fa40*/  LDL.LU.64 R22, [R1+0x4418] ;  /* 0x0044180001167983 */ /* 0x001f220000300a00 */
[C---:B------:R-:W-:Y:S02]  /*10fa50*/  LOP3.LUT P3, RZ, R20.reuse, 0x20000, RZ, 0xc0, !PT ;  /* 0x0002000014ff7812 */ /* 0x040fe4000786c0ff */
[----:B------:R-:W-:Y:S01]  /*10fa60*/  PRMT R0, R21, 0x7770, RZ ;  /* 0x0000777015007816 */ /* 0x000fe200000000ff */
[----:B------:R-:W4:Y:S04]  /*10fa70*/  LDL.LU.64 R18, [R1+0x4428] ;  /* 0x0044280001127983 */ /* 0x000f280000300a00 */
[----:B------:R-:W4:Y:S04]  /*10fa80*/  LDL.LU.64 R16, [R1+0x4430] ;  /* 0x0044300001107983 */ /* 0x000f280000300a00 */
[----:B------:R-:W4:Y:S04]  /*10fa90*/  LDL.LU.64 R14, [R1+0x4438] ;  /* 0x00443800010e7983 */ /* 0x000f280000300a00 */
[----:B------:R-:W4:Y:S04]  /*10faa0*/  LDL.LU R8, [R1+0x1f0] ;  /* 0x0001f00001087983 */ /* 0x000f280000300800 */
[----:B------:R-:W4:Y:S04]  /*10fab0*/  LDL.LU.64 R28, [R1+0x4440] ;  /* 0x00444000011c7983 */ /* 0x000f280000300a00 */
[----:B------:R-:W4:Y:S04]  /*10fac0*/  LDL.LU.64 R12, [R1+0x4448] ;  /* 0x00444800010c7983 */ /* 0x000f280000300a00 */
[----:B------:R-:W4:Y:S04]  /*10fad0*/  LDL.LU.64 R26, [R1+0x4450] ;  /* 0x00445000011a7983 */ /* 0x000f280000300a00 */
[----:B------:R-:W4:Y:S04]  /*10fae0*/  LDL.LU R2, [R1+0x224] ;  /* 0x0002240001027983 */ /* 0x000f280000300800 */
[----:B------:R-:W4:Y:S04]  /*10faf0*/  LDL.LU.64 R24, [R1+0x4458] ;  /* 0x0044580001187983 */ /* 0x000f280000300a00 */
[----:B------:R-:W4:Y:S04]  /*10fb00*/  LDL.LU.64 R6, [R1+0x4460] ;  /* 0x0044600001067983 */ /* 0x000f280000300a00 */
        /* <DEDUP_REMOVED lines=12> */
[----:B------:R-:W3:Y:S09]  /*10fbd0*/  LDL.LU R21, [R1+0x57c0] ;  /* 0x0057c00001157983 */ /* 0x000ef20000300800 */
[----:B----4-:R0:W-:Y:S04]  /*10fbe0*/  @P3 STG.E.U8 desc[UR22][R22.64], R0 ;  /* 0x0000000016003986 */ /* 0x0101e8000c101116 */
[----:B0-----:R-:W4:Y:S01]  /*10fbf0*/  LDL.LU.64 R22, [R1+0x57b8] ;  /* 0x0057b80001167983 */ /* 0x001f220000300a00 */
[----:B------:R-:W-:-:S02]  /*10fc00*/  LOP3.LUT P3, RZ, R20, 0x2000, RZ, 0xc0, !PT ;  /* 0x0000200014ff7812 */ /* 0x000fc4000786c0ff */
[C---:B------:R-:W-:Y:S02]  /*10fc10*/  LOP3.LUT P2, RZ, R3.reuse, 0x40, RZ, 0xc0, !PT ;  /* 0x0000004003ff7812 */ /* 0x040fe4000784c0ff */
[C---:B------:R-:W-:Y:S02]  /*10fc20*/  LOP3.LUT P1, RZ, R3.reuse, 0x80, RZ, 0xc0, !PT ;  /* 0x0000008003ff7812 */ /* 0x040fe4000782c0ff */
[C---:B------:R-:W-:Y:S02]  /*10fc30*/  LOP3.LUT P0, RZ, R3.reuse, 0x100, RZ, 0xc0, !PT ;  /* 0x0000010003ff7812 */ /* 0x040fe4000780c0ff */
[C---:B------:R-:W-:Y:S02]  /*10fc40*/  LOP3.LUT P6, RZ, R3.reuse, 0x200, RZ, 0xc0, !PT ;  /* 0x0000020003ff7812 */ /* 0x040fe400078cc0ff */
[C---:B------:R-:W-:Y:S02]  /*10fc50*/  LOP3.LUT P5, RZ, R3.reuse, 0x400, RZ, 0xc0, !PT ;  /* 0x0000040003ff7812 */ /* 0x040fe400078ac0ff */
[----:B------:R-:W-:-:S02]  /*10fc60*/  LOP3.LUT P4, RZ, R3, 0x800, RZ, 0xc0, !PT ;  /* 0x0000080003ff7812 */ /* 0x000fc4000788c0ff */
        /* <DEDUP_REMOVED lines=11> */
[C---:B0-----:R-:W-:Y:S02]  /*10fd20*/  PRMT R0, R8.reuse, 0x7770, RZ ;  /* 0x0000777008007816 */ /* 0x041fe400000000ff */
[----:B------:R-:W4:Y:S04]  /*10fd30*/  LDL.LU.64 R28, [R1+0x4478] ;  /* 0x00447800011c7983 */ /* 0x000f280000300a00 */
        /* <DEDUP_REMOVED lines=13> */
[----:B------:R-:W-:Y:S02]  /*10fe10*/  LOP3.LUT P6, RZ, R3, 0x2000, RZ, 0xc0, !PT ;  /* 0x0000200003ff7812 */ /* 0x000fe400078cc0ff */
[C---:B------:R-:W-:Y:S01]  /*10fe20*/  PRMT R0, R2.reuse, 0x7772, RZ ;  /* 0x0000777202007816 */ /* 0x040fe200000000ff */
[----:B------:R-:W3:Y:S04]  /*10fe30*/  LDL.LU.64 R12, [R1+0x4490] ;  /* 0x00449000010c7983 */ /* 0x000ee80000300a00 */
[----:B------:R-:W3:Y:S04]  /*10fe40*/  LDL.LU.64 R26, [R1+0x4498] ;  /* 0x00449800011a7983 */ /* 0x000ee80000300a00 */
[----:B------:R-:W3:Y:S04]  /*10fe50*/  LDL.LU.64 R24, [R1+0x44a8] ;  /* 0x0044a80001187983 */ /* 0x000ee80000300a00 */
[----:B------:R-:W3:Y:S04]  /*10fe60*/  LDL.LU R8, [R1+0x214] ;  /* 0x0002140001087983 */ /* 0x000ee80000300800 */
[----:B------:R-:W3:Y:S04]  /*10fe70*/  LDL.LU.64 R4, [R1+0x44b0] ;  /* 0x0044b00001047983 */ /* 0x000ee80000300a00 */
[----:B------:R-:W3:Y:S04]  /*10fe80*/  LDL.LU R7, [R1+0x204] ;  /* 0x0002040001077983 */ /* 0x000ee80000300800 */
[----:B----4-:R0:W-:Y:S02]  /*10fe90*/  @P0 STG.E.U8 desc[UR22][R28.64], R0 ;  /* 0x000000001c000986 */ /* 0x0101e4000c101116 */
[----:B0-----:R-:W-:-:S05]  /*10fea0*/  PRMT R0, R2, 0x7773, RZ ;  /* 0x0000777302007816 */ /* 0x001fca00000000ff */
[----:B--2---:R0:W-:Y:S04]  /*10feb0*/  @P6 STG.E.U8 desc[UR22][R10.64], R0 ;  /* 0x000000000a006986 */ /* 0x0041e8000c101116 */
[----:B0-----:R-:W2:Y:S04]  /*10fec0*/  LDL.LU.64 R10, [R1+0x44c0] ;  /* 0x0044c000010a7983 */ /* 0x001ea80000300a00 */
[----:B------:R-:W4:Y:S04]  /*10fed0*/  LDL.LU R23, [R1+0x1f4] ;  /* 0x0001f40001177983 */ /* 0x000f280000300800 */
[----:B----4-:R0:W-:Y:S04]  /*10fee0*/  STL.64 [R1+0x57a0], R22 ;  /* 0x0057a01601007387 */ /* 0x0101e80000100a00 */
        /* <DEDUP_REMOVED lines=27> */
[----:B---3--:R-:W-:Y:S01]  /*1100a0*/  PRMT R0, R8, 0x7770, RZ ;  /* 0x0000777008007816 */ /* 0x008fe200000000ff */
[----:B------:R-:W3:Y:S04]  /*1100b0*/  LDL.LU.64 R18, [R1+0x44e8] ;  /* 0x0044e80001127983 */ /* 0x000ee80000300a00 */
[----:B------:R-:W3:Y:S04]  /*1100c0*/  LDL.LU.64 R16, [R1+0x44f8] ;  /* 0x0044f80001107983 */ /* 0x000ee80000300a00 */
[----:B------:R-:W3:Y:S04]  /*1100d0*/  LDL.LU R6, [R1+0x228] ;  /* 0x0002280001067983 */ /* 0x000ee80000300800 */
        /* <DEDUP_REMOVED lines=8> */
[C---:B0-----:R-:W-:Y:S01]  /*110160*/  PRMT R0, R8.reuse, 0x7771, RZ ;  /* 0x0000777108007816 */ /* 0x041fe200000000ff */
        /* <DEDUP_REMOVED lines=12> */
[----:B--2---:R0:W-:Y:S01]  /*110230*/  @P3 STG.E.U8 desc[UR22][R10.64], R0 ;  /* 0x000000000a003986 */ /* 0x0041e2000c101116 */
[----:B------:R-:W-:-:S02]  /*110240*/  LOP3.LUT P3, RZ, R20, 0x80, RZ, 0xc0, !PT ;  /* 0x0000008014ff7812 */ /* 0x000fc4000786c0ff */
[----:B0-----:R-:W-:Y:S01]  /*110250*/  PRMT R0, R7, 0x7771, RZ ;  /* 0x0000777107007816 */ /* 0x001fe200000000ff */
[----:B------:R-:W2:Y:S04]  /*110260*/  LDL.LU.64 R10, [R1+0x4540] ;  /* 0x00454000010a7983 */ /* 0x000ea80000300a00 */
[----:B------:R-:W2:Y:S04]  /*110270*/  LDL.LU R8, [R1+0x218] ;  /* 0x0002180001087983 */ /* 0x000ea80000300800 */
[----:B------:R-:W2:Y:S04]  /*110280*/  LDL.LU R2, [R1+0x460] ;  /* 0x0004600001027983 */ /* 0x000ea80000300800 */
        /* <DEDUP_REMOVED lines=9> */
[----:B0-----:R-:W4:Y:S01]  /*110320*/  LDL.LU.64 R22, [R1+0x57a0] ;  /* 0x0057a00001167983 */ /* 0x001f220000300a00 */
        /* <DEDUP_REMOVED lines=25> */
[----:B------:R2:W-:Y:S02]  /*1104c0*/  @P5 STG.E.U8 desc[UR22][R4.64], R0 ;  /* 0x0000000004005986 */ /* 0x0005e4000c101116 */
[----:B--2---:R-:W-:-:S05]  /*1104d0*/  PRMT R0, R8, 0x7770, RZ ;  /* 0x0000777008007816 */ /* 0x004fca00000000ff */
[----:B------:R0:W-:Y:S04]  /*1104e0*/  @P4 STG.E.U8 desc[UR22][R10.64], R0 ;  /* 0x000000000a004986 */ /* 0x0001e8000c101116 */
[----:B0-----:R-:W2:Y:S01]  /*1104f0*/  LDL.LU.64 R10, [R1+0x4558] ;  /* 0x00455800010a7983 */ /* 0x001ea20000300a00 */
[----:B------:R-:W-:Y:S02]  /*110500*/  LOP3.LUT P0, RZ, R3, 0x80000000, RZ, 0xc0, !PT ;  /* 0x8000000003ff7812 */ /* 0x000fe4000780c0ff */
[----:B------:R-:W-:Y:S02]  /*110510*/  LOP3.LUT P6, RZ, R2, 0x1, RZ, 0xc0, !PT ;  /* 0x0000000102ff7812 */ /* 0x000fe400078cc0ff */
[C---:B------:R-:W-:Y:S01]  /*110520*/  PRMT R0, R8.reuse, 0x7771, RZ ;  /* 0x0000777108007816 */ /* 0x040fe200000000ff */
[----:B------:R-:W4:Y:S04]  /*110530*/  LDL.LU.64 R12, [R1+0x4568] ;  /* 0x00456800010c7983 */ /* 0x000f280000300a00 */
[----:B------:R-:W4:Y:S04]  /*110540*/  LDL.LU.64 R26, [R1+0x4570] ;  /* 0x00457000011a7983 */ /* 0x000f280000300a00 */
[----:B------:R-:W4:Y:S04]  /*110550*/  LDL.LU.64 R24, [R1+0x4580] ;  /* 0x0045800001187983 */ /* 0x000f280000300a00 */
[----:B------:R-:W4:Y:S04]  /*110560*/  LDL.LU R4, [R1+0x208] ;  /* 0x0002080001047983 */ /* 0x000f280000300800 */
[----:B---3--:R0:W-:Y:S02]  /*110570*/  @P0 STG.E.U8 desc[UR22][R6.64], R0 ;  /* 0x0000000006000986 */ /* 0x0081e4000c101116 */
[----:B0-----:R-:W-:-:S02]  /*110580*/  PRMT R0, R8, 0x7772, RZ ;  /* 0x0000777208007816 */ /* 0x001fc400000000ff */
[----:B------:R-:W3:Y:S04]  /*110590*/  LDL.LU.64 R6, [R1+0x4588] ;  /* 0x0045880001067983 */ /* 0x000ee80000300a00 */
[----:B------:R-:W3:Y:S04]  /*1105a0*/  LDL.LU R23, [R1+0x1f8] ;  /* 0x0001f80001177983 */ /* 0x000ee80000300800 */
[----:B--2---:R0:W-:Y:S04]  /*1105b0*/  @P6 STG.E.U8 desc[UR22][R10.64], R0 ;  /* 0x000000000a006986 */ /* 0x0041e8000c101116 */
[----:B0-----:R-:W2:Y:S04]  /*1105c0*/  LDL.LU.64 R10, [R1+0x4590] ;  /* 0x00459000010a7983 */ /* 0x001ea80000300a00 */
        /* <DEDUP_REMOVED lines=48> */
[----:B---3--:R0:W-:Y:S01]  /*1108d0*/  @P3 STG.E.U8 desc[UR22][R6.64], R0 ;  /* 0x0000000006003986 */ /* 0x0081e2000c101116 */
[----:B------:R-:W-:-:S02]  /*1108e0*/  LOP3.LUT P3, RZ, R20, 0x1, RZ, 0xc0, !PT ;  /* 0x0000000114ff7812 */ /* 0x000fc4000786c0ff */
[----:B0-----:R-:W-:Y:S01]  /*1108f0*/  PRMT R0, R4, 0x7773, RZ ;  /* 0x0000777304007816 */ /* 0x001fe200000000ff */
[----:B------:R-:W3:Y:S04]  /*110900*/  LDL.LU.64 R6, [R1+0x45e8] ;  /* 0x0045e80001067983 */ /* 0x000ee80000300a00 */
[----:B------:R-:W3:Y:S06]  /*110910*/  LDL.LU.64 R4, [R1+0x45f0] ;  /* 0x0045f00001047983 */ /* 0x000eec0000300a00 */
[----:B--2---:R0:W-:Y:S01]  /*110920*/  @P3 STG.E.U8 desc[UR22][R10.64], R0 ;  /* 0x000000000a003986 */ /* 0x0041e2000c101116 */
[----:B------:R-:W-:-:S02]  /*110930*/  LOP3.LUT P3, RZ, R21, 0x80000000, RZ, 0xc0, !PT ;  /* 0x8000000015ff7812 */ /* 0x000fc4000786c0ff */
[----:B0-----:R-:W-:Y:S01]  /*110940*/  PRMT R0, R23, 0x7770, RZ ;  /* 0x0000777017007816 */ /* 0x001fe200000000ff */
[----:B------:R-:W2:Y:S10]  /*110950*/  LDL.LU.64 R10, [R1+0x45f8] ;  /* 0x0045f800010a7983 */ /* 0x000eb40000300a00 */
        /* <DEDUP_REMOVED lines=42> */
[C---:B------:R-:W-:Y:S02]  /*110c00*/  LOP3.LUT P0, RZ, R2.reuse, 0x40000, RZ, 0xc0, !PT ;  /* 0x0004000002ff7812 */ /* 0x040fe4000780c0ff */
[----:B------:R-:W-:Y:S01]  /*110c10*/  LOP3.LUT P6, RZ, R2, 0x80000, RZ, 0xc0, !PT ;  /* 0x0008000002ff7812 */ /* 0x000fe200078cc0ff */
        /* <DEDUP_REMOVED lines=32> */
[----:B------:R0:W-:Y:S02]  /*110e20*/  @P0 STG.E.U8 desc[UR22][R4.64], R0 ;  /* 0x0000000004000986 */ /* 0x0001e4000c101116 */
[----:B0-----:R-:W-:-:S05]  /*110e30*/  PRMT R0, R8, 0x7771, RZ ;  /* 0x0000777108007816 */ /* 0x001fca00000000ff */
[----:B--2---:R0:W-:Y:S04]  /*110e40*/  @P6 STG.E.U8 desc[UR22][R10.64], R0 ;  /* 0x000000000a006986 */ /* 0x0041e8000c101116 */
[----:B0-----:R-:W2:Y:S04]  /*110e50*/  LDL.LU.64 R10, [R1+0x4630] ;  /* 0x00463000010a7983 */ /* 0x001ea80000300a00 */
[----:B------:R-:W3:Y:S04]  /*110e60*/  LDL.LU R5, [R1+0x1e0] ;  /* 0x0001e00001057983 */ /* 0x000ee80000300800 */
[----:B------:R-:W4:Y:S04]  /*110e70*/  LDL.LU.64 R18, [R1+0x4648] ;  /* 0x0046480001127983 */ /* 0x000f280000300a00 */
        /* <DEDUP_REMOVED lines=12> */
[----:B------:R-:W3:Y:S04]  /*110f40*/  LDL.LU.64 R16, [R1+0x4650] ;  /* 0x0046500001107983 */ /* 0x000ee80000300a00 */
[----:B------:R-:W3:Y:S04]  /*110f50*/  LDL.LU.64 R14, [R1+0x4658] ;  /* 0x00465800010e7983 */ /* 0x000ee80000300a00 */
[----:B------:R-:W3:Y:S04]  /*110f60*/  LDL.LU R8, [R1+0x1d0] ;  /* 0x0001d00001087983 */ /* 0x000ee80000300800 */
[----:B------:R-:W3:Y:S04]  /*110f70*/  LDL.LU.64 R28, [R1+0x4660] ;  /* 0x00466000011c7983 */ /* 0x000ee80000300a00 */
[----:B------:R-:W3:Y:S04]  /*110f80*/  LDL.LU.64 R12, [R1+0x4668] ;  /* 0x00466800010c7983 */ /* 0x000ee80000300a00 */
[----:B------:R-:W3:Y:S04]  /*110f90*/  LDL.LU.64 R26, [R1+0x4670] ;  /* 0x00467000011a7983 */ /* 0x000ee80000300a00 */
[----:B------:R-:W3:Y:S04]  /*110fa0*/  LDL.LU R4, [R1+0x1c0] ;  /* 0x0001c00001047983 */ /* 0x000ee80000300800 */
[----:B------:R-:W3:Y:S04]  /*110fb0*/  LDL.LU.64 R24, [R1+0x4678] ;  /* 0x0046780001187983 */ /* 0x000ee80000300a00 */
[----:B------:R-:W3:Y:S04]  /*110fc0*/  LDL.LU.64 R6, [R1+0x4680] ;  /* 0x0046800001067983 */ /* 0x000ee80000300a00 */
[----:B------:R0:W-:Y:S01]  /*110fd0*/  @P3 STG.E.U8 desc[UR22][R2.64], R0 ;  /* 0x0000000002003986 */ /* 0x0001e2000c101116 */
        /* <DEDUP_REMOVED lines=10> */
[----:B---3--:R-:W-:-:S11]  /*111080*/  PRMT R0, R5, 0x7770, RZ ;  /* 0x0000777005007816 */ /* 0x008fd600000000ff */
[----:B----4-:R0:W-:Y:S04]  /*111090*/  @P3 STG.E.U8 desc[UR22][R18.64], R0 ;  /* 0x0000000012003986 */ /* 0x0101e8000c101116 */
[----:B0-----:R-:W3:Y:S01]  /*1110a0*/  LDL.LU.64 R18, [R1+0x5780] ;  /* 0x0057800001127983 */ /* 0x001ee20000300a00 */
[----:B------:R-:W-:Y:S02]  /*1110b0*/  LOP3.LUT P3, RZ, R21, 0x200000, RZ, 0xc0, !PT ;  /* 0x0020000015ff7812 */ /* 0x000fe4000786c0ff */
[----:B------:R-:W-:Y:S02]  /*1110c0*/  PRMT R0, R5, 0x7771, RZ ;  /* 0x0000777105007816 */ /* 0x000fe400000000ff */
[C---:B------:R-:W-:Y:S02]  /*1110d0*/  LOP3.LUT P1, RZ, R23.reuse, 0x1, RZ, 0xc0, !PT ;  /* 0x0000000117ff7812 */ /* 0x040fe4000782c0ff */
[----:B------:R-:W-:-:S02]  /*1110e0*/  LOP3.LUT P0, RZ, R23, 0x2, RZ, 0xc0, !PT ;  /* 0x0000000217ff7812 */ /* 0x000fc4000780c0ff */
        /* <DEDUP_REMOVED lines=26> */
[----:B0-----:R-:W2:Y:S04]  /*111290*/  LDL.LU.64 R10, [R1+0x46a0] ;  /* 0x0046a000010a7983 */ /* 0x001ea80000300a00 */
[----:B------:R-:W4:Y:S04]  /*1112a0*/  LDL.LU.64 R24, [R1+0x46a8] ;  /* 0x0046a80001187983 */ /* 0x000f280000300a00 */
[----:B------:R-:W4:Y:S04]  /*1112b0*/  LDL.LU.64 R6, [R1+0x46b0] ;  /* 0x0046b00001067983 */ /* 0x000f280000300a00 */
[----:B------:R-:W2:Y:S01]  /*1112c0*/  LDL.LU R8, [R1+0x1b0] ;  /* 0x0001b00001087983 */ /* 0x000ea20000300800 */
[----:B------:R-:W-:-:S02]  /*1112d0*/  LOP3.LUT P0, RZ, R23, 0x20, RZ, 0xc0, !PT ;  /* 0x0000002017ff7812 */ /* 0x000fc4000780c0ff */
[----:B------:R-:W-:Y:S02]  /*1112e0*/  LOP3.LUT P6, RZ, R23, 0x40, RZ, 0xc0, !PT ;  /* 0x0000004017ff7812 */ /* 0x000fe400078cc0ff */
[----:B------:R-:W-:Y:S01]  /*1112f0*/  PRMT R0, R4, 0x7773, RZ ;  /* 0x0000777304007816 */ /* 0x000fe200000000ff */
[----:B------:R-:W4:Y:S04]  /*111300*/  LDL.LU.64 R2, [R1+0x46b8] ;  /* 0x0046b80001027983 */ /* 0x000f280000300a00 */
[----:B------:R-:W4:Y:S04]  /*111310*/  LDL.LU R20, [R1+0x1e4] ;  /* 0x0001e40001147983 */ /* 0x000f280000300800 */
[----:B------:R-:W4:Y:S04]  /*111320*/  LDL.LU.64 R4, [R1+0x46c0] ;  /* 0x0046c00001047983 */ /* 0x000f280000300a00 */
[----:B---3--:R2:W-:Y:S02]  /*111330*/  @P0 STG.E.U8 desc[UR22][R26.64], R0 ;  /* 0x000000001a000986 */ /* 0x0085e4000c101116 */
        /* <DEDUP_REMOVED lines=28> */
[----:B------:R-:W-:-:S09]  /*111500*/  LOP3.LUT P5, RZ, R23, 0x80, RZ, 0xc0, !PT ;  /* 0x0000008017ff7812 */ /* 0x000fd200078ac0ff */
[----:B------:R-:W-:Y:S02]  /*111510*/  @P3 LOP3.LUT R21, R21, 0x10000, RZ, 0xfc, !PT ;  /* 0x0001000015153812 */ /* 0x000fe400078efcff */
[C---:B------:R-:W-:Y:S02]  /*111520*/  LOP3.LUT P3, RZ, R23.reuse, 0x400, RZ, 0xc0, !PT ;  /* 0x0000040017ff7812 */ /* 0x040fe4000786c0ff */
[----:B------:R-:W-:Y:S02]  /*111530*/  LOP3.LUT P4, RZ, R23, 0x100, RZ, 0xc0, !PT ;  /* 0x0000010017ff7812 */ /* 0x000fe4000788c0ff */
[----:B------:R-:W-:Y:S02]  /*111540*/  PRMT R0, R8, 0x7771, RZ ;  /* 0x0000777108007816 */ /* 0x000fe400000000ff */
[----:B------:R-:W-:-:S03]  /*111550*/  LOP3.LUT R21, R21, 0xfffdffff, RZ, 0xc0, !PT ;  /* 0xfffdffff15157812 */ /* 0x000fc600078ec0ff */
[----:B----4-:R0:W-:Y:S04]  /*111560*/  @P5 STG.E.U8 desc[UR22][R24.64], R0 ;  /* 0x0000000018005986 */ /* 0x0101e8000c101116 */
        /* <DEDUP_REMOVED lines=13> */
[----:B------:R-:W-:Y:S02]  /*111640*/  LOP3.LUT P6, RZ, R23, 0x200000, RZ, 0xc0, !PT ;  /* 0x0020000017ff7812 */ /* 0x000fe400078cc0ff */
[----:B0-----:R-:W-:-:S02]  /*111650*/  PRMT R0, R20, 0x7771, RZ ;  /* 0x0000777114007816 */ /* 0x001fc400000000ff */
[C---:B------:R-:W-:Y:S02]  /*111660*/  LOP3.LUT P5, RZ, R23.reuse, 0x400000, RZ, 0xc0, !PT ;  /* 0x0040000017ff7812 */ /* 0x040fe400078ac0ff */
[----:B------:R-:W-:Y:S01]  /*111670*/  LOP3.LUT P4, RZ, R23, 0x800000, RZ, 0xc0, !PT ;  /* 0x0080000017ff7812 */ /* 0x000fe2000788c0ff */
[----:B------:R0:W-:Y:S04]  /*111680*/  STL.64 [R1+0x5768], R22 ;  /* 0x0057681601007387 */ /* 0x0001e80000100a00 */
[----:B--2---:R1:W-:Y:S01]  /*111690*/  @P3 STG.E.U8 desc[UR22][R10.64], R0 ;  /* 0x000000000a003986 */ /* 0x0043e2000c101116 */
[----:B------:R-:W-:-:S03]  /*1116a0*/  LOP3.LUT P3, RZ, R21, 0x8000, RZ, 0xc0, !PT ;  /* 0x0000800015ff7812 */ /* 0x000fc6000786c0ff */
[----:B0-----:R-:W2:Y:S04]  /*1116b0*/  LDL.LU.64 R22, [R1+0x46e0] ;  /* 0x0046e00001167983 */ /* 0x001ea80000300a00 */
[----:B------:R-:W4:Y:S04]  /*1116c0*/  LDL.LU.64 R18, [R1+0x46e8] ;  /* 0x0046e80001127983 */ /* 0x000f280000300a00 */
[----:B------:R-:W4:Y:S04]  /*1116d0*/  LDL.LU.64 R16, [R1+0x46f0] ;  /* 0x0046f00001107983 */ /* 0x000f280000300a00 */
[----:B------:R-:W4:Y:S04]  /*1116e0*/  LDL.LU.64 R28, [R1+0x46f8] ;  /* 0x0046f800011c7983 */ /* 0x000f280000300a00 */
[----:B------:R-:W4:Y:S04]  /*1116f0*/  LDL.LU R3, [R1+0x1c4] ;  /* 0x0001c40001037983 */ /* 0x000f280000300800 */
[----:B------:R-:W4:Y:S04]  /*111700*/  LDL.LU.64 R12, [R1+0x4700] ;  /* 0x00470000010c7983 */ /* 0x000f280000300a00 */
[----:B------:R-:W4:Y:S01]  /*111710*/  LDL.LU.64 R26, [R1+0x4708] ;  /* 0x00470800011a7983 */ /* 0x000f220000300a00 */
[----:B-1----:R-:W-:-:S03]  /*111720*/  PRMT R0, R20, 0x7772, RZ ;  /* 0x0000777214007816 */ /* 0x002fc600000000ff */
[----:B------:R-:W4:Y:S04]  /*111730*/  LDL.LU.64 R24, [R1+0x4710] ;  /* 0x0047100001187983 */ /* 0x000f280000300a00 */
[----:B------:R-:W4:Y:S04]  /*111740*/  LDL.LU.64 R6, [R1+0x4718] ;  /* 0x0047180001067983 */ /* 0x000f280000300a00 */
[----:B------:R-:W4:Y:S04]  /*111750*/  LDL.LU R2, [R1+0x1b4] ;  /* 0x0001b40001027983 */ /* 0x000f280000300800 */
[----:B------:R-:W4:Y:S04]  /*111760*/  LDL.LU.64 R4, [R1+0x4720] ;  /* 0x0047200001047983 */ /* 0x000f280000300a00 */
[----:B------:R-:W4:Y:S04]  /*111770*/  LDL.LU.64 R10, [R1+0x4728] ;  /* 0x00472800010a7983 */ /* 0x000f280000300a00 */
[----:B---3--:R0:W-:Y:S04]  /*111780*/  @P3 STG.E.U8 desc[UR22][R14.64], R0 ;  /* 0x000000000e003986 */ /* 0x0081e8000c101116 */
[----:B0-----:R-:W3:Y:S01]  /*111790*/  LDL.LU.64 R14, [R1+0x5778] ;  /* 0x00577800010e7983 */ /* 0x001ee20000300a00 */
[----:B------:R-:W-:-:S02]  /*1117a0*/  LOP3.LUT P3, RZ, R21, 0x4000, RZ, 0xc0, !PT ;  /* 0x0000400015ff7812 */ /* 0x000fc4000786c0ff */
[----:B------:R-:W-:Y:S01]  /*1117b0*/  PRMT R0, R20, 0x7773, RZ ;  /* 0x0000777314007816 */ /* 0x000fe200000000ff */
[----:B------:R-:W4:Y:S10]  /*1117c0*/  LDL.LU R8, [R1+0x468] ;  /* 0x0004680001087983 */ /* 0x000f340000300800 */
[----:B---3--:R0:W-:Y:S04]  /*1117d0*/  @P3 STG.E.U8 desc[UR22][R14.64], R0 ;  /* 0x000000000e003986 */ /* 0x0081e8000c101116 */
[----:B0-----:R-:W3:Y:S01]  /*1117e0*/  LDL.LU R14, [R1+0x5770] ;  /* 0x00577000010e7983 */ /* 0x001ee20000300800 */
[----:B------:R-:W-:-:S02]  /*1117f0*/  LOP3.LUT P3, RZ, R21, 0x2000, RZ, 0xc0, !PT ;  /* 0x0000200015ff7812 */ /* 0x000fc4000786c0ff */
[----:B---3--:R-:W-:-:S11]  /*111800*/  PRMT R0, R14, 0x7770, RZ ;  /* 0x000077700e007816 */ /* 0x008fd600000000ff */
[----:B--2---:R0:W-:Y:S01]  /*111810*/  @P3 STG.E.U8 desc[UR22][R22.64], R0 ;  /* 0x0000000016003986 */ /* 0x0041e2000c101116 */
[C---:B------:R-:W-:Y:S02]  /*111820*/  LOP3.LUT P3, RZ, R21.reuse, 0x1000, RZ, 0xc0, !PT ;  /* 0x0000100015ff7812 */ /* 0x040fe4000786c0ff */
[----:B0-----:R-:W-:Y:S01]  /*111830*/  PRMT R0, R14, 0x7771, RZ ;  /* 0x000077710e007816 */ /* 0x001fe200000000ff */
[----:B------:R-:W2:Y:S10]  /*111840*/  LDL.LU.64 R22, [R1+0x5768] ;  /* 0x0057680001167983 */ /* 0x000eb40000300a00 */
[----:B----4-:R0:W-:Y:S01]  /*111850*/  @P3 STG.E.U8 desc[UR22][R18.64], R0 ;  /* 0x0000000012003986 */ /* 0x0101e2000c101116 */
        /* <DEDUP_REMOVED lines=18> */
[----:B------:R0:W-:Y:S04]  /*111980*/  @P4 STG.E.U8 desc[UR22][R10.64], R0 ;  /* 0x000000000a004986 */ /* 0x0001e8000c101116 */
[----:B0-----:R-:W4:Y:S04]  /*111990*/  LDL.LU.64 R10, [R1+0x4738] ;  /* 0x00473800010a7983 */ /* 0x001f280000300a00 */
[----:B------:R-:W4:Y:S04]  /*1119a0*/  LDL.LU.64 R24, [R1+0x4740] ;  /* 0x0047400001187983 */ /* 0x000f280000300a00 */
[----:B------:R-:W4:Y:S04]  /*1119b0*/  LDL.LU.64 R26, [R1+0x4748] ;  /* 0x00474800011a7983 */ /* 0x000f280000300a00 */
[----:B------:R-:W4:Y:S04]  /*1119c0*/  LDL.LU.64 R6, [R1+0x4750] ;  /* 0x0047500001067983 */ /* 0x000f280000300a00 */
[----:B------:R-:W4:Y:S01]  /*1119d0*/  LDL.LU R3, [R1+0x1e8] ;  /* 0x0001e80001037983 */ /* 0x000f220000300800 */
[----:B------:R-:W-:-:S02]  /*1119e0*/  PRMT R0, R2, 0x7772, RZ ;  /* 0x0000777202007816 */ /* 0x000fc400000000ff */
[C---:B--2---:R-:W-:Y:S02]  /*1119f0*/  LOP3.LUT P0, RZ, R23.reuse, 0x1000000, RZ, 0xc0, !PT ;  /* 0x0100000017ff7812 */ /* 0x044fe4000780c0ff */
[C---:B------:R-:W-:Y:S02]  /*111a00*/  LOP3.LUT P6, RZ, R23.reuse, 0x2000000, RZ, 0xc0, !PT ;  /* 0x0200000017ff7812 */ /* 0x040fe400078cc0ff */
[----:B------:R-:W-:-:S09]  /*111a10*/  LOP3.LUT P5, RZ, R23, 0x4000000, RZ, 0xc0, !PT ;  /* 0x0400000017ff7812 */ /* 0x000fd200078ac0ff */
[----:B---3--:R0:W-:Y:S02]  /*111a20*/  @P0 STG.E.U8 desc[UR22][R4.64], R0 ;  /* 0x0000000004000986 */ /* 0x0081e4000c101116 */
[----:B0-----:R-:W-:Y:S02]  /*111a30*/  PRMT R0, R2, 0x7773, RZ ;  /* 0x0000777302007816 */ /* 0x001fe400000000ff */
[----:B------:R-:W2:Y:S04]  /*111a40*/  LDL.LU.64 R4, [R1+0x4758] ;  /* 0x0047580001047983 */ /* 0x000ea80000300a00 */
[----:B------:R-:W3:Y:S04]  /*111a50*/  LDL.LU R20, [R1+0x1d8] ;  /* 0x0001d80001147983 */ /* 0x000ee80000300800 */
[----:B----4-:R0:W-:Y:S02]  /*111a60*/  @P6 STG.E.U8 desc[UR22][R10.64], R0 ;  /* 0x000000000a006986 */ /* 0x0101e4000c101116 */
[----:B0-----:R-:W-:-:S02]  /*111a70*/  PRMT R0, R3, 0x7770, RZ ;  /* 0x0000777003007816 */ /* 0x001fc400000000ff */
[----:B------:R-:W4:Y:S04]  /*111a80*/  LDL.LU.64 R10, [R1+0x4760] ;  /* 0x00476000010a7983 */ /* 0x000f280000300a00 */
        /* <DEDUP_REMOVED lines=33> */
[----:B------:R0:W-:Y:S04]  /*111ca0*/  @P4 STG.E.U8 desc[UR22][R26.64], R0 ;  /* 0x000000001a004986 */ /* 0x0001e8000c101116 */
[----:B------:R-:W2:Y:S04]  /*111cb0*/  LDL.LU R23, [R1+0x1c8] ;  /* 0x0001c80001177983 */ /* 0x000ea80000300800 */
[----:B------:R-:W2:Y:S04]  /*111cc0*/  LDL.LU.64 R18, [R1+0x4780] ;  /* 0x0047800001127983 */ /* 0x000ea80000300a00 */
[----:B------:R-:W2:Y:S04]  /*111cd0*/  LDL.LU.64 R16, [R1+0x4788] ;  /* 0x0047880001107983 */ /* 0x000ea80000300a00 */
[----:B------:R-:W2:Y:S04]  /*111ce0*/  LDL.LU.64 R14, [R1+0x4790] ;  /* 0x00479000010e7983 */ /* 0x000ea80000300a00 */
[----:B------:R-:W2:Y:S04]  /*111cf0*/  LDL.LU R2, [R1+0x1b8] ;  /* 0x0001b80001027983 */ /* 0x000ea80000300800 */
[----:B------:R-:W2:Y:S04]  /*111d00*/  LDL.LU.64 R28, [R1+0x4798] ;  /* 0x00479800011c7983 */ /* 0x000ea80000300a00 */
[----:B------:R-:W2:Y:S01]  /*111d10*/  LDL.LU.64 R12, [R1+0x47a0] ;  /* 0x0047a000010c7983 */ /* 0x000ea20000300a00 */
[----:B0-----:R-:W-:-:S03]  /*111d20*/  PRMT R0, R3, 0x7772, RZ ;  /* 0x0000777203007816 */ /* 0x001fc600000000ff */
[----:B------:R-:W2:Y:S04]  /*111d30*/  LDL.LU.64 R26, [R1+0x47a8] ;  /* 0x0047a800011a7983 */ /* 0x000ea80000300a00 */
[----:B------:R0:W-:Y:S01]  /*111d40*/  @P3 STG.E.U8 desc[UR22][R6.64], R0 ;  /* 0x0000000006003986 */ /* 0x0001e2000c101116 */
[----:B------:R-:W-:Y:S02]  /*111d50*/  LOP3.LUT P3, RZ, R21, 0x200, RZ, 0xc0, !PT ;  /* 0x0000020015ff7812 */ /* 0x000fe4000786c0ff */
[----:B0-----:R-:W-:Y:S01]  /*111d60*/  PRMT R0, R3, 0x7773, RZ ;  /* 0x0000777303007816 */ /* 0x001fe200000000ff */
[----:B------:R-:W2:Y:S10]  /*111d70*/  LDL.LU.64 R6, [R1+0x47b0] ;  /* 0x0047b00001067983 */ /* 0x000eb40000300a00 */
[----:B------:R3:W-:Y:S01]  /*111d80*/  @P3 STG.E.U8 desc[UR22][R4.64], R0 ;  /* 0x0000000004003986 */ /* 0x0007e2000c101116 */
[----:B------:R-:W-:-:S02]  /*111d90*/  LOP3.LUT P3, RZ, R21, 0x100, RZ, 0xc0, !PT ;  /* 0x0000010015ff7812 */ /* 0x000fc4000786c0ff */
[----:B---3--:R-:W-:Y:S01]  /*111da0*/  PRMT R0, R20, 0x7770, RZ ;  /* 0x0000777014007816 */ /* 0x008fe200000000ff */
[----:B------:R-:W3:Y:S04]  /*111db0*/  LDL.LU.64 R4, [R1+0x47b8] ;  /* 0x0047b80001047983 */ /* 0x000ee80000300a00 */
[----:B------:R-:W3:Y:S06]  /*111dc0*/  LDL.LU R3, [R1+0x1ec] ;  /* 0x0001ec0001037983 */ /* 0x000eec0000300800 */
        /* <DEDUP_REMOVED lines=20> */
[----:B0-----:R-:W-:Y:S01]  /*111f10*/  PRMT R0, R23, 0x7770, RZ ;  /* 0x0000777017007816 */ /* 0x001fe200000000ff */
[----:B------:R-:W2:Y:S10]  /*111f20*/  LDL.LU R24, [R1+0x5750] ;  /* 0x0057500001187983 */ /* 0x000eb40000300800 */
        /* <DEDUP_REMOVED lines=19> */
[----:B----4-:R0:W-:Y:S04]  /*112060*/  @P4 STG.E.U8 desc[UR22][R10.64], R0 ;  /* 0x000000000a004986 */ /* 0x0101e8000c101116 */
[----:B0-----:R-:W3:Y:S01]  /*112070*/  LDL.LU.64 R10, [R1+0x47d0] ;  /* 0x0047d000010a7983 */ /* 0x001ee20000300a00 */
[C---:B------:R-:W-:Y:S02]  /*112080*/  LOP3.LUT P0, RZ, R8.reuse, 0x800, RZ, 0xc0, !PT ;  /* 0x0000080008ff7812 */ /* 0x040fe4000780c0ff */
[----:B------:R-:W-:Y:S02]  /*112090*/  LOP3.LUT P6, RZ, R8, 0x1000, RZ, 0xc0, !PT ;  /* 0x0000100008ff7812 */ /* 0x000fe400078cc0ff */
[C---:B------:R-:W-:Y:S01]  /*1120a0*/  PRMT R0, R3.reuse, 0x7771, RZ ;  /* 0x0000777103007816 */ /* 0x040fe200000000ff */
[----:B------:R-:W4:Y:S04]  /*1120b0*/  LDL.LU.64 R12, [R1+0x47d8] ;  /* 0x0047d800010c7983 */ /* 0x000f280000300a00 */
[----:B------:R-:W4:Y:S04]  /*1120c0*/  LDL.LU.64 R26, [R1+0x47e0] ;  /* 0x0047e000011a7983 */ /* 0x000f280000300a00 */
[----:B------:R-:W4:Y:S04]  /*1120d0*/  LDL.LU.64 R6, [R1+0x47e8] ;  /* 0x0047e80001067983 */ /* 0x000f280000300a00 */
        /* <DEDUP_REMOVED lines=32> */
[C---:B------:R-:W-:Y:S02]  /*1122e0*/  LOP3.LUT P5, RZ, R8.reuse, 0x2000, RZ, 0xc0, !PT ;  /* 0x0000200008ff7812 */ /* 0x040fe400078ac0ff */
[----:B------:R-:W-:Y:S02]  /*1122f0*/  LOP3.LUT P4, RZ, R8, 0x4000, RZ, 0xc0, !PT ;  /* 0x0000400008ff7812 */ /* 0x000fe4000788c0ff */
[----:B------:R-:W-:Y:S01]  /*112300*/  PRMT R0, R3, 0x7773, RZ ;  /* 0x0000777303007816 */ /* 0x000fe200000000ff */
[----:B------:R-:W4:Y:S04]  /*112310*/  LDL.LU R23, [R1+0x1bc] ;  /* 0x0001bc0001177983 */ /* 0x000f280000300800 */
[----:B------:R-:W4:Y:S04]  /*112320*/  LDL.LU.64 R16, [R1+0x4820] ;  /* 0x0048200001107983 */ /* 0x000f280000300a00 */
[----:B------:R-:W4:Y:S04]  /*112330*/  LDL.LU.64 R14, [R1+0x4828] ;  /* 0x00482800010e7983 */ /* 0x000f280000300a00 */
[----:B------:R-:W4:Y:S04]  /*112340*/  LDL.LU.64 R28, [R1+0x4830] ;  /* 0x00483000011c7983 */ /* 0x000f280000300a00 */
[----:B------:R-:W4:Y:S01]  /*112350*/  LDL.LU R3, [R1+0x1a0] ;  /* 0x0001a00001037983 */ /* 0x000f220000300800 */
        /* <DEDUP_REMOVED lines=13> */
[----:B0-----:R-:W-:-:S11]  /*112430*/  PRMT R0, R2, 0x7772, RZ ;  /* 0x0000777202007816 */ /* 0x001fd600000000ff */
[----:B------:R0:W-:Y:S01]  /*112440*/  @P3 STG.E.U8 desc[UR22][R4.64], R0 ;  /* 0x0000000004003986 */ /* 0x0001e2000c101116 */
[----:B------:R-:W-:-:S03]  /*112450*/  LOP3.LUT P3, RZ, R21, 0x1, RZ, 0xc0, !PT ;  /* 0x0000000115ff7812 */ /* 0x000fc6000786c0ff */
[----:B------:R-:W4:Y:S04]  /*112460*/  LDL.LU.64 R20, [R1+0x4810] ;  /* 0x0048100001147983 */ /* 0x000f280000300a00 */
[----:B------:R-:W4:Y:S01]  /*112470*/  LDL.LU.64 R6, [R1+0x4848] ;  /* 0x0048480001067983 */ /* 0x000f220000300a00 */
[----:B0-----:R-:W-:-:S03]  /*112480*/  PRMT R0, R2, 0x7773, RZ ;  /* 0x0000777302007816 */ /* 0x001fc600000000ff */
[----:B------:R-:W4:Y:S04]  /*112490*/  LDL.LU.64 R4, [R1+0x4850] ;  /* 0x0048500001047983 */ /* 0x000f280000300a00 */
[----:B--2---:R3:W-:Y:S01]  /*1124a0*/  @P3 STG.E.U8 desc[UR22][R10.64], R0 ;  /* 0x000000000a003986 */ /* 0x0047e2000c101116 */
[C---:B------:R-:W-:Y:S02]  /*1124b0*/  LOP3.LUT P3, RZ, R22.reuse, 0x80000000, RZ, 0xc0, !PT ;  /* 0x8000000016ff7812 */ /* 0x040fe4000786c0ff */
[----:B---3--:R-:W-:Y:S01]  /*1124c0*/  PRMT R0, R25, 0x7770, RZ ;  /* 0x0000777019007816 */ /* 0x008fe200000000ff */
[----:B------:R-:W2:Y:S04]  /*1124d0*/  LDL.LU.64 R10, [R1+0x4858] ;  /* 0x00485800010a7983 */ /* 0x000ea80000300a00 */
        /* <DEDUP_REMOVED lines=34> */
[----:B------:R0:W-:Y:S01]  /*112700*/  @P5 STG.E.U8 desc[UR22][R4.64], R0 ;  /* 0x0000000004005986 */ /* 0x0001e2000c101116 */
[C---:B------:R-:W-:Y:S02]  /*112710*/  LOP3.LUT P0, RZ, R8.reuse, 0x40000000, RZ, 0xc0, !PT ;  /* 0x4000000008ff7812 */ /* 0x040fe4000780c0ff */
[----:B------:R-:W-:Y:S02]  /*112720*/  LOP3.LUT P6, RZ, R8, 0x80000000, RZ, 0xc0, !PT ;  /* 0x8000000008ff7812 */ /* 0x000fe400078cc0ff */
[----:B0-----:R-:W-:Y:S01]  /*112730*/  PRMT R0, R3, 0x7773, RZ ;  /* 0x0000777303007816 */ /* 0x001fe200000000ff */
[----:B------:R-:W4:Y:S04]  /*112740*/  LDL.LU.64 R4, [R1+0x4860] ;  /* 0x0048600001047983 */ /* 0x000f280000300a00 */
[----:B--2---:R0:W-:Y:S04]  /*112750*/  @P4 STG.E.U8 desc[UR22][R10.64], R0 ;  /* 0x000000000a004986 */ /* 0x0041e8000c101116 */
[----:B0-----:R-:W2:Y:S04]  /*112760*/  LDL.LU.64 R10, [R1+0x4868] ;  /* 0x00486800010a7983 */ /* 0x001ea80000300a00 */
[----:B------:R-:W3:Y:S04]  /*112770*/  LDL.LU.64 R12, [R1+0x4870] ;  /* 0x00487000010c7983 */ /* 0x000ee80000300a00 */
[----:B------:R-:W4:Y:S04]  /*112780*/  LDL.LU R8, [R1+0x190] ;  /* 0x0001900001087983 */ /* 0x000f280000300800 */
[----:B------:R-:W3:Y:S04]  /*112790*/  LDL.LU.64 R26, [R1+0x4878] ;  /* 0x00487800011a7983 */ /* 0x000ee80000300a00 */
[----:B------:R-:W3:Y:S04]  /*1127a0*/  LDL.LU.64 R6, [R1+0x4880] ;  /* 0x0048800001067983 */ /* 0x000ee80000300a00 */
[----:B------:R-:W3:Y:S01]  /*1127b0*/  LDL.LU R23, [R1+0x180] ;  /* 0x0001800001177983 */ /* 0x000ee20000300800 */
[----:B----4-:R-:W-:-:S05]  /*1127c0*/  PRMT R0, R8, 0x7770, RZ ;  /* 0x0000777008007816 */ /* 0x010fca00000000ff */
[----:B------:R0:W-:Y:S02]  /*1127d0*/  @P0 STG.E.U8 desc[UR22][R4.64], R0 ;  /* 0x0000000004000986 */ /* 0x0001e4000c101116 */
[----:B0-----:R-:W-:Y:S02]  /*1127e0*/  PRMT R0, R8, 0x7771, RZ ;  /* 0x0000777108007816 */ /* 0x001fe400000000ff */
[----:B------:R-:W4:Y:S04]  /*1127f0*/  LDL.LU.64 R4, [R1+0x4888] ;  /* 0x0048880001047983 */ /* 0x000f280000300a00 */
[----:B--2---:R0:W-:Y:S04]  /*112800*/  @P6 STG.E.U8 desc[UR22][R10.64], R0 ;  /* 0x000000000a006986 */ /* 0x0041e8000c101116 */
[----:B0-----:R-:W2:Y:S04]  /*112810*/  LDL.LU.64 R10, [R1+0x4890] ;  /* 0x00489000010a7983 */ /* 0x001ea80000300a00 */
[----:B------:R-:W4:Y:S01]  /*112820*/  LDL.LU R25, [R1+0x170] ;  /* 0x0001700001197983 */ /* 0x000f220000300800 */
[----:B---3--:R-:W-:-:S02]  /*112830*/  LOP3.LUT P3, RZ, R2, 0x400, RZ, 0xc0, !PT ;  /* 0x0000040002ff7812 */ /* 0x008fc4000786c0ff */
        /* <DEDUP_REMOVED lines=16> */
[----:B0-----:R-:W3:Y:S04]  /*112940*/  LDL.LU.64 R24, [R1+0x4898] ;  /* 0x0048980001187983 */ /* 0x001ee80000300a00 */
[----:B------:R-:W4:Y:S01]  /*112950*/  LDL.LU.64 R20, [R1+0x48a8] ;  /* 0x0048a80001147983 */ /* 0x000f220000300a00 */
[----:B------:R-:W-:-:S04]  /*112960*/  LOP3.LUT R22, R22, 0xff7fffff, RZ, 0xc0, !PT ;  /* 0xff7fffff16167812 */ /* 0x000fc800078ec0ff */
[----:B------:R-:W-:Y:S02]  /*112970*/  @P3 LOP3.LUT R22, R22, 0x800000, RZ, 0xfc, !PT ;  /* 0x0080000016163812 */ /* 0x000fe400078efcff */
        /* <DEDUP_REMOVED lines=8> */
[----:B------:R0:W-:Y:S04]  /*112a00*/  @P5 STG.E.U8 desc[UR22][R12.64], R0 ;  /* 0x000000000c005986 */ /* 0x0001e8000c101116 */
        /* <DEDUP_REMOVED lines=14> */
[----:B----4-:R0:W-:Y:S04]  /*112af0*/  STL.64 [R1+0x5728], R20 ;  /* 0x0057281401007387 */ /* 0x0101e80000100a00 */
[----:B0-----:R-:W2:Y:S04]  /*112b00*/  LDL.LU.64 R20, [R1+0x48a0] ;  /* 0x0048a00001147983 */ /* 0x001ea80000300a00 */
        /* <DEDUP_REMOVED lines=9> */
[----:B------:R-:W4:Y:S04]  /*112ba0*/  LDL.LU.64 R4, [R1+0x48e8] ;  /* 0x0048e80001047983 */ /* 0x000f280000300a00 */
[----:B------:R-:W4:Y:S04]  /*112bb0*/  LDL.LU.64 R10, [R1+0x48f0] ;  /* 0x0048f000010a7983 */ /* 0x000f280000300a00 */
[----:B------:R-:W4:Y:S04]  /*112bc0*/  LDL.LU R23, [R1+0x5738] ;  /* 0x0057380001177983 */ /* 0x000f280000300800 */
[----:B---3--:R0:W-:Y:S04]  /*112bd0*/  @P3 STG.E.U8 desc[UR22][R24.64], R0 ;  /* 0x0000000018003986 */ /* 0x0081e8000c101116 */
[----:B0-----:R-:W3:Y:S01]  /*112be0*/  LDL.LU.64 R24, [R1+0x5730] ;  /* 0x0057300001187983 */ /* 0x001ee20000300a00 */
[----:B------:R-:W-:-:S02]  /*112bf0*/  LOP3.LUT P3, RZ, R22, 0x400000, RZ, 0xc0, !PT ;  /* 0x0040000016ff7812 */ /* 0x000fc4000786c0ff */
[----:B---3--:R-:W-:-:S11]  /*112c00*/  PRMT R0, R25, 0x7770, RZ ;  /* 0x0000777019007816 */ /* 0x008fd600000000ff */
        /* <DEDUP_REMOVED lines=71> */
[----:B------:R-:W-:Y:S02]  /*113080*/  LOP3.LUT P3, RZ, R2, 0x200000, RZ, 0xc0, !PT ;  /* 0x0020000002ff7812 */ /* 0x000fe4000786c0ff */
[----:B------:R-:W4:Y:S04]  /*113090*/  LDL.LU.64 R2, [R1+0x4920] ;  /* 0x0049200001027983 */ /* 0x000f280000300a00 */
[----:B--2---:R3:W-:Y:S02]  /*1130a0*/  @P0 STG.E.U8 desc[UR22][R12.64], R0 ;  /* 0x000000000c000986 */ /* 0x0047e4000c101116 */
[----:B---3--:R-:W-:-:S05]  /*1130b0*/  PRMT R0, R8, 0x7770, RZ ;  /* 0x0000777008007816 */ /* 0x008fca00000000ff */
[----:B------:R0:W-:Y:S04]  /*1130c0*/  @P6 STG.E.U8 desc[UR22][R10.64], R0 ;  /* 0x000000000a006986 */ /* 0x0001e8000c101116 */
[----:B0-----:R-:W2:Y:S04]  /*1130d0*/  LDL.LU.64 R10, [R1+0x4928] ;  /* 0x00492800010a7983 */ /* 0x001ea80000300a00 */
[----:B------:R-:W3:Y:S04]  /*1130e0*/  LDL.LU R14, [R1+0x1a8] ;  /* 0x0001a800010e7983 */ /* 0x000ee80000300800 */
[----:B---3--:R0:W-:Y:S04]  /*1130f0*/  STL [R1+0x5718], R14 ;  /* 0x0057180e01007387 */ /* 0x0081e80000100800 */
[----:B0-----:R-:W3:Y:S01]  /*113100*/  LDL.LU.64 R14, [R1+0x4938] ;  /* 0x00493800010e7983 */ /* 0x001ee20000300a00 */
[----:B------:R-:W-:-:S05]  /*113110*/  PRMT R0, R8, 0x7771, RZ ;  /* 0x0000777108007816 */ /* 0x000fca00000000ff */
[----:B----4-:R0:W-:Y:S02]  /*113120*/  @P5 STG.E.U8 desc[UR22][R26.64], R0 ;  /* 0x000000001a005986 */ /* 0x0101e4000c101116 */
[----:B0-----:R-:W-:-:S05]  /*113130*/  PRMT R0, R8, 0x7772, RZ ;  /* 0x0000777208007816 */ /* 0x001fca00000000ff */
[----:B------:R-:W-:Y:S04]  /*113140*/  @P4 STG.E.U8 desc[UR22][R6.64], R0 ;  /* 0x0000000006004986 */ /* 0x000fe8000c101116 */
[----:B---3--:R0:W-:Y:S04]  /*113150*/  STL.64 [R1+0x5720], R14 ;  /* 0x0057200e01007387 */ /* 0x0081e80000100a00 */
[----:B0-----:R-:W3:Y:S04]  /*113160*/  LDL.LU.64 R14, [R1+0x4930] ;  /* 0x00493000010e7983 */ /* 0x001ee80000300a00 */
[----:B------:R-:W4:Y:S01]  /*113170*/  LDL.LU.64 R20, [R1+0x4948] ;  /* 0x0049480001147983 */ /* 0x000f220000300a00 */
[----:B------:R-:W-:-:S05]  /*113180*/  PRMT R0, R8, 0x7773, RZ ;  /* 0x0000777308007816 */ /* 0x000fca00000000ff */
        /* <DEDUP_REMOVED lines=9> */
[----:B----4-:R0:W-:Y:S10]  /*113220*/  STL.64 [R1+0x5710], R20 ;  /* 0x0057101401007387 */ /* 0x0101f40000100a00 */
[----:B---3--:R1:W-:Y:S04]  /*113230*/  @P3 STG.E.U8 desc[UR22][R14.64], R0 ;  /* 0x000000000e003986 */ /* 0x0083e8000c101116 */
[----:B0-----:R-:W2:Y:S04]  /*113240*/  LDL.LU.64 R20, [R1+0x4940] ;  /* 0x0049400001147983 */ /* 0x001ea80000300a00 */
[----:B------:R-:W3:Y:S04]  /*113250*/  LDL.LU.64 R18, [R1+0x4950] ;  /* 0x0049500001127983 */ /* 0x000ee80000300a00 */
        /* <DEDUP_REMOVED lines=23> */
[----:B------:R-:W-:-:S03]  /*1133d0*/  LOP3.LUT P4, RZ, R16, 0x8, RZ, 0xc0, !PT ;  /* 0x0000000810ff7812 */ /* 0x000fc6000788c0ff */
        /* <DEDUP_REMOVED lines=35> */
[----:B---3--:R0:W-:Y:S04]  /*113610*/  STL.64 [R1+0x56f8], R24 ;  /* 0x0056f81801007387 */ /* 0x0081e80000100a00 */
        /* <DEDUP_REMOVED lines=41> */
[----:B0-----:R-:W-:Y:S01]  /*1138b0*/  PRMT R0, R8, 0x7773, RZ ;  /* 0x0000777308007816 */ /* 0x001fe200000000ff */
[----:B------:R-:W4:Y:S04]  /*1138c0*/  LDL.LU R4, [R1+0x18c] ;  /* 0x00018c0001047983 */ /* 0x000f280000300800 */
[----:B------:R-:W4:Y:S04]  /*1138d0*/  LDL.LU.64 R14, [R1+0x49f0] ;  /* 0x0049f000010e7983 */ /* 0x000f280000300a00 */
[----:B------:R-:W4:Y:S04]  /*1138e0*/  LDL.LU.64 R28, [R1+0x49f8] ;  /* 0x0049f800011c7983 */ /* 0x000f280000300a00 */
        /* <DEDUP_REMOVED lines=20> */
[----:B------:R-:W-:-:S11]  /*113a30*/  PRMT R0, R17, 0x7773, RZ ;  /* 0x0000777311007816 */ /* 0x000fd600000000ff */
[----:B---3--:R0:W-:Y:S04]  /*113a40*/  @P3 STG.E.U8 desc[UR22][R24.64], R0 ;  /* 0x0000000018003986 */ /* 0x0081e8000c101116 */
[----:B0-----:R-:W3:Y:S01]  /*113a50*/  LDL.LU.64 R24, [R1+0x56f8] ;  /* 0x0056f80001187983 */ /* 0x001ee20000300a00 */
[----:B------:R-:W-:Y:S02]  /*113a60*/  LOP3.LUT P3, RZ, R22, 0x10, RZ, 0xc0, !PT ;  /* 0x0000001016ff7812 */ /* 0x000fe4000786c0ff */
[C---:B------:R-:W-:Y:S02]  /*113a70*/  LOP3.LUT P2, RZ, R16.reuse, 0x20000, RZ, 0xc0, !PT ;  /* 0x0002000010ff7812 */ /* 0x040fe4000784c0ff */
[C---:B------:R-:W-:Y:S02]  /*113a80*/  LOP3.LUT P1, RZ, R16.reuse, 0x40000, RZ, 0xc0, !PT ;  /* 0x0004000010ff7812 */ /* 0x040fe4000782c0ff */
[----:B------:R-:W-:-:S02]  /*113a90*/  LOP3.LUT P0, RZ, R16, 0x80000, RZ, 0xc0, !PT ;  /* 0x0008000010ff7812 */ /* 0x000fc4000780c0ff */
[C---:B------:R-:W-:Y:S02]  /*113aa0*/  LOP3.LUT P6, RZ, R16.reuse, 0x100000, RZ, 0xc0, !PT ;  /* 0x0010000010ff7812 */ /* 0x040fe400078cc0ff */
[C---:B------:R-:W-:Y:S02]  /*113ab0*/  LOP3.LUT P5, RZ, R16.reuse, 0x200000, RZ, 0xc0, !PT ;  /* 0x0020000010ff7812 */ /* 0x040fe400078ac0ff */
[----:B------:R-:W-:Y:S02]  /*113ac0*/  LOP3.LUT P4, RZ, R16, 0x400000, RZ, 0xc0, !PT ;  /* 0x0040000010ff7812 */ /* 0x000fe4000788c0ff */
[----:B------:R-:W-:Y:S02]  /*113ad0*/  LOP3.LUT R23, R23, 0xfbffffff, RZ, 0xc0, !PT ;  /* 0xfbffffff17177812 */ /* 0x000fe400078ec0ff */
[----:B---3--:R-:W-:-:S05]  /*113ae0*/  PRMT R0, R25, 0x7770, RZ ;  /* 0x0000777019007816 */ /* 0x008fca00000000ff */
        /* <DEDUP_REMOVED lines=23> */
[----:B------:R-:W-:Y:S02]  /*113c60*/  LOP3.LUT R22, R22, 0xfffffffe, RZ, 0xc0, !PT ;  /* 0xfffffffe16167812 */ /* 0x000fe400078ec0ff */
        /* <DEDUP_REMOVED lines=23> */
[----:B------:R-:W-:-:S12]  /*113de0*/  STL [R1+0x55a8], R16 ;  /* 0x0055a81001007387 */ /* 0x000fd80000100800 */
[----:B------:R-:W-:Y:S02]  /*113df0*/  @P3 LOP3.LUT R22, R22, 0x1, RZ, 0xfc, !PT ;  /* 0x0000000116163812 */ /* 0x000fe400078efcff */
[----:B------:R-:W-:Y:S02]  /*113e00*/  LOP3.LUT P3, RZ, R16, 0x40000000, RZ, 0xc0, !PT ;  /* 0x4000000010ff7812 */ /* 0x000fe4000786c0ff */
[----:B------:R-:W-:Y:S02]  /*113e10*/  LOP3.LUT R22, R22, 0xfffffffd, RZ, 0xc0, !PT ;  /* 0xfffffffd16167812 */ /* 0x000fe400078ec0ff */
[C---:B------:R-:W-:Y:S02]  /*113e20*/  LOP3.LUT P5, RZ, R16.reuse, 0x8000000, RZ, 0xc0, !PT ;  /* 0x0800000010ff7812 */ /* 0x040fe400078ac0ff */
[----:B------:R-:W-:-:S07]  /*113e30*/  LOP3.LUT P4, RZ, R16, 0x10000000, RZ, 0xc0, !PT ;  /* 0x1000000010ff7812 */ /* 0x000fce000788c0ff */
[----:B------:R-:W-:Y:S02]  /*113e40*/  @P3 LOP3.LUT R22, R22, 0x2, RZ, 0xfc, !PT ;  /* 0x0000000216163812 */ /* 0x000fe400078efcff */
[----:B------:R-:W-:Y:S01]  /*113e50*/  LOP3.LUT P3, RZ, R16, 0x20000000, RZ, 0xc0, !PT ;  /* 0x2000000010ff7812 */ /* 0x000fe2000786c0ff */
[----:B---3--:R0:W-:Y:S02]  /*113e60*/  @P0 STG.E.U8 desc[UR22][R6.64], R0 ;  /* 0x0000000006000986 */ /* 0x0081e4000c101116 */
[C---:B0-----:R-:W-:Y:S02]  /*113e70*/  PRMT R0, R5.reuse, 0x7772, RZ ;  /* 0x0000777205007816 */ /* 0x041fe400000000ff */
[----:B------:R-:W3:Y:S04]  /*113e80*/  LDL.LU.64 R6, [R1+0x4a50] ;  /* 0x004a500001067983 */ /* 0x000ee80000300a00 */
[----:B------:R-:W3:Y:S04]  /*113e90*/  LDL.LU R25, [R1+0x150] ;  /* 0x0001500001197983 */ /* 0x000ee80000300800 */
[----:B--2---:R0:W-:Y:S04]  /*113ea0*/  @P6 STG.E.U8 desc[UR22][R10.64], R0 ;  /* 0x000000000a006986 */ /* 0x0041e8000c101116 */
[----:B0-----:R-:W2:Y:S04]  /*113eb0*/  LDL.LU.64 R10, [R1+0x4a58] ;  /* 0x004a5800010a7983 */ /* 0x001ea80000300a00 */
        /* <DEDUP_REMOVED lines=19> */
[----:B------:R-:W4:Y:S04]  /*113ff0*/  LDL.LU R2, [R1+0x130] ;  /* 0x0001300001027983 */ /* 0x000f280000300800 */
[----:B------:R-:W4:Y:S04]  /*114000*/  LDL.LU.64 R26, [R1+0x4aa0] ;  /* 0x004aa000011a7983 */ /* 0x000f280000300a00 */
        /* <DEDUP_REMOVED lines=60> */
[----:B------:R-:W4:Y:S04]  /*1143d0*/  LDL.LU R17, [R1+0x144] ;  /* 0x0001440001117983 */ /* 0x000f280000300800 */
[----:B----4-:R0:W-:Y:S04]  /*1143e0*/  STL [R1+0x56e0], R17 ;  /* 0x0056e01101007387 */ /* 0x0101e80000100800 */
[----:B0-----:R-:W4:Y:S04]  /*1143f0*/  LDL.LU.64 R16, [R1+0x4af8] ;  /* 0x004af80001107983 */ /* 0x001f280000300a00 */
        /* <DEDUP_REMOVED lines=43> */
[----:B0-----:R-:W-:-:S11]  /*1146b0*/  PRMT R0, R22, 0x7773, RZ ;  /* 0x0000777316007816 */ /* 0x001fd600000000ff */
[----:B----4-:R-:W-:Y:S04]  /*1146c0*/  @P3 STG.E.U8 desc[UR22][R16.64], R0 ;  /* 0x0000000010003986 */ /* 0x010fe8000c101116 */
[----:B---3--:R0:W-:Y:S04]  /*1146d0*/  STL.64 [R1+0x56d8], R20 ;  /* 0x0056d81401007387 */ /* 0x0081e80000100a00 */
[----:B0-----:R-:W2:Y:S04]  /*1146e0*/  LDL.LU.64 R20, [R1+0x4b00] ;  /* 0x004b000001147983 */ /* 0x001ea80000300a00 */
[----:B------:R-:W3:Y:S04]  /*1146f0*/  LDL.LU R5, [R1+0x134] ;  /* 0x0001340001057983 */ /* 0x000ee80000300800 */
[----:B------:R-:W4:Y:S04]  /*114700*/  LDL.LU.64 R18, [R1+0x4b18] ;  /* 0x004b180001127983 */ /* 0x000f280000300a00 */
[----:B------:R-:W3:Y:S04]  /*114710*/  LDL.LU.64 R14, [R1+0x4b20] ;  /* 0x004b2000010e7983 */ /* 0x000ee80000300a00 */
[----:B------:R-:W3:Y:S04]  /*114720*/  LDL.LU.64 R28, [R1+0x4b28] ;  /* 0x004b2800011c7983 */ /* 0x000ee80000300a00 */
[----:B------:R-:W3:Y:S04]  /*114730*/  LDL.LU R4, [R1+0x168] ;  /* 0x0001680001047983 */ /* 0x000ee80000300800 */
[----:B------:R-:W3:Y:S04]  /*114740*/  LDL.LU.64 R12, [R1+0x4b30] ;  /* 0x004b3000010c7983 */ /* 0x000ee80000300a00 */
[----:B------:R-:W3:Y:S04]  /*114750*/  LDL.LU.64 R26, [R1+0x4b38] ;  /* 0x004b3800011a7983 */ /* 0x000ee80000300a00 */
[----:B------:R-:W3:Y:S04]  /*114760*/  LDL.LU.64 R6, [R1+0x4b40] ;  /* 0x004b400001067983 */ /* 0x000ee80000300a00 */
[----:B------:R-:W3:Y:S04]  /*114770*/  LDL.LU.64 R2, [R1+0x4b48] ;  /* 0x004b480001027983 */ /* 0x000ee80000300a00 */
[----:B------:R-:W3:Y:S04]  /*114780*/  LDL.LU.64 R10, [R1+0x4b50] ;  /* 0x004b5000010a7983 */ /* 0x000ee80000300a00 */
[----:B------:R-:W3:Y:S04]  /*114790*/  LDL.LU R25, [R1+0x484] ;  /* 0x0004840001197983 */ /* 0x000ee80000300800 */
[----:B------:R-:W2:Y:S01]  /*1147a0*/  LDL.LU R17, [R1+0x56e0] ;  /* 0x0056e00001117983 */ /* 0x000ea20000300800 */
[----:B------:R-:W-:-:S02]  /*1147b0*/  LOP3.LUT P3, RZ, R23, 0x400000, RZ, 0xc0, !PT ;  /* 0x0040000017ff7812 */ /* 0x000fc4000786c0ff */
[----:B--2---:R-:W-:-:S11]  /*1147c0*/  PRMT R0, R17, 0x7770, RZ ;  /* 0x0000777011007816 */ /* 0x004fd600000000ff */
[----:B------:R0:W-:Y:S04]  /*1147d0*/  @P3 STG.E.U8 desc[UR22][R20.64], R0 ;  /* 0x0000000014003986 */ /* 0x0001e8000c101116 */
[----:B0-----:R-:W2:Y:S01]  /*1147e0*/  LDL.LU.64 R20, [R1+0x56d8] ;  /* 0x0056d80001147983 */ /* 0x001ea20000300a00 */
[----:B------:R-:W-:Y:S02]  /*1147f0*/  LOP3.LUT P3, RZ, R23, 0x200000, RZ, 0xc0, !PT ;  /* 0x0020000017ff7812 */ /* 0x000fe4000786c0ff */
        /* <DEDUP_REMOVED lines=16> */
[----:B---3--:R-:W-:-:S11]  /*114900*/  PRMT R0, R5, 0x7770, RZ ;  /* 0x0000777005007816 */ /* 0x008fd600000000ff */
        /* <DEDUP_REMOVED lines=11> */
[----:B------:R-:W-:Y:S02]  /*1149c0*/  LOP3.LUT P0, RZ, R8, 0x80000000, RZ, 0xc0, !PT ;  /* 0x8000000008ff7812 */ /* 0x000fe4000780c0ff */
[----:B0-----:R-:W-:Y:S01]  /*1149d0*/  PRMT R0, R4, 0x7772, RZ ;  /* 0x0000777204007816 */ /* 0x001fe200000000ff */
[----:B------:R-:W2:Y:S04]  /*1149e0*/  LDL.LU.64 R2, [R1+0x4b58] ;  /* 0x004b580001027983 */ /* 0x000ea80000300a00 */
[----:B------:R0:W-:Y:S04]  /*1149f0*/  @P4 STG.E.U8 desc[UR22][R10.64], R0 ;  /* 0x000000000a004986 */ /* 0x0001e8000c101116 */
[----:B0-----:R-:W3:Y:S04]  /*114a00*/  LDL.LU.64 R10, [R1+0x4b60] ;  /* 0x004b6000010a7983 */ /* 0x001ee80000300a00 */
[----:B------:R-:W4:Y:S04]  /*114a10*/  LDL.LU.64 R12, [R1+0x4b68] ;  /* 0x004b6800010c7983 */ /* 0x000f280000300a00 */
[----:B------:R-:W4:Y:S04]  /*114a20*/  LDL.LU.64 R26, [R1+0x4b70] ;  /* 0x004b7000011a7983 */ /* 0x000f280000300a00 */
[----:B------:R-:W3:Y:S01]  /*114a30*/  LDL.LU R8, [R1+0x158] ;  /* 0x0001580001087983 */ /* 0x000ee20000300800 */
[----:B------:R-:W-:-:S02]  /*114a40*/  LOP3.LUT P6, RZ, R25, 0x1, RZ, 0xc0, !PT ;  /* 0x0000000119ff7812 */ /* 0x000fc400078cc0ff */
[----:B------:R-:W-:Y:S01]  /*114a50*/  PRMT R0, R4, 0x7773, RZ ;  /* 0x0000777304007816 */ /* 0x000fe200000000ff */
[----:B------:R-:W4:Y:S04]  /*114a60*/  LDL.LU.64 R6, [R1+0x4b78] ;  /* 0x004b780001067983 */ /* 0x000f280000300a00 */
[----:B------:R-:W4:Y:S04]  /*114a70*/  LDL.LU R22, [R1+0x148] ;  /* 0x0001480001167983 */ /* 0x000f280000300800 */
[----:B------:R-:W4:Y:S04]  /*114a80*/  LDL.LU.64 R4, [R1+0x4b80] ;  /* 0x004b800001047983 */ /* 0x000f280000300a00 */
[----:B--2---:R0:W-:Y:S04]  /*114a90*/  @P0 STG.E.U8 desc[UR22][R2.64], R0 ;  /* 0x0000000002000986 */ /* 0x0041e8000c101116 */
[----:B0-----:R-:W2:Y:S01]  /*114aa0*/  LDL.LU.64 R2, [R1+0x4b88] ;  /* 0x004b880001027983 */ /* 0x001ea20000300a00 */
[----:B---3--:R-:W-:-:S05]  /*114ab0*/  PRMT R0, R8, 0x7770, RZ ;  /* 0x0000777008007816 */ /* 0x008fca00000000ff */
[----:B------:R0:W-:Y:S04]  /*114ac0*/  @P6 STG.E.U8 desc[UR22][R10.64], R0 ;  /* 0x000000000a006986 */ /* 0x0001e8000c101116 */
[----:B0-----:R-:W3:Y:S04]  /*114ad0*/  LDL.LU R10, [R1+0x138] ;  /* 0x00013800010a7983 */ /* 0x001ee80000300800 */
        /* <DEDUP_REMOVED lines=45> */
[----:B------:R-:W3:Y:S04]  /*114db0*/  LDL.LU R11, [R1+0x15c] ;  /* 0x00015c00010b7983 */ /* 0x000ee80000300800 */
[----:B------:R-:W3:Y:S01]  /*114dc0*/  LDL.LU.64 R26, [R1+0x4bd0] ;  /* 0x004bd000011a7983 */ /* 0x000ee20000300a00 */
[----:B0-----:R-:W-:-:S03]  /*114dd0*/  PRMT R0, R22, 0x7770, RZ ;  /* 0x0000777016007816 */ /* 0x001fc600000000ff */
[----:B------:R-:W3:Y:S04]  /*114de0*/  LDL.LU.64 R6, [R1+0x4bd8] ;  /* 0x004bd80001067983 */ /* 0x000ee80000300a00 */
        /* <DEDUP_REMOVED lines=15> */
[----:B---3--:R-:W-:Y:S02]  /*114ee0*/  PRMT R0, R10, 0x7770, RZ ;  /* 0x000077700a007816 */ /* 0x008fe400000000ff */
        /* <DEDUP_REMOVED lines=29> */
[----:B0-----:R-:W2:Y:S01]  /*1150c0*/  LDL.LU.64 R2, [R1+0x4bf8] ;  /* 0x004bf80001027983 */ /* 0x001ea20000300a00 */
[----:B------:R-:W-:-:S02]  /*1150d0*/  LOP3.LUT P0, RZ, R25, 0x40000, RZ, 0xc0, !PT ;  /* 0x0004000019ff7812 */ /* 0x000fc4000780c0ff */
[----:B------:R-:W-:Y:S02]  /*1150e0*/  LOP3.LUT P6, RZ, R25, 0x80000, RZ, 0xc0, !PT ;  /* 0x0008000019ff7812 */ /* 0x000fe400078cc0ff */
[C---:B------:R-:W-:Y:S01]  /*1150f0*/  PRMT R0, R11.reuse, 0x7772, RZ ;  /* 0x000077720b007816 */ /* 0x040fe200000000ff */
[----:B------:R-:W4:Y:S04]  /*115100*/  LDL.LU.64 R12, [R1+0x4c00] ;  /* 0x004c0000010c7983 */ /* 0x000f280000300a00 */
[----:B------:R-:W4:Y:S04]  /*115110*/  LDL.LU.64 R26, [R1+0x4c08] ;  /* 0x004c0800011a7983 */ /* 0x000f280000300a00 */
[----:B------:R-:W4:Y:S04]  /*115120*/  LDL.LU.64 R6, [R1+0x4c10] ;  /* 0x004c100001067983 */ /* 0x000f280000300a00 */
[----:B------:R-:W4:Y:S04]  /*115130*/  LDL.LU R8, [R1+0x14c] ;  /* 0x00014c0001087983 */ /* 0x000f280000300800 */
        /* <DEDUP_REMOVED lines=49> */
[----:B------:R-:W-:Y:S02]  /*115450*/  LOP3.LUT P2, RZ, R25, 0x80000000, RZ, 0xc0, !PT ;  /* 0x8000000019ff7812 */ /* 0x000fe4000784c0ff */
[----:B------:R-:W3:Y:S04]  /*115460*/  LDL.LU R25, [R1+0x120] ;  /* 0x0001200001197983 */ /* 0x000ee80000300800 */
[----:B------:R-:W3:Y:S04]  /*115470*/  LDL.LU.64 R20, [R1+0x4c40] ;  /* 0x004c400001147983 */ /* 0x000ee80000300a00 */
[----:B------:R-:W3:Y:S04]  /*115480*/  LDL.LU.64 R18, [R1+0x4c48] ;  /* 0x004c480001127983 */ /* 0x000ee80000300a00 */
[----:B------:R-:W3:Y:S04]  /*115490*/  LDL.LU.64 R14, [R1+0x4c50] ;  /* 0x004c5000010e7983 */ /* 0x000ee80000300a00 */
[----:B------:R-:W3:Y:S04]  /*1154a0*/  LDL.LU R11, [R1+0x110] ;  /* 0x00011000010b7983 */ /* 0x000ee80000300800 */
[----:B------:R-:W3:Y:S04]  /*1154b0*/  LDL.LU.64 R28, [R1+0x4c58] ;  /* 0x004c5800011c7983 */ /* 0x000ee80000300a00 */
[----:B------:R-:W3:Y:S04]  /*1154c0*/  LDL.LU.64 R12, [R1+0x4c60] ;  /* 0x004c6000010c7983 */ /* 0x000ee80000300a00 */
[----:B------:R-:W3:Y:S01]  /*1154d0*/  LDL.LU.64 R26, [R1+0x4c68] ;  /* 0x004c6800011a7983 */ /* 0x000ee20000300a00 */
[----:B0-----:R-:W-:-:S03]  /*1154e0*/  PRMT R0, R22, 0x7770, RZ ;  /* 0x0000777016007816 */ /* 0x001fc600000000ff */
[----:B------:R-:W3:Y:S04]  /*1154f0*/  LDL.LU.64 R6, [R1+0x4c70] ;  /* 0x004c700001067983 */ /* 0x000ee80000300a00 */
[----:B------:R-:W3:Y:S04]  /*115500*/  LDL.LU.64 R4, [R1+0x4c78] ;  /* 0x004c780001047983 */ /* 0x000ee80000300a00 */
[----:B------:R-:W3:Y:S04]  /*115510*/  LDL.LU R8, [R1+0x100] ;  /* 0x0001000001087983 */ /* 0x000ee80000300800 */
        /* <DEDUP_REMOVED lines=79> */
[C---:B------:R-:W-:Y:S02]  /*115a10*/  LOP3.LUT P5, RZ, R10.reuse, 0x80, RZ, 0xc0, !PT ;  /* 0x000000800aff7812 */ /* 0x040fe400078ac0ff */
[----:B------:R-:W-:Y:S02]  /*115a20*/  LOP3.LUT P4, RZ, R10, 0x100, RZ, 0xc0, !PT ;  /* 0x000001000aff7812 */ /* 0x000fe4000788c0ff */
[----:B------:R-:W-:Y:S01]  /*115a30*/  PRMT R0, R8, 0x7773, RZ ;  /* 0x0000777308007816 */ /* 0x000fe200000000ff */
[----:B------:R-:W3:Y:S04]  /*115a40*/  LDL.LU R25, [R1+0x114] ;  /* 0x0001140001197983 */ /* 0x000ee80000300800 */
[----:B------:R-:W3:Y:S04]  /*115a50*/  LDL.LU.64 R18, [R1+0x4ce0] ;  /* 0x004ce00001127983 */ /* 0x000ee80000300a00 */
[----:B------:R-:W3:Y:S04]  /*115a60*/  LDL.LU.64 R14, [R1+0x4ce8] ;  /* 0x004ce800010e7983 */ /* 0x000ee80000300a00 */
[----:B------:R-:W3:Y:S04]  /*115a70*/  LDL.LU.64 R28, [R1+0x4cf0] ;  /* 0x004cf000011c7983 */ /* 0x000ee80000300a00 */
[----:B------:R-:W3:Y:S01]  /*115a80*/  LDL.LU R8, [R1+0x104] ;  /* 0x0001040001087983 */ /* 0x000ee20000300800 */
[----:B------:R-:W-:-:S02]  /*115a90*/  @P3 LOP3.LUT R23, R23, 0x1, RZ, 0xfc, !PT ;  /* 0x0000000117173812 */ /* 0x000fc400078efcff */
[----:B------:R-:W-:Y:S02]  /*115aa0*/  LOP3.LUT P3, RZ, R10, 0x400, RZ, 0xc0, !PT ;  /* 0x000004000aff7812 */ /* 0x000fe4000786c0ff */
[----:B------:R-:W-:Y:S01]  /*115ab0*/  LOP3.LUT R23, R23, 0xfffffffd, RZ, 0xc0, !PT ;  /* 0xfffffffd17177812 */ /* 0x000fe200078ec0ff */
[----:B----4-:R0:W-:Y:S10]  /*115ac0*/  @P5 STG.E.U8 desc[UR22][R12.64], R0 ;  /* 0x000000000c005986 */ /* 0x0101f4000c101116 */
        /* <DEDUP_REMOVED lines=64> */
[----:B------:R-:W4:Y:S01]  /*115ed0*/  LDL.LU.64 R6, [R1+0x4520] ;  /* 0x0045200001067983 */ /* 0x000f220000300a00 */
[----:B---3--:R-:W-:-:S05]  /*115ee0*/  PRMT R0, R8, 0x7770, RZ ;  /* 0x0000777008007816 */ /* 0x008fca00000000ff */
[----:B------:R0:W-:Y:S02]  /*115ef0*/  @P0 STG.E.U8 desc[UR22][R4.64], R0 ;  /* 0x0000000004000986 */ /* 0x0001e4000c101116 */
[----:B0-----:R-:W-:Y:S02]  /*115f00*/  PRMT R0, R8, 0x7771, RZ ;  /* 0x0000777108007816 */ /* 0x001fe400000000ff */
[----:B------:R-:W3:Y:S04]  /*115f10*/  LDL.LU.64 R4, [R1+0x4508] ;  /* 0x0045080001047983 */ /* 0x000ee80000300a00 */
[----:B--2---:R0:W-:Y:S04]  /*115f20*/  @P6 STG.E.U8 desc[UR22][R2.64], R0 ;  /* 0x0000000002006986 */ /* 0x0041e8000c101116 */
[----:B0-----:R-:W2:Y:S04]  /*115f30*/  LDL.LU.64 R2, [R1+0x44f0] ;  /* 0x0044f00001027983 */ /* 0x001ea80000300a00 */
[----:B------:R-:W2:Y:S04]  /*115f40*/  LDL.LU R25, [R1+0x118] ;  /* 0x0001180001197983 */ /* 0x000ea80000300800 */
[----:B------:R-:W4:Y:S04]  /*115f50*/  LDL.LU.64 R22, [R1+0x44b8] ;  /* 0x0044b80001167983 */ /* 0x000f280000300a00 */
[----:B----4-:R0:W-:Y:S04]  /*115f60*/  STL.64 [R1+0x5690], R22 ;  /* 0x0056901601007387 */ /* 0x0101e80000100a00 */
[----:B0-----:R-:W4:Y:S04]  /*115f70*/  LDL.LU.64 R22, [R1+0x44d0] ;  /* 0x0044d00001167983 */ /* 0x001f280000300a00 */
[----:B------:R-:W4:Y:S04]  /*115f80*/  LDL.LU.64 R16, [R1+0x44a0] ;  /* 0x0044a00001107983 */ /* 0x000f280000300a00 */
        /* <DEDUP_REMOVED lines=15> */
[----:B0-----:R-:W3:Y:S01]  /*116080*/  LDL.LU R21, [R1+0x128] ;  /* 0x0001280001157983 */ /* 0x001ee20000300800 */
[----:B------:R-:W-:Y:S02]  /*116090*/  LOP3.LUT R24, R24, 0xffbfffff, RZ, 0xc0, !PT ;  /* 0xffbfffff18187812 */ /* 0x000fe400078ec0ff */
[----:B------:R-:W-:-:S02]  /*1160a0*/  LOP3.LUT P5, RZ, R10, 0x4000000, RZ, 0xc0, !PT ;  /* 0x040000000aff7812 */ /* 0x000fc400078ac0ff */
[----:B------:R-:W-:Y:S02]  /*1160b0*/  LOP3.LUT P4, RZ, R10, 0x8000000, RZ, 0xc0, !PT ;  /* 0x080000000aff7812 */ /* 0x000fe4000788c0ff */
[----:B------:R-:W-:Y:S02]  /*1160c0*/  PRMT R0, R8, 0x7772, RZ ;  /* 0x0000777208007816 */ /* 0x000fe400000000ff */
[----:B------:R-:W-:Y:S02]  /*1160d0*/  @P3 LOP3.LUT R24, R24, 0x400000, RZ, 0xfc, !PT ;  /* 0x0040000018183812 */ /* 0x000fe400078efcff */
[----:B------:R-:W-:Y:S01]  /*1160e0*/  LOP3.LUT P3, RZ, R10, 0x80000000, RZ, 0xc0, !PT ;  /* 0x800000000aff7812 */ /* 0x000fe2000786c0ff */
[----:B------:R-:W4:Y:S01]  /*1160f0*/  LDL.LU.64 R18, [R1+0x3b28] ;  /* 0x003b280001127983 */ /* 0x000f220000300a00 */
[----:B------:R-:W-:-:S11]  /*116100*/  LOP3.LUT R24, R24, 0xff7fffff, RZ, 0xc0, !PT ;  /* 0xff7fffff18187812 */ /* 0x000fd600078ec0ff */
[----:B------:R-:W-:Y:S02]  /*116110*/  @P3 LOP3.LUT R24, R24, 0x800000, RZ, 0xfc, !PT ;  /* 0x0080000018183812 */ /* 0x000fe400078efcff */
[----:B------:R-:W-:Y:S02]  /*116120*/  LOP3.LUT P3, RZ, R10, 0x40000000, RZ, 0xc0, !PT ;  /* 0x400000000aff7812 */ /* 0x000fe4000786c0ff */
[----:B------:R-:W-:-:S11]  /*116130*/  LOP3.LUT R24, R24, 0xfeffffff, RZ, 0xc0, !PT ;  /* 0xfeffffff18187812 */ /* 0x000fd600078ec0ff */
[----:B------:R-:W-:Y:S02]  /*116140*/  @P3 LOP3.LUT R24, R24, 0x1000000, RZ, 0xfc, !PT ;  /* 0x0100000018183812 */ /* 0x000fe400078efcff */
        /* <DEDUP_REMOVED lines=10> */
[----:B------:R-:W4:Y:S04]  /*1161f0*/  LDL.LU.64 R12, [R1+0x2190] ;  /* 0x00219000010c7983 */ /* 0x000f280000300a00 */
[----:B------:R-:W4:Y:S04]  /*116200*/  LDL.LU R10, [R1+0xf8] ;  /* 0x0000f800010a7983 */ /* 0x000f280000300800 */
[----:B0-----:R-:W4:Y:S01]  /*116210*/  LDL.LU.64 R26, [R1+0x2180] ;  /* 0x00218000011a7983 */ /* 0x001f220000300a00 */
[----:B---3--:R-:W-:-:S05]  /*116220*/  PRMT R0, R21, 0x7770, RZ ;  /* 0x0000777015007816 */ /* 0x008fca00000000ff */
[----:B------:R0:W-:Y:S01]  /*116230*/  @P3 STG.E.U8 desc[UR22][R6.64], R0 ;  /* 0x0000000006003986 */ /* 0x0001e2000c101116 */
[C---:B------:R-:W-:Y:S02]  /*116240*/  LOP3.LUT P3, RZ, R24.reuse, 0x2000000, RZ, 0xc0, !PT ;  /* 0x0200000018ff7812 */ /* 0x040fe4000786c0ff */
        /* <DEDUP_REMOVED lines=10> */
[----:B------:R-:W3:Y:S06]  /*1162f0*/  LDL.LU R21, [R1+0x5698] ;  /* 0x0056980001157983 */ /* 0x000eec0000300800 */
        /* <DEDUP_REMOVED lines=40> */
[----:B------:R-:W-:-:S02]  /*116580*/  LOP3.LUT P0, RZ, R11, 0x800, RZ, 0xc0, !PT ;  /* 0x000008000bff7812 */ /* 0x000fc4000780c0ff */
[C---:B------:R-:W-:Y:S02]  /*116590*/  LOP3.LUT P6, RZ, R11.reuse, 0x1000, RZ, 0xc0, !PT ;  /* 0x000010000bff7812 */ /* 0x040fe400078cc0ff */
[----:B------:R-:W-:Y:S02]  /*1165a0*/  PRMT R0, R10, 0x7773, RZ ;  /* 0x000077730a007816 */ /* 0x000fe400000000ff */
[----:B------:R-:W-:Y:S01]  /*1165b0*/  LOP3.LUT P5, RZ, R11, 0x2000, RZ, 0xc0, !PT ;  /* 0x000020000bff7812 */ /* 0x000fe200078ac0ff */
[----:B------:R-:W2:Y:S04]  /*1165c0*/  LDL.LU.64 R26, [R1+0x2100] ;  /* 0x00210000011a7983 */ /* 0x000ea80000300a00 */
[----:B------:R-:W2:Y:S04]  /*1165d0*/  LDL.LU.64 R6, [R1+0x20f0] ;  /* 0x0020f00001067983 */ /* 0x000ea80000300a00 */
[----:B------:R-:W2:Y:S04]  /*1165e0*/  LDL.LU R25, [R1+0x11c] ;  /* 0x00011c0001197983 */ /* 0x000ea80000300800 */
[----:B---3--:R4:W-:Y:S02]  /*1165f0*/  @P0 STG.E.U8 desc[UR22][R28.64], R0 ;  /* 0x000000001c000986 */ /* 0x0089e4000c101116 */
[----:B----4-:R-:W-:-:S05]  /*116600*/  PRMT R0, R8, 0x7770, RZ ;  /* 0x0000777008007816 */ /* 0x010fca00000000ff */
[----:B------:R0:W-:Y:S02]  /*116610*/  @P6 STG.E.U8 desc[UR22][R4.64], R0 ;  /* 0x0000000004006986 */ /* 0x0001e4000c101116 */
[----:B0-----:R-:W-:Y:S02]  /*116620*/  PRMT R0, R8, 0x7771, RZ ;  /* 0x0000777108007816 */ /* 0x001fe400000000ff */
[----:B------:R-:W3:Y:S04]  /*116630*/  LDL.LU.64 R4, [R1+0x20e0] ;  /* 0x0020e00001047983 */ /* 0x000ee80000300a00 */
[----:B--2---:R0:W-:Y:S04]  /*116640*/  @P5 STG.E.U8 desc[UR22][R2.64], R0 ;  /* 0x0000000002005986 */ /* 0x0041e8000c101116 */
[----:B0-----:R-:W2:Y:S04]  /*116650*/  LDL.LU R3, [R1+0x10c] ;  /* 0x00010c0001037983 */ /* 0x001ea80000300800 */
        /* <DEDUP_REMOVED lines=27> */
[----:B------:R-:W2:Y:S04]  /*116810*/  LDL.LU.64 R16, [R1+0x20b0] ;  /* 0x0020b00001107983 */ /* 0x000ea80000300a00 */
[----:B------:R-:W2:Y:S04]  /*116820*/  LDL.LU.64 R20, [R1+0x20a0] ;  /* 0x0020a00001147983 */ /* 0x000ea80000300a00 */
[----:B------:R-:W2:Y:S04]  /*116830*/  LDL.LU.64 R18, [R1+0x2090] ;  /* 0x0020900001127983 */ /* 0x000ea80000300a00 */
[----:B------:R-:W2:Y:S04]  /*116840*/  LDL.LU R10, [R1+0xfc] ;  /* 0x0000fc00010a7983 */ /* 0x000ea80000300800 */
[----:B------:R-:W2:Y:S04]  /*116850*/  LDL.LU.64 R14, [R1+0x2080] ;  /* 0x00208000010e7983 */ /* 0x000ea80000300a00 */
[----:B------:R-:W2:Y:S01]  /*116860*/  LDL.LU.64 R28, [R1+0x2070] ;  /* 0x00207000011c7983 */ /* 0x000ea20000300a00 */
[----:B------:R-:W-:-:S02]  /*116870*/  @P3 LOP3.LUT R24, R24, 0x10000, RZ, 0xfc, !PT ;  /* 0x0001000018183812 */ /* 0x000fc400078efcff */
[----:B------:R-:W-:Y:S02]  /*116880*/  LOP3.LUT P3, RZ, R11, 0x10000, RZ, 0xc0, !PT ;  /* 0x000100000bff7812 */ /* 0x000fe4000786c0ff */
[----:B------:R-:W-:Y:S01]  /*116890*/  LOP3.LUT R24, R24, 0xfffdffff, RZ, 0xc0, !PT ;  /* 0xfffdffff18187812 */ /* 0x000fe200078ec0ff */
[----:B------:R0:W-:Y:S10]  /*1168a0*/  @P4 STG.E.U8 desc[UR22][R12.64], R0 ;  /* 0x000000000c004986 */ /* 0x0001f4000c101116 */
[----:B------:R-:W-:-:S02]  /*1168b0*/  @P3 LOP3.LUT R24, R24, 0x20000, RZ, 0xfc, !PT ;  /* 0x0002000018183812 */ /* 0x000fc400078efcff */
[----:B------:R-:W-:Y:S02]  /*1168c0*/  LOP3.LUT P3, RZ, R11, 0x8000, RZ, 0xc0, !PT ;  /* 0x000080000bff7812 */ /* 0x000fe4000786c0ff */
[----:B0-----:R-:W-:Y:S01]  /*1168d0*/  PRMT R0, R8, 0x7773, RZ ;  /* 0x0000777308007816 */ /* 0x001fe200000000ff */
[----:B------:R-:W2:Y:S10]  /*1168e0*/  LDL.LU.64 R12, [R1+0x2060] ;  /* 0x00206000010c7983 */ /* 0x000eb40000300a00 */
[----:B------:R0:W-:Y:S01]  /*1168f0*/  @P3 STG.E.U8 desc[UR22][R26.64], R0 ;  /* 0x000000001a003986 */ /* 0x0001e2000c101116 */
[----:B------:R-:W-:-:S02]  /*116900*/  LOP3.LUT P3, RZ, R24, 0x20000, RZ, 0xc0, !PT ;  /* 0x0002000018ff7812 */ /* 0x000fc4000786c0ff */
[----:B0-----:R-:W-:Y:S01]  /*116910*/  PRMT R0, R25, 0x7770, RZ ;  /* 0x0000777019007816 */ /* 0x001fe200000000ff */
[----:B------:R-:W2:Y:S04]  /*116920*/  LDL.LU.64 R26, [R1+0x2050] ;  /* 0x00205000011a7983 */ /* 0x000ea80000300a00 */
[----:B------:R-:W2:Y:S06]  /*116930*/  LDL.LU R2, [R1+0xe0] ;  /* 0x0000e00001027983 */ /* 0x000eac0000300800 */
[----:B------:R0:W-:Y:S01]  /*116940*/  @P3 STG.E.U8 desc[UR22][R6.64], R0 ;  /* 0x0000000006003986 */ /* 0x0001e2000c101116 */
[----:B------:R-:W-:-:S02]  /*116950*/  LOP3.LUT P3, RZ, R24, 0x10000, RZ, 0xc0, !PT ;  /* 0x0001000018ff7812 */ /* 0x000fc4000786c0ff */
[C---:B0-----:R-:W-:Y:S01]  /*116960*/  PRMT R0, R25.reuse, 0x7771, RZ ;  /* 0x0000777119007816 */ /* 0x041fe200000000ff */
[----:B------:R-:W2:Y:S10]  /*116970*/  LDL.LU.64 R6, [R1+0x2040] ;  /* 0x0020400001067983 */ /* 0x000eb40000300a00 */
[----:B---3--:R0:W-:Y:S01]  /*116980*/  @P3 STG.E.U8 desc[UR22][R4.64], R0 ;  /* 0x0000000004003986 */ /* 0x0081e2000c101116 */
[C---:B------:R-:W-:Y:S01]  /*116990*/  LOP3.LUT P3, RZ, R24.reuse, 0x8000, RZ, 0xc0, !PT ;  /* 0x0000800018ff7812 */ /* 0x040fe2000786c0ff */
[----:B------:R-:W-:Y:S01]  /*1169a0*/  IMAD.MOV.U32 R8, RZ, RZ, R9 ;  /* 0x000000ffff087224 */ /* 0x000fe200078e0009 */
[----:B0-----:R-:W-:Y:S01]  /*1169b0*/  PRMT R0, R25, 0x7772, RZ ;  /* 0x0000777219007816 */ /* 0x001fe200000000ff */
[----:B------:R-:W3:Y:S04]  /*1169c0*/  LDL.LU.64 R4, [R1+0x2030] ;  /* 0x0020300001047983 */ /* 0x000ee80000300a00 */
[----:B------:R-:W3:Y:S06]  /*1169d0*/  LDL.LU R9, [R1+0x4a0] ;  /* 0x0004a00001097983 */ /* 0x000eec0000300800 */
        /* <DEDUP_REMOVED lines=8> */
[----:B--2---:R-:W-:Y:S02]  /*116a60*/  PRMT R0, R3, 0x7770, RZ ;  /* 0x0000777003007816 */ /* 0x004fe400000000ff */
        /* <DEDUP_REMOVED lines=27> */
[----:B0-----:R-:W-:-:S05]  /*116c20*/  PRMT R0, R2, 0x7771, RZ ;  /* 0x0000777102007816 */ /* 0x001fca00000000ff */
[----:B---3--:R0:W-:Y:S01]  /*116c30*/  @P4 STG.E.U8 desc[UR22][R4.64], R0 ;  /* 0x0000000004004986 */ /* 0x0081e2000c101116 */
[----:B------:R-:W-:-:S03]  /*116c40*/  LOP3.LUT P6, RZ, R11, 0x80000000, RZ, 0xc0, !PT ;  /* 0x800000000bff7812 */ /* 0x000fc600078cc0ff */
[----:B0-----:R-:W2:Y:S04]  /*116c50*/  LDL.LU.64 R4, [R1+0x2020] ;  /* 0x0020200001047983 */ /* 0x001ea80000300a00 */
[----:B------:R-:W3:Y:S01]  /*116c60*/  LDL.LU.64 R10, [R1+0x2010] ;  /* 0x00201000010a7983 */ /* 0x000ee20000300a00 */
[----:B------:R-:W-:-:S03]  /*116c70*/  PRMT R0, R2, 0x7772, RZ ;  /* 0x0000777202007816 */ /* 0x000fc600000000ff */
        /* <DEDUP_REMOVED lines=80> */
[----:B------:R-:W-:Y:S02]  /*117180*/  LOP3.LUT P5, RZ, R9, 0x8000, RZ, 0xc0, !PT ;  /* 0x0000800009ff7812 */ /* 0x000fe400078ac0ff */
[----:B------:R-:W-:Y:S01]  /*117190*/  LOP3.LUT R25, R25, 0xfbffffff, RZ, 0xc0, !PT ;  /* 0xfbffffff19197812 */ /* 0x000fe200078ec0ff */
        /* <DEDUP_REMOVED lines=22> */
[C---:B------:R-:W-:Y:S02]  /*117300*/  LOP3.LUT P4, RZ, R9.reuse, 0x10000, RZ, 0xc0, !PT ;  /* 0x0001000009ff7812 */ /* 0x040fe4000788c0ff */
[----:B------:R-:W-:Y:S02]  /*117310*/  LOP3.LUT R24, R24, 0xfffffffe, RZ, 0xc0, !PT ;  /* 0xfffffffe18187812 */ /* 0x000fe400078ec0ff */
[----:B------:R-:W-:-:S02]  /*117320*/  LOP3.LUT P0, RZ, R9, 0x20000, RZ, 0xc0, !PT ;  /* 0x0002000009ff7812 */ /* 0x000fc4000780c0ff */
[----:B------:R-:W-:Y:S01]  /*117330*/  PRMT R0, R3, 0x7770, RZ ;  /* 0x0000777003007816 */ /* 0x000fe200000000ff */
[----:B------:R-:W4:Y:S04]  /*117340*/  LDL.LU.64 R28, [R1+0x1ee8] ;  /* 0x001ee800011c7983 */ /* 0x000f280000300a00 */
        /* <DEDUP_REMOVED lines=21> */
[----:B------:R-:W3:Y:S01]  /*1174a0*/  LDL.LU.64 R10, [R1+0x1ee0] ;  /* 0x001ee000010a7983 */ /* 0x000ee20000300a00 */
[----:B------:R-:W-:-:S03]  /*1174b0*/  LOP3.LUT R24, R24, 0xfffffffd, RZ, 0xc0, !PT ;  /* 0xfffffffd18187812 */ /* 0x000fc600078ec0ff */
[----:B------:R-:W3:Y:S04]  /*1174c0*/  LDL.LU.64 R12, [R1+0x1ed0] ;  /* 0x001ed000010c7983 */ /* 0x000ee80000300a00 */
[----:B------:R-:W3:Y:S04]  /*1174d0*/  LDL.LU.64 R26, [R1+0x1ec0] ;  /* 0x001ec000011a7983 */ /* 0x000ee80000300a00 */
[----:B------:R-:W3:Y:S01]  /*1174e0*/  LDL.LU R7, [R1+0x4a4] ;  /* 0x0004a40001077983 */ /* 0x000ee20000300800 */
[----:B------:R-:W-:Y:S01]  /*1174f0*/  IMAD.MOV.U32 R2, RZ, RZ, R8 ;  /* 0x000000ffff027224 */ /* 0x000fe200078e0008 */
[----:B------:R-:W-:-:S02]  /*117500*/  LOP3.LUT P6, RZ, R9, 0x40000, RZ, 0xc0, !PT ;  /* 0x0004000009ff7812 */ /* 0x000fc400078cc0ff */
[C---:B------:R-:W-:Y:S02]  /*117510*/  LOP3.LUT P5, RZ, R9.reuse, 0x80000, RZ, 0xc0, !PT ;  /* 0x0008000009ff7812 */ /* 0x040fe400078ac0ff */
[C---:B------:R-:W-:Y:S02]  /*117520*/  LOP3.LUT P4, RZ, R9.reuse, 0x100000, RZ, 0xc0, !PT ;  /* 0x0010000009ff7812 */ /* 0x040fe4000788c0ff */
[C---:B------:R-:W-:Y:S02]  /*117530*/  LOP3.LUT P2, RZ, R9.reuse, 0x40000000, RZ, 0xc0, !PT ;  /* 0x4000000009ff7812 */ /* 0x040fe4000784c0ff */
[C---:B------:R-:W-:Y:S02]  /*117540*/  LOP3.LUT P1, RZ, R9.reuse, 0x80000000, RZ, 0xc0, !PT ;  /* 0x8000000009ff7812 */ /* 0x040fe4000782c0ff */
[----:B------:R-:W-:Y:S02]  /*117550*/  @P3 LOP3.LUT R24, R24, 0x2, RZ, 0xfc, !PT ;  /* 0x0000000218183812 */ /* 0x000fe400078efcff */
[----:B------:R-:W-:Y:S01]  /*117560*/  LOP3.LUT P3, RZ, R9, 0x200000, RZ, 0xc0, !PT ;  /* 0x0020000009ff7812 */ /* 0x000fe2000786c0ff */
[----:B--2---:R0:W-:Y:S04]  /*117570*/  @P0 STG.E.U8 desc[UR22][R4.64], R0 ;  /* 0x0000000004000986 */ /* 0x0041e8000c101116 */
[----:B0-----:R-:W2:Y:S04]  /*117580*/  LDL.LU.64 R4, [R1+0x1eb0] ;  /* 0x001eb00001047983 */ /* 0x001ea80000300a00 */
[----:B------:R-:W2:Y:S04]  /*117590*/  LDL.LU.64 R8, [R1+0x1ea0] ;  /* 0x001ea00001087983 */ /* 0x000ea80000300a00 */
[----:B------:R-:W2:Y:S04]  /*1175a0*/  LDL.LU R6, [R1+0xb4] ;  /* 0x0000b40001067983 */ /* 0x000ea80000300800 */
[----:B------:R-:W3:Y:S01]  /*1175b0*/  LDL.LU.64 R22, [R1+0x1e80] ;  /* 0x001e800001167983 */ /* 0x000ee20000300a00 */
[----:B------:R-:W-:-:S05]  /*1175c0*/  PRMT R0, R3, 0x7772, RZ ;  /* 0x0000777203007816 */ /* 0x000fca00000000ff */
[----:B----4-:R0:W-:Y:S02]  /*1175d0*/  @P6 STG.E.U8 desc[UR22][R28.64], R0 ;  /* 0x000000001c006986 */ /* 0x0101e4000c101116 */
[----:B0-----:R-:W-:Y:S02]  /*1175e0*/  PRMT R0, R3, 0x7773, RZ ;  /* 0x0000777303007816 */ /* 0x001fe400000000ff */
[----:B---3--:R0:W-:Y:S04]  /*1175f0*/  STL.64 [R1+0x5660], R22 ;  /* 0x0056601601007387 */ /* 0x0081e80000100a00 */
[----:B0-----:R-:W3:Y:S04]  /*117600*/  LDL.LU.64 R22, [R1+0x1e90] ;  /* 0x001e900001167983 */ /* 0x001ee80000300a00 */
[----:B------:R0:W-:Y:S04]  /*117610*/  @P5 STG.E.U8 desc[UR22][R10.64], R0 ;  /* 0x000000000a005986 */ /* 0x0001e8000c101116 */
[----:B------:R-:W4:Y:S04]  /*117620*/  LDL.LU.64 R16, [R1+0x1e70] ;  /* 0x001e700001107983 */ /* 0x000f280000300a00 */
[----:B------:R-:W4:Y:S01]  /*117630*/  LDL.LU.64 R20, [R1+0x1e60] ;  /* 0x001e600001147983 */ /* 0x000f220000300a00 */
[----:B0-----:R-:W-:-:S03]  /*117640*/  PRMT R0, R2, 0x7770, RZ ;  /* 0x0000777002007816 */ /* 0x001fc600000000ff */
[----:B------:R-:W4:Y:S04]  /*117650*/  LDL.LU R10, [R1+0xe8] ;  /* 0x0000e800010a7983 */ /* 0x000f280000300800 */
[----:B------:R-:W4:Y:S04]  /*117660*/  LDL.LU.64 R18, [R1+0x1e50] ;  /* 0x001e500001127983 */ /* 0x000f280000300a00 */
[----:B------:R-:W4:Y:S04]  /*117670*/  LDL.LU.64 R14, [R1+0x1e40] ;  /* 0x001e4000010e7983 */ /* 0x000f280000300a00 */
[----:B------:R-:W4:Y:S04]  /*117680*/  LDL.LU R11, [R1+0xd8] ;  /* 0x0000d800010b7983 */ /* 0x000f280000300800 */
[----:B------:R0:W-:Y:S04]  /*117690*/  @P4 STG.E.U8 desc[UR22][R12.64], R0 ;  /* 0x000000000c004986 */ /* 0x0001e8000c101116 */
[----:B------:R-:W4:Y:S01]  /*1176a0*/  LDL.LU.64 R28, [R1+0x1e30] ;  /* 0x001e3000011c7983 */ /* 0x000f220000300a00 */
[----:B0-----:R-:W-:-:S03]  /*1176b0*/  PRMT R0, R2, 0x7771, RZ ;  /* 0x0000777102007816 */ /* 0x001fc600000000ff */
[----:B------:R-:W4:Y:S04]  /*1176c0*/  LDL.LU.64 R12, [R1+0x1e20] ;  /* 0x001e2000010c7983 */ /* 0x000f280000300a00 */
[----:B------:R0:W-:Y:S01]  /*1176d0*/  @P3 STG.E.U8 desc[UR22][R26.64], R0 ;  /* 0x000000001a003986 */ /* 0x0001e2000c101116 */
[----:B------:R-:W-:Y:S02]  /*1176e0*/  LOP3.LUT P3, RZ, R24, 0x2, RZ, 0xc0, !PT ;  /* 0x0000000218ff7812 */ /* 0x000fe4000786c0ff */
[----:B0-----:R-:W-:Y:S01]  /*1176f0*/  PRMT R0, R2, 0x7772, RZ ;  /* 0x0000777202007816 */ /* 0x001fe200000000ff */
[----:B------:R-:W4:Y:S10]  /*117700*/  LDL.LU.64 R26, [R1+0x1e10] ;  /* 0x001e1000011a7983 */ /* 0x000f340000300a00 */
[----:B--2---:R0:W-:Y:S01]  /*117710*/  @P3 STG.E.U8 desc[UR22][R4.64], R0 ;  /* 0x0000000004003986 */ /* 0x0041e2000c101116 */
[----:B------:R-:W-:Y:S01]  /*117720*/  LOP3.LUT P3, RZ, R24, 0x1, RZ, 0xc0, !PT ;  /* 0x0000000118ff7812 */ /* 0x000fe2000786c0ff */
[----:B0-----:R-:W-:-:S02]  /*117730*/  IMAD.MOV.U32 R0, RZ, RZ, R2 ;  /* 0x000000ffff007224 */ /* 0x001fc400078e0002 */
[----:B------:R-:W2:Y:S04]  /*117740*/  LDL.LU.64 R4, [R1+0x1e00] ;  /* 0x001e000001047983 */ /* 0x000ea80000300a00 */
[----:B------:R-:W2:Y:S01]  /*117750*/  LDL.LU.64 R2, [R1+0x1df0] ;  /* 0x001df00001027983 */ /* 0x000ea20000300a00 */
[----:B------:R-:W-:-:S05]  /*117760*/  PRMT R0, R0, 0x7773, RZ ;  /* 0x0000777300007816 */ /* 0x000fca00000000ff */
[----:B------:R0:W-:Y:S01]  /*117770*/  @P3 STG.E.U8 desc[UR22][R8.64], R0 ;  /* 0x0000000008003986 */ /* 0x0001e2000c101116 */
[C---:B------:R-:W-:Y:S02]  /*117780*/  LOP3.LUT P3, RZ, R25.reuse, 0x80000000, RZ, 0xc0, !PT ;  /* 0x8000000019ff7812 */ /* 0x040fe4000786c0ff */
        /* <DEDUP_REMOVED lines=9> */
[----:B------:R-:W-:-:S03]  /*117820*/  LOP3.LUT P4, RZ, R7, 0x8, RZ, 0xc0, !PT ;  /* 0x0000000807ff7812 */ /* 0x000fc6000788c0ff */
[----:B---3--:R0:W-:Y:S01]  /*117830*/  @P3 STG.E.U8 desc[UR22][R22.64], R0 ;  /* 0x0000000016003986 */ /* 0x0081e2000c101116 */
        /* <DEDUP_REMOVED lines=21> */
[----:B------:R0:W-:Y:S02]  /*117990*/  @P5 STG.E.U8 desc[UR22][R2.64], R0 ;  /* 0x0000000002005986 */ /* 0x0001e4000c101116 */
[----:B0-----:R-:W-:Y:S02]  /*1179a0*/  PRMT R0, R11, 0x7773, RZ ;  /* 0x000077730b007816 */ /* 0x001fe400000000ff */
[----:B------:R-:W2:Y:S04]  /*1179b0*/  LDL.LU.64 R2, [R1+0x1dd0] ;  /* 0x001dd00001027983 */ /* 0x000ea80000300a00 */
[----:B------:R-:W3:Y:S04]  /*1179c0*/  LDL.LU.64 R10, [R1+0x1dc0] ;  /* 0x001dc000010a7983 */ /* 0x000ee80000300a00 */
[----:B------:R-:W4:Y:S04]  /*1179d0*/  LDL.LU.64 R12, [R1+0x1db0] ;  /* 0x001db000010c7983 */ /* 0x000f280000300a00 */
[----:B------:R0:W-:Y:S04]  /*1179e0*/  @P4 STG.E.U8 desc[UR22][R8.64], R0 ;  /* 0x0000000008004986 */ /* 0x0001e8000c101116 */
[----:B0-----:R-:W2:Y:S01]  /*1179f0*/  LDL.LU R8, [R1+0xc8] ;  /* 0x0000c80001087983 */ /* 0x001ea20000300800 */
        /* <DEDUP_REMOVED lines=11> */
[----:B------:R-:W4:Y:S01]  /*117ab0*/  LDL.LU R17, [R1+0xec] ;  /* 0x0000ec0001117983 */ /* 0x000f220000300800 */
        /* <DEDUP_REMOVED lines=18> */
[----:B0-----:R-:W4:Y:S04]  /*117be0*/  LDL.LU.64 R16, [R1+0x1d60] ;  /* 0x001d600001107983 */ /* 0x001f280000300a00 */
[----:B------:R-:W4:Y:S02]  /*117bf0*/  LDL.LU.64 R22, [R1+0x1d40] ;  /* 0x001d400001167983 */ /* 0x000f240000300a00 */
        /* <DEDUP_REMOVED lines=24> */
[----:B----4-:R0:W-:Y:S10]  /*117d80*/  STL.64 [R1+0x5650], R22 ;  /* 0x0056501601007387 */ /* 0x0101f40000100a00 */
        /* <DEDUP_REMOVED lines=13> */
[----:B-1----:R-:W2:Y:S01]  /*117e60*/  LDL.LU R17, [R1+0x5658] ;  /* 0x0056580001117983 */ /* 0x002ea20000300800 */
[----:B------:R-:W-:-:S03]  /*117e70*/  LOP3.LUT P3, RZ, R25, 0x400000, RZ, 0xc0, !PT ;  /* 0x0040000019ff7812 */ /* 0x000fc6000786c0ff */
[----:B------:R-:W4:Y:S01]  /*117e80*/  LDL.LU R9, [R1+0x4a8] ;  /* 0x0004a80001097983 */ /* 0x000f220000300800 */
[----:B--2---:R-:W-:-:S09]  /*117e90*/  PRMT R0, R17, 0x7770, RZ ;  /* 0x0000777011007816 */ /* 0x004fd200000000ff */
        /* <DEDUP_REMOVED lines=47> */
[----:B------:R-:W4:Y:S01]  /*118190*/  LDL.LU.64 R22, [R1+0x1c30] ;  /* 0x001c300001167983 */ /* 0x000f220000300a00 */
        /* <DEDUP_REMOVED lines=31> */
[----:B------:R-:W4:Y:S04]  /*118390*/  LDL.LU R7, [R1+0x90] ;  /* 0x0000900001077983 */ /* 0x000f280000300800 */
[----:B------:R-:W4:Y:S04]  /*1183a0*/  LDL.LU.64 R16, [R1+0x1c20] ;  /* 0x001c200001107983 */ /* 0x000f280000300a00 */
[----:B------:R-:W4:Y:S01]  /*1183b0*/  LDL.LU.64 R20, [R1+0x1c10] ;  /* 0x001c100001147983 */ /* 0x000f220000300a00 */
[----:B0-----:R-:W-:-:S03]  /*1183c0*/  PRMT R0, R8, 0x7772, RZ ;  /* 0x0000777208007816 */ /* 0x001fc600000000ff */
[----:B------:R-:W4:Y:S04]  /*1183d0*/  LDL.LU.64 R18, [R1+0x1c00] ;  /* 0x001c000001127983 */ /* 0x000f280000300a00 */
[----:B------:R-:W4:Y:S04]  /*1183e0*/  LDL.LU R6, [R1+0x80] ;  /* 0x0000800001067983 */ /* 0x000f280000300800 */
[----:B------:R-:W4:Y:S04]  /*1183f0*/  LDL.LU.64 R14, [R1+0x1bf0] ;  /* 0x001bf000010e7983 */ /* 0x000f280000300a00 */
[----:B------:R-:W4:Y:S04]  /*118400*/  LDL.LU.64 R28, [R1+0x1be0] ;  /* 0x001be000011c7983 */ /* 0x000f280000300a00 */
[----:B------:R0:W-:Y:S04]  /*118410*/  @P4 STG.E.U8 desc[UR22][R26.64], R0 ;  /* 0x000000001a004986 */ /* 0x0001e8000c101116 */
        /* <DEDUP_REMOVED lines=51> */
[----:B0-----:R-:W2:Y:S04]  /*118750*/  LDL.LU.64 R10, [R1+0x1b80] ;  /* 0x001b8000010a7983 */ /* 0x001ea80000300a00 */
[----:B------:R-:W3:Y:S01]  /*118760*/  LDL.LU.64 R26, [R1+0x1b70] ;  /* 0x001b7000011a7983 */ /* 0x000ee20000300a00 */
[C---:B------:R-:W-:Y:S02]  /*118770*/  LOP3.LUT P0, RZ, R9.reuse, 0x400, RZ, 0xc0, !PT ;  /* 0x0000040009ff7812 */ /* 0x040fe4000780c0ff */
[----:B------:R-:W-:-:S02]  /*118780*/  LOP3.LUT P6, RZ, R9, 0x800, RZ, 0xc0, !PT ;  /* 0x0000080009ff7812 */ /* 0x000fc400078cc0ff */
        /* <DEDUP_REMOVED lines=40> */
[----:B----4-:R-:W-:Y:S02]  /*118a10*/  PRMT R0, R4, 0x7770, RZ ;  /* 0x0000777004007816 */ /* 0x010fe400000000ff */
[----:B------:R-:W-:-:S03]  /*118a20*/  LOP3.LUT R25, R25, 0xfffffdff, RZ, 0xc0, !PT ;  /* 0xfffffdff19197812 */ /* 0x000fc600078ec0ff */
[----:B------:R0:W-:Y:S04]  /*118a30*/  @P5 STG.E.U8 desc[UR22][R6.64], R0 ;  /* 0x0000000006005986 */ /* 0x0001e8000c101116 */
[----:B------:R-:W-:Y:S02]  /*118a40*/  @P3 LOP3.LUT R25, R25, 0x200, RZ, 0xfc, !PT ;  /* 0x0000020019193812 */ /* 0x000fe400078efcff */
[----:B------:R-:W-:Y:S02]  /*118a50*/  LOP3.LUT P3, RZ, R9, 0x4000, RZ, 0xc0, !PT ;  /* 0x0000400009ff7812 */ /* 0x000fe4000786c0ff */
[C---:B0-----:R-:W-:Y:S01]  /*118a60*/  PRMT R0, R4.reuse, 0x7771, RZ ;  /* 0x0000777104007816 */ /* 0x041fe200000000ff */
[----:B------:R-:W4:Y:S04]  /*118a70*/  LDL.LU R6, [R1+0x84] ;  /* 0x0000840001067983 */ /* 0x000f280000300800 */
[----:B------:R-:W4:Y:S04]  /*118a80*/  LDL.LU.64 R22, [R1+0x1af0] ;  /* 0x001af00001167983 */ /* 0x000f280000300a00 */
[----:B------:R-:W4:Y:S04]  /*118a90*/  LDL.LU.64 R16, [R1+0x1ae0] ;  /* 0x001ae00001107983 */ /* 0x000f280000300a00 */
[----:B------:R-:W4:Y:S04]  /*118aa0*/  LDL.LU.64 R20, [R1+0x1ad0] ;  /* 0x001ad00001147983 */ /* 0x000f280000300a00 */
[----:B------:R0:W-:Y:S04]  /*118ab0*/  @P4 STG.E.U8 desc[UR22][R14.64], R0 ;  /* 0x000000000e004986 */ /* 0x0001e8000c101116 */
[----:B------:R-:W4:Y:S04]  /*118ac0*/  LDL.LU R8, [R1+0x74] ;  /* 0x0000740001087983 */ /* 0x000f280000300800 */
[----:B------:R-:W4:Y:S01]  /*118ad0*/  LDL.LU.64 R18, [R1+0x1ac0] ;  /* 0x001ac00001127983 */ /* 0x000f220000300a00 */
[----:B0-----:R-:W-:-:S03]  /*118ae0*/  PRMT R0, R4, 0x7772, RZ ;  /* 0x0000777204007816 */ /* 0x001fc600000000ff */
[----:B------:R-:W4:Y:S04]  /*118af0*/  LDL.LU.64 R14, [R1+0x1ab0] ;  /* 0x001ab000010e7983 */ /* 0x000f280000300a00 */
[----:B------:R0:W-:Y:S01]  /*118b00*/  @P3 STG.E.U8 desc[UR22][R12.64], R0 ;  /* 0x000000000c003986 */ /* 0x0001e2000c101116 */
[C---:B------:R-:W-:Y:S02]  /*118b10*/  LOP3.LUT P3, RZ, R25.reuse, 0x200, RZ, 0xc0, !PT ;  /* 0x0000020019ff7812 */ /* 0x040fe4000786c0ff */
[----:B0-----:R-:W-:Y:S01]  /*118b20*/  PRMT R0, R4, 0x7773, RZ ;  /* 0x0000777304007816 */ /* 0x001fe200000000ff */
[----:B------:R-:W4:Y:S04]  /*118b30*/  LDL.LU.64 R12, [R1+0x1aa0] ;  /* 0x001aa000010c7983 */ /* 0x000f280000300a00 */
[----:B------:R-:W4:Y:S06]  /*118b40*/  LDL.LU.64 R4, [R1+0x1a90] ;  /* 0x001a900001047983 */ /* 0x000f2c0000300a00 */
        /* <DEDUP_REMOVED lines=25> */
[C---:B------:R-:W-:Y:S02]  /*118ce0*/  LOP3.LUT P3, RZ, R25.reuse, 0x10, RZ, 0xc0, !PT ;  /* 0x0000001019ff7812 */ /* 0x040fe4000786c0ff */
[----:B----4-:R-:W-:Y:S01]  /*118cf0*/  PRMT R0, R6, 0x7770, RZ ;  /* 0x0000777006007816 */ /* 0x010fe200000000ff */
        /* <DEDUP_REMOVED lines=18> */
[----:B0-----:R-:W-:-:S05]  /*118e20*/  PRMT R0, R8, 0x7773, RZ ;  /* 0x0000777308007816 */ /* 0x001fca00000000ff */
[----:B------:R2:W-:Y:S01]  /*118e30*/  @P5 STG.E.U8 desc[UR22][R2.64], R0 ;  /* 0x0000000002005986 */ /* 0x0005e2000c101116 */
[----:B------:R-:W-:-:S03]  /*118e40*/  LOP3.LUT P5, RZ, R9, 0x80000000, RZ, 0xc0, !PT ;  /* 0x8000000009ff7812 */ /* 0x000fc600078ac0ff */
[----:B------:R-:W4:Y:S04]  /*118e50*/  LDL.LU.64 R8, [R1+0x1a60] ;  /* 0x001a600001087983 */ /* 0x000f280000300a00 */
[----:B------:R-:W3:Y:S01]  /*118e60*/  LDL.LU.64 R14, [R1+0x1a50] ;  /* 0x001a5000010e7983 */ /* 0x000ee20000300a00 */
[----:B--2---:R-:W-:-:S05]  /*118e70*/  PRMT R0, R28, 0x7770, RZ ;  /* 0x000077701c007816 */ /* 0x004fca00000000ff */
[----:B------:R0:W-:Y:S02]  /*118e80*/  @P4 STG.E.U8 desc[UR22][R10.64], R0 ;  /* 0x000000000a004986 */ /* 0x0001e4000c101116 */
[----:B0-----:R-:W-:Y:S02]  /*118e90*/  PRMT R0, R28, 0x7771, RZ ;  /* 0x000077711c007816 */ /* 0x001fe400000000ff */
[----:B------:R-:W2:Y:S04]  /*118ea0*/  LDL.LU.64 R10, [R1+0x1a40] ;  /* 0x001a4000010a7983 */ /* 0x000ea80000300a00 */
[----:B------:R-:W2:Y:S04]  /*118eb0*/  LDL.LU.64 R12, [R1+0x1a30] ;  /* 0x001a3000010c7983 */ /* 0x000ea80000300a00 */
[----:B------:R-:W2:Y:S04]  /*118ec0*/  LDL.LU.64 R4, [R1+0x1a20] ;  /* 0x001a200001047983 */ /* 0x000ea80000300a00 */
[----:B------:R-:W2:Y:S04]  /*118ed0*/  LDL.LU.64 R2, [R1+0x1a10] ;  /* 0x001a100001027983 */ /* 0x000ea80000300a00 */
[----:B------:R-:W2:Y:S04]  /*118ee0*/  LDL.LU R27, [R1+0x98] ;  /* 0x00009800011b7983 */ /* 0x000ea80000300800 */
[----:B----4-:R0:W-:Y:S04]  /*118ef0*/  @P0 STG.E.U8 desc[UR22][R8.64], R0 ;  /* 0x0000000008000986 */ /* 0x0101e8000c101116 */
[----:B0-----:R-:W4:Y:S04]  /*118f00*/  LDL.LU.64 R8, [R1+0x1a00] ;  /* 0x001a000001087983 */ /* 0x001f280000300a00 */
[----:B------:R-:W4:Y:S04]  /*118f10*/  LDL.LU R6, [R1+0x88] ;  /* 0x0000880001067983 */ /* 0x000f280000300800 */
[----:B------:R-:W2:Y:S01]  /*118f20*/  LDL.LU.64 R22, [R1+0x19d0] ;  /* 0x0019d00001167983 */ /* 0x000ea20000300a00 */
[----:B------:R-:W-:-:S02]  /*118f30*/  LOP3.LUT P3, RZ, R7, 0x200, RZ, 0xc0, !PT ;  /* 0x0000020007ff7812 */ /* 0x000fc4000786c0ff */
[----:B---3--:R-:W-:-:S11]  /*118f40*/  LOP3.LUT R26, R26, 0xfbffffff, RZ, 0xc0, !PT ;  /* 0xfbffffff1a1a7812 */ /* 0x008fd600078ec0ff */
        /* <DEDUP_REMOVED lines=20> */
[----:B------:R-:W-:Y:S02]  /*119090*/  PRMT R0, R28, 0x7772, RZ ;  /* 0x000077721c007816 */ /* 0x000fe400000000ff */
[----:B------:R-:W-:Y:S01]  /*1190a0*/  LOP3.LUT P4, RZ, R7, 0x1, RZ, 0xc0, !PT ;  /* 0x0000000107ff7812 */ /* 0x000fe2000788c0ff */
[----:B------:R-:W3:Y:S06]  /*1190b0*/  LDL.LU.64 R16, [R1+0x19c0] ;  /* 0x0019c00001107983 */ /* 0x000eec0000300a00 */
[----:B------:R-:W-:-:S02]  /*1190c0*/  @P3 LOP3.LUT R25, R25, 0x1, RZ, 0xfc, !PT ;  /* 0x0000000119193812 */ /* 0x000fc400078efcff */
[----:B------:R-:W-:Y:S01]  /*1190d0*/  LOP3.LUT P3, RZ, R7, 0x4, RZ, 0xc0, !PT ;  /* 0x0000000407ff7812 */ /* 0x000fe2000786c0ff */
[----:B------:R0:W-:Y:S01]  /*1190e0*/  @P6 STG.E.U8 desc[UR22][R14.64], R0 ;  /* 0x000000000e006986 */ /* 0x0001e2000c101116 */
[----:B------:R-:W-:Y:S02]  /*1190f0*/  LOP3.LUT R25, R25, 0xfffffffd, RZ, 0xc0, !PT ;  /* 0xfffffffd19197812 */ /* 0x000fe400078ec0ff */
[----:B0-----:R-:W-:-:S09]  /*119100*/  PRMT R0, R28, 0x7773, RZ ;  /* 0x000077731c007816 */ /* 0x001fd200000000ff */
[----:B------:R-:W-:Y:S02]  /*119110*/  @P3 LOP3.LUT R25, R25, 0x2, RZ, 0xfc, !PT ;  /* 0x0000000219193812 */ /* 0x000fe400078efcff */
[----:B------:R-:W-:Y:S01]  /*119120*/  LOP3.LUT P3, RZ, R7, 0x2, RZ, 0xc0, !PT ;  /* 0x0000000207ff7812 */ /* 0x000fe2000786c0ff */
[----:B------:R0:W-:Y:S02]  /*119130*/  @P5 STG.E.U8 desc[UR22][R10.64], R0 ;  /* 0x000000000a005986 */ /* 0x0001e4000c101116 */
[C---:B0-----:R-:W-:Y:S02]  /*119140*/  PRMT R0, R27.reuse, 0x7770, RZ ;  /* 0x000077701b007816 */ /* 0x041fe400000000ff */
[----:B------:R-:W3:Y:S04]  /*119150*/  LDL.LU R10, [R1+0x78] ;  /* 0x00007800010a7983 */ /* 0x000ee80000300800 */
[----:B------:R-:W3:Y:S04]  /*119160*/  LDL.LU.64 R20, [R1+0x19b0] ;  /* 0x0019b00001147983 */ /* 0x000ee80000300a00 */
[----:B------:R-:W3:Y:S04]  /*119170*/  LDL.LU.64 R18, [R1+0x19a0] ;  /* 0x0019a00001127983 */ /* 0x000ee80000300a00 */
[----:B------:R-:W3:Y:S04]  /*119180*/  LDL.LU R11, [R1+0xac] ;  /* 0x0000ac00010b7983 */ /* 0x000ee80000300800 */
[----:B------:R0:W-:Y:S04]  /*119190*/  @P4 STG.E.U8 desc[UR22][R12.64], R0 ;  /* 0x000000000c004986 */ /* 0x0001e8000c101116 */
[----:B------:R-:W3:Y:S04]  /*1191a0*/  LDL.LU.64 R14, [R1+0x1990] ;  /* 0x00199000010e7983 */ /* 0x000ee80000300a00 */
[----:B------:R-:W3:Y:S01]  /*1191b0*/  LDL.LU.64 R28, [R1+0x1980] ;  /* 0x00198000011c7983 */ /* 0x000ee20000300a00 */
[----:B0-----:R-:W-:-:S03]  /*1191c0*/  PRMT R0, R27, 0x7771, RZ ;  /* 0x000077711b007816 */ /* 0x001fc600000000ff */
        /* <DEDUP_REMOVED lines=8> */
[----:B------:R-:W3:Y:S04]  /*119250*/  LDL.LU.64 R2, [R1+0x1950] ;  /* 0x0019500001027983 */ /* 0x000ee80000300a00 */
[----:B------:R-:W3:Y:S06]  /*119260*/  LDL.LU.64 R24, [R1+0x19e0] ;  /* 0x0019e00001187983 */ /* 0x000eec0000300a00 */
[----:B----4-:R0:W-:Y:S01]  /*119270*/  @P3 STG.E.U8 desc[UR22][R8.64], R0 ;  /* 0x0000000008003986 */ /* 0x0101e2000c101116 */
[----:B------:R-:W-:-:S02]  /*119280*/  LOP3.LUT P3, RZ, R26, 0x80000000, RZ, 0xc0, !PT ;  /* 0x800000001aff7812 */ /* 0x000fc4000786c0ff */
[----:B0-----:R-:W-:Y:S01]  /*119290*/  PRMT R0, R6, 0x7770, RZ ;  /* 0x0000777006007816 */ /* 0x001fe200000000ff */
[----:B------:R-:W4:Y:S10]  /*1192a0*/  LDL.LU.64 R8, [R1+0x1940] ;  /* 0x0019400001087983 */ /* 0x000f340000300a00 */
        /* <DEDUP_REMOVED lines=8> */
[----:B------:R-:W-:Y:S01]  /*119330*/  LOP3.LUT P5, RZ, R7, 0x4000, RZ, 0xc0, !PT ;  /* 0x0000400007ff7812 */ /* 0x000fe200078ac0ff */
[----:B---3--:R0:W-:Y:S01]  /*119340*/  @P3 STG.E.U8 desc[UR22][R24.64], R0 ;  /* 0x0000000018003986 */ /* 0x0081e2000c101116 */
[----:B------:R-:W-:-:S02]  /*119350*/  LOP3.LUT P3, RZ, R26, 0x20000000, RZ, 0xc0, !PT ;  /* 0x200000001aff7812 */ /* 0x000fc4000786c0ff */
[----:B0-----:R-:W-:-:S11]  /*119360*/  PRMT R0, R6, 0x7772, RZ ;  /* 0x0000777206007816 */ /* 0x001fd600000000ff */
        /* <DEDUP_REMOVED lines=22> */
[----:B------:R-:W3:Y:S04]  /*1194d0*/  LDL.LU.64 R10, [R1+0x1920] ;  /* 0x00192000010a7983 */ /* 0x000ee80000300a00 */
[----:B------:R-:W3:Y:S04]  /*1194e0*/  LDL.LU.64 R12, [R1+0x1918] ;  /* 0x00191800010c7983 */ /* 0x000ee80000300a00 */
[----:B------:R-:W2:Y:S01]  /*1194f0*/  LDL.LU R6, [R1+0x9c] ;  /* 0x00009c0001067983 */ /* 0x000ea20000300800 */
[----:B------:R-:W-:-:S02]  /*119500*/  LOP3.LUT P4, RZ, R7, 0x8000, RZ, 0xc0, !PT ;  /* 0x0000800007ff7812 */ /* 0x000fc4000788c0ff */
[C---:B------:R-:W-:Y:S02]  /*119510*/  LOP3.LUT P0, RZ, R7.reuse, 0x10000, RZ, 0xc0, !PT ;  /* 0x0001000007ff7812 */ /* 0x040fe4000780c0ff */
[----:B------:R-:W-:-:S09]  /*119520*/  LOP3.LUT P6, RZ, R7, 0x20000, RZ, 0xc0, !PT ;  /* 0x0002000007ff7812 */ /* 0x000fd200078cc0ff */
[----:B----4-:R0:W-:Y:S04]  /*119530*/  @P4 STG.E.U8 desc[UR22][R8.64], R0 ;  /* 0x0000000008004986 */ /* 0x0101e8000c101116 */
[----:B0-----:R-:W4:Y:S04]  /*119540*/  LDL.LU.64 R8, [R1+0x1910] ;  /* 0x0019100001087983 */ /* 0x001f280000300a00 */
        /* <DEDUP_REMOVED lines=48> */
[----:B------:R-:W4:Y:S04]  /*119850*/  LDL.LU R9, [R1+0x60] ;  /* 0x0000600001097983 */ /* 0x000f280000300800 */
[----:B------:R-:W4:Y:S04]  /*119860*/  LDL.LU.64 R18, [R1+0x1880] ;  /* 0x0018800001127983 */ /* 0x000f280000300a00 */
[----:B------:R-:W4:Y:S01]  /*119870*/  LDL.LU.64 R14, [R1+0x1870] ;  /* 0x00187000010e7983 */ /* 0x000f220000300a00 */
[----:B------:R-:W-:-:S03]  /*119880*/  LOP3.LUT P2, RZ, R7, 0x20000000, RZ, 0xc0, !PT ;  /* 0x2000000007ff7812 */ /* 0x000fc6000784c0ff */
[----:B------:R0:W-:Y:S01]  /*119890*/  @P3 STG.E.U8 desc[UR22][R4.64], R0 ;  /* 0x0000000004003986 */ /* 0x0001e2000c101116 */
[----:B------:R-:W-:Y:S02]  /*1198a0*/  LOP3.LUT P3, RZ, R26, 0x2000000, RZ, 0xc0, !PT ;  /* 0x020000001aff7812 */ /* 0x000fe4000786c0ff */
[C---:B------:R-:W-:Y:S02]  /*1198b0*/  LOP3.LUT P1, RZ, R7.reuse, 0x40000000, RZ, 0xc0, !PT ;  /* 0x4000000007ff7812 */ /* 0x040fe4000782c0ff */
[----:B------:R-:W-:Y:S01]  /*1198c0*/  LOP3.LUT P0, RZ, R7, 0x80000000, RZ, 0xc0, !PT ;  /* 0x8000000007ff7812 */ /* 0x000fe2000780c0ff */
[----:B------:R-:W4:Y:S04]  /*1198d0*/  LDL.LU.64 R12, [R1+0x1868] ;  /* 0x00186800010c7983 */ /* 0x000f280000300a00 */
[----:B------:R-:W4:Y:S04]  /*1198e0*/  LDL.LU.64 R6, [R1+0x1860] ;  /* 0x0018600001067983 */ /* 0x000f280000300a00 */
[----:B------:R-:W4:Y:S01]  /*1198f0*/  LDL.LU R8, [R1+0x50] ;  /* 0x0000500001087983 */ /* 0x000f220000300800 */
[----:B0-----:R-:W-:-:S03]  /*119900*/  PRMT R0, R28, 0x7771, RZ ;  /* 0x000077711c007816 */ /* 0x001fc600000000ff */
[----:B------:R-:W4:Y:S04]  /*119910*/  LDL.LU.64 R4, [R1+0x1858] ;  /* 0x0018580001047983 */ /* 0x000f280000300a00 */
[----:B--2---:R0:W-:Y:S01]  /*119920*/  @P3 STG.E.U8 desc[UR22][R2.64], R0 ;  /* 0x0000000002003986 */ /* 0x0041e2000c101116 */
[----:B------:R-:W-:Y:S02]  /*119930*/  LOP3.LUT P3, RZ, R26, 0x1000000, RZ, 0xc0, !PT ;  /* 0x010000001aff7812 */ /* 0x000fe4000786c0ff */
        /* <DEDUP_REMOVED lines=12> */
[----:B------:R-:W-:-:S05]  /*119a00*/  LOP3.LUT P4, RZ, R29, 0x4, RZ, 0xc0, !PT ;  /* 0x000000041dff7812 */ /* 0x000fca000788c0ff */
        /* <DEDUP_REMOVED lines=27> */
[----:B------:R-:W3:Y:S04]  /*119bc0*/  LDL.LU.64 R12, [R1+0x1830] ;  /* 0x00183000010c7983 */ /* 0x000ee80000300a00 */
[----:B------:R-:W3:Y:S04]  /*119bd0*/  LDL.LU.64 R6, [R1+0x1828] ;  /* 0x0018280001067983 */ /* 0x000ee80000300a00 */
[----:B------:R-:W2:Y:S01]  /*119be0*/  LDL.LU R9, [R1+0x40] ;  /* 0x0000400001097983 */ /* 0x000ea20000300800 */
[----:B------:R-:W-:-:S02]  /*119bf0*/  LOP3.LUT P0, RZ, R29, 0x8, RZ, 0xc0, !PT ;  /* 0x000000081dff7812 */ /* 0x000fc4000780c0ff */
[----:B------:R-:W-:Y:S02]  /*119c00*/  LOP3.LUT P6, RZ, R29, 0x10, RZ, 0xc0, !PT ;  /* 0x000000101dff7812 */ /* 0x000fe400078cc0ff */
[----:B------:R-:W-:Y:S01]  /*119c10*/  PRMT R0, R8, 0x7773, RZ ;  /* 0x0000777308007816 */ /* 0x000fe200000000ff */
[----:B------:R-:W3:Y:S04]  /*119c20*/  LDL.LU.64 R4, [R1+0x1820] ;  /* 0x0018200001047983 */ /* 0x000ee80000300a00 */
[----:B------:R-:W3:Y:S04]  /*119c30*/  LDL.LU.64 R2, [R1+0x1818] ;  /* 0x0018180001027983 */ /* 0x000ee80000300a00 */
[----:B------:R-:W3:Y:S04]  /*119c40*/  LDL.LU R27, [R1+0x30] ;  /* 0x00003000011b7983 */ /* 0x000ee80000300800 */
[----:B----4-:R2:W-:Y:S02]  /*119c50*/  @P0 STG.E.U8 desc[UR22][R14.64], R0 ;  /* 0x000000000e000986 */ /* 0x0105e4000c101116 */
[----:B--2---:R-:W-:-:S05]  /*119c60*/  PRMT R0, R9, 0x7770, RZ ;  /* 0x0000777009007816 */ /* 0x004fca00000000ff */
[----:B------:R0:W-:Y:S04]  /*119c70*/  @P6 STG.E.U8 desc[UR22][R10.64], R0 ;  /* 0x000000000a006986 */ /* 0x0001e8000c101116 */
[----:B0-----:R-:W2:Y:S04]  /*119c80*/  LDL.LU.64 R10, [R1+0x1810] ;  /* 0x00181000010a7983 */ /* 0x001ea80000300a00 */
        /* <DEDUP_REMOVED lines=37> */
[----:B---3--:R0:W-:Y:S10]  /*119ee0*/  @P5 STG.E.U8 desc[UR22][R12.64], R0 ;  /* 0x000000000c005986 */ /* 0x0081f4000c101116 */
        /* <DEDUP_REMOVED lines=14> */
[----:B------:R-:W3:Y:S04]  /*119fd0*/  LDL.LU.64 R2, [R1+0x17b8] ;  /* 0x0017b80001027983 */ /* 0x000ee80000300a00 */
[----:B------:R-:W3:Y:S06]  /*119fe0*/  LDL.LU R28, [R1+0x44] ;  /* 0x00004400011c7983 */ /* 0x000eec0000300800 */
        /* <DEDUP_REMOVED lines=11> */
[----:B0-----:R-:W4:Y:S01]  /*11a0a0*/  LDL.LU R17, [R1+0x5610] ;  /* 0x0056100001117983 */ /* 0x001f220000300800 */
        /* <DEDUP_REMOVED lines=21> */
[----:B---3--:R0:W-:Y:S02]  /*11a200*/  @P1 STG.E.U8 desc[UR22][R12.64], R0 ;  /* 0x000000000c001986 */ /* 0x0081e4000c101116 */
        /* <DEDUP_REMOVED lines=71> */
[----:B------:R-:W4:Y:S10]  /*11a680*/  LDL.LU.64 R6, [R1+0x1728] ;  /* 0x0017280001067983 */ /* 0x000f340000300a00 */
[----:B---3--:R0:W-:Y:S01]  /*11a690*/  @P3 STG.E.U8 desc[UR22][R2.64], R0 ;  /* 0x0000000002003986 */ /* 0x0081e2000c101116 */
        /* <DEDUP_REMOVED lines=42> */
[----:B---3--:R0:W-:Y:S02]  /*11a940*/  @P5 STG.E.U8 desc[UR22][R2.64], R0 ;  /* 0x0000000002005986 */ /* 0x0081e4000c101116 */
[----:B0-----:R-:W-:-:S05]  /*11a950*/  PRMT R0, R8, 0x7770, RZ ;  /* 0x0000777008007816 */ /* 0x001fca00000000ff */
[----:B--2---:R0:W-:Y:S04]  /*11a960*/  @P4 STG.E.U8 desc[UR22][R10.64], R0 ;  /* 0x000000000a004986 */ /* 0x0041e8000c101116 */
        /* <DEDUP_REMOVED lines=8> */
[----:B----4-:R0:W-:Y:S02]  /*11a9f0*/  @P0 STG.E.U8 desc[UR22][R4.64], R0 ;  /* 0x0000000004000986 */ /* 0x0101e4000c101116 */
[----:B0-----:R-:W-:-:S02]  /*11aa00*/  PRMT R0, R8, 0x7772, RZ ;  /* 0x0000777208007816 */ /* 0x001fc400000000ff */
        /* <DEDUP_REMOVED lines=45> */
[----:B------:R-:W3:Y:S04]  /*11ace0*/  LDL.LU R8, [R1+0x3c] ;  /* 0x00003c0001087983 */ /* 0x000ee80000300800 */
[----:B------:R0:W-:Y:S02]  /*11acf0*/  @P4 STG.E.U8 desc[UR22][R12.64], R0 ;  /* 0x000000000c004986 */ /* 0x0001e4000c101116 */
[----:B0-----:R-:W-:-:S02]  /*11ad00*/  PRMT R0, R3, 0x7771, RZ ;  /* 0x0000777103007816 */ /* 0x001fc400000000ff */
[----:B------:R-:W3:Y:S04]  /*11ad10*/  LDL.LU.64 R12, [R1+0x1698] ;  /* 0x00169800010c7983 */ /* 0x000ee80000300a00 */
        /* <DEDUP_REMOVED lines=44> */
[----:B------:R-:W3:Y:S04]  /*11afe0*/  LDL.LU R12, [R1+0x20] ;  /* 0x00002000010c7983 */ /* 0x000ee80000300800 */
[----:B------:R0:W-:Y:S02]  /*11aff0*/  @P6 STG.E.U8 desc[UR22][R6.64], R0 ;  /* 0x0000000006006986 */ /* 0x0001e4000c101116 */
[----:B0-----:R-:W-:-:S05]  /*11b000*/  PRMT R0, R8, 0x7772, RZ ;  /* 0x0000777208007816 */ /* 0x001fca00000000ff */
[----:B----4-:R0:W-:Y:S01]  /*11b010*/  @P5 STG.E.U8 desc[UR22][R4.64], R0 ;  /* 0x0000000004005986 */ /* 0x0101e2000c101116 */
[----:B------:R-:W-:Y:S02]  /*11b020*/  LOP3.LUT P0, RZ, R9, 0x10000000, RZ, 0xc0, !PT ;  /* 0x1000000009ff7812 */ /* 0x000fe4000780c0ff */
[----:B0-----:R-:W-:-:S05]  /*11b030*/  PRMT R0, R8, 0x7773, RZ ;  /* 0x0000777308007816 */ /* 0x001fca00000000ff */
[----:B--2---:R0:W-:Y:S01]  /*11b040*/  @P4 STG.E.U8 desc[UR22][R10.64], R0 ;  /* 0x000000000a004986 */ /* 0x0041e2000c101116 */
[C---:B------:R-:W-:Y:S02]  /*11b050*/  LOP3.LUT P6, RZ, R9.reuse, 0x20000000, RZ, 0xc0, !PT ;  /* 0x2000000009ff7812 */ /* 0x040fe400078cc0ff */
[C---:B------:R-:W-:Y:S02]  /*11b060*/  LOP3.LUT P5, RZ, R9.reuse, 0x40000000, RZ, 0xc0, !PT ;  /* 0x4000000009ff7812 */ /* 0x040fe400078ac0ff */
[----:B------:R-:W-:Y:S01]  /*11b070*/  LOP3.LUT P4, RZ, R9, 0x80000000, RZ, 0xc0, !PT ;  /* 0x8000000009ff7812 */ /* 0x000fe2000788c0ff */
[----:B0-----:R-:W2:Y:S04]  /*11b080*/  LDL.LU.64 R10, [R1+0x1678] ;  /* 0x00167800010a7983 */ /* 0x001ea80000300a00 */
[----:B------:R-:W4:Y:S04]  /*11b090*/  LDL.LU.64 R8, [R1+0x1670] ;  /* 0x0016700001087983 */ /* 0x000f280000300a00 */
[----:B------:R-:W4:Y:S04]  /*11b0a0*/  LDL.LU.64 R14, [R1+0x1668] ;  /* 0x00166800010e7983 */ /* 0x000f280000300a00 */
[----:B------:R-:W4:Y:S04]  /*11b0b0*/  LDL.LU.64 R28, [R1+0x1660] ;  /* 0x00166000011c7983 */ /* 0x000f280000300a00 */
[----:B------:R-:W4:Y:S04]  /*11b0c0*/  LDL.LU.64 R6, [R1+0x1658] ;  /* 0x0016580001067983 */ /* 0x000f280000300a00 */
[----:B------:R-:W4:Y:S04]  /*11b0d0*/  LDL.LU.64 R4, [R1+0x1650] ;  /* 0x0016500001047983 */ /* 0x000f280000300a00 */
[----:B------:R-:W4:Y:S01]  /*11b0e0*/  LDL.LU R13, [R1+0x10] ;  /* 0x00001000010d7983 */ /* 0x000f220000300800 */
[----:B---3--:R-:W-:-:S05]  /*11b0f0*/  PRMT R0, R12, 0x7770, RZ ;  /* 0x000077700c007816 */ /* 0x008fca00000000ff */
[----:B--2---:R0:W-:Y:S02]  /*11b100*/  @P0 STG.E.U8 desc[UR22][R10.64], R0 ;  /* 0x000000000a000986 */ /* 0x0041e4000c101116 */
[----:B0-----:R-:W-:Y:S02]  /*11b110*/  PRMT R0, R12, 0x7771, RZ ;  /* 0x000077710c007816 */ /* 0x001fe400000000ff */
[----:B------:R-:W2:Y:S04]  /*11b120*/  LDL.LU.64 R10, [R1+0x1648] ;  /* 0x00164800010a7983 */ /* 0x000ea80000300a00 */
[----:B------:R-:W3:Y:S04]  /*11b130*/  LDL.LU R2, [R1] ;  /* 0x0000000001027983 */ /* 0x000ee80000300800 */
        /* <DEDUP_REMOVED lines=23> */
[----:B------:R-:W-:Y:S01]  /*11b2b0*/  PRMT R0, R12, 0x7772, RZ ;  /* 0x000077720c007816 */ /* 0x000fe200000000ff */
[----:B------:R-:W3:Y:S01]  /*11b2c0*/  LDL.LU.64 R24, [R1+0x1630] ;  /* 0x0016300001187983 */ /* 0x000ee20000300a00 */
[----:B------:R-:W-:-:S03]  /*11b2d0*/  LOP3.LUT R27, R27, 0xfeffffff, RZ, 0xc0, !PT ;  /* 0xfeffffff1b1b7812 */ /* 0x000fc600078ec0ff */
[----:B------:R-:W3:Y:S04]  /*11b2e0*/  LDL.LU.64 R22, [R1+0x1628] ;  /* 0x0016280001167983 */ /* 0x000ee80000300a00 */
[----:B------:R-:W3:Y:S04]  /*11b2f0*/  LDL.LU.64 R16, [R1+0x1620] ;  /* 0x0016200001107983 */ /* 0x000ee80000300a00 */
[----:B------:R0:W-:Y:S04]  /*11b300*/  @P5 STG.E.U8 desc[UR22][R14.64], R0 ;  /* 0x000000000e005986 */ /* 0x0001e8000c101116 */
[----:B------:R-:W3:Y:S04]  /*11b310*/  LDL.LU.64 R20, [R1+0x1618] ;  /* 0x0016180001147983 */ /* 0x000ee80000300a00 */
[----:B------:R-:W3:Y:S01]  /*11b320*/  LDL.LU.64 R18, [R1+0x1610] ;  /* 0x0016100001127983 */ /* 0x000ee20000300a00 */
[----:B------:R-:W-:-:S02]  /*11b330*/  @P3 LOP3.LUT R27, R27, 0x1000000, RZ, 0xfc, !PT ;  /* 0x010000001b1b3812 */ /* 0x000fc400078efcff */
[----:B------:R-:W-:Y:S02]  /*11b340*/  LOP3.LUT P3, RZ, R3, 0x2, RZ, 0xc0, !PT ;  /* 0x0000000203ff7812 */ /* 0x000fe4000786c0ff */
[----:B------:R-:W-:Y:S02]  /*11b350*/  LOP3.LUT R27, R27, 0xfdffffff, RZ, 0xc0, !PT ;  /* 0xfdffffff1b1b7812 */ /* 0x000fe400078ec0ff */
[----:B0-----:R-:W-:Y:S01]  /*11b360*/  PRMT R0, R12, 0x7773, RZ ;  /* 0x000077730c007816 */ /* 0x001fe200000000ff */
[----:B------:R-:W3:Y:S08]  /*11b370*/  LDL.LU.64 R14, [R1+0x1608] ;  /* 0x00160800010e7983 */ /* 0x000ef00000300a00 */
[----:B------:R-:W-:-:S02]  /*11b380*/  @P3 LOP3.LUT R27, R27, 0x2000000, RZ, 0xfc, !PT ;  /* 0x020000001b1b3812 */ /* 0x000fc400078efcff */
[----:B------:R-:W-:Y:S01]  /*11b390*/  LOP3.LUT P3, RZ, R3, 0x1, RZ, 0xc0, !PT ;  /* 0x0000000103ff7812 */ /* 0x000fe2000786c0ff */
[----:B------:R0:W-:Y:S02]  /*11b3a0*/  @P4 STG.E.U8 desc[UR22][R28.64], R0 ;  /* 0x000000001c004986 */ /* 0x0001e4000c101116 */
[----:B0-----:R-:W-:Y:S02]  /*11b3b0*/  PRMT R0, R13, 0x7770, RZ ;  /* 0x000077700d007816 */ /* 0x001fe400000000ff */
[----:B------:R-:W3:Y:S04]  /*11b3c0*/  LDL.LU.64 R28, [R1+0x1600] ;  /* 0x00160000011c7983 */ /* 0x000ee80000300a00 */
[----:B------:R-:W3:Y:S04]  /*11b3d0*/  LDL.LU R12, [R1+0x24] ;  /* 0x00002400010c7983 */ /* 0x000ee80000300800 */
        /* <DEDUP_REMOVED lines=32> */
[----:B---3--:R-:W-:-:S05]  /*11b5e0*/  PRMT R0, R8, 0x7770, RZ ;  /* 0x0000777008007816 */ /* 0x008fca00000000ff */
[----:B------:R0:W-:Y:S02]  /*11b5f0*/  @P3 STG.E.U8 desc[UR22][R20.64], R0 ;  /* 0x0000000014003986 */ /* 0x0001e4000c101116 */
[----:B0-----:R-:W-:-:S05]  /*11b600*/  PRMT R0, R8, 0x7771, RZ ;  /* 0x0000777108007816 */ /* 0x001fca00000000ff */
[----:B------:R0:W-:Y:S04]  /*11b610*/  @P2 STG.E.U8 desc[UR22][R18.64], R0 ;  /* 0x0000000012002986 */ /* 0x0001e8000c101116 */
[----:B------:R-:W-:Y:S01]  /*11b620*/  STL [R1+0x55d0], R9 ;  /* 0x0055d00901007387 */ /* 0x000fe20000100800 */
[C---:B0-----:R-:W-:Y:S02]  /*11b630*/  PRMT R0, R8.reuse, 0x7772, RZ ;  /* 0x0000777208007816 */ /* 0x041fe400000000ff */
[----:B------:R-:W-:-:S03]  /*11b640*/  PRMT R8, R8, 0x7773, RZ ;  /* 0x0000777308087816 */ /* 0x000fc600000000ff */
[----:B------:R0:W-:Y:S04]  /*11b650*/  @P1 STG.E.U8 desc[UR22][R14.64], R0 ;  /* 0x000000000e001986 */ /* 0x0001e8000c101116 */
[----:B------:R-:W-:Y:S01]  /*11b660*/  @P0 STG.E.U8 desc[UR22][R28.64], R8 ;  /* 0x000000081c000986 */ /* 0x000fe2000c101116 */
[----:B0-----:R-:W-:-:S05]  /*11b670*/  PRMT R0, R12, 0x7770, RZ ;  /* 0x000077700c007816 */ /* 0x001fca00000000ff */
[----:B------:R0:W-:Y:S04]  /*11b680*/  @P6 STG.E.U8 desc[UR22][R6.64], R0 ;  /* 0x0000000006006986 */ /* 0x0001e8000c101116 */
[----:B0-----:R-:W3:Y:S01]  /*11b690*/  LDL.LU.64 R6, [R1+0x15e0] ;  /* 0x0015e00001067983 */ /* 0x001ee20000300a00 */
[C---:B------:R-:W-:Y:S02]  /*11b6a0*/  LOP3.LUT P5, RZ, R3.reuse, 0x2000, RZ, 0xc0, !PT ;  /* 0x0000200003ff7812 */ /* 0x040fe400078ac0ff */
[C---:B------:R-:W-:Y:S02]  /*11b6b0*/  LOP3.LUT P4, RZ, R3.reuse, 0x4000, RZ, 0xc0, !PT ;  /* 0x0000400003ff7812 */ /* 0x040fe4000788c0ff */
[C---:B------:R-:W-:Y:S02]  /*11b6c0*/  PRMT R0, R12.reuse, 0x7771, RZ ;  /* 0x000077710c007816 */ /* 0x040fe400000000ff */
[----:B------:R-:W-:Y:S01]  /*11b6d0*/  LOP3.LUT P0, RZ, R3, 0x8000, RZ, 0xc0, !PT ;  /* 0x0000800003ff7812 */ /* 0x000fe2000780c0ff */
[----:B------:R-:W4:Y:S06]  /*11b6e0*/  LDL.LU.64 R18, [R1+0x15d8] ;  /* 0x0015d80001127983 */ /* 0x000f2c0000300a00 */
[----:B------:R0:W-:Y:S02]  /*11b6f0*/  @P5 STG.E.U8 desc[UR22][R4.64], R0 ;  /* 0x0000000004005986 */ /* 0x0001e4000c101116 */
[----:B0-----:R-:W-:-:S05]  /*11b700*/  PRMT R0, R12, 0x7772, RZ ;  /* 0x000077720c007816 */ /* 0x001fca00000000ff */
[----:B--2---:R0:W-:Y:S04]  /*11b710*/  @P4 STG.E.U8 desc[UR22][R10.64], R0 ;  /* 0x000000000a004986 */ /* 0x0041e8000c101116 */
[----:B0-----:R-:W2:Y:S04]  /*11b720*/  LDL.LU.64 R10, [R1+0x15d0] ;  /* 0x0015d000010a7983 */ /* 0x001ea80000300a00 */
[----:B------:R-:W2:Y:S01]  /*11b730*/  LDL.LU.64 R14, [R1+0x15c8] ;  /* 0x0015c800010e7983 */ /* 0x000ea20000300a00 */
[----:B------:R-:W-:-:S03]  /*11b740*/  PRMT R0, R12, 0x7773, RZ ;  /* 0x000077730c007816 */ /* 0x000fc600000000ff */
[----:B------:R-:W4:Y:S04]  /*11b750*/  LDL.LU R2, [R1+0x14] ;  /* 0x0000140001027983 */ /* 0x000f280000300800 */
[----:B------:R-:W2:Y:S04]  /*11b760*/  LDL.LU.64 R28, [R1+0x15c0] ;  /* 0x0015c000011c7983 */ /* 0x000ea80000300a00 */
[----:B------:R-:W2:Y:S04]  /*11b770*/  LDL.LU R4, [R1+0x4] ;  /* 0x0000040001047983 */ /* 0x000ea80000300800 */
[----:B------:R-:W2:Y:S04]  /*11b780*/  LDL.LU R5, [R1+0x4c0] ;  /* 0x0004c00001057983 */ /* 0x000ea80000300800 */
        /* <DEDUP_REMOVED lines=36> */
[C---:B------:R-:W-:Y:S01]  /*11b9d0*/  LOP3.LUT P3, RZ, R3.reuse, 0x80000, RZ, 0xc0, !PT ;  /* 0x0008000003ff7812 */ /* 0x040fe2000786c0ff */
[----:B--2---:R0:W-:Y:S02]  /*11b9e0*/  @P5 STG.E.U8 desc[UR22][R10.64], R0 ;  /* 0x000000000a005986 */ /* 0x0041e4000c101116 */
[----:B0-----:R-:W-:Y:S02]  /*11b9f0*/  PRMT R0, R2, 0x7772, RZ ;  /* 0x0000777202007816 */ /* 0x001fe400000000ff */
[----:B------:R-:W2:Y:S04]  /*11ba00*/  LDL.LU.64 R10, [R1+0x1598] ;  /* 0x00159800010a7983 */ /* 0x000ea80000300a00 */
[----:B------:R-:W2:Y:S01]  /*11ba10*/  LDL.LU.64 R24, [R1+0x1590] ;  /* 0x0015900001187983 */ /* 0x000ea20000300a00 */
[----:B------:R-:W-:-:S02]  /*11ba20*/  LOP3.LUT P2, RZ, R3, 0x10000000, RZ, 0xc0, !PT ;  /* 0x1000000003ff7812 */ /* 0x000fc4000784c0ff */
[C---:B------:R-:W-:Y:S01]  /*11ba30*/  LOP3.LUT P1, RZ, R3.reuse, 0x20000000, RZ, 0xc0, !PT ;  /* 0x2000000003ff7812 */ /* 0x040fe2000782c0ff */
[----:B------:R0:W-:Y:S01]  /*11ba40*/  @P4 STG.E.U8 desc[UR22][R14.64], R0 ;  /* 0x000000000e004986 */ /* 0x0001e2000c101116 */
[C---:B------:R-:W-:Y:S02]  /*11ba50*/  LOP3.LUT P0, RZ, R3.reuse, 0x40000000, RZ, 0xc0, !PT ;  /* 0x4000000003ff7812 */ /* 0x040fe4000780c0ff */
[----:B------:R-:W-:Y:S01]  /*11ba60*/  LOP3.LUT P6, RZ, R3, 0x80000000, RZ, 0xc0, !PT ;  /* 0x8000000003ff7812 */ /* 0x000fe200078cc0ff */
[----:B------:R-:W2:Y:S04]  /*11ba70*/  LDL.LU.64 R22, [R1+0x1588] ;  /* 0x0015880001167983 */ /* 0x000ea80000300a00 */
[----:B------:R-:W2:Y:S04]  /*11ba80*/  LDL.LU R3, [R1+0x28] ;  /* 0x0000280001037983 */ /* 0x000ea80000300800 */
[----:B------:R-:W2:Y:S04]  /*11ba90*/  LDL.LU.64 R16, [R1+0x1580] ;  /* 0x0015800001107983 */ /* 0x000ea80000300a00 */
[----:B------:R-:W2:Y:S04]  /*11baa0*/  LDL.LU.64 R20, [R1+0x1578] ;  /* 0x0015780001147983 */ /* 0x000ea80000300a00 */
[----:B------:R-:W2:Y:S01]  /*11bab0*/  LDL.LU.64 R18, [R1+0x1570] ;  /* 0x0015700001127983 */ /* 0x000ea20000300a00 */
[----:B0-----:R-:W-:-:S03]  /*11bac0*/  PRMT R0, R2, 0x7773, RZ ;  /* 0x0000777302007816 */ /* 0x001fc600000000ff */
[----:B------:R-:W2:Y:S04]  /*11bad0*/  LDL.LU.64 R14, [R1+0x1568] ;  /* 0x00156800010e7983 */ /* 0x000ea80000300a00 */
[----:B------:R-:W2:Y:S04]  /*11bae0*/  LDL.LU R2, [R1+0x18] ;  /* 0x0000180001027983 */ /* 0x000ea80000300800 */
[----:B------:R0:W-:Y:S01]  /*11baf0*/  @P3 STG.E.U8 desc[UR22][R28.64], R0 ;  /* 0x000000001c003986 */ /* 0x0001e2000c101116 */
[C---:B------:R-:W-:Y:S02]  /*11bb00*/  LOP3.LUT P3, RZ, R27.reuse, 0x20000, RZ, 0xc0, !PT ;  /* 0x000200001bff7812 */ /* 0x040fe4000786c0ff */
[----:B0-----:R-:W-:Y:S01]  /*11bb10*/  PRMT R0, R4, 0x7770, RZ ;  /* 0x0000777004007816 */ /* 0x001fe200000000ff */
[----:B------:R-:W2:Y:S10]  /*11bb20*/  LDL.LU.64 R28, [R1+0x1560] ;  /* 0x00156000011c7983 */ /* 0x000eb40000300a00 */
[----:B------:R0:W-:Y:S01]  /*11bb30*/  @P3 STG.E.U8 desc[UR22][R12.64], R0 ;  /* 0x000000000c003986 */ /* 0x0001e2000c101116 */
        /* <DEDUP_REMOVED lines=14> */
[----:B------:R-:W-:Y:S02]  /*11bc20*/  LOP3.LUT P5, RZ, R5, 0x1, RZ, 0xc0, !PT ;  /* 0x0000000105ff7812 */ /* 0x000fe400078ac0ff */
[----:B----4-:R-:W-:-:S09]  /*11bc30*/  PRMT R0, R9, 0x7770, RZ ;  /* 0x0000777009007816 */ /* 0x010fd200000000ff */
[----:B--2---:R0:W-:Y:S01]  /*11bc40*/  @P3 STG.E.U8 desc[UR22][R10.64], R0 ;  /* 0x000000000a003986 */ /* 0x0041e2000c101116 */
[----:B------:R-:W-:Y:S02]  /*11bc50*/  LOP3.LUT P3, RZ, R27, 0x1000, RZ, 0xc0, !PT ;  /* 0x000010001bff7812 */ /* 0x000fe4000786c0ff */
[----:B0-----:R-:W-:Y:S01]  /*11bc60*/  PRMT R0, R9, 0x7771, RZ ;  /* 0x0000777109007816 */ /* 0x001fe200000000ff */
[----:B------:R-:W2:Y:S10]  /*11bc70*/  LDL.LU.64 R10, [R1+0x55c8] ;  /* 0x0055c800010a7983 */ /* 0x000eb40000300a00 */
[----:B------:R0:W-:Y:S01]  /*11bc80*/  @P3 STG.E.U8 desc[UR22][R24.64], R0 ;  /* 0x0000000018003986 */ /* 0x0001e2000c101116 */
[----:B------:R-:W-:-:S02]  /*11bc90*/  LOP3.LUT P3, RZ, R27, 0x800, RZ, 0xc0, !PT ;  /* 0x000008001bff7812 */ /* 0x000fc4000786c0ff */
[----:B0-----:R-:W-:-:S11]  /*11bca0*/  PRMT R0, R9, 0x7772, RZ ;  /* 0x0000777209007816 */ /* 0x001fd600000000ff */
[----:B------:R0:W-:Y:S01]  /*11bcb0*/  @P3 STG.E.U8 desc[UR22][R22.64], R0 ;  /* 0x0000000016003986 */ /* 0x0001e2000c101116 */
[----:B------:R-:W-:Y:S02]  /*11bcc0*/  LOP3.LUT P3, RZ, R27, 0x400, RZ, 0xc0, !PT ;  /* 0x000004001bff7812 */ /* 0x000fe4000786c0ff */
[----:B------:R-:W-:Y:S02]  /*11bcd0*/  PRMT R9, R9, 0x7773, RZ ;  /* 0x0000777309097816 */ /* 0x000fe400000000ff */
[----:B0-----:R-:W-:-:S09]  /*11bce0*/  PRMT R0, R3, 0x7770, RZ ;  /* 0x0000777003007816 */ /* 0x001fd200000000ff */
[----:B------:R-:W-:Y:S04]  /*11bcf0*/  @P3 STG.E.U8 desc[UR22][R16.64], R9 ;  /* 0x0000000910003986 */ /* 0x000fe8000c101116 */
[----:B------:R0:W-:Y:S02]  /*11bd00*/  @P2 STG.E.U8 desc[UR22][R20.64], R0 ;  /* 0x0000000014002986 */ /* 0x0001e4000c101116 */
[C---:B0-----:R-:W-:Y:S02]  /*11bd10*/  PRMT R0, R3.reuse, 0x7771, RZ ;  /* 0x0000777103007816 */ /* 0x041fe400000000ff */
[----:B------:R-:W4:Y:S04]  /*11bd20*/  LDL.LU.64 R20, [R1+0x1548] ;  /* 0x0015480001147983 */ /* 0x000f280000300a00 */
[----:B------:R0:W-:Y:S02]  /*11bd30*/  @P1 STG.E.U8 desc[UR22][R18.64], R0 ;  /* 0x0000000012001986 */ /* 0x0001e4000c101116 */
[----:B0-----:R-:W-:-:S02]  /*11bd40*/  PRMT R0, R3, 0x7772, RZ ;  /* 0x0000777203007816 */ /* 0x001fc400000000ff */
[----:B------:R-:W2:Y:S04]  /*11bd50*/  LDL.LU.64 R18, [R1+0x1540] ;  /* 0x0015400001127983 */ /* 0x000ea80000300a00 */
[----:B------:R0:W-:Y:S02]  /*11bd60*/  @P0 STG.E.U8 desc[UR22][R14.64], R0 ;  /* 0x000000000e000986 */ /* 0x0001e4000c101116 */
[----:B0-----:R-:W-:-:S05]  /*11bd70*/  PRMT R0, R3, 0x7773, RZ ;  /* 0x0000777303007816 */ /* 0x001fca00000000ff */
[----:B------:R0:W-:Y:S02]  /*11bd80*/  @P6 STG.E.U8 desc[UR22][R28.64], R0 ;  /* 0x000000001c006986 */ /* 0x0001e4000c101116 */
[----:B0-----:R-:W-:Y:S02]  /*11bd90*/  PRMT R0, R2, 0x7770, RZ ;  /* 0x0000777002007816 */ /* 0x001fe400000000ff */
[----:B------:R-:W2:Y:S04]  /*11bda0*/  LDL.LU.64 R28, [R1+0x1538] ;  /* 0x00153800011c7983 */ /* 0x000ea80000300a00 */
[----:B------:R-:W2:Y:S04]  /*11bdb0*/  LDL.LU.64 R14, [R1+0x1530] ;  /* 0x00153000010e7983 */ /* 0x000ea80000300a00 */
[----:B------:R0:W-:Y:S04]  /*11bdc0*/  @P5 STG.E.U8 desc[UR22][R12.64], R0 ;  /* 0x000000000c005986 */ /* 0x0001e8000c101116 */
[----:B0-----:R-:W2:Y:S04]  /*11bdd0*/  LDL.LU.64 R12, [R1+0x1528] ;  /* 0x00152800010c7983 */ /* 0x001ea80000300a00 */
[----:B------:R-:W2:Y:S01]  /*11bde0*/  LDL.LU R4, [R1+0x8] ;  /* 0x0000080001047983 */ /* 0x000ea20000300800 */
[----:B------:R-:W-:-:S02]  /*11bdf0*/  LOP3.LUT P4, RZ, R5, 0x2, RZ, 0xc0, !PT ;  /* 0x0000000205ff7812 */ /* 0x000fc4000788c0ff */
[C---:B------:R-:W-:Y:S02]  /*11be00*/  LOP3.LUT P0, RZ, R5.reuse, 0x4, RZ, 0xc0, !PT ;  /* 0x0000000405ff7812 */ /* 0x040fe4000780c0ff */
[----:B------:R-:W-:Y:S02]  /*11be10*/  PRMT R0, R2, 0x7771, RZ ;  /* 0x0000777102007816 */ /* 0x000fe400000000ff */
[C---:B------:R-:W-:Y:S02]  /*11be20*/  LOP3.LUT P6, RZ, R5.reuse, 0x8, RZ, 0xc0, !PT ;  /* 0x0000000805ff7812 */ /* 0x040fe400078cc0ff */
[----:B------:R-:W-:-:S05]  /*11be30*/  LOP3.LUT P5, RZ, R5, 0x10, RZ, 0xc0, !PT ;  /* 0x0000001005ff7812 */ /* 0x000fca00078ac0ff */
[----:B---3--:R0:W-:Y:S02]  /*11be40*/  @P4 STG.E.U8 desc[UR22][R6.64], R0 ;  /* 0x0000000006004986 */ /* 0x0081e4000c101116 */
[C---:B0-----:R-:W-:Y:S02]  /*11be50*/  PRMT R0, R2.reuse, 0x7772, RZ ;  /* 0x0000777202007816 */ /* 0x041fe400000000ff */
[----:B------:R-:W3:Y:S04]  /*11be60*/  LDL.LU.64 R6, [R1+0x1520] ;  /* 0x0015200001067983 */ /* 0x000ee80000300a00 */
[----:B----4-:R0:W-:Y:S02]  /*11be70*/  @P0 STG.E.U8 desc[UR22][R20.64], R0 ;  /* 0x0000000014000986 */ /* 0x0101e4000c101116 */
[----:B0-----:R-:W-:-:S02]  /*11be80*/  PRMT R0, R2, 0x7773, RZ ;  /* 0x0000777302007816 */ /* 0x001fc400000000ff */
[----:B------:R-:W4:Y:S04]  /*11be90*/  LDL.LU.64 R2, [R1+0x1518] ;  /* 0x0015180001027983 */ /* 0x000f280000300a00 */
[----:B--2---:R0:W-:Y:S02]  /*11bea0*/  @P6 STG.E.U8 desc[UR22][R18.64], R0 ;  /* 0x0000000012006986 */ /* 0x0041e4000c101116 */
[----:B0-----:R-:W-:-:S05]  /*11beb0*/  PRMT R0, R4, 0x7770, RZ ;  /* 0x0000777004007816 */ /* 0x001fca00000000ff */
[----:B------:R0:W-:Y:S04]  /*11bec0*/  @P5 STG.E.U8 desc[UR22][R28.64], R0 ;  /* 0x000000001c005986 */ /* 0x0001e8000c101116 */
[----:B0-----:R-:W2:Y:S04]  /*11bed0*/  LDL.LU R29, [R1+0x2c] ;  /* 0x00002c00011d7983 */ /* 0x001ea80000300800 */
[----:B------:R-:W3:Y:S04]  /*11bee0*/  LDL.LU.64 R16, [R1+0x14f8] ;  /* 0x0014f80001107983 */ /* 0x000ee80000300a00 */
        /* <DEDUP_REMOVED lines=28> */
[----:B------:R-:W2:Y:S04]  /*11c0b0*/  LDL.LU.64 R8, [R1+0x14f0] ;  /* 0x0014f00001087983 */ /* 0x000ea80000300a00 */
[----:B------:R-:W2:Y:S04]  /*11c0c0*/  LDL.LU R28, [R1+0x1c] ;  /* 0x00001c00011c7983 */ /* 0x000ea80000300800 */
[----:B------:R-:W2:Y:S04]  /*11c0d0*/  LDL.LU.64 R24, [R1+0x14e8] ;  /* 0x0014e80001187983 */ /* 0x000ea80000300a00 */
[----:B------:R-:W2:Y:S04]  /*11c0e0*/  LDL.LU.64 R22, [R1+0x14e0] ;  /* 0x0014e00001167983 */ /* 0x000ea80000300a00 */
        /* <DEDUP_REMOVED lines=13> */
[----:B------:R-:W2:Y:S10]  /*11c1c0*/  LDL.LU.64 R12, [R1+0x14c0] ;  /* 0x0014c000010c7983 */ /* 0x000eb40000300a00 */
[----:B------:R0:W-:Y:S01]  /*11c1d0*/  @P3 STG.E.U8 desc[UR22][R6.64], R0 ;  /* 0x0000000006003986 */ /* 0x0001e2000c101116 */
[----:B------:R-:W-:-:S02]  /*11c1e0*/  LOP3.LUT P3, RZ, R27, 0x100, RZ, 0xc0, !PT ;  /* 0x000001001bff7812 */ /* 0x000fc4000786c0ff */
[----:B0-----:R-:W-:Y:S01]  /*11c1f0*/  PRMT R0, R10, 0x7770, RZ ;  /* 0x000077700a007816 */ /* 0x001fe200000000ff */
[----:B------:R-:W2:Y:S10]  /*11c200*/  LDL.LU.64 R6, [R1+0x14b8] ;  /* 0x0014b80001067983 */ /* 0x000eb40000300a00 */
[----:B----4-:R0:W-:Y:S01]  /*11c210*/  @P3 STG.E.U8 desc[UR22][R2.64], R0 ;  /* 0x0000000002003986 */ /* 0x0101e2000c101116 */
[----:B------:R-:W-:-:S02]  /*11c220*/  LOP3.LUT P3, RZ, R27, 0x80, RZ, 0xc0, !PT ;  /* 0x000000801bff7812 */ /* 0x000fc4000786c0ff */
[----:B0-----:R-:W-:Y:S01]  /*11c230*/  PRMT R0, R10, 0x7771, RZ ;  /* 0x000077710a007816 */ /* 0x001fe200000000ff */
[----:B------:R-:W4:Y:S10]  /*11c240*/  LDL.LU R3, [R1+0xc] ;  /* 0x00000c0001037983 */ /* 0x000f340000300800 */
[----:B---3--:R0:W-:Y:S04]  /*11c250*/  @P3 STG.E.U8 desc[UR22][R16.64], R0 ;  /* 0x0000000010003986 */ /* 0x0081e8000c101116 */
[----:B0-----:R-:W3:Y:S01]  /*11c260*/  LDL.LU.64 R16, [R1+0x55c0] ;  /* 0x0055c00001107983 */ /* 0x001ee20000300a00 */
[----:B------:R-:W-:-:S02]  /*11c270*/  LOP3.LUT P3, RZ, R27, 0x40, RZ, 0xc0, !PT ;  /* 0x000000401bff7812 */ /* 0x000fc4000786c0ff */
[----:B------:R-:W-:Y:S01]  /*11c280*/  PRMT R0, R10, 0x7772, RZ ;  /* 0x000077720a007816 */ /* 0x000fe200000000ff */
[----:B------:R-:W4:Y:S04]  /*11c290*/  LDL.LU R4, [R1+0x4c4] ;  /* 0x0004c40001047983 */ /* 0x000f280000300800 */
[----:B------:R-:W4:Y:S06]  /*11c2a0*/  LDL.LU R2, [R1+0x4c8] ;  /* 0x0004c80001027983 */ /* 0x000f2c0000300800 */
[----:B---3--:R0:W-:Y:S04]  /*11c2b0*/  @P3 STG.E.U8 desc[UR22][R16.64], R0 ;  /* 0x0000000010003986 */ /* 0x0081e8000c101116 */
[----:B0-----:R-:W3:Y:S01]  /*11c2c0*/  LDL.LU.64 R16, [R1+0x55b8] ;  /* 0x0055b80001107983 */ /* 0x001ee20000300a00 */
[----:B------:R-:W-:-:S02]  /*11c2d0*/  LOP3.LUT P3, RZ, R27, 0x20, RZ, 0xc0, !PT ;  /* 0x000000201bff7812 */ /* 0x000fc4000786c0ff */
[----:B------:R-:W-:Y:S02]  /*11c2e0*/  PRMT R10, R10, 0x7773, RZ ;  /* 0x000077730a0a7816 */ /* 0x000fe400000000ff */
[----:B--2---:R-:W-:-:S09]  /*11c2f0*/  PRMT R0, R29, 0x7770, RZ ;  /* 0x000077701d007816 */ /* 0x004fd200000000ff */
[----:B---3--:R0:W-:Y:S04]  /*11c300*/  @P3 STG.E.U8 desc[UR22][R16.64], R10 ;  /* 0x0000000a10003986 */ /* 0x0081e8000c101116 */
[----:B0-----:R-:W2:Y:S01]  /*11c310*/  LDL.LU.64 R16, [R1+0x55b0] ;  /* 0x0055b00001107983 */ /* 0x001ea20000300a00 */
[----:B------:R-:W-:Y:S02]  /*11c320*/  LOP3.LUT P3, RZ, R27, 0x10, RZ, 0xc0, !PT ;  /* 0x000000101bff7812 */ /* 0x000fe4000786c0ff */
[C---:B------:R-:W-:Y:S02]  /*11c330*/  LOP3.LUT P2, RZ, R5.reuse, 0x8000, RZ, 0xc0, !PT ;  /* 0x0000800005ff7812 */ /* 0x040fe4000784c0ff */
[C---:B------:R-:W-:Y:S02]  /*11c340*/  LOP3.LUT P1, RZ, R5.reuse, 0x10000, RZ, 0xc0, !PT ;  /* 0x0001000005ff7812 */ /* 0x040fe4000782c0ff */
[----:B------:R-:W-:-:S02]  /*11c350*/  LOP3.LUT P0, RZ, R5, 0x20000, RZ, 0xc0, !PT ;  /* 0x0002000005ff7812 */ /* 0x000fc4000780c0ff */
        /* <DEDUP_REMOVED lines=21> */
[----:B----4-:R-:W-:-:S05]  /*11c4b0*/  PRMT R0, R3, 0x7770, RZ ;  /* 0x0000777003007816 */ /* 0x010fca00000000ff */
[----:B------:R0:W-:Y:S04]  /*11c4c0*/  @P4 STG.E.U8 desc[UR22][R6.64], R0 ;  /* 0x0000000006004986 */ /* 0x0001e8000c101116 */
[----:B0-----:R-:W3:Y:S01]  /*11c4d0*/  LDL.LU.64 R6, [R1+0x14b0] ;  /* 0x0014b00001067983 */ /* 0x001ee20000300a00 */
[----:B------:R-:W-:Y:S02]  /*11c4e0*/  LOP3.LUT P0, RZ, R5, 0x200000, RZ, 0xc0, !PT ;  /* 0x0020000005ff7812 */ /* 0x000fe4000780c0ff */
[----:B------:R-:W-:Y:S01]  /*11c4f0*/  PRMT R0, R3, 0x7771, RZ ;  /* 0x0000777103007816 */ /* 0x000fe200000000ff */
[----:B------:R-:W4:Y:S04]  /*11c500*/  LDL.LU.64 R20, [R1+0x14a8] ;  /* 0x0014a80001147983 */ /* 0x000f280000300a00 */
[----:B------:R-:W2:Y:S04]  /*11c510*/  LDL.LU.64 R18, [R1+0x14a0] ;  /* 0x0014a00001127983 */ /* 0x000ea80000300a00 */
[----:B------:R-:W2:Y:S04]  /*11c520*/  LDL.LU.64 R14, [R1+0x1498] ;  /* 0x00149800010e7983 */ /* 0x000ea80000300a00 */
[----:B------:R-:W2:Y:S04]  /*11c530*/  LDL.LU.64 R28, [R1+0x1490] ;  /* 0x00149000011c7983 */ /* 0x000ea80000300a00 */
        /* <DEDUP_REMOVED lines=22> */
[----:B------:R-:W-:Y:S01]  /*11c6a0*/  @P3 LOP3.LUT R2, R2, 0x80000000, RZ, 0xfc, !PT ;  /* 0x8000000002023812 */ /* 0x000fe200078efcff */
[----:B----4-:R0:W-:Y:S04]  /*11c6b0*/  STL.64 [R1+0x55a0], R8 ;  /* 0x0055a00801007387 */ /* 0x0101e80000100a00 */
[----:B0-----:R-:W4:Y:S01]  /*11c6c0*/  LDL.LU.64 R8, [R1+0x1478] ;  /* 0x0014780001087983 */ /* 0x001f220000300a00 */
[----:B------:R-:W-:Y:S02]  /*11c6d0*/  LOP3.LUT P3, RZ, R5, 0x8000000, RZ, 0xc0, !PT ;  /* 0x0800000005ff7812 */ /* 0x000fe4000786c0ff */
[----:B------:R-:W-:Y:S02]  /*11c6e0*/  LOP3.LUT R27, R27, 0xfffffffe, RZ, 0xc0, !PT ;  /* 0xfffffffe1b1b7812 */ /* 0x000fe400078ec0ff */
[----:B------:R-:W-:-:S02]  /*11c6f0*/  LOP3.LUT P6, RZ, R5, 0x400000, RZ, 0xc0, !PT ;  /* 0x0040000005ff7812 */ /* 0x000fc400078cc0ff */
        /* <DEDUP_REMOVED lines=9> */
[----:B------:R-:W-:Y:S02]  /*11c790*/  LOP3.LUT P3, RZ, R5, 0x2000000, RZ, 0xc0, !PT ;  /* 0x0200000005ff7812 */ /* 0x000fe4000786c0ff */
[----:B------:R-:W4:Y:S04]  /*11c7a0*/  LDL.LU R5, [R1+0x750] ;  /* 0x0007500001057983 */ /* 0x000f280000300800 */
[----:B--2---:R0:W-:Y:S04]  /*11c7b0*/  @P5 STG.E.U8 desc[UR22][R18.64], R0 ;  /* 0x0000000012005986 */ /* 0x0041e8000c101116 */
[----:B------:R-:W2:Y:S04]  /*11c7c0*/  LDL.LU.64 R24, [R1+0x1458] ;  /* 0x0014580001187983 */ /* 0x000ea80000300a00 */
[----:B------:R-:W2:Y:S04]  /*11c7d0*/  LDL.LU.64 R22, [R1+0x1450] ;  /* 0x0014500001167983 */ /* 0x000ea80000300a00 */
[----:B------:R-:W2:Y:S04]  /*11c7e0*/  LDL.LU R3, [R1+0x740] ;  /* 0x0007400001037983 */ /* 0x000ea80000300800 */
[----:B------:R-:W2:Y:S01]  /*11c7f0*/  LDL.LU.64 R20, [R1+0x1448] ;  /* 0x0014480001147983 */ /* 0x000ea20000300a00 */
[----:B0-----:R-:W-:-:S03]  /*11c800*/  PRMT R0, R11, 0x7770, RZ ;  /* 0x000077700b007816 */ /* 0x001fc600000000ff */
[----:B------:R-:W2:Y:S04]  /*11c810*/  LDL.LU.64 R18, [R1+0x1440] ;  /* 0x0014400001127983 */ /* 0x000ea80000300a00 */
[----:B------:R0:W-:Y:S02]  /*11c820*/  @P4 STG.E.U8 desc[UR22][R14.64], R0 ;  /* 0x000000000e004986 */ /* 0x0001e4000c101116 */
[----:B0-----:R-:W-:Y:S02]  /*11c830*/  PRMT R0, R11, 0x7771, RZ ;  /* 0x000077710b007816 */ /* 0x001fe400000000ff */
[----:B------:R-:W2:Y:S04]  /*11c840*/  LDL.LU.64 R14, [R1+0x1438] ;  /* 0x00143800010e7983 */ /* 0x000ea80000300a00 */
[----:B------:R0:W-:Y:S01]  /*11c850*/  @P3 STG.E.U8 desc[UR22][R28.64], R0 ;  /* 0x000000001c003986 */ /* 0x0001e2000c101116 */
[----:B------:R-:W-:-:S02]  /*11c860*/  LOP3.LUT P3, RZ, R27, 0x2, RZ, 0xc0, !PT ;  /* 0x000000021bff7812 */ /* 0x000fc4000786c0ff */
[----:B0-----:R-:W-:Y:S01]  /*11c870*/  PRMT R0, R11, 0x7772, RZ ;  /* 0x000077720b007816 */ /* 0x001fe200000000ff */
[----:B------:R-:W2:Y:S10]  /*11c880*/  LDL.LU.64 R28, [R1+0x1430] ;  /* 0x00143000011c7983 */ /* 0x000eb40000300a00 */
[----:B------:R0:W-:Y:S01]  /*11c890*/  @P3 STG.E.U8 desc[UR22][R12.64], R0 ;  /* 0x000000000c003986 */ /* 0x0001e2000c101116 */
[----:B------:R-:W-:-:S03]  /*11c8a0*/  LOP3.LUT P3, RZ, R27, 0x1, RZ, 0xc0, !PT ;  /* 0x000000011bff7812 */ /* 0x000fc6000786c0ff */
[----:B0-----:R-:W2:Y:S04]  /*11c8b0*/  LDL.LU.64 R12, [R1+0x1428] ;  /* 0x00142800010c7983 */ /* 0x001ea80000300a00 */
[----:B------:R-:W2:Y:S01]  /*11c8c0*/  LDL.LU.64 R26, [R1+0x1468] ;  /* 0x00146800011a7983 */ /* 0x000ea20000300a00 */
[----:B------:R-:W-:-:S03]  /*11c8d0*/  PRMT R0, R11, 0x7773, RZ ;  /* 0x000077730b007816 */ /* 0x000fc600000000ff */
[----:B------:R-:W2:Y:S04]  /*11c8e0*/  LDL.LU.64 R10, [R1+0x1470] ;  /* 0x00147000010a7983 */ /* 0x000ea80000300a00 */
[----:B---3--:R0:W-:Y:S01]  /*11c8f0*/  @P3 STG.E.U8 desc[UR22][R6.64], R0 ;  /* 0x0000000006003986 */ /* 0x0081e2000c101116 */
[C---:B------:R-:W-:Y:S02]  /*11c900*/  LOP3.LUT P3, RZ, R2.reuse, 0x80000000, RZ, 0xc0, !PT ;  /* 0x8000000002ff7812 */ /* 0x040fe4000786c0ff */
        /* <DEDUP_REMOVED lines=40> */
[----:B------:R-:W2:Y:S04]  /*11cb90*/  LDL.LU R3, [R1+0x770] ;  /* 0x0007700001037983 */ /* 0x000ea80000300800 */
[----:B------:R-:W4:Y:S04]  /*11cba0*/  LDL.LU.64 R20, [R1+0x1400] ;  /* 0x0014000001147983 */ /* 0x000f280000300a00 */
[----:B------:R-:W4:Y:S04]  /*11cbb0*/  LDL.LU.64 R18, [R1+0x13f8] ;  /* 0x0013f80001127983 */ /* 0x000f280000300a00 */
[----:B------:R-:W4:Y:S04]  /*11cbc0*/  LDL.LU.64 R14, [R1+0x13f0] ;  /* 0x0013f000010e7983 */ /* 0x000f280000300a00 */
[----:B------:R-:W4:Y:S01]  /*11cbd0*/  LDL.LU R10, [R1+0x704] ;  /* 0x00070400010a7983 */ /* 0x000f220000300800 */
[----:B------:R-:W-:-:S03]  /*11cbe0*/  LOP3.LUT P1, RZ, R4, 0x100, RZ, 0xc0, !PT ;  /* 0x0000010004ff7812 */ /* 0x000fc6000782c0ff */
[----:B------:R-:W4:Y:S01]  /*11cbf0*/  LDL.LU.64 R28, [R1+0x13e8] ;  /* 0x0013e800011c7983 */ /* 0x000f220000300a00 */
[C---:B------:R-:W-:Y:S02]  /*11cc00*/  LOP3.LUT P0, RZ, R4.reuse, 0x200, RZ, 0xc0, !PT ;  /* 0x0000020004ff7812 */ /* 0x040fe4000780c0ff */
[C---:B------:R-:W-:Y:S02]  /*11cc10*/  LOP3.LUT P6, RZ, R4.reuse, 0x800, RZ, 0xc0, !PT ;  /* 0x0000080004ff7812 */ /* 0x040fe400078cc0ff */
[----:B------:R-:W-:Y:S02]  /*11cc20*/  LOP3.LUT P5, RZ, R4, 0x2000, RZ, 0xc0, !PT ;  /* 0x0000200004ff7812 */ /* 0x000fe400078ac0ff */
[----:B------:R-:W-:Y:S02]  /*11cc30*/  LOP3.LUT R2, R2, 0xfdffffff, RZ, 0xc0, !PT ;  /* 0xfdffffff02027812 */ /* 0x000fe400078ec0ff */
[----:B------:R-:W-:-:S07]  /*11cc40*/  LOP3.LUT P3, RZ, R4, 0x100000, RZ, 0xc0, !PT ;  /* 0x0010000004ff7812 */ /* 0x000fce000786c0ff */
[----:B------:R-:W-:-:S04]  /*11cc50*/  @P6 LOP3.LUT R2, R2, 0x2000000, RZ, 0xfc, !PT ;  /* 0x0200000002026812 */ /* 0x000fc800078efcff */
[----:B------:R-:W-:-:S04]  /*11cc60*/  LOP3.LUT R2, R2, 0xfeffffff, RZ, 0xc0, !PT ;  /* 0xfeffffff02027812 */ /* 0x000fc800078ec0ff */
[----:B------:R-:W-:-:S04]  /*11cc70*/  @P5 LOP3.LUT R2, R2, 0x1000000, RZ, 0xfc, !PT ;  /* 0x0100000002025812 */ /* 0x000fc800078efcff */
        /* <DEDUP_REMOVED lines=9> */
[----:B--2---:R-:W-:-:S05]  /*11cd10*/  PRMT R0, R3, 0x7770, RZ ;  /* 0x0000777003007816 */ /* 0x004fca00000000ff */
[----:B------:R0:W-:Y:S04]  /*11cd20*/  @P1 STG.E.U8 desc[UR22][R12.64], R0 ;  /* 0x000000000c001986 */ /* 0x0001e8000c101116 */
[----:B0-----:R-:W2:Y:S01]  /*11cd30*/  LDL.LU.64 R12, [R1+0x13e0] ;  /* 0x0013e000010c7983 */ /* 0x001ea20000300a00 */
[----:B------:R-:W-:-:S03]  /*11cd40*/  PRMT R0, R3, 0x7771, RZ ;  /* 0x0000777103007816 */ /* 0x000fc600000000ff */
[----:B------:R-:W2:Y:S04]  /*11cd50*/  LDL.LU R17, [R1+0x754] ;  /* 0x0007540001117983 */ /* 0x000ea80000300800 */
[----:B---3--:R0:W-:Y:S04]  /*11cd60*/  @P0 STG.E.U8 desc[UR22][R6.64], R0 ;  /* 0x0000000006000986 */ /* 0x0081e8000c101116 */
[----:B0-----:R-:W3:Y:S01]  /*11cd70*/  LDL.LU.64 R6, [R1+0x13d8] ;  /* 0x0013d80001067983 */ /* 0x001ee20000300a00 */
[----:B------:R-:W-:-:S03]  /*11cd80*/  LOP3.LUT R2, R2, 0xffbfffff, RZ, 0xc0, !PT ;  /* 0xffbfffff02027812 */ /* 0x000fc600078ec0ff */
[----:B------:R-:W3:Y:S01]  /*11cd90*/  LDL.LU.64 R26, [R1+0x13d0] ;  /* 0x0013d000011a7983 */ /* 0x000ee20000300a00 */
[----:B------:R-:W-:-:S03]  /*11cda0*/  LOP3.LUT P6, RZ, R4, 0x400, RZ, 0xc0, !PT ;  /* 0x0000040004ff7812 */ /* 0x000fc600078cc0ff */
[----:B------:R-:W3:Y:S01]  /*11cdb0*/  LDL.LU.64 R8, [R1+0x13c8] ;  /* 0x0013c80001087983 */ /* 0x000ee20000300a00 */
[----:B------:R-:W-:Y:S02]  /*11cdc0*/  @P3 LOP3.LUT R2, R2, 0x400000, RZ, 0xfc, !PT ;  /* 0x0040000002023812 */ /* 0x000fe400078efcff */
[C---:B------:R-:W-:Y:S02]  /*11cdd0*/  LOP3.LUT P3, RZ, R4.reuse, 0x10000, RZ, 0xc0, !PT ;  /* 0x0001000004ff7812 */ /* 0x040fe4000786c0ff */
[----:B------:R-:W-:Y:S02]  /*11cde0*/  PRMT R0, R3, 0x7772, RZ ;  /* 0x0000777203007816 */ /* 0x000fe400000000ff */
[----:B------:R-:W-:Y:S02]  /*11cdf0*/  LOP3.LUT P5, RZ, R4, 0x1000, RZ, 0xc0, !PT ;  /* 0x0000100004ff7812 */ /* 0x000fe400078ac0ff */
[----:B------:R-:W-:Y:S01]  /*11ce00*/  LOP3.LUT R2, R2, 0xff7fffff, RZ, 0xc0, !PT ;  /* 0xff7fffff02027812 */ /* 0x000fe200078ec0ff */
[----:B------:R-:W3:Y:S04]  /*11ce10*/  LDL.LU.64 R24, [R1+0x13c0] ;  /* 0x0013c00001187983 */ /* 0x000ee80000300a00 */
[----:B------:R-:W3:Y:S04]  /*11ce20*/  LDL.LU R5, [R1+0x744] ;  /* 0x0007440001057983 */ /* 0x000ee80000300800 */
[----:B----4-:R0:W-:Y:S01]  /*11ce30*/  @P6 STG.E.U8 desc[UR22][R22.64], R0 ;  /* 0x0000000016006986 */ /* 0x0101e2000c101116 */
[----:B------:R-:W-:-:S04]  /*11ce40*/  @P3 LOP3.LUT R2, R2, 0x800000, RZ, 0xfc, !PT ;  /* 0x0080000002023812 */ /* 0x000fc800078efcff */
[----:B------:R-:W-:Y:S02]  /*11ce50*/  LOP3.LUT P6, RZ, R2, 0x2000000, RZ, 0xc0, !PT ;  /* 0x0200000002ff7812 */ /* 0x000fe400078cc0ff */
[----:B0-----:R-:W-:Y:S01]  /*11ce60*/  PRMT R0, R3, 0x7773, RZ ;  /* 0x0000777303007816 */ /* 0x001fe200000000ff */
[----:B------:R-:W4:Y:S10]  /*11ce70*/  LDL.LU.64 R22, [R1+0x13b8] ;  /* 0x0013b80001167983 */ /* 0x000f340000300a00 */
[----:B------:R0:W-:Y:S02]  /*11ce80*/  @P6 STG.E.U8 desc[UR22][R20.64], R0 ;  /* 0x0000000014006986 */ /* 0x0001e4000c101116 */
[----:B0-----:R-:W-:-:S02]  /*11ce90*/  PRMT R0, R10, 0x7770, RZ ;  /* 0x000077700a007816 */ /* 0x001fc400000000ff */
[----:B------:R-:W-:Y:S01]  /*11cea0*/  LOP3.LUT P4, RZ, R4, 0x4000, RZ, 0xc0, !PT ;  /* 0x0000400004ff7812 */ /* 0x000fe2000788c0ff */
[----:B------:R-:W4:Y:S04]  /*11ceb0*/  LDL.LU.64 R20, [R1+0x13b0] ;  /* 0x0013b00001147983 */ /* 0x000f280000300a00 */
[----:B------:R0:W-:Y:S01]  /*11cec0*/  @P5 STG.E.U8 desc[UR22][R18.64], R0 ;  /* 0x0000000012005986 */ /* 0x0001e2000c101116 */
[----:B------:R-:W-:Y:S02]  /*11ced0*/  LOP3.LUT P5, RZ, R2, 0x1000000, RZ, 0xc0, !PT ;  /* 0x0100000002ff7812 */ /* 0x000fe400078ac0ff */
[----:B------:R-:W-:Y:S02]  /*11cee0*/  LOP3.LUT P3, RZ, R4, 0x8000, RZ, 0xc0, !PT ;  /* 0x0000800004ff7812 */ /* 0x000fe4000786c0ff */
[C---:B0-----:R-:W-:Y:S01]  /*11cef0*/  PRMT R0, R10.reuse, 0x7771, RZ ;  /* 0x000077710a007816 */ /* 0x041fe200000000ff */
[----:B------:R-:W4:Y:S08]  /*11cf00*/  LDL.LU.64 R18, [R1+0x13a8] ;  /* 0x0013a80001127983 */ /* 0x000f300000300a00 */
[----:B------:R0:W-:Y:S02]  /*11cf10*/  @P5 STG.E.U8 desc[UR22][R14.64], R0 ;  /* 0x000000000e005986 */ /* 0x0001e4000c101116 */
[----:B0-----:R-:W-:-:S02]  /*11cf20*/  PRMT R0, R10, 0x7772, RZ ;  /* 0x000077720a007816 */ /* 0x001fc400000000ff */
[----:B------:R-:W4:Y:S04]  /*11cf30*/  LDL.LU.64 R14, [R1+0x13a0] ;  /* 0x0013a000010e7983 */ /* 0x000f280000300a00 */
[----:B------:R-:W4:Y:S04]  /*11cf40*/  LDL.LU R3, [R1+0x774] ;  /* 0x0007740001037983 */ /* 0x000f280000300800 */
[----:B------:R0:W-:Y:S02]  /*11cf50*/  @P4 STG.E.U8 desc[UR22][R28.64], R0 ;  /* 0x000000001c004986 */ /* 0x0001e4000c101116 */
[----:B0-----:R-:W-:-:S02]  /*11cf60*/  PRMT R0, R10, 0x7773, RZ ;  /* 0x000077730a007816 */ /* 0x001fc400000000ff */
[----:B------:R-:W4:Y:S04]  /*11cf70*/  LDL.LU.64 R28, [R1+0x1398] ;  /* 0x00139800011c7983 */ /* 0x000f280000300a00 */
[----:B--2---:R0:W-:Y:S01]  /*11cf80*/  @P3 STG.E.U8 desc[UR22][R12.64], R0 ;  /* 0x000000000c003986 */ /* 0x0041e2000c101116 */
[----:B------:R-:W-:-:S03]  /*11cf90*/  LOP3.LUT P3, RZ, R2, 0x800000, RZ, 0xc0, !PT ;  /* 0x0080000002ff7812 */ /* 0x000fc6000786c0ff */
[----:B0-----:R-:W2:Y:S01]  /*11cfa0*/  LDL.LU.64 R12, [R1+0x1390] ;  /* 0x00139000010c7983 */ /* 0x001ea20000300a00 */
[----:B------:R-:W-:-:S09]  /*11cfb0*/  PRMT R0, R17, 0x7770, RZ ;  /* 0x0000777011007816 */ /* 0x000fd200000000ff */
        /* <DEDUP_REMOVED lines=15> */
[----:B----4-:R0:W-:Y:S01]  /*11d0b0*/  @P3 STG.E.U8 desc[UR22][R22.64], R0 ;  /* 0x0000000016003986 */ /* 0x0101e2000c101116 */
[----:B------:R-:W-:Y:S02]  /*11d0c0*/  LOP3.LUT P0, RZ, R4, 0x800000, RZ, 0xc0, !PT ;  /* 0x0080000004ff7812 */ /* 0x000fe4000780c0ff */
[----:B0-----:R-:W-:-:S05]  /*11d0d0*/  PRMT R0, R5, 0x7771, RZ ;  /* 0x0000777105007816 */ /* 0x001fca00000000ff */
[----:B------:R0:W-:Y:S01]  /*11d0e0*/  @P2 STG.E.U8 desc[UR22][R20.64], R0 ;  /* 0x0000000014002986 */ /* 0x0001e2000c101116 */
[----:B------:R-:W-:Y:S02]  /*11d0f0*/  LOP3.LUT P6, RZ, R4, 0x1000000, RZ, 0xc0, !PT ;  /* 0x0100000004ff7812 */ /* 0x000fe400078cc0ff */
[----:B0-----:R-:W-:-:S05]  /*11d100*/  PRMT R0, R5, 0x7772, RZ ;  /* 0x0000777205007816 */ /* 0x001fca00000000ff */
[----:B------:R0:W-:Y:S01]  /*11d110*/  @P1 STG.E.U8 desc[UR22][R18.64], R0 ;  /* 0x0000000012001986 */ /* 0x0001e2000c101116 */
[----:B------:R-:W-:-:S03]  /*11d120*/  LOP3.LUT P5, RZ, R4, 0x2000000, RZ, 0xc0, !PT ;  /* 0x0200000004ff7812 */ /* 0x000fc600078ac0ff */
[----:B0-----:R-:W4:Y:S01]  /*11d130*/  LDL.LU.64 R18, [R1+0x1380] ;  /* 0x0013800001127983 */ /* 0x001f220000300a00 */
[----:B------:R-:W-:-:S03]  /*11d140*/  PRMT R0, R5, 0x7773, RZ ;  /* 0x0000777305007816 */ /* 0x000fc600000000ff */
[----:B------:R-:W4:Y:S04]  /*11d150*/  LDL.LU R5, [R1+0x708] ;  /* 0x0007080001057983 */ /* 0x000f280000300800 */
[----:B------:R0:W-:Y:S01]  /*11d160*/  @P0 STG.E.U8 desc[UR22][R14.64], R0 ;  /* 0x000000000e000986 */ /* 0x0001e2000c101116 */
[----:B------:R-:W-:Y:S02]  /*11d170*/  LOP3.LUT P4, RZ, R4, 0x4000000, RZ, 0xc0, !PT ;  /* 0x0400000004ff7812 */ /* 0x000fe4000788c0ff */
[C---:B0-----:R-:W-:Y:S01]  /*11d180*/  PRMT R0, R3.reuse, 0x7770, RZ ;  /* 0x0000777003007816 */ /* 0x041fe200000000ff */
[----:B------:R-:W4:Y:S04]  /*11d190*/  LDL.LU.64 R14, [R1+0x1378] ;  /* 0x00137800010e7983 */ /* 0x000f280000300a00 */
[----:B------:R-:W4:Y:S04]  /*11d1a0*/  LDL.LU.64 R24, [R1+0x1370] ;  /* 0x0013700001187983 */ /* 0x000f280000300a00 */
[----:B------:R0:W-:Y:S02]  /*11d1b0*/  @P6 STG.E.U8 desc[UR22][R28.64], R0 ;  /* 0x000000001c006986 */ /* 0x0001e4000c101116 */
[----:B0-----:R-:W-:-:S05]  /*11d1c0*/  PRMT R0, R3, 0x7771, RZ ;  /* 0x0000777103007816 */ /* 0x001fca00000000ff */
[----:B--2---:R0:W-:Y:S02]  /*11d1d0*/  @P5 STG.E.U8 desc[UR22][R12.64], R0 ;  /* 0x000000000c005986 */ /* 0x0041e4000c101116 */
[----:B0-----:R-:W-:-:S05]  /*11d1e0*/  PRMT R0, R3, 0x7772, RZ ;  /* 0x0000777203007816 */ /* 0x001fca00000000ff */
[----:B---3--:R0:W-:Y:S04]  /*11d1f0*/  @P4 STG.E.U8 desc[UR22][R6.64], R0 ;  /* 0x0000000006004986 */ /* 0x0081e8000c101116 */
[----:B0-----:R-:W2:Y:S01]  /*11d200*/  LDL.LU.64 R6, [R1+0x1368] ;  /* 0x0013680001067983 */ /* 0x001ea20000300a00 */
[----:B------:R-:W-:Y:S02]  /*11d210*/  LOP3.LUT P0, RZ, R4, 0x10000000, RZ, 0xc0, !PT ;  /* 0x1000000004ff7812 */ /* 0x000fe4000780c0ff */
[----:B------:R-:W-:Y:S01]  /*11d220*/  LOP3.LUT R2, R2, 0xfffbffff, RZ, 0xc0, !PT ;  /* 0xfffbffff02027812 */ /* 0x000fe200078ec0ff */
[----:B------:R-:W3:Y:S04]  /*11d230*/  LDL.LU.64 R28, [R1+0x1360] ;  /* 0x00136000011c7983 */ /* 0x000ee80000300a00 */
[----:B------:R-:W3:Y:S01]  /*11d240*/  LDL.LU.64 R12, [R1+0x1358] ;  /* 0x00135800010c7983 */ /* 0x000ee20000300a00 */
[----:B------:R-:W-:-:S02]  /*11d250*/  LOP3.LUT P3, RZ, R4, 0x20000000, RZ, 0xc0, !PT ;  /* 0x2000000004ff7812 */ /* 0x000fc4000786c0ff */
[C---:B------:R-:W-:Y:S02]  /*11d260*/  LOP3.LUT P1, RZ, R4.reuse, 0x40000000, RZ, 0xc0, !PT ;  /* 0x4000000004ff7812 */ /* 0x040fe4000782c0ff */
[----:B------:R-:W-:Y:S01]  /*11d270*/  LOP3.LUT P2, RZ, R4, 0x80000000, RZ, 0xc0, !PT ;  /* 0x8000000004ff7812 */ /* 0x000fe2000784c0ff */
[----:B------:R-:W3:Y:S01]  /*11d280*/  LDL.LU.64 R22, [R1+0x1350] ;  /* 0x0013500001167983 */ /* 0x000ee20000300a00 */
[----:B------:R-:W-:-:S04]  /*11d290*/  @P0 LOP3.LUT R2, R2, 0x40000, RZ, 0xfc, !PT ;  /* 0x0004000002020812 */ /* 0x000fc800078efcff */
[C---:B------:R-:W-:Y:S02]  /*11d2a0*/  LOP3.LUT P4, RZ, R2.reuse, 0x80, RZ, 0xc0, !PT ;  /* 0x0000008002ff7812 */ /* 0x040fe4000788c0ff */
[C---:B------:R-:W-:Y:S02]  /*11d2b0*/  LOP3.LUT P6, RZ, R2.reuse, 0x1, RZ, 0xc0, !PT ;  /* 0x0000000102ff7812 */ /* 0x040fe400078cc0ff */
[C---:B------:R-:W-:Y:S02]  /*11d2c0*/  LOP3.LUT P5, RZ, R2.reuse, 0x2, RZ, 0xc0, !PT ;  /* 0x0000000202ff7812 */ /* 0x040fe400078ac0ff */
[----:B------:R-:W-:-:S07]  /*11d2d0*/  LOP3.LUT R2, R2, 0xffffdfff, RZ, 0xc0, !PT ;  /* 0xffffdfff02027812 */ /* 0x000fce00078ec0ff */
[----:B------:R-:W-:-:S04]  /*11d2e0*/  @P4 LOP3.LUT R2, R2, 0x2000, RZ, 0xfc, !PT ;  /* 0x0000200002024812 */ /* 0x000fc800078efcff */
[C---:B------:R-:W-:Y:S02]  /*11d2f0*/  LOP3.LUT P4, RZ, R2.reuse, 0x40, RZ, 0xc0, !PT ;  /* 0x0000004002ff7812 */ /* 0x040fe4000788c0ff */
[----:B------:R-:W-:-:S11]  /*11d300*/  LOP3.LUT R2, R2, 0xffffbfff, RZ, 0xc0, !PT ;  /* 0xffffbfff02027812 */ /* 0x000fd600078ec0ff */
[----:B------:R-:W-:-:S04]  /*11d310*/  @P4 LOP3.LUT R2, R2, 0x4000, RZ, 0xfc, !PT ;  /* 0x0000400002024812 */ /* 0x000fc800078efcff */
[C---:B------:R-:W-:Y:S02]  /*11d320*/  LOP3.LUT P4, RZ, R2.reuse, 0x20, RZ, 0xc0, !PT ;  /* 0x0000002002ff7812 */ /* 0x040fe4000788c0ff */
[----:B------:R-:W-:Y:S02]  /*11d330*/  LOP3.LUT R2, R2, 0xffff7fff, RZ, 0xc0, !PT ;  /* 0xffff7fff02027812 */ /* 0x000fe400078ec0ff */
[----:B------:R-:W-:Y:S02]  /*11d340*/  LOP3.LUT P0, RZ, R4, 0x8000000, RZ, 0xc0, !PT ;  /* 0x0800000004ff7812 */ /* 0x000fe4000780c0ff */
[----:B------:R-:W3:Y:S04]  /*11d350*/  LDL.LU R4, [R1+0x758] ;  /* 0x0007580001047983 */ /* 0x000ee80000300800 */
[----:B------:R-:W3:Y:S03]  /*11d360*/  LDL.LU.64 R20, [R1+0x1348] ;  /* 0x0013480001147983 */ /* 0x000ee60000300a00 */
[----:B------:R-:W-:-:S04]  /*11d370*/  @P4 LOP3.LUT R2, R2, 0x8000, RZ, 0xfc, !PT ;  /* 0x0000800002024812 */ /* 0x000fc800078efcff */
[C---:B------:R-:W-:Y:S02]  /*11d380*/  LOP3.LUT P4, RZ, R2.reuse, 0x10, RZ, 0xc0, !PT ;  /* 0x0000001002ff7812 */ /* 0x040fe4000788c0ff */
[----:B------:R-:W-:-:S11]  /*11d390*/  LOP3.LUT R2, R2, 0xfffeffff, RZ, 0xc0, !PT ;  /* 0xfffeffff02027812 */ /* 0x000fd600078ec0ff */
[----:B------:R-:W-:-:S04]  /*11d3a0*/  @P4 LOP3.LUT R2, R2, 0x10000, RZ, 0xfc, !PT ;  /* 0x0001000002024812 */ /* 0x000fc800078efcff */
[C---:B------:R-:W-:Y:S02]  /*11d3b0*/  LOP3.LUT P4, RZ, R2.reuse, 0x8, RZ, 0xc0, !PT ;  /* 0x0000000802ff7812 */ /* 0x040fe4000788c0ff */
[----:B------:R-:W-:Y:S02]  /*11d3c0*/  LOP3.LUT R2, R2, 0xfffdffff, RZ, 0xc0, !PT ;  /* 0xfffdffff02027812 */ /* 0x000fe400078ec0ff */
[----:B------:R-:W-:-:S09]  /*11d3d0*/  PRMT R0, R3, 0x7773, RZ ;  /* 0x0000777303007816 */ /* 0x000fd200000000ff */
[----:B------:R-:W-:Y:S01]  /*11d3e0*/  @P4 LOP3.LUT R2, R2, 0x20000, RZ, 0xfc, !PT ;  /* 0x0002000002024812 */ /* 0x000fe200078efcff */
[----:B----4-:R0:W-:Y:S03]  /*11d3f0*/  @P0 STG.E.U8 desc[UR22][R18.64], R0 ;  /* 0x0000000012000986 */ /* 0x0101e6000c101116 */
[----:B------:R-:W-:Y:S01]  /*11d400*/  LOP3.LUT P0, RZ, R2, 0x40000, RZ, 0xc0, !PT ;  /* 0x0004000002ff7812 */ /* 0x000fe2000780c0ff */
[----:B0-----:R-:W4:Y:S01]  /*11d410*/  LDL.LU.64 R18, [R1+0x1340] ;  /* 0x0013400001127983 */ /* 0x001f220000300a00 */
[----:B------:R-:W-:-:S03]  /*11d420*/  PRMT R0, R5, 0x7770, RZ ;  /* 0x0000777005007816 */ /* 0x000fc600000000ff */
[----:B------:R-:W4:Y:S08]  /*11d430*/  LDL.LU R3, [R1+0x748] ;  /* 0x0007480001037983 */ /* 0x000f300000300800 */
[----:B------:R0:W-:Y:S04]  /*11d440*/  @P0 STG.E.U8 desc[UR22][R14.64], R0 ;  /* 0x000000000e000986 */ /* 0x0001e8000c101116 */
[----:B0-----:R-:W4:Y:S01]  /*11d450*/  LDL.LU.64 R14, [R1+0x1338] ;  /* 0x00133800010e7983 */ /* 0x001f220000300a00 */
[----:B------:R-:W-:-:S05]  /*11d460*/  PRMT R0, R5, 0x7771, RZ ;  /* 0x0000777105007816 */ /* 0x000fca00000000ff */
[----:B------:R0:W-:Y:S02]  /*11d470*/  @P3 STG.E.U8 desc[UR22][R24.64], R0 ;  /* 0x0000000018003986 */ /* 0x0001e4000c101116 */
[----:B0-----:R-:W-:-:S05]  /*11d480*/  PRMT R0, R5, 0x7772, RZ ;  /* 0x0000777205007816 */ /* 0x001fca00000000ff */
[----:B--2---:R0:W-:Y:S04]  /*11d490*/  @P1 STG.E.U8 desc[UR22][R6.64], R0 ;  /* 0x0000000006001986 */ /* 0x0041e8000c101116 */
[----:B0-----:R-:W2:Y:S01]  /*11d4a0*/  LDL.LU.64 R6, [R1+0x1330] ;  /* 0x0013300001067983 */ /* 0x001ea20000300a00 */
[----:B------:R-:W-:-:S05]  /*11d4b0*/  PRMT R0, R5, 0x7773, RZ ;  /* 0x0000777305007816 */ /* 0x000fca00000000ff */
[----:B---3--:R0:W-:Y:S01]  /*11d4c0*/  @P2 STG.E.U8 desc[UR22][R28.64], R0 ;  /* 0x000000001c002986 */ /* 0x0081e2000c101116 */
[----:B------:R-:W-:-:S03]  /*11d4d0*/  LOP3.LUT P4, RZ, R2, 0x4, RZ, 0xc0, !PT ;  /* 0x0000000402ff7812 */ /* 0x000fc6000788c0ff */
[----:B0-----:R-:W3:Y:S04]  /*11d4e0*/  LDL.LU.64 R28, [R1+0x1328] ;  /* 0x00132800011c7983 */ /* 0x001ee80000300a00 */
[----:B------:R-:W3:Y:S01]  /*11d4f0*/  LDL.LU R17, [R1+0x21d0] ;  /* 0x0021d00001117983 */ /* 0x000ee20000300800 */
[----:B------:R-:W-:-:S05]  /*11d500*/  PRMT R0, R4, 0x7770, RZ ;  /* 0x0000777004007816 */ /* 0x000fca00000000ff */
[----:B------:R0:W-:Y:S02]  /*11d510*/  @P6 STG.E.U8 desc[UR22][R12.64], R0 ;  /* 0x000000000c006986 */ /* 0x0001e4000c101116 */
[C---:B0-----:R-:W-:Y:S02]  /*11d520*/  PRMT R0, R4.reuse, 0x7771, RZ ;  /* 0x0000777104007816 */ /* 0x041fe400000000ff */
[----:B------:R-:W3:Y:S04]  /*11d530*/  LDL.LU.64 R12, [R1+0x1318] ;  /* 0x00131800010c7983 */ /* 0x000ee80000300a00 */
[----:B------:R-:W3:Y:S04]  /*11d540*/  LDL.LU R5, [R1+0x778] ;  /* 0x0007780001057983 */ /* 0x000ee80000300800 */
[----:B------:R-:W3:Y:S04]  /*11d550*/  LDL.LU.64 R8, [R1+0x1310] ;  /* 0x0013100001087983 */ /* 0x000ee80000300a00 */
[----:B------:R0:W-:Y:S02]  /*11d560*/  @P5 STG.E.U8 desc[UR22][R22.64], R0 ;  /* 0x0000000016005986 */ /* 0x0001e4000c101116 */
[----:B0-----:R-:W-:-:S05]  /*11d570*/  PRMT R0, R4, 0x7772, RZ ;  /* 0x0000777204007816 */ /* 0x001fca00000000ff */
[----:B------:R0:W-:Y:S01]  /*11d580*/  @P4 STG.E.U8 desc[UR22][R20.64], R0 ;  /* 0x0000000014004986 */ /* 0x0001e2000c101116 */
[----:B------:R-:W-:Y:S02]  /*11d590*/  LOP3.LUT P4, RZ, R2, 0x20000, RZ, 0xc0, !PT ;  /* 0x0002000002ff7812 */ /* 0x000fe4000788c0ff */
[----:B0-----:R-:W-:-:S11]  /*11d5a0*/  PRMT R0, R4, 0x7773, RZ ;  /* 0x0000777304007816 */ /* 0x001fd600000000ff */
[----:B----4-:R0:W-:Y:S01]  /*11d5b0*/  @P4 STG.E.U8 desc[UR22][R18.64], R0 ;  /* 0x0000000012004986 */ /* 0x0101e2000c101116 */
[C---:B------:R-:W-:Y:S02]  /*11d5c0*/  LOP3.LUT P4, RZ, R2.reuse, 0x10000, RZ, 0xc0, !PT ;  /* 0x0001000002ff7812 */ /* 0x040fe4000788c0ff */
[----:B0-----:R-:W-:Y:S01]  /*11d5d0*/  PRMT R0, R3, 0x7770, RZ ;  /* 0x0000777003007816 */ /* 0x001fe200000000ff */
[----:B------:R-:W4:Y:S10]  /*11d5e0*/  LDL.LU.64 R18, [R1+0x1320] ;  /* 0x0013200001127983 */ /* 0x000f340000300a00 */
[----:B------:R0:W-:Y:S01]  /*11d5f0*/  @P4 STG.E.U8 desc[UR22][R14.64], R0 ;  /* 0x000000000e004986 */ /* 0x0001e2000c101116 */
[----:B------:R-:W-:-:S02]  /*11d600*/  LOP3.LUT P4, RZ, R2, 0x8000, RZ, 0xc0, !PT ;  /* 0x0000800002ff7812 */ /* 0x000fc4000788c0ff */
[----:B0-----:R-:W-:Y:S01]  /*11d610*/  PRMT R0, R3, 0x7771, RZ ;  /* 0x0000777103007816 */ /* 0x001fe200000000ff */
[----:B------:R-:W4:Y:S04]  /*11d620*/  LDL.LU.64 R14, [R1+0x1308] ;  /* 0x00130800010e7983 */ /* 0x000f280000300a00 */
[----:B------:R-:W4:Y:S04]  /*11d630*/  LDL.LU R4, [R1+0x70c] ;  /* 0x00070c0001047983 */ /* 0x000f280000300800 */
[----:B------:R-:W4:Y:S04]  /*11d640*/  LDL.LU R23, [R1+0x21ec] ;  /* 0x0021ec0001177983 */ /* 0x000f280000300800 */
[----:B--2---:R0:W-:Y:S04]  /*11d650*/  @P4 STG.E.U8 desc[UR22][R6.64], R0 ;  /* 0x0000000006004986 */ /* 0x0041e8000c101116 */
[----:B0-----:R-:W2:Y:S04]  /*11d660*/  LDL.LU.64 R6, [R1+0x1300] ;  /* 0x0013000001067983 */ /* 0x001ea80000300a00 */
[----:B------:R-:W2:Y:S04]  /*11d670*/  LDL.LU.64 R26, [R1+0x12f0] ;  /* 0x0012f000011a7983 */ /* 0x000ea80000300a00 */
[----:B------:R-:W2:Y:S04]  /*11d680*/  LDL.LU.64 R24, [R1+0x12d0] ;  /* 0x0012d00001187983 */ /* 0x000ea80000300a00 */
[----:B------:R-:W2:Y:S01]  /*11d690*/  LDL.LU R21, [R1+0x21e8] ;  /* 0x0021e80001157983 */ /* 0x000ea20000300800 */
[----:B------:R-:W-:-:S02]  /*11d6a0*/  LOP3.LUT P4, RZ, R2, 0x4000, RZ, 0xc0, !PT ;  /* 0x0000400002ff7812 */ /* 0x000fc4000788c0ff */
[----:B------:R-:W-:Y:S02]  /*11d6b0*/  PRMT R0, R3, 0x7772, RZ ;  /* 0x0000777203007816 */ /* 0x000fe400000000ff */
[----:B------:R-:W-:-:S09]  /*11d6c0*/  LOP3.LUT P0, RZ, R2, 0x100, RZ, 0xc0, !PT ;  /* 0x0000010002ff7812 */ /* 0x000fd2000780c0ff */
[----:B---3--:R0:W-:Y:S01]  /*11d6d0*/  @P4 STG.E.U8 desc[UR22][R28.64], R0 ;  /* 0x000000001c004986 */ /* 0x0081e2000c101116 */
[C---:B------:R-:W-:Y:S02]  /*11d6e0*/  LOP3.LUT P4, RZ, R2.reuse, 0x2000, RZ, 0xc0, !PT ;  /* 0x0000200002ff7812 */ /* 0x040fe4000788c0ff */
[C---:B------:R-:W-:Y:S02]  /*11d6f0*/  LOP3.LUT P1, RZ, R2.reuse, 0x200, RZ, 0xc0, !PT ;  /* 0x0000020002ff7812 */ /* 0x040fe4000782c0ff */
[C---:B------:R-:W-:Y:S02]  /*11d700*/  LOP3.LUT P3, RZ, R2.reuse, 0x400, RZ, 0xc0, !PT ;  /* 0x0000040002ff7812 */ /* 0x040fe4000786c0ff */
[----:B------:R-:W-:Y:S02]  /*11d710*/  LOP3.LUT P2, RZ, R2, 0x800, RZ, 0xc0, !PT ;  /* 0x0000080002ff7812 */ /* 0x000fe4000784c0ff */
[----:B0-----:R-:W-:Y:S02]  /*11d720*/  PRMT R0, R3, 0x7773, RZ ;  /* 0x0000777303007816 */ /* 0x001fe400000000ff */
[----:B------:R-:W-:-:S02]  /*11d730*/  LOP3.LUT P6, RZ, R16, 0x2000000, RZ, 0xc0, !PT ;  /* 0x0200000010ff7812 */ /* 0x000fc400078cc0ff */
[----:B------:R-:W-:Y:S01]  /*11d740*/  LOP3.LUT P5, RZ, R16, 0x4000000, RZ, 0xc0, !PT ;  /* 0x0400000010ff7812 */ /* 0x000fe200078ac0ff */
[----:B------:R-:W3:Y:S04]  /*11d750*/  LDL.LU R29, [R1+0x21e4] ;  /* 0x0021e400011d7983 */ /* 0x000ee80000300800 */
[----:B------:R0:W-:Y:S01]  /*11d760*/  @P4 STG.E.U8 desc[UR22][R12.64], R0 ;  /* 0x000000000c004986 */ /* 0x0001e2000c101116 */
[----:B------:R-:W-:Y:S01]  /*11d770*/  LOP3.LUT P4, RZ, R2, 0x1000, RZ, 0xc0, !PT ;  /* 0x0000100002ff7812 */ /* 0x000fe2000788c0ff */
[----:B------:R-:W-:Y:S01]  /*11d780*/  VIADD R2, R17, 0xf5 ;  /* 0x000000f511027836 */ /* 0x000fe20000000000 */
[----:B0-----:R-:W-:Y:S01]  /*11d790*/  PRMT R0, R5, 0x7770, RZ ;  /* 0x0000777005007816 */ /* 0x001fe200000000ff */
[----:B------:R-:W3:Y:S04]  /*11d7a0*/  LDL.LU R13, [R1+0x21e0] ;  /* 0x0021e000010d7983 */ /* 0x000ee80000300800 */
[----:B------:R0:W-:Y:S01]  /*11d7b0*/  @P0 STG.E.U8 desc[UR22][R8.64], R0 ;  /* 0x0000000008000986 */ /* 0x0001e2000c101116 */
[----:B------:R-:W-:-:S02]  /*11d7c0*/  ISETP.GE.AND P0, PT, R2, UR7, PT ;  /* 0x0000000702007c0c */ /* 0x000fc4000bf06270 */
[C---:B------:R-:W-:Y:S02]  /*11d7d0*/  PRMT R2, R5.reuse, 0x7771, RZ ;  /* 0x0000777105027816 */ /* 0x040fe400000000ff */
[C---:B0-----:R-:W-:Y:S01]  /*11d7e0*/  PRMT R0, R5.reuse, 0x7772, RZ ;  /* 0x0000777205007816 */ /* 0x041fe200000000ff */
[----:B------:R-:W3:Y:S04]  /*11d7f0*/  LDL.LU.64 R8, [R1+0x12e8] ;  /* 0x0012e80001087983 */ /* 0x000ee80000300a00 */
[----:B------:R-:W3:Y:S04]  /*11d800*/  LDL.LU R28, [R1+0x21dc] ;  /* 0x0021dc00011c7983 */ /* 0x000ee80000300800 */
[----:B------:R-:W3:Y:S04]  /*11d810*/  LDL R22, [R1+0x21d8] ;  /* 0x0021d80001167983 */ /* 0x000ee80000100800 */
[----:B----4-:R0:W-:Y:S02]  /*11d820*/  @P1 STG.E.U8 desc[UR22][R18.64], R2 ;  /* 0x0000000212001986 */ /* 0x0101e4000c101116 */
[----:B0-----:R-:W-:-:S02]  /*11d830*/  PRMT R2, R5, 0x7773, RZ ;  /* 0x0000777305027816 */ /* 0x001fc400000000ff */
[----:B------:R-:W4:Y:S04]  /*11d840*/  LDL.LU R5, [R1+0x75c] ;  /* 0x00075c0001057983 */ /* 0x000f280000300800 */
[----:B------:R-:W4:Y:S04]  /*11d850*/  LDL.LU R12, [R1+0x21d4] ;  /* 0x0021d400010c7983 */ /* 0x000f280000300800 */
[----:B------:R-:W4:Y:S04]  /*11d860*/  LDL.LU.64 R18, [R1+0x12f8] ;  /* 0x0012f80001127983 */ /* 0x000f280000300a00 */
[----:B------:R0:W-:Y:S01]  /*11d870*/  @P3 STG.E.U8 desc[UR22][R14.64], R0 ;  /* 0x000000000e003986 */ /* 0x0001e2000c101116 */
[----:B------:R-:W-:Y:S01]  /*11d880*/  ISETP.LT.AND P3, PT, R23, UR6, !P4 ;  /* 0x0000000617007c0c */ /* 0x000fe2000e761270 */
[----:B------:R-:W-:Y:S01]  /*11d890*/  ULDC.64 UR6, c[0x0][0x228] ;  /* 0x00008a0000067ab9 */ /* 0x000fe20000000a00 */
[C---:B0-----:R-:W-:Y:S01]  /*11d8a0*/  PRMT R0, R4.reuse, 0x7770, RZ ;  /* 0x0000777004007816 */ /* 0x041fe200000000ff */
[----:B------:R-:W4:Y:S04]  /*11d8b0*/  LDL.LU.64 R14, [R1+0x12e0] ;  /* 0x0012e000010e7983 */ /* 0x000f280000300a00 */
[----:B--2---:R0:W-:Y:S04]  /*11d8c0*/  @P2 STG.E.U8 desc[UR22][R6.64], R2 ;  /* 0x0000000206002986 */ /* 0x0041e8000c101116 */
[----:B------:R-:W-:Y:S01]  /*11d8d0*/  @P6 STG.E.U8 desc[UR22][R26.64], R0 ;  /* 0x000000001a006986 */ /* 0x000fe2000c101116 */
[----:B------:R-:W-:Y:S01]  /*11d8e0*/  ISETP.LT.AND P6, PT, R21, UR6, !P4 ;  /* 0x0000000615007c0c */ /* 0x000fe2000e7c1270 */
[----:B------:R-:W-:Y:S01]  /*11d8f0*/  VIADD R3, R17, 0xd7 ;  /* 0x000000d711037836 */ /* 0x000fe20000000000 */
[----:B------:R-:W-:Y:S01]  /*11d900*/  ULDC UR6, c[0x0][0x228] ;  /* 0x00008a0000067ab9 */ /* 0x000fe20000000800 */
[C---:B0-----:R-:W-:Y:S01]  /*11d910*/  PRMT R2, R4.reuse, 0x7771, RZ ;  /* 0x0000777104027816 */ /* 0x041fe200000000ff */
[----:B------:R-:W2:Y:S04]  /*11d920*/  LDL R7, [R1+0x21f0] ;  /* 0x0021f00001077983 */ /* 0x000ea80000100800 */
[----:B------:R0:W-:Y:S04]  /*11d930*/  @P5 STG.E.U8 desc[UR22][R24.64], R2 ;  /* 0x0000000218005986 */ /* 0x0001e8000c101116 */
[----:B0-----:R-:W2:Y:S04]  /*11d940*/  LDL.LU.64 R24, [R1+0x12c0] ;  /* 0x0012c00001187983 */ /* 0x001ea80000300a00 */
[----:B------:R-:W-:Y:S04]  /*11d950*/  STL [R1+0x5580], R17 ;  /* 0x0055801101007387 */ /* 0x000fe80000100800 */
[----:B------:R0:W-:Y:S04]  /*11d960*/  STL [R1+0x5590], R21 ;  /* 0x0055901501007387 */ /* 0x0001e80000100800 */
[----:B------:R-:W2:Y:S04]  /*11d970*/  LDL.LU R6, [R1+0x74c] ;  /* 0x00074c0001067983 */ /* 0x000ea80000300800 */
[----:B0-----:R-:W2:Y:S01]  /*11d980*/  LDL.LU.64 R20, [R1+0x12c8] ;  /* 0x0012c80001147983 */ /* 0x001ea20000300a00 */
[----:B------:R-:W-:-:S02]  /*11d990*/  PRMT R0, R4, 0x7772, RZ ;  /* 0x0000777204007816 */ /* 0x000fc400000000ff */
[----:B------:R-:W-:Y:S01]  /*11d9a0*/  ISETP.GE.AND P1, PT, R3, UR4, PT ;  /* 0x0000000403007c0c */ /* 0x000fe2000bf26270 */
[----:B------:R-:W-:Y:S01]  /*11d9b0*/  ULDC.64 UR4, c[0x0][0x228] ;  /* 0x00008a0000047ab9 */ /* 0x000fe20000000a00 */
[----:B------:R-:W-:Y:S01]  /*11d9c0*/  VIADD R2, R17, 0xd8 ;  /* 0x000000d811027836 */ /* 0x000fe20000000000 */
[----:B---3--:R-:W-:Y:S01]  /*11d9d0*/  ISETP.LT.AND P5, PT, R29, UR4, !P4 ;  /* 0x000000041d007c0c */ /* 0x008fe2000e7a1270 */
[----:B------:R-:W-:-:S03]  /*11d9e0*/  ULDC UR4, c[0x0][0x228] ;  /* 0x00008a0000047ab9 */ /* 0x000fc60000000800 */
[----:B------:R-:W-:Y:S02]  /*11d9f0*/  ISETP.GE.AND P2, PT, R2, UR8, PT ;  /* 0x0000000802007c0c */ /* 0x000fe4000bf46270 */
[----:B------:R-:W-:Y:S01]  /*11da00*/  PRMT R2, R4, 0x7773, RZ ;  /* 0x0000777304027816 */ /* 0x000fe200000000ff */
[----:B------:R-:W-:Y:S01]  /*11da10*/  ULDC.64 UR8, c[0x0][0x228] ;  /* 0x00008a0000087ab9 */ /* 0x000fe20000000a00 */
[----:B------:R-:W-:Y:S01]  /*11da20*/  @P3 STG.E.U8 desc[UR22][R8.64], R0 ;  /* 0x0000000008003986 */ /* 0x000fe2000c101116 */
[----:B------:R-:W-:Y:S02]  /*11da30*/  ISETP.LT.AND P3, PT, R13, UR24, !P4 ;  /* 0x000000180d007c0c */ /* 0x000fe4000e761270 */
[C---:B----4-:R-:W-:Y:S02]  /*11da40*/  PRMT R3, R5.reuse, 0x7770, RZ ;  /* 0x0000777005037816 */ /* 0x050fe400000000ff */
[----:B------:R-:W-:Y:S01]  /*11da50*/  PRMT R4, R5, 0x7771, RZ ;  /* 0x0000777105047816 */ /* 0x000fe200000000ff */
[----:B------:R-:W-:Y:S04]  /*11da60*/  @P6 STG.E.U8 desc[UR22][R18.64], R2 ;  /* 0x0000000212006986 */ /* 0x000fe8000c101116 */
[----:B------:R-:W-:Y:S04]  /*11da70*/  @P5 STG.E.U8 desc[UR22][R14.64], R3 ;  /* 0x000000030e005986 */ /* 0x000fe8000c101116 */
[----:B--2---:R-:W-:Y:S04]  /*11da80*/  @P3 STG.E.U8 desc[UR22][R24.64], R4 ;  /* 0x0000000418003986 */ /* 0x004fe8000c101116 */
[----:B------:R0:W-:Y:S04]  /*11da90*/  STL.64 [R1+0x5598], R20 ;  /* 0x0055981401007387 */ /* 0x0001e80000100a00 */
[----:B0-----:R-:W2:Y:S04]  /*11daa0*/  LDL.LU.64 R20, [R1+0x12d8] ;  /* 0x0012d80001147983 */ /* 0x001ea80000300a00 */
[----:B------:R-:W3:Y:S04]  /*11dab0*/  LDL.LU.64 R10, [R1+0x12b8] ;  /* 0x0012b800010a7983 */ /* 0x000ee80000300a00 */
[----:B------:R-:W4:Y:S04]  /*11dac0*/  LDL.LU.64 R26, [R1+0x12b0] ;  /* 0x0012b000011a7983 */ /* 0x000f280000300a00 */
[----:B------:R-:W4:Y:S04]  /*11dad0*/  LDL.LU.64 R18, [R1+0x12a0] ;  /* 0x0012a00001127983 */ /* 0x000f280000300a00 */
[----:B------:R-:W4:Y:S04]  /*11dae0*/  LDL.LU R14, [R1+0x77c] ;  /* 0x00077c00010e7983 */ /* 0x000f280000300800 */
[----:B------:R-:W4:Y:S04]  /*11daf0*/  LDL.LU.64 R8, [R1+0x12a8] ;  /* 0x0012a80001087983 */ /* 0x000f280000300a00 */
[----:B------:R-:W3:Y:S01]  /*11db00*/  LDL.LU.64 R24, [R1+0x1290] ;  /* 0x0012900001187983 */ /* 0x000ee20000300a00 */
[----:B------:R-:W-:-:S02]  /*11db10*/  ISETP.LT.AND P5, PT, R28, UR20, !P4 ;  /* 0x000000141c007c0c */ /* 0x000fc4000e7a1270 */
[----:B------:R-:W-:Y:S02]  /*11db20*/  PRMT R0, R5, 0x7772, RZ ;  /* 0x0000777205007816 */ /* 0x000fe400000000ff */
[----:B------:R-:W-:-:S09]  /*11db30*/  ISETP.LT.AND P4, PT, R22, UR18, !P4 ;  /* 0x0000001216007c0c */ /* 0x000fd2000e781270 */
[----:B--2---:R-:W-:Y:S04]  /*11db40*/  @P5 STG.E.U8 desc[UR22][R20.64], R0 ;  /* 0x0000000014005986 */ /* 0x004fe8000c101116 */
[----:B---3--:R0:W-:Y:S04]  /*11db50*/  STL.64 [R1+0x5588], R24 ;  /* 0x0055881801007387 */ /* 0x0081e80000100a00 */
[----:B0-----:R-:W2:Y:S04]  /*11db60*/  LDL.LU.64 R24, [R1+0x1298] ;  /* 0x0012980001187983 */ /* 0x001ea80000300a00 */
[----:B------:R-:W3:Y:S04]  /*11db70*/  LDL.LU.64 R16, [R1+0x1288] ;  /* 0x0012880001107983 */ /* 0x000ee80000300a00 */
[----:B------:R-:W4:Y:S01]  /*11db80*/  LDL.LU.64 R20, [R1+0x5598] ;  /* 0x0055980001147983 */ /* 0x000f220000300a00 */
[----:B------:R-:W-:-:S02]  /*11db90*/  PRMT R5, R5, 0x7773, RZ ;  /* 0x0000777305057816 */ /* 0x000fc400000000ff */
[----:B------:R-:W-:Y:S02]  /*11dba0*/  ISETP.LT.AND P6, PT, R12, UR16, !P1 ;  /* 0x000000100c007c0c */ /* 0x000fe4000cfc1270 */
[----:B------:R-:W-:Y:S02]  /*11dbb0*/  ISETP.LT.AND P3, PT, R7, UR14, !P1 ;  /* 0x0000000e07007c0c */ /* 0x000fe4000cf61270 */
[C---:B------:R-:W-:Y:S02]  /*11dbc0*/  PRMT R2, R6.reuse, 0x7770, RZ ;  /* 0x0000777006027816 */ /* 0x040fe400000000ff */
[----:B------:R-:W-:Y:S01]  /*11dbd0*/  PRMT R3, R6, 0x7771, RZ ;  /* 0x0000777106037816 */ /* 0x000fe200000000ff */
[----:B----4-:R0:W-:Y:S04]  /*11dbe0*/  @P4 STG.E.U8 desc[UR22][R20.64], R5 ;  /* 0x0000000514004986 */ /* 0x0101e8000c101116 */
[----:B0-----:R-:W4:Y:S01]  /*11dbf0*/  LDL.LU R21, [R1+0x5590] ;  /* 0x0055900001157983 */ /* 0x001f220000300800 */
[----:B------:R-:W-:-:S03]  /*11dc00*/  ISETP.LT.AND P5, PT, R23, UR12, !P1 ;  /* 0x0000000c17007c0c */ /* 0x000fc6000cfa1270 */
[----:B------:R0:W-:Y:S04]  /*11dc10*/  @P6 STG.E.U8 desc[UR22][R10.64], R2 ;  /* 0x000000020a006986 */ /* 0x0001e8000c101116 */
[----:B------:R-:W-:Y:S01]  /*11dc20*/  @P3 STG.E.U8 desc[UR22][R26.64], R3 ;  /* 0x000000031a003986 */ /* 0x000fe2000c101116 */
[----:B------:R-:W-:Y:S02]  /*11dc30*/  ISETP.LT.AND P6, PT, R29, UR8, !P1 ;  /* 0x000000081d007c0c */ /* 0x000fe4000cfc1270 */
[C---:B------:R-:W-:Y:S02]  /*11dc40*/  PRMT R4, R6.reuse, 0x7772, RZ ;  /* 0x0000777206047816 */ /* 0x040fe400000000ff */
[----:B------:R-:W-:Y:S02]  /*11dc50*/  PRMT R6, R6, 0x7773, RZ ;  /* 0x0000777306067816 */ /* 0x000fe400000000ff */
[----:B------:R-:W-:-:S02]  /*11dc60*/  PRMT R0, R14, 0x7770, RZ ;  /* 0x000077700e007816 */ /* 0x000fc400000000ff */
[----:B------:R-:W-:Y:S01]  /*11dc70*/  ISETP.LT.AND P4, PT, R13, UR26, !P1 ;  /* 0x0000001a0d007c0c */ /* 0x000fe2000cf81270 */
[----:B------:R-:W-:Y:S01]  /*11dc80*/  ULDC UR8, c[0x0][0x228] ;  /* 0x00008a0000087ab9 */ /* 0x000fe20000000800 */
[----:B0-----:R-:W3:Y:S04]  /*11dc90*/  LDL.LU.64 R10, [R1+0x1280] ;  /* 0x00128000010a7983 */ /* 0x001ee80000300a00 */
[----:B------:R-:W3:Y:S04]  /*11dca0*/  LDL.LU R15, [R1+0x730] ;  /* 0x00073000010f7983 */ /* 0x000ee80000300800 */
[----:B------:R0:W-:Y:S04]  /*11dcb0*/  @P5 STG.E.U8 desc[UR22][R18.64], R4 ;  /* 0x0000000412005986 */ /* 0x0001e8000c101116 */
[----:B0-----:R-:W3:Y:S04]  /*11dcc0*/  LDL.LU.64 R18, [R1+0x1278] ;  /* 0x0012780001127983 */ /* 0x001ee80000300a00 */
[----:B------:R-:W3:Y:S01]  /*11dcd0*/  LDL.LU.64 R26, [R1+0x1270] ;  /* 0x00127000011a7983 */ /* 0x000ee20000300a00 */
[----:B----4-:R-:W-:-:S13]  /*11dce0*/  ISETP.LT.AND P3, PT, R21, UR10, !P1 ;  /* 0x0000000a15007c0c */ /* 0x010fda000cf61270 */
[----:B------:R0:W-:Y:S04]  /*11dcf0*/  @P3 STG.E.U8 desc[UR22][R8.64], R6 ;  /* 0x0000000608003986 */ /* 0x0001e8000c101116 */
[----:B--2---:R1:W-:Y:S04]  /*11dd00*/  @P6 STG.E.U8 desc[UR22][R24.64], R0 ;  /* 0x0000000018006986 */ /* 0x0043e8000c101116 */
[----:B0-----:R-:W2:Y:S04]  /*11dd10*/  LDL.LU.64 R8, [R1+0x1268] ;  /* 0x0012680001087983 */ /* 0x001ea80000300a00 */
[----:B-1----:R-:W4:Y:S01]  /*11dd20*/  LDL.LU.64 R24, [R1+0x5588] ;  /* 0x0055880001187983 */ /* 0x002f220000300a00 */
[----:B------:R-:W-:-:S02]  /*11dd30*/  ISETP.LT.AND P5, PT, R28, UR4, !P1 ;  /* 0x000000041c007c0c */ /* 0x000fc4000cfa1270 */
[C---:B------:R-:W-:Y:S02]  /*11dd40*/  PRMT R2, R14.reuse, 0x7771, RZ ;  /* 0x000077710e027816 */ /* 0x040fe400000000ff */
[C---:B------:R-:W-:Y:S02]  /*11dd50*/  PRMT R3, R14.reuse, 0x7772, RZ ;  /* 0x000077720e037816 */ /* 0x040fe400000000ff */
[----:B------:R-:W-:Y:S01]  /*11dd60*/  PRMT R4, R14, 0x7773, RZ ;  /* 0x000077730e047816 */ /* 0x000fe200000000ff */
[----:B------:R-:W-:Y:S02]  /*11dd70*/  ULDC UR4, c[0x0][0x228] ;  /* 0x00008a0000047ab9 */ /* 0x000fe40000000800 */
[----:B------:R-:W-:Y:S01]  /*11dd80*/  ISETP.LT.AND P1, PT, R22, UR4, !P1 ;  /* 0x0000000416007c0c */ /* 0x000fe2000cf21270 */
[----:B------:R-:W-:Y:S01]  /*11dd90*/  ULDC UR4, c[0x0][0x228] ;  /* 0x00008a0000047ab9 */ /* 0x000fe20000000800 */
[----:B----4-:R0:W-:Y:S04]  /*11dda0*/  @P4 STG.E.U8 desc[UR22][R24.64], R2 ;  /* 0x0000000218004986 */ /* 0x0101e8000c101116 */
[----:B---3--:R1:W-:Y:S04]  /*11ddb0*/  @P5 STG.E.U8 desc[UR22][R16.64], R3 ;  /* 0x0000000310005986 */ /* 0x0083e8000c101116 */
[----:B0-----:R-:W3:Y:S04]  /*11ddc0*/  LDL.LU.64 R24, [R1+0x1260] ;  /* 0x0012600001187983 */ /* 0x001ee80000300a00 */
[----:B-1----:R-:W4:Y:S04]  /*11ddd0*/  LDL.LU R17, [R1+0x5580] ;  /* 0x0055800001117983 */ /* 0x002f280000300800 */
[----:B------:R-:W3:Y:S01]  /*11dde0*/  LDL.LU R14, [R1+0x790] ;  /* 0x00079000010e7983 */ /* 0x000ee20000300800 */
[----:B------:R-:W-:-:S03]  /*11ddf0*/  ISETP.LT.AND P4, PT, R7, UR6, !P2 ;  /* 0x0000000607007c0c */ /* 0x000fc6000d781270 */
[----:B------:R0:W-:Y:S01]  /*11de00*/  STL [R1+0x557c], R7 ;  /* 0x00557c0701007387 */ /* 0x0001e20000100800 */
[----:B------:R-:W-:Y:S01]  /*11de10*/  ISETP.LT.AND P3, PT, R12, UR4, !P2 ;  /* 0x000000040c007c0c */ /* 0x000fe2000d761270 */
[----:B------:R-:W-:Y:S01]  /*11de20*/  ULDC UR6, c[0x0][0x228] ;  /* 0x00008a0000067ab9 */ /* 0x000fe20000000800 */
[----:B------:R-:W-:Y:S01]  /*11de30*/  PRMT R2, R15, 0x7770, RZ ;  /* 0x000077700f027816 */ /* 0x000fe200000000ff */
[----:B0-----:R-:W3:Y:S01]  /*11de40*/  LDL.LU.64 R6, [R1+0x1258] ;  /* 0x0012580001067983 */ /* 0x001ee20000300a00 */
[----:B------:R-:W-:Y:S02]  /*11de50*/  ISETP.LT.AND P6, PT, R23, UR6, !P2 ;  /* 0x0000000617007c0c */ /* 0x000fe4000d7c1270 */
[----:B------:R-:W-:Y:S02]  /*11de60*/  ISETP.LT.AND P5, PT, R21, UR8, !P2 ;  /* 0x0000000815007c0c */ /* 0x000fe4000d7a1270 */
[----:B------:R-:W-:Y:S01]  /*11de70*/  PRMT R3, R15, 0x7771, RZ ;  /* 0x000077710f037816 */ /* 0x000fe200000000ff */
[----:B------:R-:W-:Y:S01]  /*11de80*/  ULDC UR4, c[0x0][0x22c] ;  /* 0x00008b0000047ab9 */ /* 0x000fe20000000800 */
[----:B------:R0:W-:Y:S04]  /*11de90*/  @P1 STG.E.U8 desc[UR22][R10.64], R4 ;  /* 0x000000040a001986 */ /* 0x0001e8000c101116 */
[----:B------:R1:W-:Y:S04]  /*11dea0*/  @P3 STG.E.U8 desc[UR22][R18.64], R2 ;  /* 0x0000000212003986 */ /* 0x0003e8000c101116 */
[----:B------:R2:W-:Y:S01]  /*11deb0*/  @P4 STG.E.U8 desc[UR22][R26.64], R3 ;  /* 0x000000031a004986 */ /* 0x0005e2000c101116 */
[----:B------:R-:W-:Y:S01]  /*11dec0*/  ULDC UR6, c[0x0][0x228] ;  /* 0x00008a0000067ab9 */ /* 0x000fe20000000800 */
[----:B------:R-:W-:-:S02]  /*11ded0*/  ULDC UR8, c[0x0][0x228] ;  /* 0x00008a0000087ab9 */ /* 0x000fc40000000800 */
[----:B0-----:R-:W3:Y:S01]  /*11dee0*/  LDL.LU.64 R10, [R1+0x1250] ;  /* 0x00125000010a7983 */ /* 0x001ee20000300a00 */
[----:B-1----:R-:W-:-:S03]  /*11def0*/  PRMT R2, R15, 0x7773, RZ ;  /* 0x000077730f027816 */ /* 0x002fc600000000ff */
[----:B------:R-:W3:Y:S04]  /*11df00*/  LDL.LU.64 R18, [R1+0x1240] ;  /* 0x0012400001127983 */ /* 0x000ee80000300a00 */
[----:B------:R-:W3:Y:S04]  /*11df10*/  LDL.LU R16, [R1+0x780] ;  /* 0x0007800001107983 */ /* 0x000ee80000300800 */
[----:B--2---:R-:W2:Y:S01]  /*11df20*/  LDL.LU.64 R26, [R1+0x1248] ;  /* 0x00124800011a7983 */ /* 0x004ea20000300a00 */
[----:B----4-:R-:W-:-:S05]  /*11df30*/  VIADD R0, R17, 0xd9 ;  /* 0x000000d911007836 */ /* 0x010fca0000000000 */
[----:B------:R-:W-:Y:S01]  /*11df40*/  ISETP.GE.AND P1, PT, R0, UR4, PT ;  /* 0x0000000400007c0c */ /* 0x000fe2000bf26270 */
[----:B------:R-:W-:Y:S01]  /*11df50*/  ULDC UR4, c[0x0][0x228] ;  /* 0x00008a0000047ab9 */ /* 0x000fe20000000800 */
[----:B------:R-:W-:Y:S02]  /*11df60*/  PRMT R0, R15, 0x7772, RZ ;  /* 0x000077720f007816 */ /* 0x000fe400000000ff */
[----:B------:R-:W-:Y:S01]  /*11df70*/  ISETP.LT.AND P4, PT, R29, UR4, !P2 ;  /* 0x000000041d007c0c */ /* 0x000fe2000d781270 */
[----:B------:R-:W-:Y:S02]  /*11df80*/  ULDC UR4, c[0x0][0x228] ;  /* 0x00008a0000047ab9 */ /* 0x000fe40000000800 */
[----:B------:R0:W-:Y:S04]  /*11df90*/  @P6 STG.E.U8 desc[UR22][R8.64], R0 ;  /* 0x0000000008006986 */ /* 0x0001e8000c101116 */
[----:B---3--:R1:W-:Y:S04]  /*11dfa0*/  @P5 STG.E.U8 desc[UR22][R24.64], R2 ;  /* 0x0000000218005986 */ /* 0x0083e8000c101116 */
[----:B0-----:R-:W3:Y:S01]  /*11dfb0*/  LDL.LU.64 R8, [R1+0x1238] ;  /* 0x0012380001087983 */ /* 0x001ee20000300a00 */
[----:B-1----:R-:W-:-:S03]  /*11dfc0*/  PRMT R2, R14, 0x7770, RZ ;  /* 0x000077700e027816 */ /* 0x002fc600000000ff */
[----:B------:R-:W4:Y:S04]  /*11dfd0*/  LDL.LU.64 R4, [R1+0x1230] ;  /* 0x0012300001047983 */ /* 0x000f280000300a00 */
[----:B------:R-:W4:Y:S04]  /*11dfe0*/  LDL.LU.64 R24, [R1+0x1220] ;  /* 0x0012200001187983 */ /* 0x000f280000300a00 */
[----:B------:R0:W-:Y:S04]  /*11dff0*/  @P4 STG.E.U8 desc[UR22][R6.64], R2 ;  /* 0x0000000206004986 */ /* 0x0001e8000c101116 */
[----:B0-----:R-:W4:Y:S01]  /*11e000*/  LDL.LU R7, [R1+0x557c] ;  /* 0x00557c0001077983 */ /* 0x001f220000300800 */
[----:B------:R-:W-:Y:S01]  /*11e010*/  VIADD R0, R17, 0xda ;  /* 0x000000da11007836 */ /* 0x000fe20000000000 */
[----:B------:R-:W-:-:S02]  /*11e020*/  ISETP.LT.AND P5, PT, R13, UR4, !P2 ;  /* 0x000000040d007c0c */ /* 0x000fc4000d7a1270 */
[----:B------:R-:W-:Y:S01]  /*11e030*/  ISETP.LT.AND P6, PT, R28, UR6, !P2 ;  /* 0x000000061c007c0c */ /* 0x000fe2000d7c1270 */
[----:B------:R-:W-:Y:S01]  /*11e040*/  ULDC UR4, c[0x0][0x22c] ;  /* 0x00008b0000047ab9 */ /* 0x000fe20000000800 */
[----:B------:R-:W-:Y:S02]  /*11e050*/  PRMT R2, R14, 0x7772, RZ ;  /* 0x000077720e027816 */ /* 0x000fe400000000ff */
[----:B------:R-:W-:Y:S01]  /*11e060*/  ISETP.GE.AND P3, PT, R0, UR4, PT ;  /* 0x0000000400007c0c */ /* 0x000fe2000bf66270 */
[----:B------:R-:W-:Y:S01]  /*11e070*/  ULDC UR4, c[0x0][0x228] ;  /* 0x00008a0000047ab9 */ /* 0x000fe20000000800 */
[----:B------:R-:W-:Y:S02]  /*11e080*/  PRMT R0, R14, 0x7771, RZ ;  /* 0x000077710e007816 */ /* 0x000fe400000000ff */
[----:B------:R-:W-:Y:S01]  /*11e090*/  ISETP.LT.AND P2, PT, R22, UR4, !P2 ;  /* 0x0000000416007c0c */ /* 0x000fe2000d741270 */
[----:B------:R-:W-:Y:S01]  /*11e0a0*/  ULDC UR6, c[0x0][0x228] ;  /* 0x00008a0000067ab9 */ /* 0x000fe20000000800 */
[----:B------:R-:W4:Y:S01]  /*11e0b0*/  LDL.LU R15, [R1+0x7b0] ;  /* 0x0007b000010f7983 */ /* 0x000f220000300800 */
[----:B------:R-:W-:Y:S01]  /*11e0c0*/  ISETP.LT.AND P4, PT, R12, UR6, !P1 ;  /* 0x000000060c007c0c */ /* 0x000fe2000cf81270 */
[----:B------:R-:W-:Y:S01]  /*11e0d0*/  ULDC UR4, c[0x0][0x228] ;  /* 0x00008a0000047ab9 */ /* 0x000fe20000000800 */
[----:B------:R-:W-:Y:S01]  /*11e0e0*/  ULDC UR6, c[0x0][0x228] ;  /* 0x00008a0000067ab9 */ /* 0x000fe20000000800 */
[----:B------:R0:W-:Y:S04]  /*11e0f0*/  @P5 STG.E.U8 desc[UR22][R10.64], R0 ;  /* 0x000000000a005986 */ /* 0x0001e8000c101116 */
[----:B------:R1:W-:Y:S04]  /*11e100*/  @P6 STG.E.U8 desc[UR22][R18.64], R2 ;  /* 0x0000000212006986 */ /* 0x0003e8000c101116 */
[----:B0-----:R-:W4:Y:S01]  /*11e110*/  LDL.LU.64 R10, [R1+0x1228] ;  /* 0x00122800010a7983 */ /* 0x001f220000300a00 */
[----:B------:R-:W-:-:S03]  /*11e120*/  PRMT R0, R14, 0x7773, RZ ;  /* 0x000077730e007816 */ /* 0x000fc600000000ff */
[----:B-1----:R-:W4:Y:S01]  /*11e130*/  LDL.LU.64 R18, [R1+0x1218] ;  /* 0x0012180001127983 */ /* 0x002f220000300a00 */
[----:B------:R-:W-:-:S03]  /*11e140*/  PRMT R2, R16, 0x7770, RZ ;  /* 0x0000777010027816 */ /* 0x000fc600000000ff */
[----:B--2---:R0:W-:Y:S04]  /*11e150*/  @P2 STG.E.U8 desc[UR22][R26.64], R0 ;  /* 0x000000001a002986 */ /* 0x0041e8000c101116 */
[----:B0-----:R-:W2:Y:S01]  /*11e160*/  LDL.LU.64 R26, [R1+0x1210] ;  /* 0x00121000011a7983 */ /* 0x001ea20000300a00 */
[----:B------:R-:W-:-:S03]  /*11e170*/  PRMT R0, R16, 0x7771, RZ ;  /* 0x0000777110007816 */ /* 0x000fc600000000ff */
[----:B---3--:R0:W-:Y:S04]  /*11e180*/  @P4 STG.E.U8 desc[UR22][R8.64], R2 ;  /* 0x0000000208004986 */ /* 0x0081e8000c101116 */
[----:B0-----:R-:W3:Y:S01]  /*11e190*/  LDL.LU.64 R8, [R1+0x1200] ;  /* 0x0012000001087983 */ /* 0x001ee20000300a00 */
[----:B----4-:R-:W-:Y:S01]  /*11e1a0*/  ISETP.LT.AND P6, PT, R7, UR4, !P1 ;  /* 0x0000000407007c0c */ /* 0x010fe2000cfc1270 */
[----:B------:R-:W-:Y:S01]  /*11e1b0*/  ULDC UR4, c[0x0][0x228] ;  /* 0x00008a0000047ab9 */ /* 0x000fe20000000800 */
[----:B------:R-:W-:Y:S02]  /*11e1c0*/  PRMT R2, R16, 0x7772, RZ ;  /* 0x0000777210027816 */ /* 0x000fe400000000ff */
[----:B------:R-:W-:Y:S01]  /*11e1d0*/  ISETP.LT.AND P5, PT, R23, UR4, !P1 ;  /* 0x0000000417007c0c */ /* 0x000fe2000cfa1270 */
[----:B------:R-:W4:Y:S01]  /*11e1e0*/  LDL.LU R14, [R1+0x734] ;  /* 0x00073400010e7983 */ /* 0x000f220000300800 */
[----:B------:R-:W-:-:S07]  /*11e1f0*/  ULDC UR4, c[0x0][0x228] ;  /* 0x00008a0000047ab9 */ /* 0x000fce0000000800 */
[----:B------:R0:W-:Y:S04]  /*11e200*/  @P6 STG.E.U8 desc[UR22][R4.64], R0 ;  /* 0x0000000004006986 */ /* 0x0001e8000c101116 */
[----:B------:R1:W-:Y:S04]  /*11e210*/  @P5 STG.E.U8 desc[UR22][R24.64], R2 ;  /* 0x0000000218005986 */ /* 0x0003e8000c101116 */
[----:B0-----:R-:W4:Y:S04]  /*11e220*/  LDL.LU.64 R4, [R1+0x1208] ;  /* 0x0012080001047983 */ /* 0x001f280000300a00 */
[----:B-1----:R-:W4:Y:S01]  /*11e230*/  LDL.LU.64 R24, [R1+0x11f8] ;  /* 0x0011f80001187983 */ /* 0x002f220000300a00 */
[----:B------:R-:W-:-:S03]  /*11e240*/  VIADD R0, R17, 0xdb ;  /* 0x000000db11007836 */ /* 0x000fc60000000000 */
[----:B------:R0:W-:Y:S01]  /*11e250*/  STL [R1+0x5574], R17 ;  /* 0x0055741101007387 */ /* 0x0001e20000100800 */
[----:B------:R-:W-:-:S03]  /*11e260*/  PRMT R2, R16, 0x7773, RZ ;  /* 0x0000777310027816 */ /* 0x000fc600000000ff */
[----:B0-----:R-:W4:Y:S01]  /*11e270*/  LDL.LU.64 R16, [R1+0x11f0] ;  /* 0x0011f00001107983 */ /* 0x001f220000300a00 */
[----:B------:R-:W-:Y:S02]  /*11e280*/  ISETP.LT.AND P2, PT, R21, UR4, !P1 ;  /* 0x0000000415007c0c */ /* 0x000fe4000cf41270 */
[----:B------:R-:W-:Y:S01]  /*11e290*/  ISETP.LT.AND P4, PT, R29, UR6, !P1 ;  /* 0x000000061d007c0c */ /* 0x000fe2000cf81270 */
[----:B------:R-:W-:Y:S01]  /*11e2a0*/  ULDC UR6, c[0x0][0x228] ;  /* 0x00008a0000067ab9 */ /* 0x000fe20000000800 */
[----:B------:R-:W-:Y:S01]  /*11e2b0*/  ULDC UR4, c[0x0][0x22c] ;  /* 0x00008b0000047ab9 */ /* 0x000fe20000000800 */
[----:B------:R-:W-:Y:S02]  /*11e2c0*/  ISETP.LT.AND P5, PT, R13, UR6, !P1 ;  /* 0x000000060d007c0c */ /* 0x000fe4000cfa1270 */
[----:B------:R-:W-:Y:S02]  /*11e2d0*/  ISETP.LT.AND P6, PT, R28, UR8, !P1 ;  /* 0x000000081c007c0c */ /* 0x000fe4000cfc1270 */
[----:B------:R-:W-:Y:S01]  /*11e2e0*/  PRMT R3, R15, 0x7770, RZ ;  /* 0x000077700f037816 */ /* 0x000fe200000000ff */
[----:B------:R-:W-:Y:S01]  /*11e2f0*/  ULDC UR6, c[0x0][0x228] ;  /* 0x00008a0000067ab9 */ /* 0x000fe20000000800 */
[----:B------:R-:W-:-:S02]  /*11e300*/  ULDC UR8, c[0x0][0x228] ;  /* 0x00008a0000087ab9 */ /* 0x000fc40000000800 */
[----:B------:R0:W-:Y:S01]  /*11e310*/  @P2 STG.E.U8 desc[UR22][R10.64], R2 ;  /* 0x000000020a002986 */ /* 0x0001e2000c101116 */
[----:B------:R-:W-:Y:S01]  /*11e320*/  ISETP.GE.AND P2, PT, R0, UR4, PT ;  /* 0x0000000400007c0c */ /* 0x000fe2000bf46270 */
[----:B------:R-:W-:Y:S01]  /*11e330*/  ULDC UR4, c[0x0][0x228] ;  /* 0x00008a0000047ab9 */ /* 0x000fe20000000800 */
[----:B------:R-:W-:Y:S01]  /*11e340*/  PRMT R0, R15, 0x7771, RZ ;  /* 0x000077710f007816 */ /* 0x000fe200000000ff */
[----:B------:R1:W-:Y:S01]  /*11e350*/  @P4 STG.E.U8 desc[UR22][R18.64], R3 ;  /* 0x0000000312004986 */ /* 0x0003e2000c101116 */
[----:B------:R-:W-:Y:S02]  /*11e360*/  ISETP.LT.AND P1, PT, R22, UR4, !P1 ;  /* 0x0000000416007c0c */ /* 0x000fe4000cf21270 */
[----:B------:R-:W-:Y:S01]  /*11e370*/  ISETP.LT.AND P4, PT, R12, UR6, !P3 ;  /* 0x000000060c007c0c */ /* 0x000fe2000df81270 */
[----:B------:R-:W-:Y:S01]  /*11e380*/  ULDC UR4, c[0x0][0x228] ;  /* 0x00008a0000047ab9 */ /* 0x000fe20000000800 */
[----:B--2---:R2:W-:Y:S01]  /*11e390*/  @P5 STG.E.U8 desc[UR22][R26.64], R0 ;  /* 0x000000001a005986 */ /* 0x0045e2000c101116 */
[----:B------:R-:W-:-:S03]  /*11e3a0*/  ULDC UR6, c[0x0][0x228] ;  /* 0x00008a0000067ab9 */ /* 0x000fc60000000800 */
[----:B0-----:R-:W4:Y:S01]  /*11e3b0*/  LDL.LU.64 R10, [R1+0x11e8] ;  /* 0x0011e800010a7983 */ /* 0x001f220000300a00 */
[----:B------:R-:W-:-:S03]  /*11e3c0*/  PRMT R2, R15, 0x7772, RZ ;  /* 0x000077720f027816 */ /* 0x000fc600000000ff */
[----:B-1----:R-:W4:Y:S04]  /*11e3d0*/  LDL.LU R18, [R1+0x794] ;  /* 0x0007940001127983 */ /* 0x002f280000300800 */
[----:B--2---:R-:W2:Y:S01]  /*11e3e0*/  LDL.LU.64 R26, [R1+0x11e0] ;  /* 0x0011e000011a7983 */ /* 0x004ea20000300a00 */
[----:B------:R-:W-:-:S03]  /*11e3f0*/  PRMT R0, R15, 0x7773, RZ ;  /* 0x000077730f007816 */ /* 0x000fc600000000ff */
[----:B---3--:R4:W-:Y:S01]  /*11e400*/  @P6 STG.E.U8 desc[UR22][R8.64], R2 ;  /* 0x0000000208006986 */ /* 0x0089e2000c101116 */
[----:B------:R-:W-:Y:S01]  /*11e410*/  ISETP.LT.AND P6, PT, R7, UR4, !P3 ;  /* 0x0000000407007c0c */ /* 0x000fe2000dfc1270 */
[----:B------:R-:W-:Y:S01]  /*11e420*/  ULDC UR4, c[0x0][0x228] ;  /* 0x00008a0000047ab9 */ /* 0x000fe20000000800 */
[----:B----4-:R-:W-:Y:S01]  /*11e430*/  PRMT R2, R14, 0x7770, RZ ;  /* 0x000077700e027816 */ /* 0x010fe200000000ff */
[----:B------:R-:W3:Y:S04]  /*11e440*/  LDL.LU.64 R8, [R1+0x11d8] ;  /* 0x0011d80001087983 */ /* 0x000ee80000300a00 */
[----:B------:R-:W-:Y:S04]  /*11e450*/  @P1 STG.E.U8 desc[UR22][R4.64], R0 ;  /* 0x0000000004001986 */ /* 0x000fe8000c101116 */
[----:B------:R0:W-:Y:S01]  /*11e460*/  @P4 STG.E.U8 desc[UR22][R24.64], R2 ;  /* 0x0000000218004986 */ /* 0x0001e2000c101116 */
[----:B------:R-:W-:-:S02]  /*11e470*/  ISETP.LT.AND P4, PT, R21, UR4, !P3 ;  /* 0x0000000415007c0c */ /* 0x000fc4000df81270 */
[----:B------:R-:W-:Y:S01]  /*11e480*/  ISETP.LT.AND P5, PT, R23, UR6, !P3 ;  /* 0x0000000617007c0c */ /* 0x000fe2000dfa1270 */
[----:B------:R-:W-:Y:S01]  /*11e490*/  ULDC UR4, c[0x0][0x228] ;  /* 0x00008a0000047ab9 */ /* 0x000fe20000000800 */
[----:B------:R-:W-:Y:S01]  /*11e4a0*/  ULDC UR6, c[0x0][0x228] ;  /* 0x00008a0000067ab9 */ /* 0x000fe20000000800 */
[----:B0-----:R-:W4:Y:S04]  /*11e4b0*/  LDL.LU.64 R24, [R1+0x11d0] ;  /* 0x0011d00001187983 */ /* 0x001f280000300a00 */
[----:B------:R-:W4:Y:S01]  /*11e4c0*/  LDL.LU.64 R4, [R1+0x11c0] ;  /* 0x0011c00001047983 */ /* 0x000f220000300a00 */
[----:B------:R-:W-:-:S03]  /*11e4d0*/  PRMT R0, R14, 0x7771, RZ ;  /* 0x000077710e007816 */ /* 0x000fc600000000ff */
[----:B------:R-:W4:Y:S04]  /*11e4e0*/  LDL.LU R15, [R1+0x784] ;  /* 0x00078400010f7983 */ /* 0x000f280000300800 */
[----:B------:R0:W-:Y:S04]  /*11e4f0*/  STL [R1+0x5578], R21 ;  /* 0x0055781501007387 */ /* 0x0001e80000100800 */
[----:B------:R1:W-:Y:S04]  /*11e500*/  @P6 STG.E.U8 desc[UR22][R16.64], R0 ;  /* 0x0000000010006986 */ /* 0x0003e8000c101116 */
[----:B0-----:R-:W4:Y:S04]  /*11e510*/  LDL.LU.64 R20, [R1+0x11c8] ;  /* 0x0011c80001147983 */ /* 0x001f280000300a00 */
[----:B-1----:R-:W4:Y:S01]  /*11e520*/  LDL.LU.64 R16, [R1+0x11b8] ;  /* 0x0011b80001107983 */ /* 0x002f220000300a00 */
[----:B------:R-:W-:-:S02]  /*11e530*/  PRMT R2, R14, 0x7772, RZ ;  /* 0x000077720e027816 */ /* 0x000fc400000000ff */
[----:B------:R-:W-:Y:S02]  /*11e540*/  ISETP.LT.AND P1, PT, R29, UR4, !P3 ;  /* 0x000000041d007c0c */ /* 0x000fe4000df21270 */
[----:B------:R-:W-:Y:S01]  /*11e550*/  PRMT R0, R14, 0x7773, RZ ;  /* 0x000077730e007816 */ /* 0x000fe200000000ff */
[----:B------:R-:W-:Y:S01]  /*11e560*/  ULDC UR4, c[0x0][0x228] ;  /* 0x00008a0000047ab9 */ /* 0x000fe20000000800 */
[----:B------:R0:W-:Y:S01]  /*11e570*/  @P5 STG.E.U8 desc[UR22][R10.64], R2 ;  /* 0x000000020a005986 */ /* 0x0001e2000c101116 */
[----:B------:R-:W-:Y:S01]  /*11e580*/  ISETP.LT.AND P5, PT, R13, UR4, !P3 ;  /* 0x000000040d007c0c */ /* 0x000fe2000dfa1270 */
[----:B------:R-:W-:Y:S02]  /*11e590*/  ULDC UR4, c[0x0][0x228] ;  /* 0x00008a0000047ab9 */ /* 0x000fe40000000800 */
[----:B--2---:R1:W-:Y:S01]  /*11e5a0*/  @P4 STG.E.U8 desc[UR22][R26.64], R0 ;  /* 0x000000001a004986 */ /* 0x0043e2000c101116 */
[----:B------:R-:W-:Y:S02]  /*11e5b0*/  ISETP.LT.AND P4, PT, R28, UR6, !P3 ;  /* 0x000000061c007c0c */ /* 0x000fe4000df81270 */
[----:B------:R-:W-:Y:S01]  /*11e5c0*/  ISETP.LT.AND P3, PT, R22, UR4, !P3 ;  /* 0x0000000416007c0c */ /* 0x000fe2000df61270 */
[----:B------:R-:W-:Y:S01]  /*11e5d0*/  ULDC UR6, c[0x0][0x228] ;  /* 0x00008a0000067ab9 */ /* 0x000fe20000000800 */
[----:B0-----:R-:W-:-:S02]  /*11e5e0*/  PRMT R2, R18, 0x7770, RZ ;  /* 0x0000777012027816 */ /* 0x001fc400000000ff */
[----:B------:R-:W-:Y:S01]  /*11e5f0*/  ISETP.LT.AND P6, PT, R12, UR6, !P2 ;  /* 0x000000060c007c0c */ /* 0x000fe2000d7c1270 */
[----:B------:R-:W2:Y:S01]  /*11e600*/  LDL.LU.64 R10, [R1+0x11b0] ;  /* 0x0011b000010a7983 */ /* 0x000ea20000300a00 */
[----:B------:R-:W-:Y:S01]  /*11e610*/  ULDC UR4, c[0x0][0x228] ;  /* 0x00008a0000047ab9 */ /* 0x000fe20000000800 */
[----:B------:R-:W-:Y:S01]  /*11e620*/  ULDC UR6, c[0x0][0x228] ;  /* 0x00008a0000067ab9 */ /* 0x000fe20000000800 */
[C---:B-1----:R-:W-:Y:S01]  /*11e630*/  PRMT R0, R18.reuse, 0x7771, RZ ;  /* 0x0000777112007816 */ /* 0x042fe200000000ff */
[----:B------:R-:W2:Y:S04]  /*11e640*/  LDL.LU.64 R26, [R1+0x11a0] ;  /* 0x0011a000011a7983 */ /* 0x000ea80000300a00 */
[----:B---3--:R0:W-:Y:S02]  /*11e650*/  @P1 STG.E.U8 desc[UR22][R8.64], R2 ;  /* 0x0000000208001986 */ /* 0x0081e4000c101116 */
[----:B0-----:R-:W-:-:S02]  /*11e660*/  PRMT R2, R18, 0x7772, RZ ;  /* 0x0000777212027816 */ /* 0x001fc400000000ff */
[----:B------:R-:W3:Y:S04]  /*11e670*/  LDL.LU.64 R8, [R1+0x11a8] ;  /* 0x0011a80001087983 */ /* 0x000ee80000300a00 */
[----:B------:R-:W3:Y:S04]  /*11e680*/  LDL.LU R14, [R1+0x7b4] ;  /* 0x0007b400010e7983 */ /* 0x000ee80000300800 */
[----:B----4-:R0:W-:Y:S04]  /*11e690*/  @P5 STG.E.U8 desc[UR22][R24.64], R0 ;  /* 0x0000000018005986 */ /* 0x0101e8000c101116 */
[----:B------:R1:W-:Y:S01]  /*11e6a0*/  @P4 STG.E.U8 desc[UR22][R4.64], R2 ;  /* 0x0000000204004986 */ /* 0x0003e2000c101116 */
[----:B0-----:R-:W-:-:S03]  /*11e6b0*/  PRMT R0, R18, 0x7773, RZ ;  /* 0x0000777312007816 */ /* 0x001fc600000000ff */
[----:B------:R-:W4:Y:S01]  /*11e6c0*/  LDL.LU.64 R24, [R1+0x1198] ;  /* 0x0011980001187983 */ /* 0x000f220000300a00 */
[----:B-1----:R-:W-:-:S03]  /*11e6d0*/  PRMT R2, R15, 0x7770, RZ ;  /* 0x000077700f027816 */ /* 0x002fc600000000ff */
[----:B------:R-:W4:Y:S04]  /*11e6e0*/  LDL.LU.64 R4, [R1+0x1190] ;  /* 0x0011900001047983 */ /* 0x000f280000300a00 */
[----:B------:R-:W4:Y:S04]  /*11e6f0*/  LDL.LU.64 R18, [R1+0x1180] ;  /* 0x0011800001127983 */ /* 0x000f280000300a00 */
[----:B------:R0:W-:Y:S04]  /*11e700*/  @P3 STG.E.U8 desc[UR22][R20.64], R0 ;  /* 0x0000000014003986 */ /* 0x0001e8000c101116 */
[----:B------:R1:W-:Y:S04]  /*11e710*/  @P6 STG.E.U8 desc[UR22][R16.64], R2 ;  /* 0x0000000210006986 */ /* 0x0003e8000c101116 */
[----:B0-----:R-:W3:Y:S04]  /*11e720*/  LDL.LU R21, [R1+0x5578] ;  /* 0x0055780001157983 */ /* 0x001ee80000300800 */
[----:B-1----:R-:W4:Y:S01]  /*11e730*/  LDL.LU R17, [R1+0x5574] ;  /* 0x0055740001117983 */ /* 0x002f220000300800 */
[----:B------:R-:W-:-:S02]  /*11e740*/  ISETP.LT.AND P1, PT, R7, UR8, !P2 ;  /* 0x0000000807007c0c */ /* 0x000fc4000d721270 */
[----:B------:R-:W-:Y:S02]  /*11e750*/  ISETP.LT.AND P4, PT, R23, UR4, !P2 ;  /* 0x0000000417007c0c */ /* 0x000fe4000d781270 */
[C---:B------:R-:W-:Y:S02]  /*11e760*/  PRMT R3, R15.reuse, 0x7771, RZ ;  /* 0x000077710f037816 */ /* 0x040fe400000000ff */
[----:B------:R-:W-:Y:S01]  /*11e770*/  PRMT R0, R15, 0x7772, RZ ;  /* 0x000077720f007816 */ /* 0x000fe200000000ff */
[----:B------:R-:W-:Y:S01]  /*11e780*/  ULDC UR4, c[0x0][0x228] ;  /* 0x00008a0000047ab9 */ /* 0x000fe20000000800 */
[----:B------:R-:W-:Y:S01]  /*11e790*/  ISETP.LT.AND P5, PT, R29, UR6, !P2 ;  /* 0x000000061d007c0c */ /* 0x000fe2000d7a1270 */
[----:B------:R-:W-:Y:S01]  /*11e7a0*/  ULDC UR6, c[0x0][0x228] ;  /* 0x00008a0000067ab9 */ /* 0x000fe20000000800 */
[----:B------:R-:W-:Y:S02]  /*11e7b0*/  PRMT R2, R15, 0x7773, RZ ;  /* 0x000077730f027816 */ /* 0x000fe400000000ff */
[----:B------:R-:W-:Y:S01]  /*11e7c0*/  ISETP.LT.AND P6, PT, R13, UR6, !P2 ;  /* 0x000000060d007c0c */ /* 0x000fe2000d7c1270 */
[----:B------:R-:W-:Y:S01]  /*11e7d0*/  ULDC UR6, c[0x0][0x228] ;  /* 0x00008a0000067ab9 */ /* 0x000fe20000000800 */
[----:B------:R-:W-:Y:S01]  /*11e7e0*/  ULDC UR8, c[0x0][0x228] ;  /* 0x00008a0000087ab9 */ /* 0x000fe20000000800 */
[----:B--2---:R-:W-:Y:S04]  /*11e7f0*/  @P1 STG.E.U8 desc[UR22][R10.64], R3 ;  /* 0x000000030a001986 */ /* 0x004fe8000c101116 */
[----:B------:R0:W-:Y:S01]  /*11e800*/  @P4 STG.E.U8 desc[UR22][R26.64], R0 ;  /* 0x000000001a004986 */ /* 0x0001e2000c101116 */
[----:B------:R-:W-:Y:S01]  /*11e810*/  ISETP.LT.AND P4, PT, R28, UR6, !P2 ;  /* 0x000000061c007c0c */ /* 0x000fe2000d781270 */
[----:B------:R-:W-:-:S02]  /*11e820*/  ULDC UR6, c[0x0][0x228] ;  /* 0x00008a0000067ab9 */ /* 0x000fc40000000800 */
[----:B0-----:R-:W2:Y:S04]  /*11e830*/  LDL.LU.64 R26, [R1+0x1188] ;  /* 0x00118800011a7983 */ /* 0x001ea80000300a00 */
[----:B------:R-:W2:Y:S04]  /*11e840*/  LDL.LU R20, [R1+0x738] ;  /* 0x0007380001147983 */ /* 0x000ea80000300800 */
[----:B------:R-:W2:Y:S01]  /*11e850*/  LDL.LU.64 R10, [R1+0x1178] ;  /* 0x00117800010a7983 */ /* 0x000ea20000300a00 */
[----:B---3--:R-:W-:Y:S01]  /*11e860*/  ISETP.LT.AND P3, PT, R21, UR4, !P2 ;  /* 0x0000000415007c0c */ /* 0x008fe2000d761270 */
[----:B----4-:R-:W-:Y:S01]  /*11e870*/  VIADD R0, R17, 0xdc ;  /* 0x000000dc11007836 */ /* 0x010fe20000000000 */
[----:B------:R-:W-:-:S04]  /*11e880*/  ULDC UR4, c[0x0][0x22c] ;  /* 0x00008b0000047ab9 */ /* 0x000fc80000000800 */
[----:B------:R-:W-:Y:S02]  /*11e890*/  ISETP.GE.AND P1, PT, R0, UR4, PT ;  /* 0x0000000400007c0c */ /* 0x000fe4000bf26270 */
[----:B------:R-:W-:Y:S01]  /*11e8a0*/  PRMT R0, R14, 0x7770, RZ ;  /* 0x000077700e007816 */ /* 0x000fe200000000ff */
[----:B------:R-:W-:-:S04]  /*11e8b0*/  ULDC UR4, c[0x0][0x228] ;  /* 0x00008a0000047ab9 */ /* 0x000fc80000000800 */
[----:B------:R0:W-:Y:S04]  /*11e8c0*/  @P3 STG.E.U8 desc[UR22][R8.64], R2 ;  /* 0x0000000208003986 */ /* 0x0001e8000c101116 */
[----:B------:R1:W-:Y:S01]  /*11e8d0*/  @P5 STG.E.U8 desc[UR22][R24.64], R0 ;  /* 0x0000000018005986 */ /* 0x0003e2000c101116 */
[----:B0-----:R-:W-:-:S03]  /*11e8e0*/  PRMT R2, R14, 0x7771, RZ ;  /* 0x000077710e027816 */ /* 0x001fc600000000ff */
[----:B------:R-:W3:Y:S01]  /*11e8f0*/  LDL.LU.64 R8, [R1+0x1170] ;  /* 0x0011700001087983 */ /* 0x000ee20000300a00 */
[----:B-1----:R-:W-:-:S03]  /*11e900*/  PRMT R0, R14, 0x7772, RZ ;  /* 0x000077720e007816 */ /* 0x002fc600000000ff */
[----:B------:R-:W4:Y:S04]  /*11e910*/  LDL.LU.64 R24, [R1+0x1168] ;  /* 0x0011680001187983 */ /* 0x000f280000300a00 */
[----:B------:R-:W-:Y:S04]  /*11e920*/  @P6 STG.E.U8 desc[UR22][R4.64], R2 ;  /* 0x0000000204006986 */ /* 0x000fe8000c101116 */
[----:B------:R0:W-:Y:S04]  /*11e930*/  @P4 STG.E.U8 desc[UR22][R18.64], R0 ;  /* 0x0000000012004986 */ /* 0x0001e8000c101116 */
[----:B0-----:R-:W4:Y:S04]  /*11e940*/  LDL.LU.64 R18, [R1+0x1160] ;  /* 0x0011600001127983 */ /* 0x001f280000300a00 */
[----:B------:R-:W4:Y:S01]  /*11e950*/  LDL.LU R15, [R1+0x798] ;  /* 0x00079800010f7983 */ /* 0x000f220000300800 */
[----:B------:R-:W-:-:S03]  /*11e960*/  VIADD R0, R17, 0xdd ;  /* 0x000000dd11007836 */ /* 0x000fc60000000000 */
[----:B------:R0:W-:Y:S04]  /*11e970*/  STL [R1+0x5570], R17 ;  /* 0x0055701101007387 */ /* 0x0001e80000100800 */
[----:B0-----:R-:W4:Y:S04]  /*11e980*/  LDL.LU.64 R16, [R1+0x1158] ;  /* 0x0011580001107983 */ /* 0x001f280000300a00 */
[----:B------:R-:W4:Y:S01]  /*11e990*/  LDL.LU.64 R4, [R1+0x1150] ;  /* 0x0011500001047983 */ /* 0x000f220000300a00 */
[----:B------:R-:W-:Y:S01]  /*11e9a0*/  ISETP.LT.AND P3, PT, R22, UR4, !P2 ;  /* 0x0000000416007c0c */ /* 0x000fe2000d761270 */
[----:B------:R-:W-:Y:S01]  /*11e9b0*/  ULDC UR4, c[0x0][0x228] ;  /* 0x00008a0000047ab9 */ /* 0x000fe20000000800 */
[----:B------:R-:W-:-:S02]  /*11e9c0*/  ISETP.LT.AND P5, PT, R7, UR6, !P1 ;  /* 0x0000000607007c0c */ /* 0x000fc4000cfa1270 */
[----:B------:R-:W-:Y:S02]  /*11e9d0*/  ISETP.LT.AND P6, PT, R12, UR4, !P1 ;  /* 0x000000040c007c0c */ /* 0x000fe4000cfc1270 */
[----:B------:R-:W-:Y:S01]  /*11e9e0*/  PRMT R2, R14, 0x7773, RZ ;  /* 0x000077730e027816 */ /* 0x000fe200000000ff */
[----:B------:R-:W-:Y:S01]  /*11e9f0*/  ULDC UR4, c[0x0][0x22c] ;  /* 0x00008b0000047ab9 */ /* 0x000fe20000000800 */
[----:B------:R-:W-:Y:S02]  /*11ea00*/  ISETP.LT.AND P4, PT, R23, UR8, !P1 ;  /* 0x0000000817007c0c */ /* 0x000fe4000cf81270 */
[----:B------:R-:W-:Y:S01]  /*11ea10*/  ISETP.GE.AND P2, PT, R0, UR4, PT ;  /* 0x0000000400007c0c */ /* 0x000fe2000bf46270 */
[----:B------:R-:W-:Y:S01]  /*11ea20*/  ULDC UR4, c[0x0][0x228] ;  /* 0x00008a0000047ab9 */ /* 0x000fe20000000800 */
[C---:B--2---:R-:W-:Y:S01]  /*11ea30*/  PRMT R0, R20.reuse, 0x7770, RZ ;  /* 0x0000777014007816 */ /* 0x044fe200000000ff */
[----:B------:R-:W-:Y:S01]  /*11ea40*/  ULDC UR6, c[0x0][0x228] ;  /* 0x00008a0000067ab9 */ /* 0x000fe20000000800 */
[----:B------:R-:W-:Y:S01]  /*11ea50*/  PRMT R3, R20, 0x7772, RZ ;  /* 0x0000777214037816 */ /* 0x000fe200000000ff */
[----:B------:R-:W-:Y:S01]  /*11ea60*/  ULDC UR8, c[0x0][0x228] ;  /* 0x00008a0000087ab9 */ /* 0x000fe20000000800 */
[----:B------:R0:W-:Y:S01]  /*11ea70*/  @P3 STG.E.U8 desc[UR22][R26.64], R2 ;  /* 0x000000021a003986 */ /* 0x0001e2000c101116 */
[----:B------:R-:W-:Y:S01]  /*11ea80*/  ISETP.LT.AND P3, PT, R21, UR4, !P1 ;  /* 0x0000000415007c0c */ /* 0x000fe2000cf61270 */
[----:B------:R-:W-:-:S02]  /*11ea90*/  ULDC UR4, c[0x0][0x228] ;  /* 0x00008a0000047ab9 */ /* 0x000fc40000000800 */
[----:B------:R1:W-:Y:S01]  /*11eaa0*/  @P6 STG.E.U8 desc[UR22][R10.64], R0 ;  /* 0x000000000a006986 */ /* 0x0003e2000c101116 */
[----:B------:R-:W-:Y:S01]  /*11eab0*/  ISETP.LT.AND P6, PT, R29, UR4, !P1 ;  /* 0x000000041d007c0c */ /* 0x000fe2000cfc1270 */
[----:B------:R-:W-:Y:S01]  /*11eac0*/  ULDC UR4, c[0x0][0x228] ;  /* 0x00008a0000047ab9 */ /* 0x000fe20000000800 */
[C---:B0-----:R-:W-:Y:S01]  /*11ead0*/  PRMT R2, R20.reuse, 0x7771, RZ ;  /* 0x0000777114027816 */ /* 0x041fe200000000ff */
[----:B------:R-:W2:Y:S04]  /*11eae0*/  LDL.LU.64 R26, [R1+0x1148] ;  /* 0x00114800011a7983 */ /* 0x000ea80000300a00 */
[----:B------:R-:W2:Y:S01]  /*11eaf0*/  LDL.LU R14, [R1+0x788] ;  /* 0x00078800010e7983 */ /* 0x000ea20000300800 */
[----:B-1----:R-:W-:-:S03]  /*11eb00*/  PRMT R0, R20, 0x7773, RZ ;  /* 0x0000777314007816 */ /* 0x002fc600000000ff */
[----:B---3--:R0:W-:Y:S01]  /*11eb10*/  @P5 STG.E.U8 desc[UR22][R8.64], R2 ;  /* 0x0000000208005986 */ /* 0x0081e2000c101116 */
[----:B------:R-:W-:-:S03]  /*11eb20*/  ISETP.LT.AND P5, PT, R13, UR6, !P1 ;  /* 0x000000060d007c0c */ /* 0x000fc6000cfa1270 */
[----:B----4-:R1:W-:Y:S01]  /*11eb30*/  @P4 STG.E.U8 desc[UR22][R24.64], R3 ;  /* 0x0000000318004986 */ /* 0x0103e2000c101116 */
[----:B------:R-:W-:-:S03]  /*11eb40*/  ULDC UR6, c[0x0][0x228] ;  /* 0x00008a0000067ab9 */ /* 0x000fc60000000800 */
[----:B0-----:R-:W3:Y:S04]  /*11eb50*/  LDL.LU.64 R8, [R1+0x1140] ;  /* 0x0011400001087983 */ /* 0x001ee80000300a00 */
[----:B-1----:R-:W4:Y:S04]  /*11eb60*/  LDL.LU.64 R24, [R1+0x1130] ;  /* 0x0011300001187983 */ /* 0x002f280000300a00 */
[----:B------:R-:W4:Y:S04]  /*11eb70*/  LDL.LU.64 R10, [R1+0x1128] ;  /* 0x00112800010a7983 */ /* 0x000f280000300a00 */
[----:B------:R0:W-:Y:S01]  /*11eb80*/  @P3 STG.E.U8 desc[UR22][R18.64], R0 ;  /* 0x0000000012003986 */ /* 0x0001e2000c101116 */
[----:B------:R-:W-:-:S02]  /*11eb90*/  PRMT R2, R15, 0x7770, RZ ;  /* 0x000077700f027816 */ /* 0x000fc400000000ff */
[----:B0-----:R-:W-:Y:S01]  /*11eba0*/  PRMT R0, R15, 0x7771, RZ ;  /* 0x000077710f007816 */ /* 0x001fe200000000ff */
[----:B------:R-:W4:Y:S04]  /*11ebb0*/  LDL.LU R18, [R1+0x7b8] ;  /* 0x0007b80001127983 */ /* 0x000f280000300800 */
[----:B------:R0:W-:Y:S04]  /*11ebc0*/  @P6 STG.E.U8 desc[UR22][R16.64], R2 ;  /* 0x0000000210006986 */ /* 0x0001e8000c101116 */
[----:B------:R1:W-:Y:S04]  /*11ebd0*/  @P5 STG.E.U8 desc[UR22][R4.64], R0 ;  /* 0x0000000004005986 */ /* 0x0003e8000c101116 */
[----:B0-----:R-:W4:Y:S04]  /*11ebe0*/  LDL.LU R17, [R1+0x5570] ;  /* 0x0055700001117983 */ /* 0x001f280000300800 */
[----:B-1----:R-:W2:Y:S04]  /*11ebf0*/  LDL.LU.64 R4, [R1+0x1118] ;  /* 0x0011180001047983 */ /* 0x002ea80000300a00 */
[----:B--2---:R0:W-:Y:S04]  /*11ec00*/  STL.64 [R1+0x5560], R4 ;  /* 0x0055600401007387 */ /* 0x0041e80000100a00 */
[----:B0-----:R-:W2:Y:S01]  /*11ec10*/  LDL.LU.64 R4, [R1+0x1120] ;  /* 0x0011200001047983 */ /* 0x001ea20000300a00 */
[----:B------:R-:W-:Y:S01]  /*11ec20*/  ISETP.LT.AND P4, PT, R28, UR4, !P1 ;  /* 0x000000041c007c0c */ /* 0x000fe2000cf81270 */
[----:B------:R-:W-:-:S02]  /*11ec30*/  ULDC UR4, c[0x0][0x228] ;  /* 0x00008a0000047ab9 */ /* 0x000fc40000000800 */
[----:B------:R-:W-:Y:S02]  /*11ec40*/  ISETP.LT.AND P3, PT, R22, UR4, !P1 ;  /* 0x0000000416007c0c */ /* 0x000fe4000cf61270 */
[----:B------:R-:W-:Y:S02]  /*11ec50*/  ISETP.LT.AND P1, PT, R12, UR6, !P2 ;  /* 0x000000060c007c0c */ /* 0x000fe4000d721270 */
[C---:B------:R-:W-:Y:S02]  /*11ec60*/  PRMT R2, R15.reuse, 0x7772, RZ ;  /* 0x000077720f027816 */ /* 0x040fe400000000ff */
[----:B------:R-:W-:Y:S01]  /*11ec70*/  PRMT R0, R15, 0x7773, RZ ;  /* 0x000077730f007816 */ /* 0x000fe200000000ff */
[----:B------:R-:W-:Y:S01]  /*11ec80*/  ULDC UR4, c[0x0][0x228] ;  /* 0x00008a0000047ab9 */ /* 0x000fe20000000800 */
[----:B------:R-:W-:Y:S02]  /*11ec90*/  ULDC UR6, c[0x0][0x228] ;  /* 0x00008a0000067ab9 */ /* 0x000fe40000000800 */
[----:B------:R0:W-:Y:S01]  /*11eca0*/  @P4 STG.E.U8 desc[UR22][R26.64], R2 ;  /* 0x000000021a004986 */ /* 0x0001e2000c101116 */
[----:B------:R-:W-:-:S03]  /*11ecb0*/  ISETP.LT.AND P4, PT, R7, UR4, !P2 ;  /* 0x0000000407007c0c */ /* 0x000fc6000d781270 */
[----:B--2---:R1:W-:Y:S01]  /*11ecc0*/  STL.64 [R1+0x5568], R4 ;  /* 0x0055680401007387 */ /* 0x0043e20000100a00 */
[----:B0-----:R-:W-:-:S03]  /*11ecd0*/  PRMT R2, R14, 0x7770, RZ ;  /* 0x000077700e027816 */ /* 0x001fc600000000ff */
[----:B---3--:R0:W-:Y:S01]  /*11ece0*/  @P3 STG.E.U8 desc[UR22][R8.64], R0 ;  /* 0x0000000008003986 */ /* 0x0081e2000c101116 */
[----:B------:R-:W-:-:S03]  /*11ecf0*/  ULDC UR4, c[0x0][0x228] ;  /* 0x00008a0000047ab9 */ /* 0x000fc60000000800 */
[----:B-1----:R-:W2:Y:S04]  /*11ed00*/  LDL.LU.64 R4, [R1+0x1138] ;  /* 0x0011380001047983 */ /* 0x002ea80000300a00 */
[----:B----4-:R1:W-:Y:S01]  /*11ed10*/  @P1 STG.E.U8 desc[UR22][R24.64], R2 ;  /* 0x0000000218001986 */ /* 0x0103e2000c101116 */
[----:B------:R-:W-:Y:S01]  /*11ed20*/  ISETP.LT.AND P1, PT, R23, UR4, !P2 ;  /* 0x0000000417007c0c */ /* 0x000fe2000d721270 */
[----:B0-----:R-:W-:Y:S01]  /*11ed30*/  VIADD R0, R17, 0xde ;  /* 0x000000de11007836 */ /* 0x001fe20000000000 */
[----:B------:R-:W-:Y:S01]  /*11ed40*/  ULDC UR4, c[0x0][0x22c] ;  /* 0x00008b0000047ab9 */ /* 0x000fe20000000800 */
[----:B------:R-:W3:Y:S04]  /*11ed50*/  LDL.LU.64 R26, [R1+0x1100] ;  /* 0x00110000011a7983 */ /* 0x000ee80000300a00 */
[----:B------:R-:W4:Y:S01]  /*11ed60*/  LDL.LU.64 R8, [R1+0x1110] ;  /* 0x0011100001087983 */ /* 0x000f220000300a00 */
[----:B------:R-:W-:-:S02]  /*11ed70*/  ISETP.GE.AND P3, PT, R0, UR4, PT ;  /* 0x0000000400007c0c */ /* 0x000fc4000bf66270 */
[C---:B------:R-:W-:Y:S02]  /*11ed80*/  PRMT R0, R14.reuse, 0x7772, RZ ;  /* 0x000077720e007816 */ /* 0x040fe400000000ff */
[----:B------:R-:W-:Y:S02]  /*11ed90*/  ISETP.LT.AND P5, PT, R21, UR6, !P2 ;  /* 0x0000000615007c0c */ /* 0x000fe4000d7a1270 */
[----:B------:R-:W-:Y:S01]  /*11eda0*/  ISETP.LT.AND P6, PT, R29, UR8, !P2 ;  /* 0x000000081d007c0c */ /* 0x000fe2000d7c1270 */
[----:B------:R-:W-:Y:S01]  /*11edb0*/  ULDC UR4, c[0x0][0x228] ;  /* 0x00008a0000047ab9 */ /* 0x000fe20000000800 */
[----:B-1----:R-:W-:Y:S01]  /*11edc0*/  PRMT R2, R14, 0x7771, RZ ;  /* 0x000077710e027816 */ /* 0x002fe200000000ff */
[----:B------:R-:W4:Y:S04]  /*11edd0*/  LDL.LU.64 R24, [R1+0x1108] ;  /* 0x0011080001187983 */ /* 0x000f280000300a00 */
[----:B------:R-:W4:Y:S01]  /*11ede0*/  LDL.LU R16, [R1+0x73c] ;  /* 0x00073c0001107983 */ /* 0x000f220000300800 */
[----:B------:R-:W-:Y:S01]  /*11edf0*/  PRMT R3, R18, 0x7770, RZ ;  /* 0x0000777012037816 */ /* 0x000fe200000000ff */
[----:B------:R-:W-:-:S02]  /*11ee00*/  ULDC UR6, c[0x0][0x228] ;  /* 0x00008a0000067ab9 */ /* 0x000fc40000000800 */
[----:B------:R0:W-:Y:S01]  /*11ee10*/  @P4 STG.E.U8 desc[UR22][R10.64], R2 ;  /* 0x000000020a004986 */ /* 0x0001e2000c101116 */
[----:B------:R-:W-:-:S03]  /*11ee20*/  ULDC UR8, c[0x0][0x228] ;  /* 0x00008a0000087ab9 */ /* 0x000fc60000000800 */
[----:B0-----:R-:W4:Y:S01]  /*11ee30*/  LDL.LU.64 R10, [R1+0x10f0] ;  /* 0x0010f000010a7983 */ /* 0x001f220000300a00 */
[----:B------:R-:W-:-:S03]  /*11ee40*/  PRMT R2, R14, 0x7773, RZ ;  /* 0x000077730e027816 */ /* 0x000fc600000000ff */
[----:B------:R-:W4:Y:S04]  /*11ee50*/  LDL.LU.64 R14, [R1+0x10d0] ;  /* 0x0010d000010e7983 */ /* 0x000f280000300a00 */
[----:B--2---:R0:W-:Y:S04]  /*11ee60*/  @P1 STG.E.U8 desc[UR22][R4.64], R0 ;  /* 0x0000000004001986 */ /* 0x0041e8000c101116 */
[----:B0-----:R-:W2:Y:S01]  /*11ee70*/  LDL.LU.64 R4, [R1+0x5568] ;  /* 0x0055680001047983 */ /* 0x001ea20000300a00 */
[----:B------:R-:W-:Y:S01]  /*11ee80*/  ISETP.LT.AND P4, PT, R13, UR4, !P2 ;  /* 0x000000040d007c0c */ /* 0x000fe2000d781270 */
[----:B------:R-:W-:-:S02]  /*11ee90*/  ULDC UR4, c[0x0][0x228] ;  /* 0x00008a0000047ab9 */ /* 0x000fc40000000800 */
[----:B--2---:R0:W-:Y:S04]  /*11eea0*/  @P5 STG.E.U8 desc[UR22][R4.64], R2 ;  /* 0x0000000204005986 */ /* 0x0041e8000c101116 */
[----:B0-----:R-:W2:Y:S01]  /*11eeb0*/  LDL.LU.64 R4, [R1+0x5560] ;  /* 0x0055600001047983 */ /* 0x001ea20000300a00 */
[----:B------:R-:W-:Y:S02]  /*11eec0*/  ISETP.LT.AND P5, PT, R28, UR4, !P2 ;  /* 0x000000041c007c0c */ /* 0x000fe4000d7a1270 */
[----:B------:R-:W-:Y:S02]  /*11eed0*/  PRMT R0, R18, 0x7771, RZ ;  /* 0x0000777112007816 */ /* 0x000fe400000000ff */
[----:B------:R-:W-:Y:S01]  /*11eee0*/  ISETP.LT.AND P1, PT, R22, UR6, !P2 ;  /* 0x0000000616007c0c */ /* 0x000fe2000d721270 */
[----:B------:R-:W-:Y:S01]  /*11eef0*/  ULDC UR6, c[0x0][0x228] ;  /* 0x00008a0000067ab9 */ /* 0x000fe20000000800 */
[----:B------:R-:W-:Y:S01]  /*11ef00*/  VIADD R2, R17, 0xdf ;  /* 0x000000df11027836 */ /* 0x000fe20000000000 */
[----:B------:R-:W-:-:S04]  /*11ef10*/  ULDC UR4, c[0x0][0x22c] ;  /* 0x00008b0000047ab9 */ /* 0x000fc80000000800 */
[----:B------:R-:W-:Y:S02]  /*11ef20*/  ISETP.GE.AND P2, PT, R2, UR4, PT ;  /* 0x0000000402007c0c */ /* 0x000fe4000bf46270 */
[----:B------:R-:W-:Y:S01]  /*11ef30*/  PRMT R2, R18, 0x7773, RZ ;  /* 0x0000777312027816 */ /* 0x000fe200000000ff */
[----:B------:R-:W-:Y:S01]  /*11ef40*/  ULDC UR4, c[0x0][0x228] ;  /* 0x00008a0000047ab9 */ /* 0x000fe20000000800 */
[----:B--2---:R-:W-:Y:S01]  /*11ef50*/  @P6 STG.E.U8 desc[UR22][R4.64], R3 ;  /* 0x0000000304006986 */ /* 0x004fe2000c101116 */
[----:B------:R-:W-:Y:S01]  /*11ef60*/  ISETP.LT.AND P6, PT, R12, UR6, !P3 ;  /* 0x000000060c007c0c */ /* 0x000fe2000dfc1270 */
[----:B------:R-:W-:Y:S02]  /*11ef70*/  ULDC UR6, c[0x0][0x228] ;  /* 0x00008a0000067ab9 */ /* 0x000fe40000000800 */
[----:B---3--:R0:W-:Y:S01]  /*11ef80*/  @P4 STG.E.U8 desc[UR22][R26.64], R0 ;  /* 0x000000001a004986 */ /* 0x0081e2000c101116 */
[----:B------:R-:W-:Y:S01]  /*11ef90*/  ISETP.LT.AND P4, PT, R7, UR6, !P3 ;  /* 0x0000000607007c0c */ /* 0x000fe2000df81270 */
[----:B------:R-:W-:Y:S01]  /*11efa0*/  ULDC UR6, c[0x0][0x228] ;  /* 0x00008a0000067ab9 */ /* 0x000fe20000000800 */
[----:B0-----:R-:W-:Y:S01]  /*11efb0*/  PRMT R0, R18, 0x7772, RZ ;  /* 0x0000777212007816 */ /* 0x001fe200000000ff */
[----:B------:R-:W2:Y:S04]  /*11efc0*/  LDL.LU.64 R26, [R1+0x10e8] ;  /* 0x0010e800011a7983 */ /* 0x000ea80000300a00 */
[----:B------:R-:W3:Y:S04]  /*11efd0*/  LDL.LU R19, [R1+0x79c] ;  /* 0x00079c0001137983 */ /* 0x000ee80000300800 */
[----:B----4-:R0:W-:Y:S04]  /*11efe0*/  @P5 STG.E.U8 desc[UR22][R8.64], R0 ;  /* 0x0000000008005986 */ /* 0x0101e8000c101116 */
[----:B------:R1:W-:Y:S01]  /*11eff0*/  @P1 STG.E.U8 desc[UR22][R24.64], R2 ;  /* 0x0000000218001986 */ /* 0x0003e2000c101116 */
[----:B------:R-:W-:Y:S01]  /*11f000*/  ISETP.LT.AND P5, PT, R23, UR4, !P3 ;  /* 0x0000000417007c0c */ /* 0x000fe2000dfa1270 */
[----:B------:R-:W-:Y:S01]  /*11f010*/  ULDC UR4, c[0x0][0x22c] ;  /* 0x00008b0000047ab9 */ /* 0x000fe20000000800 */
[----:B0-----:R-:W-:-:S02]  /*11f020*/  PRMT R0, R16, 0x7770, RZ ;  /* 0x0000777010007816 */ /* 0x001fc400000000ff */
[----:B-1----:R-:W-:Y:S01]  /*11f030*/  PRMT R2, R16, 0x7771, RZ ;  /* 0x0000777110027816 */ /* 0x002fe200000000ff */
[----:B------:R-:W4:Y:S04]  /*11f040*/  LDL.LU.64 R8, [R1+0x10f8] ;  /* 0x0010f80001087983 */ /* 0x000f280000300a00 */
[----:B------:R-:W-:Y:S04]  /*11f050*/  @P6 STG.E.U8 desc[UR22][R10.64], R0 ;  /* 0x000000000a006986 */ /* 0x000fe8000c101116 */
[----:B------:R0:W-:Y:S04]  /*11f060*/  @P4 STG.E.U8 desc[UR22][R14.64], R2 ;  /* 0x000000020e004986 */ /* 0x0001e8000c101116 */
[----:B------:R-:W4:Y:S01]  /*11f070*/  LDL.LU.64 R24, [R1+0x10e0] ;  /* 0x0010e00001187983 */ /* 0x000f220000300a00 */
[----:B0-----:R-:W-:-:S03]  /*11f080*/  VIADD R2, R17, 0xe0 ;  /* 0x000000e011027836 */ /* 0x001fc60000000000 */
[----:B------:R-:W4:Y:S04]  /*11f090*/  LDL.LU.64 R14, [R1+0x10c0] ;  /* 0x0010c000010e7983 */ /* 0x000f280000300a00 */
[----:B------:R-:W4:Y:S04]  /*11f0a0*/  LDL.LU R18, [R1+0x78c] ;  /* 0x00078c0001127983 */ /* 0x000f280000300800 */
[----:B------:R0:W-:Y:S01]  /*11f0b0*/  STL [R1+0x5550], R17 ;  /* 0x0055501101007387 */ /* 0x0001e20000100800 */
[----:B------:R-:W-:Y:S02]  /*11f0c0*/  PRMT R0, R16, 0x7772, RZ ;  /* 0x0000777210007816 */ /* 0x000fe400000000ff */
[----:B------:R-:W-:-:S02]  /*11f0d0*/  ISETP.GE.AND P1, PT, R2, UR4, PT ;  /* 0x0000000402007c0c */ /* 0x000fc4000bf26270 */
[----:B------:R-:W-:Y:S02]  /*11f0e0*/  PRMT R2, R16, 0x7773, RZ ;  /* 0x0000777310027816 */ /* 0x000fe400000000ff */
[----:B------:R-:W-:Y:S01]  /*11f0f0*/  ISETP.LT.AND P4, PT, R21, UR6, !P3 ;  /* 0x0000000615007c0c */ /* 0x000fe2000df81270 */
[----:B------:R-:W-:Y:S01]  /*11f100*/  ULDC UR4, c[0x0][0x228] ;  /* 0x00008a0000047ab9 */ /* 0x000fe20000000800 */
[----:B------:R-:W-:Y:S01]  /*11f110*/  ISETP.LT.AND P6, PT, R29, UR8, !P3 ;  /* 0x000000081d007c0c */ /* 0x000fe2000dfc1270 */
[----:B------:R-:W-:Y:S01]  /*11f120*/  ULDC UR6, c[0x0][0x228] ;  /* 0x00008a0000067ab9 */ /* 0x000fe20000000800 */
[----:B------:R-:W-:Y:S01]  /*11f130*/  ULDC UR8, c[0x0][0x228] ;  /* 0x00008a0000087ab9 */ /* 0x000fe20000000800 */
[----:B0-----:R-:W4:Y:S04]  /*11f140*/  LDL.LU.64 R16, [R1+0x10c8] ;  /* 0x0010c80001107983 */ /* 0x001f280000300a00 */
[----:B--2---:R-:W-:Y:S01]  /*11f150*/  @P5 STG.E.U8 desc[UR22][R26.64], R0 ;  /* 0x000000001a005986 */ /* 0x004fe2000c101116 */
[----:B------:R-:W-:-:S02]  /*11f160*/  ISETP.LT.AND P5, PT, R13, UR4, !P3 ;  /* 0x000000040d007c0c */ /* 0x000fc4000dfa1270 */
[C---:B---3--:R-:W-:Y:S02]  /*11f170*/  PRMT R3, R19.reuse, 0x7770, RZ ;  /* 0x0000777013037816 */ /* 0x048fe400000000ff */
[----:B------:R-:W-:Y:S01]  /*11f180*/  PRMT R4, R19, 0x7771, RZ ;  /* 0x0000777113047816 */ /* 0x000fe200000000ff */
[----:B------:R-:W-:Y:S01]  /*11f190*/  ULDC UR4, c[0x0][0x228] ;  /* 0x00008a0000047ab9 */ /* 0x000fe20000000800 */
[----:B----4-:R-:W-:Y:S04]  /*11f1a0*/  @P4 STG.E.U8 desc[UR22][R8.64], R2 ;  /* 0x0000000208004986 */ /* 0x010fe8000c101116 */
[----:B------:R-:W-:Y:S04]  /*11f1b0*/  @P6 STG.E.U8 desc[UR22][R24.64], R3 ;  /* 0x0000000318006986 */ /* 0x000fe8000c101116 */
[----:B------:R-:W-:Y:S04]  /*11f1c0*/  @P5 STG.E.U8 desc[UR22][R14.64], R4 ;  /* 0x000000040e005986 */ /* 0x000fe8000c101116 */
[----:B------:R0:W-:Y:S04]  /*11f1d0*/  STL.64 [R1+0x5558], R16 ;  /* 0x0055581001007387 */ /* 0x0001e80000100a00 */
[----:B0-----:R-:W2:Y:S04]  /*11f1e0*/  LDL.LU.64 R16, [R1+0x10d8] ;  /* 0x0010d80001107983 */ /* 0x001ea80000300a00 */
[----:B------:R-:W3:Y:S04]  /*11f1f0*/  LDL.LU.64 R10, [R1+0x10b8] ;  /* 0x0010b800010a7983 */ /* 0x000ee80000300a00 */
[----:B------:R-:W4:Y:S04]  /*11f200*/  LDL.LU.64 R26, [R1+0x10b0] ;  /* 0x0010b000011a7983 */ /* 0x000f280000300a00 */
[----:B------:R-:W4:Y:S04]  /*11f210*/  LDL.LU.64 R8, [R1+0x10a0] ;  /* 0x0010a00001087983 */ /* 0x000f280000300a00 */
[----:B------:R-:W3:Y:S04]  /*11f220*/  LDL.LU R20, [R1+0x7bc] ;  /* 0x0007bc0001147983 */ /* 0x000ee80000300800 */
[----:B------:R-:W4:Y:S04]  /*11f230*/  LDL.LU.64 R24, [R1+0x10a8] ;  /* 0x0010a80001187983 */ /* 0x000f280000300a00 */
[----:B------:R-:W3:Y:S01]  /*11f240*/  LDL.LU.64 R14, [R1+0x1090] ;  /* 0x00109000010e7983 */ /* 0x000ee20000300a00 */
[----:B------:R-:W-:-:S02]  /*11f250*/  ISETP.LT.AND P6, PT, R28, UR4, !P3 ;  /* 0x000000041c007c0c */ /* 0x000fc4000dfc1270 */
[C---:B------:R-:W-:Y:S02]  /*11f260*/  PRMT R0, R19.reuse, 0x7772, RZ ;  /* 0x0000777213007816 */ /* 0x040fe400000000ff */
[----:B------:R-:W-:Y:S02]  /*11f270*/  PRMT R5, R19, 0x7773, RZ ;  /* 0x0000777313057816 */ /* 0x000fe400000000ff */
[C---:B------:R-:W-:Y:S02]  /*11f280*/  PRMT R2, R18.reuse, 0x7770, RZ ;  /* 0x0000777012027816 */ /* 0x040fe400000000ff */
[C---:B------:R-:W-:Y:S02]  /*11f290*/  PRMT R3, R18.reuse, 0x7771, RZ ;  /* 0x0000777112037816 */ /* 0x040fe400000000ff */
[C---:B------:R-:W-:Y:S02]  /*11f2a0*/  PRMT R4, R18.reuse, 0x7772, RZ ;  /* 0x0000777212047816 */ /* 0x040fe400000000ff */
[----:B------:R-:W-:Y:S01]  /*11f2b0*/  PRMT R6, R18, 0x7773, RZ ;  /* 0x0000777312067816 */ /* 0x000fe200000000ff */
[----:B------:R-:W-:Y:S01]  /*11f2c0*/  ULDC UR4, c[0x0][0x228] ;  /* 0x00008a0000047ab9 */ /* 0x000fe20000000800 */
[----:B--2---:R-:W-:Y:S04]  /*11f2d0*/  @P6 STG.E.U8 desc[UR22][R16.64], R0 ;  /* 0x0000000010006986 */ /* 0x004fe8000c101116 */
[----:B---3--:R0:W-:Y:S04]  /*11f2e0*/  STL.64 [R1+0x5548], R14 ;  /* 0x0055480e01007387 */ /* 0x0081e80000100a00 */
[----:B0-----:R-:W2:Y:S04]  /*11f2f0*/  LDL.LU.64 R14, [R1+0x1098] ;  /* 0x00109800010e7983 */ /* 0x001ea80000300a00 */
[----:B------:R-:W3:Y:S04]  /*11f300*/  LDL.LU.64 R18, [R1+0x1088] ;  /* 0x0010880001127983 */ /* 0x000ee80000300a00 */
[----:B------:R-:W4:Y:S01]  /*11f310*/  LDL.LU.64 R16, [R1+0x5558] ;  /* 0x0055580001107983 */ /* 0x000f220000300a00 */
[----:B------:R-:W-:-:S02]  /*11f320*/  ISETP.LT.AND P3, PT, R22, UR6, !P3 ;  /* 0x0000000616007c0c */ /* 0x000fc4000df61270 */
[----:B------:R-:W-:Y:S01]  /*11f330*/  ISETP.LT.AND P4, PT, R12, UR4, !P2 ;  /* 0x000000040c007c0c */ /* 0x000fe2000d781270 */
[----:B------:R-:W-:Y:S01]  /*11f340*/  ULDC UR4, c[0x0][0x228] ;  /* 0x00008a0000047ab9 */ /* 0x000fe20000000800 */
[----:B------:R-:W-:Y:S02]  /*11f350*/  ISETP.LT.AND P5, PT, R7, UR8, !P2 ;  /* 0x0000000807007c0c */ /* 0x000fe4000d7a1270 */
[----:B------:R-:W-:Y:S01]  /*11f360*/  ISETP.LT.AND P6, PT, R23, UR4, !P2 ;  /* 0x0000000417007c0c */ /* 0x000fe2000d7c1270 */
[----:B------:R-:W-:Y:S01]  /*11f370*/  ULDC UR4, c[0x0][0x228] ;  /* 0x00008a0000047ab9 */ /* 0x000fe20000000800 */
[----:B------:R-:W-:Y:S01]  /*11f380*/  ULDC UR6, c[0x0][0x228] ;  /* 0x00008a0000067ab9 */ /* 0x000fe20000000800 */
[----:B------:R-:W-:Y:S01]  /*11f390*/  PRMT R0, R20, 0x7770, RZ ;  /* 0x0000777014007816 */ /* 0x000fe200000000ff */
[----:B------:R-:W-:-:S03]  /*11f3a0*/  ULDC UR8, c[0x0][0x228] ;  /* 0x00008a0000087ab9 */ /* 0x000fc60000000800 */
[----:B----4-:R0:W-:Y:S04]  /*11f3b0*/  @P3 STG.E.U8 desc[UR22][R16.64], R5 ;  /* 0x0000000510003986 */ /* 0x0101e8000c101116 */
[----:B------:R1:W-:Y:S01]  /*11f3c0*/  @P4 STG.E.U8 desc[UR22][R10.64], R2 ;  /* 0x000000020a004986 */ /* 0x0003e2000c101116 */
[----:B------:R-:W-:Y:S02]  /*11f3d0*/  ISETP.LT.AND P3, PT, R21, UR4, !P2 ;  /* 0x0000000415007c0c */ /* 0x000fe4000d761270 */
[----:B------:R-:W-:Y:S01]  /*11f3e0*/  ISETP.LT.AND P4, PT, R29, UR6, !P2 ;  /* 0x000000061d007c0c */ /* 0x000fe2000d781270 */
[----:B------:R4:W-:Y:S04]  /*11f3f0*/  @P5 STG.E.U8 desc[UR22][R26.64], R3 ;  /* 0x000000031a005986 */ /* 0x0009e8000c101116 */
[----:B------:R2:W-:Y:S01]  /*11f400*/  @P6 STG.E.U8 desc[UR22][R8.64], R4 ;  /* 0x0000000408006986 */ /* 0x0005e2000c101116 */
[----:B------:R-:W-:Y:S01]  /*11f410*/  ULDC UR4, c[0x0][0x228] ;  /* 0x00008a0000047ab9 */ /* 0x000fe20000000800 */
[----:B------:R-:W-:-:S02]  /*11f420*/  ULDC UR6, c[0x0][0x228] ;  /* 0x00008a0000067ab9 */ /* 0x000fc40000000800 */
[----:B0-----:R-:W3:Y:S04]  /*11f430*/  LDL.LU R17, [R1+0x5550] ;  /* 0x0055500001117983 */ /* 0x001ee80000300800 */
[----:B-1----:R-:W3:Y:S04]  /*11f440*/  LDL.LU.64 R10, [R1+0x1080] ;  /* 0x00108000010a7983 */ /* 0x002ee80000300a00 */
[----:B------:R-:W3:Y:S04]  /*11f450*/  LDL.LU R16, [R1+0x720] ;  /* 0x0007200001107983 */ /* 0x000ee80000300800 */
[----:B------:R0:W-:Y:S04]  /*11f460*/  @P3 STG.E.U8 desc[UR22][R24.64], R6 ;  /* 0x0000000618003986 */ /* 0x0001e8000c101116 */
[----:B----4-:R-:W4:Y:S04]  /*11f470*/  LDL.LU.64 R26, [R1+0x1078] ;  /* 0x00107800011a7983 */ /* 0x010f280000300a00 */
[----:B--2---:R-:W2:Y:S04]  /*11f480*/  LDL.LU.64 R8, [R1+0x1070] ;  /* 0x0010700001087983 */ /* 0x004ea80000300a00 */
[----:B------:R1:W-:Y:S04]  /*11f490*/  @P4 STG.E.U8 desc[UR22][R14.64], R0 ;  /* 0x000000000e004986 */ /* 0x0003e8000c101116 */
[----:B0-----:R-:W2:Y:S04]  /*11f4a0*/  LDL.LU.64 R24, [R1+0x1068] ;  /* 0x0010680001187983 */ /* 0x001ea80000300a00 */
[----:B-1----:R-:W3:Y:S01]  /*11f4b0*/  LDL.LU.64 R14, [R1+0x5548] ;  /* 0x00554800010e7983 */ /* 0x002ee20000300a00 */
[----:B------:R-:W-:-:S02]  /*11f4c0*/  ISETP.LT.AND P5, PT, R13, UR8, !P2 ;  /* 0x000000080d007c0c */ /* 0x000fc4000d7a1270 */
[----:B------:R-:W-:Y:S02]  /*11f4d0*/  ISETP.LT.AND P6, PT, R28, UR4, !P2 ;  /* 0x000000041c007c0c */ /* 0x000fe4000d7c1270 */
[C---:B------:R-:W-:Y:S02]  /*11f4e0*/  PRMT R2, R20.reuse, 0x7771, RZ ;  /* 0x0000777114027816 */ /* 0x040fe400000000ff */
[C---:B------:R-:W-:Y:S02]  /*11f4f0*/  PRMT R3, R20.reuse, 0x7772, RZ ;  /* 0x0000777214037816 */ /* 0x040fe400000000ff */
[----:B------:R-:W-:Y:S01]  /*11f500*/  ISETP.LT.AND P4, PT, R7, UR6, !P1 ;  /* 0x0000000607007c0c */ /* 0x000fe2000cf81270 */
[----:B------:R-:W-:Y:S01]  /*11f510*/  ULDC UR4, c[0x0][0x228] ;  /* 0x00008a0000047ab9 */ /* 0x000fe20000000800 */
[----:B------:R-:W-:Y:S02]  /*11f520*/  PRMT R4, R20, 0x7773, RZ ;  /* 0x0000777314047816 */ /* 0x000fe400000000ff */
[----:B------:R-:W-:Y:S01]  /*11f530*/  ISETP.LT.AND P2, PT, R22, UR4, !P2 ;  /* 0x0000000416007c0c */ /* 0x000fe2000d741270 */
[----:B------:R-:W-:Y:S01]  /*11f540*/  ULDC UR4, c[0x0][0x228] ;  /* 0x00008a0000047ab9 */ /* 0x000fe20000000800 */
[----:B------:R-:W-:Y:S01]  /*11f550*/  ULDC UR6, c[0x0][0x228] ;  /* 0x00008a0000067ab9 */ /* 0x000fe20000000800 */
[----:B------:R-:W-:Y:S01]  /*11f560*/  ISETP.LT.AND P3, PT, R12, UR4, !P1 ;  /* 0x000000040c007c0c */ /* 0x000fe2000cf61270 */
[----:B------:R-:W-:Y:S01]  /*11f570*/  ULDC UR8, c[0x0][0x228] ;  /* 0x00008a0000087ab9 */ /* 0x000fe20000000800 */
[----:B------:R-:W-:Y:S01]  /*11f580*/  ULDC UR4, c[0x0][0x22c] ;  /* 0x00008b0000047ab9 */ /* 0x000fe20000000800 */
[----:B---3--:R0:W-:Y:S04]  /*11f590*/  @P5 STG.E.U8 desc[UR22][R14.64], R2 ;  /* 0x000000020e005986 */ /* 0x0081e8000c101116 */
[----:B------:R1:W-:Y:S04]  /*11f5a0*/  @P6 STG.E.U8 desc[UR22][R18.64], R3 ;  /* 0x0000000312006986 */ /* 0x0003e8000c101116 */
[----:B0-----:R-:W3:Y:S04]  /*11f5b0*/  LDL.LU.64 R14, [R1+0x1060] ;  /* 0x00106000010e7983 */ /* 0x001ee80000300a00 */
[----:B-1----:R-:W3:Y:S04]  /*11f5c0*/  LDL.LU R18, [R1+0x7e0] ;  /* 0x0007e00001127983 */ /* 0x002ee80000300800 */
[----:B------:R0:W-:Y:S04]  /*11f5d0*/  STL [R1+0x5544], R7 ;  /* 0x0055440701007387 */ /* 0x0001e80000100800 */
[----:B0-----:R-:W3:Y:S01]  /*11f5e0*/  LDL.LU.64 R6, [R1+0x1058] ;  /* 0x0010580001067983 */ /* 0x001ee20000300a00 */
[----:B------:R-:W-:-:S03]  /*11f5f0*/  PRMT R2, R16, 0x7770, RZ ;  /* 0x0000777010027816 */ /* 0x000fc600000000ff */
[----:B------:R0:W-:Y:S04]  /*11f600*/  @P2 STG.E.U8 desc[UR22][R10.64], R4 ;  /* 0x000000040a002986 */ /* 0x0001e8000c101116 */
[----:B----4-:R1:W-:Y:S04]  /*11f610*/  @P3 STG.E.U8 desc[UR22][R26.64], R2 ;  /* 0x000000021a003986 */ /* 0x0103e8000c101116 */
[----:B0-----:R-:W4:Y:S04]  /*11f620*/  LDL.LU.64 R4, [R1+0x1050] ;  /* 0x0010500001047983 */ /* 0x001f280000300a00 */
[----:B-1----:R-:W4:Y:S01]  /*11f630*/  LDL.LU.64 R26, [R1+0x1040] ;  /* 0x00104000011a7983 */ /* 0x002f220000300a00 */
[----:B------:R-:W-:Y:S01]  /*11f640*/  VIADD R0, R17, 0xe1 ;  /* 0x000000e111007836 */ /* 0x000fe20000000000 */
[----:B------:R-:W-:-:S02]  /*11f650*/  ISETP.LT.AND P6, PT, R23, UR6, !P1 ;  /* 0x0000000617007c0c */ /* 0x000fc4000cfc1270 */
[----:B------:R-:W-:Y:S02]  /*11f660*/  ISETP.LT.AND P5, PT, R21, UR8, !P1 ;  /* 0x0000000815007c0c */ /* 0x000fe4000cfa1270 */
[C---:B------:R-:W-:Y:S02]  /*11f670*/  PRMT R3, R16.reuse, 0x7771, RZ ;  /* 0x0000777110037816 */ /* 0x040fe400000000ff */
[----:B------:R-:W-:Y:S02]  /*11f680*/  PRMT R2, R16, 0x7773, RZ ;  /* 0x0000777310027816 */ /* 0x000fe400000000ff */
[----:B------:R-:W-:Y:S01]  /*11f690*/  ISETP.GE.AND P2, PT, R0, UR4, PT ;  /* 0x0000000400007c0c */ /* 0x000fe2000bf46270 */
[----:B------:R-:W-:Y:S01]  /*11f6a0*/  ULDC UR4, c[0x0][0x228] ;  /* 0x00008a0000047ab9 */ /* 0x000fe20000000800 */
[----:B------:R-:W4:Y:S04]  /*11f6b0*/  LDL.LU R19, [R1+0x7d0] ;  /* 0x0007d00001137983 */ /* 0x000f280000300800 */
[----:B--2---:R0:W-:Y:S01]  /*11f6c0*/  @P4 STG.E.U8 desc[UR22][R8.64], R3 ;  /* 0x0000000308004986 */ /* 0x0041e2000c101116 */
[----:B------:R-:W-:-:S02]  /*11f6d0*/  ISETP.LT.AND P4, PT, R29, UR4, !P1 ;  /* 0x000000041d007c0c */ /* 0x000fc4000cf81270 */
[----:B------:R-:W-:Y:S01]  /*11f6e0*/  PRMT R0, R16, 0x7772, RZ ;  /* 0x0000777210007816 */ /* 0x000fe200000000ff */
[----:B------:R-:W2:Y:S01]  /*11f6f0*/  LDL.LU.64 R10, [R1+0x1048] ;  /* 0x00104800010a7983 */ /* 0x000ea20000300a00 */
[----:B------:R-:W-:Y:S01]  /*11f700*/  ULDC UR4, c[0x0][0x228] ;  /* 0x00008a0000047ab9 */ /* 0x000fe20000000800 */
[----:B------:R-:W-:Y:S01]  /*11f710*/  ULDC UR6, c[0x0][0x228] ;  /* 0x00008a0000067ab9 */ /* 0x000fe20000000800 */
[----:B------:R-:W-:Y:S01]  /*11f720*/  ULDC UR8, c[0x0][0x228] ;  /* 0x00008a0000087ab9 */ /* 0x000fe20000000800 */
[----:B------:R1:W-:Y:S04]  /*11f730*/  @P6 STG.E.U8 desc[UR22][R24.64], R0 ;  /* 0x0000000018006986 */ /* 0x0003e8000c101116 */
[----:B0-----:R-:W2:Y:S04]  /*11f740*/  LDL.LU.64 R8, [R1+0x1038] ;  /* 0x0010380001087983 */ /* 0x001ea80000300a00 */
[----:B-1----:R-:W2:Y:S01]  /*11f750*/  LDL.LU.64 R24, [R1+0x1030] ;  /* 0x0010300001187983 */ /* 0x002ea20000300a00 */
[----:B------:R-:W-:Y:S01]  /*11f760*/  ISETP.LT.AND P6, PT, R28, UR6, !P1 ;  /* 0x000000061c007c0c */ /* 0x000fe2000cfc1270 */
[----:B------:R-:W-:Y:S01]  /*11f770*/  VIADD R0, R17, 0xe2 ;  /* 0x000000e211007836 */ /* 0x000fe20000000000 */
[----:B------:R-:W-:Y:S01]  /*11f780*/  ULDC UR6, c[0x0][0x228] ;  /* 0x00008a0000067ab9 */ /* 0x000fe20000000800 */
[----:B---3--:R0:W-:Y:S02]  /*11f790*/  @P5 STG.E.U8 desc[UR22][R14.64], R2 ;  /* 0x000000020e005986 */ /* 0x0081e4000c101116 */
[----:B0-----:R-:W-:-:S02]  /*11f7a0*/  PRMT R2, R18, 0x7770, RZ ;  /* 0x0000777012027816 */ /* 0x001fc400000000ff */
[----:B------:R-:W3:Y:S04]  /*11f7b0*/  LDL.LU.64 R14, [R1+0x1020] ;  /* 0x00102000010e7983 */ /* 0x000ee80000300a00 */
[----:B------:R0:W-:Y:S01]  /*11f7c0*/  @P4 STG.E.U8 desc[UR22][R6.64], R2 ;  /* 0x0000000206004986 */ /* 0x0001e2000c101116 */
[----:B------:R-:W-:Y:S01]  /*11f7d0*/  ISETP.LT.AND P5, PT, R13, UR4, !P1 ;  /* 0x000000040d007c0c */ /* 0x000fe2000cfa1270 */
[----:B------:R-:W-:Y:S02]  /*11f7e0*/  ULDC UR4, c[0x0][0x22c] ;  /* 0x00008b0000047ab9 */ /* 0x000fe40000000800 */
[----:B0-----:R-:W3:Y:S01]  /*11f7f0*/  LDL.LU R7, [R1+0x5544] ;  /* 0x0055440001077983 */ /* 0x001ee20000300800 */
[----:B------:R-:W-:Y:S02]  /*11f800*/  ISETP.GE.AND P3, PT, R0, UR4, PT ;  /* 0x0000000400007c0c */ /* 0x000fe4000bf66270 */
[----:B------:R-:W-:-:S02]  /*11f810*/  PRMT R0, R18, 0x7771, RZ ;  /* 0x0000777112007816 */ /* 0x000fc400000000ff */
[----:B------:R-:W-:Y:S01]  /*11f820*/  PRMT R2, R18, 0x7772, RZ ;  /* 0x0000777212027816 */ /* 0x000fe200000000ff */
[----:B------:R-:W3:Y:S04]  /*11f830*/  LDL.LU R16, [R1+0x7c0] ;  /* 0x0007c00001107983 */ /* 0x000ee80000300800 */
[----:B----4-:R0:W-:Y:S04]  /*11f840*/  @P5 STG.E.U8 desc[UR22][R4.64], R0 ;  /* 0x0000000004005986 */ /* 0x0101e8000c101116 */
[----:B------:R1:W-:Y:S01]  /*11f850*/  @P6 STG.E.U8 desc[UR22][R26.64], R2 ;  /* 0x000000021a006986 */ /* 0x0003e2000c101116 */
[----:B------:R-:W-:-:S03]  /*11f860*/  ULDC UR4, c[0x0][0x228] ;  /* 0x00008a0000047ab9 */ /* 0x000fc60000000800 */
[----:B0-----:R-:W4:Y:S04]  /*11f870*/  LDL.LU.64 R4, [R1+0x1028] ;  /* 0x0010280001047983 */ /* 0x001f280000300a00 */
[----:B-1----:R-:W4:Y:S01]  /*11f880*/  LDL.LU.64 R26, [R1+0x1018] ;  /* 0x00101800011a7983 */ /* 0x002f220000300a00 */
[----:B------:R-:W-:Y:S02]  /*11f890*/  ISETP.LT.AND P1, PT, R22, UR4, !P1 ;  /* 0x0000000416007c0c */ /* 0x000fe4000cf21270 */
[----:B------:R-:W-:Y:S01]  /*11f8a0*/  ISETP.LT.AND P4, PT, R12, UR6, !P2 ;  /* 0x000000060c007c0c */ /* 0x000fe2000d781270 */
[----:B------:R-:W-:Y:S01]  /*11f8b0*/  ULDC UR4, c[0x0][0x228] ;  /* 0x00008a0000047ab9 */ /* 0x000fe20000000800 */
[----:B------:R-:W-:Y:S02]  /*11f8c0*/  PRMT R0, R18, 0x7773, RZ ;  /* 0x0000777312007816 */ /* 0x000fe400000000ff */
[----:B------:R-:W-:Y:S01]  /*11f8d0*/  PRMT R2, R19, 0x7770, RZ ;  /* 0x0000777013027816 */ /* 0x000fe200000000ff */
[----:B------:R-:W-:-:S06]  /*11f8e0*/  ULDC UR6, c[0x0][0x228] ;  /* 0x00008a0000067ab9 */ /* 0x000fcc0000000800 */
[----:B--2---:R-:W-:Y:S04]  /*11f8f0*/  @P1 STG.E.U8 desc[UR22][R10.64], R0 ;  /* 0x000000000a001986 */ /* 0x004fe8000c101116 */
[----:B------:R0:W-:Y:S01]  /*11f900*/  @P4 STG.E.U8 desc[UR22][R8.64], R2 ;  /* 0x0000000208004986 */ /* 0x0001e2000c101116 */
[----:B------:R-:W-:Y:S01]  /*11f910*/  ISETP.LT.AND P4, PT, R29, UR6, !P2 ;  /* 0x000000061d007c0c */ /* 0x000fe2000d781270 */
[----:B------:R-:W-:Y:S02]  /*11f920*/  ULDC UR6, c[0x0][0x228] ;  /* 0x00008a0000067ab9 */ /* 0x000fe40000000800 */
[----:B0-----:R-:W2:Y:S04]  /*11f930*/  LDL.LU.64 R8, [R1+0x1010] ;  /* 0x0010100001087983 */ /* 0x001ea80000300a00 */
[----:B------:R-:W2:Y:S01]  /*11f940*/  LDL.LU.64 R10, [R1+0x1000] ;  /* 0x00100000010a7983 */ /* 0x000ea20000300a00 */
[----:B------:R-:W-:-:S02]  /*11f950*/  PRMT R0, R19, 0x7771, RZ ;  /* 0x0000777113007816 */ /* 0x000fc400000000ff */
[----:B------:R-:W-:Y:S01]  /*11f960*/  PRMT R2, R19, 0x7772, RZ ;  /* 0x0000777213027816 */ /* 0x000fe200000000ff */
[----:B------:R-:W2:Y:S01]  /*11f970*/  LDL.LU R18, [R1+0x724] ;  /* 0x0007240001127983 */ /* 0x000ea20000300800 */
[----:B---3--:R-:W-:Y:S01]  /*11f980*/  ISETP.LT.AND P6, PT, R7, UR4, !P2 ;  /* 0x0000000407007c0c */ /* 0x008fe2000d7c1270 */
[----:B------:R-:W-:Y:S02]  /*11f990*/  ULDC UR4, c[0x0][0x228] ;  /* 0x00008a0000047ab9 */ /* 0x000fe40000000800 */
[----:B------:R-:W-:Y:S01]  /*11f9a0*/  ISETP.LT.AND P5, PT, R23, UR4, !P2 ;  /* 0x0000000417007c0c */ /* 0x000fe2000d7a1270 */
[----:B------:R-:W-:Y:S02]  /*11f9b0*/  ULDC UR4, c[0x0][0x228] ;  /* 0x00008a0000047ab9 */ /* 0x000fe40000000800 */
[----:B------:R-:W-:Y:S02]  /*11f9c0*/  ISETP.LT.AND P1, PT, R21, UR4, !P2 ;  /* 0x0000000415007c0c */ /* 0x000fe4000d721270 */
[----:B------:R-:W-:Y:S01]  /*11f9d0*/  PRMT R3, R16, 0x7770, RZ ;  /* 0x0000777010037816 */ /* 0x000fe200000000ff */
[----:B------:R-:W-:-:S04]  /*11f9e0*/  ULDC UR4, c[0x0][0x22c] ;  /* 0x00008b0000047ab9 */ /* 0x000fc80000000800 */
[----:B------:R0:W-:Y:S04]  /*11f9f0*/  @P6 STG.E.U8 desc[UR22][R24.64], R0 ;  /* 0x0000000018006986 */ /* 0x0001e8000c101116 */
[----:B------:R1:W-:Y:S04]  /*11fa00*/  @P5 STG.E.U8 desc[UR22][R14.64], R2 ;  /* 0x000000020e005986 */ /* 0x0003e8000c101116 */
[----:B0-----:R-:W3:Y:S01]  /*11fa10*/  LDL.LU.64 R24, [R1+0x1008] ;  /* 0x0010080001187983 */ /* 0x001ee20000300a00 */
[----:B-1----:R-:W-:-:S03]  /*11fa20*/  PRMT R2, R19, 0x7773, RZ ;  /* 0x0000777313027816 */ /* 0x002fc600000000ff */
[----:B------:R-:W3:Y:S04]  /*11fa30*/  LDL.LU.64 R14, [R1+0xff8] ;  /* 0x000ff800010e7983 */ /* 0x000ee80000300a00 */
[----:B----4-:R0:W-:Y:S04]  /*11fa40*/  @P1 STG.E.U8 desc[UR22][R4.64], R2 ;  /* 0x0000000204001986 */ /* 0x0101e8000c101116 */
[----:B------:R1:W-:Y:S04]  /*11fa50*/  @P4 STG.E.U8 desc[UR22][R26.64], R3 ;  /* 0x000000031a004986 */ /* 0x0003e8000c101116 */
[----:B0-----:R-:W4:Y:S04]  /*11fa60*/  LDL.LU.64 R4, [R1+0xff0] ;  /* 0x000ff00001047983 */ /* 0x001f280000300a00 */
[----:B-1----:R-:W4:Y:S01]  /*11fa70*/  LDL.LU.64 R26, [R1+0xfe8] ;  /* 0x000fe800011a7983 */ /* 0x002f220000300a00 */
[----:B------:R-:W-:Y:S01]  /*11fa80*/  ISETP.LT.AND P5, PT, R13, UR6, !P2 ;  /* 0x000000060d007c0c */ /* 0x000fe2000d7a1270 */
[----:B------:R-:W-:Y:S01]  /*11fa90*/  VIADD R0, R17, 0xe3 ;  /* 0x000000e311007836 */ /* 0x000fe20000000000 */
[----:B------:R-:W-:Y:S01]  /*11faa0*/  ISETP.LT.AND P6, PT, R28, UR8, !P2 ;  /* 0x000000081c007c0c */ /* 0x000fe2000d7c1270 */
[----:B------:R-:W-:Y:S01]  /*11fab0*/  ULDC UR6, c[0x0][0x228] ;  /* 0x00008a0000067ab9 */ /* 0x000fe20000000800 */
[----:B------:R-:W-:Y:S01]  /*11fac0*/  PRMT R2, R16, 0x7772, RZ ;  /* 0x0000777210027816 */ /* 0x000fe200000000ff */
[----:B------:R-:W4:Y:S01]  /*11fad0*/  LDL.LU R19, [R1+0x7e4] ;  /* 0x0007e40001137983 */ /* 0x000f220000300800 */
[----:B------:R-:W-:-:S02]  /*11fae0*/  ISETP.GE.AND P1, PT, R0, UR4, PT ;  /* 0x0000000400007c0c */ /* 0x000fc4000bf26270 */
[----:B------:R-:W-:Y:S01]  /*11faf0*/  PRMT R0, R16, 0x7771, RZ ;  /* 0x0000777110007816 */ /* 0x000fe200000000ff */
[----:B------:R-:W-:Y:S01]  /*11fb00*/  ULDC UR4, c[0x0][0x228] ;  /* 0x00008a0000047ab9 */ /* 0x000fe20000000800 */
[----:B------:R-:W-:Y:S02]  /*11fb10*/  ISETP.LT.AND P4, PT, R12, UR6, !P3 ;  /* 0x000000060c007c0c */ /* 0x000fe4000df81270 */
[----:B------:R-:W-:Y:S01]  /*11fb20*/  ISETP.LT.AND P2, PT, R22, UR4, !P2 ;  /* 0x0000000416007c0c */ /* 0x000fe2000d741270 */
[----:B------:R-:W-:Y:S01]  /*11fb30*/  ULDC UR4, c[0x0][0x228] ;  /* 0x00008a0000047ab9 */ /* 0x000fe20000000800 */
[----:B------:R-:W-:Y:S01]  /*11fb40*/  ULDC UR6, c[0x0][0x228] ;  /* 0x00008a0000067ab9 */ /* 0x000fe20000000800 */
[----:B--2---:R0:W-:Y:S04]  /*11fb50*/  @P5 STG.E.U8 desc[UR22][R8.64], R0 ;  /* 0x0000000008005986 */ /* 0x0041e8000c101116 */
[----:B------:R1:W-:Y:S01]  /*11fb60*/  @P6 STG.E.U8 desc[UR22][R10.64], R2 ;  /* 0x000000020a006986 */ /* 0x0003e2000c101116 */
[----:B------:R-:W-:-:S02]  /*11fb70*/  ISETP.LT.AND P6, PT, R7, UR4, !P3 ;  /* 0x0000000407007c0c */ /* 0x000fc4000dfc1270 */
[----:B------:R-:W-:Y:S01]  /*11fb80*/  ISETP.LT.AND P5, PT, R23, UR6, !P3 ;  /* 0x0000000617007c0c */ /* 0x000fe2000dfa1270 */
[----:B------:R-:W-:Y:S01]  /*11fb90*/  ULDC UR4, c[0x0][0x228] ;  /* 0x00008a0000047ab9 */ /* 0x000fe20000000800 */
[----:B------:R-:W-:Y:S01]  /*11fba0*/  ULDC UR6, c[0x0][0x228] ;  /* 0x00008a0000067ab9 */ /* 0x000fe20000000800 */
[----:B------:R-:W-:Y:S01]  /*11fbb0*/  ULDC UR8, c[0x0][0x228] ;  /* 0x00008a0000087ab9 */ /* 0x000fe20000000800 */
[----:B0-----:R-:W2:Y:S01]  /*11fbc0*/  LDL.LU.64 R8, [R1+0xfe0] ;  /* 0x000fe00001087983 */ /* 0x001ea20000300a00 */
[----:B------:R-:W-:Y:S02]  /*11fbd0*/  PRMT R0, R16, 0x7773, RZ ;  /* 0x0000777310007816 */ /* 0x000fe400000000ff */
[C---:B-1----:R-:W-:Y:S01]  /*11fbe0*/  PRMT R2, R18.reuse, 0x7770, RZ ;  /* 0x0000777012027816 */ /* 0x042fe200000000ff */
[----:B------:R-:W2:Y:S04]  /*11fbf0*/  LDL.LU.64 R10, [R1+0xfd8] ;  /* 0x000fd800010a7983 */ /* 0x000ea80000300a00 */
[----:B---3--:R0:W-:Y:S04]  /*11fc00*/  @P2 STG.E.U8 desc[UR22][R24.64], R0 ;  /* 0x0000000018002986 */ /* 0x0081e8000c101116 */
[----:B------:R1:W-:Y:S01]  /*11fc10*/  @P4 STG.E.U8 desc[UR22][R14.64], R2 ;  /* 0x000000020e004986 */ /* 0x0003e2000c101116 */
[----:B------:R-:W-:Y:S01]  /*11fc20*/  ISETP.LT.AND P4, PT, R21, UR4, !P3 ;  /* 0x0000000415007c0c */ /* 0x000fe2000df81270 */
[----:B------:R-:W-:Y:S01]  /*11fc30*/  ULDC UR4, c[0x0][0x228] ;  /* 0x00008a0000047ab9 */ /* 0x000fe20000000800 */
[C---:B0-----:R-:W-:Y:S01]  /*11fc40*/  PRMT R0, R18.reuse, 0x7771, RZ ;  /* 0x0000777112007816 */ /* 0x041fe200000000ff */
[----:B------:R-:W3:Y:S01]  /*11fc50*/  LDL.LU.64 R24, [R1+0xfd0] ;  /* 0x000fd00001187983 */ /* 0x000ee20000300a00 */
[----:B-1----:R-:W-:-:S03]  /*11fc60*/  PRMT R2, R18, 0x7772, RZ ;  /* 0x0000777212027816 */ /* 0x002fc600000000ff */
[----:B------:R-:W3:Y:S04]  /*11fc70*/  LDL.LU.64 R14, [R1+0xfc0] ;  /* 0x000fc000010e7983 */ /* 0x000ee80000300a00 */
[----:B------:R-:W3:Y:S04]  /*11fc80*/  LDL.LU R16, [R1+0x7d4] ;  /* 0x0007d40001107983 */ /* 0x000ee80000300800 */
[----:B------:R-:W-:Y:S04]  /*11fc90*/  STL [R1+0x5540], R21 ;  /* 0x0055401501007387 */ /* 0x000fe80000100800 */
[----:B----4-:R-:W-:Y:S04]  /*11fca0*/  @P6 STG.E.U8 desc[UR22][R4.64], R0 ;  /* 0x0000000004006986 */ /* 0x010fe8000c101116 */
[----:B------:R0:W-:Y:S04]  /*11fcb0*/  @P5 STG.E.U8 desc[UR22][R26.64], R2 ;  /* 0x000000021a005986 */ /* 0x0001e8000c101116 */
[----:B0-----:R-:W4:Y:S04]  /*11fcc0*/  LDL.LU.64 R26, [R1+0xfc8] ;  /* 0x000fc800011a7983 */ /* 0x001f280000300a00 */
[----:B------:R-:W4:Y:S01]  /*11fcd0*/  LDL.LU.64 R20, [R1+0xfb8] ;  /* 0x000fb80001147983 */ /* 0x000f220000300a00 */
[----:B------:R-:W-:-:S02]  /*11fce0*/  ISETP.LT.AND P2, PT, R29, UR4, !P3 ;  /* 0x000000041d007c0c */ /* 0x000fc4000df41270 */
[----:B------:R-:W-:Y:S01]  /*11fcf0*/  PRMT R0, R18, 0x7773, RZ ;  /* 0x0000777312007816 */ /* 0x000fe200000000ff */
[----:B------:R-:W-:Y:S01]  /*11fd00*/  ULDC UR4, c[0x0][0x228] ;  /* 0x00008a0000047ab9 */ /* 0x000fe20000000800 */
[----:B------:R-:W-:Y:S02]  /*11fd10*/  PRMT R2, R19, 0x7770, RZ ;  /* 0x0000777013027816 */ /* 0x000fe400000000ff */
[----:B------:R-:W-:Y:S01]  /*11fd20*/  ISETP.LT.AND P5, PT, R13, UR4, !P3 ;  /* 0x000000040d007c0c */ /* 0x000fe2000dfa1270 */
[----:B------:R-:W-:Y:S01]  /*11fd30*/  ULDC UR4, c[0x0][0x228] ;  /* 0x00008a0000047ab9 */ /* 0x000fe20000000800 */
[----:B------:R-:W4:Y:S04]  /*11fd40*/  LDL.LU.64 R4, [R1+0xfb0] ;  /* 0x000fb00001047983 */ /* 0x000f280000300a00 */
[----:B--2---:R0:W-:Y:S01]  /*11fd50*/  @P4 STG.E.U8 desc[UR22][R8.64], R0 ;  /* 0x0000000008004986 */ /* 0x0041e2000c101116 */
[----:B------:R-:W-:Y:S01]  /*11fd60*/  ISETP.LT.AND P4, PT, R28, UR6, !P3 ;  /* 0x000000061c007c0c */ /* 0x000fe2000df81270 */
[----:B------:R-:W-:Y:S01]  /*11fd70*/  ULDC UR6, c[0x0][0x228] ;  /* 0x00008a0000067ab9 */ /* 0x000fe20000000800 */
[----:B------:R-:W-:-:S02]  /*11fd80*/  ISETP.LT.AND P3, PT, R22, UR4, !P3 ;  /* 0x0000000416007c0c */ /* 0x000fc4000df61270 */
[----:B------:R-:W-:Y:S01]  /*11fd90*/  ISETP.LT.AND P6, PT, R12, UR6, !P1 ;  /* 0x000000060c007c0c */ /* 0x000fe2000cfc1270 */
[----:B------:R1:W-:Y:S01]  /*11fda0*/  @P2 STG.E.U8 desc[UR22][R10.64], R2 ;  /* 0x000000020a002986 */ /* 0x0003e2000c101116 */
[----:B------:R-:W-:Y:S01]  /*11fdb0*/  ULDC UR4, c[0x0][0x228] ;  /* 0x00008a0000047ab9 */ /* 0x000fe20000000800 */
[----:B------:R-:W-:Y:S01]  /*11fdc0*/  ULDC UR6, c[0x0][0x228] ;  /* 0x00008a0000067ab9 */ /* 0x000fe20000000800 */
[C---:B0-----:R-:W-:Y:S01]  /*11fdd0*/  PRMT R0, R19.reuse, 0x7771, RZ ;  /* 0x0000777113007816 */ /* 0x041fe200000000ff */
[----:B------:R-:W2:Y:S04]  /*11fde0*/  LDL.LU.64 R8, [R1+0xfa0] ;  /* 0x000fa00001087983 */ /* 0x000ea80000300a00 */
[----:B------:R-:W2:Y:S01]  /*11fdf0*/  LDL.LU R18, [R1+0x7c4] ;  /* 0x0007c40001127983 */ /* 0x000ea20000300800 */
[----:B-1----:R-:W-:-:S03]  /*11fe00*/  PRMT R2, R19, 0x7772, RZ ;  /* 0x0000777213027816 */ /* 0x002fc600000000ff */
[----:B---3--:R0:W-:Y:S04]  /*11fe10*/  @P5 STG.E.U8 desc[UR22][R24.64], R0 ;  /* 0x0000000018005986 */ /* 0x0081e8000c101116 */
[----:B------:R1:W-:Y:S01]  /*11fe20*/  @P4 STG.E.U8 desc[UR22][R14.64], R2 ;  /* 0x000000020e004986 */ /* 0x0003e2000c101116 */
[----:B0-----:R-:W-:Y:S02]  /*11fe30*/  PRMT R0, R19, 0x7773, RZ ;  /* 0x0000777313007816 */ /* 0x001fe400000000ff */
[----:B-1----:R-:W-:Y:S01]  /*11fe40*/  PRMT R2, R16, 0x7770, RZ ;  /* 0x0000777010027816 */ /* 0x002fe200000000ff */
[----:B------:R-:W3:Y:S04]  /*11fe50*/  LDL.LU.64 R24, [R1+0xfa8] ;  /* 0x000fa80001187983 */ /* 0x000ee80000300a00 */
[----:B------:R-:W3:Y:S04]  /*11fe60*/  LDL.LU.64 R14, [R1+0xf98] ;  /* 0x000f9800010e7983 */ /* 0x000ee80000300a00 */
[----:B------:R-:W3:Y:S04]  /*11fe70*/  LDL.LU.64 R10, [R1+0xf90] ;  /* 0x000f9000010a7983 */ /* 0x000ee80000300a00 */
[----:B----4-:R0:W-:Y:S04]  /*11fe80*/  @P3 STG.E.U8 desc[UR22][R26.64], R0 ;  /* 0x000000001a003986 */ /* 0x0101e8000c101116 */
[----:B------:R1:W-:Y:S04]  /*11fe90*/  @P6 STG.E.U8 desc[UR22][R20.64], R2 ;  /* 0x0000000214006986 */ /* 0x0003e8000c101116 */
[----:B0-----:R-:W4:Y:S04]  /*11fea0*/  LDL.LU.64 R26, [R1+0xf88] ;  /* 0x000f8800011a7983 */ /* 0x001f280000300a00 */
[----:B-1----:R-:W3:Y:S01]  /*11feb0*/  LDL.LU R21, [R1+0x5540] ;  /* 0x0055400001157983 */ /* 0x002ee20000300800 */
[----:B------:R-:W-:-:S02]  /*11fec0*/  ISETP.LT.AND P2, PT, R7, UR8, !P1 ;  /* 0x0000000807007c0c */ /* 0x000fc4000cf41270 */
[----:B------:R-:W-:Y:S01]  /*11fed0*/  ISETP.LT.AND P4, PT, R23, UR4, !P1 ;  /* 0x0000000417007c0c */ /* 0x000fe2000cf81270 */
[----:B------:R-:W-:Y:S01]  /*11fee0*/  ULDC UR4, c[0x0][0x228] ;  /* 0x00008a0000047ab9 */ /* 0x000fe20000000800 */
[C---:B------:R-:W-:Y:S02]  /*11fef0*/  PRMT R3, R16.reuse, 0x7771, RZ ;  /* 0x0000777110037816 */ /* 0x040fe400000000ff */
[----:B------:R-:W-:Y:S02]  /*11ff00*/  PRMT R0, R16, 0x7772, RZ ;  /* 0x0000777210007816 */ /* 0x000fe400000000ff */
[----:B------:R-:W-:Y:S01]  /*11ff10*/  ISETP.LT.AND P3, PT, R29, UR6, !P1 ;  /* 0x000000061d007c0c */ /* 0x000fe2000cf61270 */
[----:B------:R-:W-:Y:S01]  /*11ff20*/  ULDC UR6, c[0x0][0x228] ;  /* 0x00008a0000067ab9 */ /* 0x000fe20000000800 */
[----:B------:R-:W-:Y:S01]  /*11ff30*/  VIADD R2, R17, 0xe4 ;  /* 0x000000e411027836 */ /* 0x000fe20000000000 */
[----:B------:R-:W-:Y:S01]  /*11ff40*/  ISETP.LT.AND P6, PT, R13, UR6, !P1 ;  /* 0x000000060d007c0c */ /* 0x000fe2000cfc1270 */
[----:B------:R-:W-:Y:S01]  /*11ff50*/  ULDC UR6, c[0x0][0x228] ;  /* 0x00008a0000067ab9 */ /* 0x000fe20000000800 */
[----:B------:R-:W-:Y:S01]  /*11ff60*/  ULDC UR8, c[0x0][0x228] ;  /* 0x00008a0000087ab9 */ /* 0x000fe20000000800 */
[----:B------:R-:W-:Y:S04]  /*11ff70*/  @P2 STG.E.U8 desc[UR22][R4.64], R3 ;  /* 0x0000000304002986 */ /* 0x000fe8000c101116 */
[----:B--2---:R0:W-:Y:S01]  /*11ff80*/  @P4 STG.E.U8 desc[UR22][R8.64], R0 ;  /* 0x0000000008004986 */ /* 0x0041e2000c101116 */
[----:B------:R-:W-:Y:S01]  /*11ff90*/  ISETP.LT.AND P4, PT, R28, UR6, !P1 ;  /* 0x000000061c007c0c */ /* 0x000fe2000cf81270 */
[----:B------:R-:W-:-:S02]  /*11ffa0*/  ULDC UR6, c[0x0][0x228] ;  /* 0x00008a0000067ab9 */ /* 0x000fc40000000800 */
[----:B0-----:R-:W2:Y:S01]  /*11ffb0*/  LDL.LU.64 R8, [R1+0xf80] ;  /* 0x000f800001087983 */ /* 0x001ea20000300a00 */
[----:B------:R-:W-:-:S03]  /*11ffc0*/  PRMT R0, R16, 0x7773, RZ ;  /* 0x0000777310007816 */ /* 0x000fc600000000ff */
[----:B------:R-:W4:Y:S04]  /*11ffd0*/  LDL.LU R19, [R1+0x728] ;  /* 0x0007280001137983 */ /* 0x000f280000300800 */
[----:B------:R-:W-:Y:S01]  /*11ffe0*/  STL.64 [R1+0x5538], R28 ;  /* 0x0055381c01007387 */ /* 0x000fe20000100a00 */
[----:B---3--:R-:W-:Y:S01]  /*11fff0*/  ISETP.LT.AND P5, PT, R21, UR4, !P1 ;  /* 0x0000000415007c0c */ /* 0x008fe2000cfa1270 */
[----:B------:R-:W-:-:S12]  /*120000*/  ULDC UR4, c[0x0][0x22c] ;  /* 0x00008b0000047ab9 */ /* 0x000fd80000000800 */
[----:B------:R0:W-:Y:S04]  /*120010*/  @P5 STG.E.U8 desc[UR22][R24.64], R0 ;  /* 0x0000000018005986 */ /* 0x0001e8000c101116 */
[----:B0-----:R-:W3:Y:S04]  /*120020*/  LDL.LU.64 R24, [R1+0xf78] ;  /* 0x000f780001187983 */ /* 0x001ee80000300a00 */
[----:B------:R-:W3:Y:S01]  /*120030*/  LDL.LU.64 R28, [R1+0xf70] ;  /* 0x000f7000011c7983 */ /* 0x000ee20000300a00 */
[----:B------:R-:W-:Y:S02]  /*120040*/  ISETP.GE.AND P2, PT, R2, UR4, PT ;  /* 0x0000000402007c0c */ /* 0x000fe4000bf46270 */
[C---:B------:R-:W-:Y:S01]  /*120050*/  PRMT R2, R18.reuse, 0x7770, RZ ;  /* 0x0000777012027816 */ /* 0x040fe200000000ff */
[----:B------:R-:W-:Y:S01]  /*120060*/  ULDC UR4, c[0x0][0x228] ;  /* 0x00008a0000047ab9 */ /* 0x000fe20000000800 */
[----:B------:R-:W-:-:S03]  /*120070*/  PRMT R0, R18, 0x7771, RZ ;  /* 0x0000777112007816 */ /* 0x000fc600000000ff */
[----:B------:R0:W-:Y:S01]  /*120080*/  @P3 STG.E.U8 desc[UR22][R14.64], R2 ;  /* 0x000000020e003986 */ /* 0x0001e2000c101116 */
[----:B------:R-:W-:Y:S01]  /*120090*/  ISETP.LT.AND P3, PT, R22, UR4, !P1 ;  /* 0x0000000416007c0c */ /* 0x000fe2000cf61270 */
[----:B------:R-:W-:Y:S02]  /*1200a0*/  ULDC UR4, c[0x0][0x228] ;  /* 0x00008a0000047ab9 */ /* 0x000fe40000000800 */
[----:B------:R1:W-:Y:S01]  /*1200b0*/  @P6 STG.E.U8 desc[UR22][R10.64], R0 ;  /* 0x000000000a006986 */ /* 0x0003e2000c101116 */
[----:B------:R-:W-:Y:S02]  /*1200c0*/  ISETP.LT.AND P6, PT, R12, UR4, !P2 ;  /* 0x000000040c007c0c */ /* 0x000fe4000d7c1270 */
[----:B------:R-:W-:Y:S01]  /*1200d0*/  ISETP.LT.AND P5, PT, R7, UR6, !P2 ;  /* 0x0000000607007c0c */ /* 0x000fe2000d7a1270 */
[----:B------:R-:W-:Y:S01]  /*1200e0*/  ULDC UR4, c[0x0][0x22c] ;  /* 0x00008b0000047ab9 */ /* 0x000fe20000000800 */
[----:B----4-:R-:W-:Y:S01]  /*1200f0*/  PRMT R3, R19, 0x7772, RZ ;  /* 0x0000777213037816 */ /* 0x010fe200000000ff */
[----:B------:R-:W-:Y:S01]  /*120100*/  ULDC UR6, c[0x0][0x228] ;  /* 0x00008a0000067ab9 */ /* 0x000fe20000000800 */
[----:B0-----:R-:W-:Y:S01]  /*120110*/  PRMT R2, R18, 0x7772, RZ ;  /* 0x0000777212027816 */ /* 0x001fe200000000ff */
[----:B------:R-:W4:Y:S04]  /*120120*/  LDL.LU.64 R14, [R1+0xf68] ;  /* 0x000f6800010e7983 */ /* 0x000f280000300a00 */
[----:B-1----:R-:W4:Y:S01]  /*120130*/  LDL.LU.64 R10, [R1+0xf60] ;  /* 0x000f6000010a7983 */ /* 0x002f220000300a00 */
[----:B------:R-:W-:-:S03]  /*120140*/  VIADD R0, R17, 0xe5 ;  /* 0x000000e511007836 */ /* 0x000fc60000000000 */
[----:B------:R-:W4:Y:S04]  /*120150*/  LDL.LU R16, [R1+0x7e8] ;  /* 0x0007e80001107983 */ /* 0x000f280000300800 */
[----:B------:R0:W-:Y:S04]  /*120160*/  @P4 STG.E.U8 desc[UR22][R26.64], R2 ;  /* 0x000000021a004986 */ /* 0x0001e8000c101116 */
[----:B------:R-:W4:Y:S01]  /*120170*/  LDL.LU.64 R4, [R1+0xf58] ;  /* 0x000f580001047983 */ /* 0x000f220000300a00 */
[----:B------:R-:W-:Y:S02]  /*120180*/  ISETP.GE.AND P1, PT, R0, UR4, PT ;  /* 0x0000000400007c0c */ /* 0x000fe4000bf26270 */
[C---:B------:R-:W-:Y:S01]  /*120190*/  PRMT R0, R19.reuse, 0x7770, RZ ;  /* 0x0000777013007816 */ /* 0x040fe200000000ff */
[----:B------:R-:W-:Y:S01]  /*1201a0*/  ULDC UR4, c[0x0][0x228] ;  /* 0x00008a0000047ab9 */ /* 0x000fe20000000800 */
[----:B0-----:R-:W-:Y:S01]  /*1201b0*/  PRMT R2, R18, 0x7773, RZ ;  /* 0x0000777312027816 */ /* 0x001fe200000000ff */
[----:B------:R-:W4:Y:S04]  /*1201c0*/  LDL.LU.64 R26, [R1+0xf50] ;  /* 0x000f5000011a7983 */ /* 0x000f280000300a00 */
[----:B--2---:R0:W-:Y:S02]  /*1201d0*/  @P3 STG.E.U8 desc[UR22][R8.64], R2 ;  /* 0x0000000208003986 */ /* 0x0041e4000c101116 */
[----:B0-----:R-:W-:-:S02]  /*1201e0*/  PRMT R2, R19, 0x7771, RZ ;  /* 0x0000777113027816 */ /* 0x001fc400000000ff */
[----:B------:R-:W2:Y:S04]  /*1201f0*/  LDL.LU.64 R8, [R1+0xf48] ;  /* 0x000f480001087983 */ /* 0x000ea80000300a00 */
[----:B------:R-:W2:Y:S04]  /*120200*/  LDL.LU R18, [R1+0x7d8] ;  /* 0x0007d80001127983 */ /* 0x000ea80000300800 */
[----:B---3--:R0:W-:Y:S04]  /*120210*/  @P6 STG.E.U8 desc[UR22][R24.64], R0 ;  /* 0x0000000018006986 */ /* 0x0081e8000c101116 */
[----:B------:R1:W-:Y:S04]  /*120220*/  @P5 STG.E.U8 desc[UR22][R28.64], R2 ;  /* 0x000000021c005986 */ /* 0x0003e8000c101116 */
[----:B0-----:R-:W3:Y:S04]  /*120230*/  LDL.LU.64 R24, [R1+0xf40] ;  /* 0x000f400001187983 */ /* 0x001ee80000300a00 */
[----:B-1----:R-:W2:Y:S01]  /*120240*/  LDL.LU.64 R28, [R1+0x5538] ;  /* 0x00553800011c7983 */ /* 0x002ea20000300a00 */
[----:B------:R-:W-:-:S02]  /*120250*/  ISETP.LT.AND P4, PT, R23, UR8, !P2 ;  /* 0x0000000817007c0c */ /* 0x000fc4000d781270 */
[----:B------:R-:W-:Y:S01]  /*120260*/  ISETP.LT.AND P3, PT, R21, UR4, !P2 ;  /* 0x0000000415007c0c */ /* 0x000fe2000d761270 */
[----:B------:R-:W-:Y:S01]  /*120270*/  ULDC UR4, c[0x0][0x228] ;  /* 0x00008a0000047ab9 */ /* 0x000fe20000000800 */
[----:B------:R-:W-:Y:S02]  /*120280*/  PRMT R0, R19, 0x7773, RZ ;  /* 0x0000777313007816 */ /* 0x000fe400000000ff */
[----:B----4-:R-:W-:Y:S02]  /*120290*/  PRMT R2, R16, 0x7770, RZ ;  /* 0x0000777010027816 */ /* 0x010fe400000000ff */
[----:B------:R-:W-:Y:S01]  /*1202a0*/  ISETP.LT.AND P5, PT, R13, UR6, !P2 ;  /* 0x000000060d007c0c */ /* 0x000fe2000d7a1270 */
[----:B------:R-:W-:-:S04]  /*1202b0*/  ULDC UR6, c[0x0][0x228] ;  /* 0x00008a0000067ab9 */ /* 0x000fc80000000800 */
[----:B------:R0:W-:Y:S04]  /*1202c0*/  @P4 STG.E.U8 desc[UR22][R14.64], R3 ;  /* 0x000000030e004986 */ /* 0x0001e8000c101116 */
[----:B------:R1:W-:Y:S01]  /*1202d0*/  @P3 STG.E.U8 desc[UR22][R10.64], R0 ;  /* 0x000000000a003986 */ /* 0x0003e2000c101116 */
[----:B------:R-:W-:-:S03]  /*1202e0*/  ULDC UR8, c[0x0][0x228] ;  /* 0x00008a0000087ab9 */ /* 0x000fc60000000800 */
[----:B0-----:R-:W4:Y:S04]  /*1202f0*/  LDL.LU.64 R14, [R1+0xf38] ;  /* 0x000f3800010e7983 */ /* 0x001f280000300a00 */
[----:B-1----:R-:W4:Y:S04]  /*120300*/  LDL.LU.64 R10, [R1+0xf28] ;  /* 0x000f2800010a7983 */ /* 0x002f280000300a00 */
[----:B------:R-:W4:Y:S01]  /*120310*/  LDL.LU R20, [R1+0x7c8] ;  /* 0x0007c80001147983 */ /* 0x000f220000300800 */
[----:B--2---:R-:W-:Y:S01]  /*120320*/  ISETP.LT.AND P6, PT, R29, UR4, !P2 ;  /* 0x000000041d007c0c */ /* 0x004fe2000d7c1270 */
[----:B------:R-:W-:-:S12]  /*120330*/  ULDC UR4, c[0x0][0x228] ;  /* 0x00008a0000047ab9 */ /* 0x000fd80000000800 */
[----:B------:R0:W-:Y:S04]  /*120340*/  @P6 STG.E.U8 desc[UR22][R4.64], R2 ;  /* 0x0000000204006986 */ /* 0x0001e8000c101116 */
[----:B0-----:R-:W2:Y:S01]  /*120350*/  LDL.LU.64 R4, [R1+0xf20] ;  /* 0x000f200001047983 */ /* 0x001ea20000300a00 */
[----:B------:R-:W-:Y:S01]  /*120360*/  ISETP.LT.AND P4, PT, R28, UR4, !P2 ;  /* 0x000000041c007c0c */ /* 0x000fe2000d781270 */
[----:B------:R-:W-:Y:S02]  /*120370*/  ULDC UR4, c[0x0][0x228] ;  /* 0x00008a0000047ab9 */ /* 0x000fe40000000800 */
[----:B------:R-:W-:Y:S02]  /*120380*/  ISETP.LT.AND P2, PT, R22, UR4, !P2 ;  /* 0x0000000416007c0c */ /* 0x000fe4000d741270 */
[----:B------:R-:W-:-:S02]  /*120390*/  PRMT R0, R16, 0x7771, RZ ;  /* 0x0000777110007816 */ /* 0x000fc400000000ff */
[----:B------:R-:W-:Y:S02]  /*1203a0*/  PRMT R2, R16, 0x7772, RZ ;  /* 0x0000777210027816 */ /* 0x000fe400000000ff */
[----:B------:R-:W-:Y:S01]  /*1203b0*/  ISETP.LT.AND P3, PT, R12, UR6, !P1 ;  /* 0x000000060c007c0c */ /* 0x000fe2000cf61270 */
[----:B------:R-:W-:Y:S01]  /*1203c0*/  ULDC UR4, c[0x0][0x228] ;  /* 0x00008a0000047ab9 */ /* 0x000fe20000000800 */
[----:B------:R-:W-:Y:S01]  /*1203d0*/  ULDC UR6, c[0x0][0x228] ;  /* 0x00008a0000067ab9 */ /* 0x000fe20000000800 */
[----:B------:R-:W-:Y:S04]  /*1203e0*/  @P5 STG.E.U8 desc[UR22][R26.64], R0 ;  /* 0x000000001a005986 */ /* 0x000fe8000c101116 */
[----:B------:R-:W-:Y:S04]  /*1203f0*/  @P4 STG.E.U8 desc[UR22][R8.64], R2 ;  /* 0x0000000208004986 */ /* 0x000fe8000c101116 */
[----:B--2---:R0:W-:Y:S04]  /*120400*/  STL.64 [R1+0x5530], R4 ;  /* 0x0055300401007387 */ /* 0x0041e80000100a00 */
[----:B0-----:R-:W2:Y:S01]  /*120410*/  LDL.LU.64 R4, [R1+0xf30] ;  /* 0x000f300001047983 */ /* 0x001ea20000300a00 */
[----:B------:R-:W-:-:S02]  /*120420*/  PRMT R0, R16, 0x7773, RZ ;  /* 0x0000777310007816 */ /* 0x000fc400000000ff */
[----:B------:R-:W-:Y:S01]  /*120430*/  PRMT R2, R18, 0x7770, RZ ;  /* 0x0000777012027816 */ /* 0x000fe200000000ff */
[----:B------:R-:W2:Y:S04]  /*120440*/  LDL.LU.64 R26, [R1+0xf10] ;  /* 0x000f1000011a7983 */ /* 0x000ea80000300a00 */
[----:B------:R-:W2:Y:S04]  /*120450*/  LDL.LU.64 R8, [R1+0xf00] ;  /* 0x000f000001087983 */ /* 0x000ea80000300a00 */
[----:B---3--:R0:W-:Y:S01]  /*120460*/  @P2 STG.E.U8 desc[UR22][R24.64], R0 ;  /* 0x0000000018002986 */ /* 0x0081e2000c101116 */
[----:B------:R-:W-:Y:S01]  /*120470*/  ISETP.LT.AND P2, PT, R7, UR4, !P1 ;  /* 0x0000000407007c0c */ /* 0x000fe2000cf41270 */
[----:B------:R-:W-:-:S02]  /*120480*/  ULDC UR4, c[0x0][0x228] ;  /* 0x00008a0000047ab9 */ /* 0x000fc40000000800 */
[----:B------:R-:W-:Y:S01]  /*120490*/  ISETP.LT.AND P4, PT, R23, UR4, !P1 ;  /* 0x0000000417007c0c */ /* 0x000fe2000cf81270 */
[----:B----4-:R1:W-:Y:S01]  /*1204a0*/  @P3 STG.E.U8 desc[UR22][R14.64], R2 ;  /* 0x000000020e003986 */ /* 0x0103e2000c101116 */
[----:B------:R-:W-:Y:S01]  /*1204b0*/  ULDC UR4, c[0x0][0x22c] ;  /* 0x00008b0000047ab9 */ /* 0x000fe20000000800 */
[----:B0-----:R-:W-:Y:S01]  /*1204c0*/  VIADD R0, R17, 0xe6 ;  /* 0x000000e611007836 */ /* 0x001fe20000000000 */
[----:B-1----:R-:W-:-:S04]  /*1204d0*/  PRMT R2, R18, 0x7771, RZ ;  /* 0x0000777112027816 */ /* 0x002fc800000000ff */
[----:B------:R-:W-:Y:S02]  /*1204e0*/  ISETP.GE.AND P3, PT, R0, UR4, PT ;  /* 0x0000000400007c0c */ /* 0x000fe4000bf66270 */
[C---:B------:R-:W-:Y:S01]  /*1204f0*/  PRMT R0, R18.reuse, 0x7772, RZ ;  /* 0x0000777212007816 */ /* 0x040fe200000000ff */
[----:B------:R-:W3:Y:S04]  /*120500*/  LDL.LU.64 R14, [R1+0xf18] ;  /* 0x000f1800010e7983 */ /* 0x000ee80000300a00 */
[----:B------:R-:W4:Y:S04]  /*120510*/  LDL.LU.64 R24, [R1+0xf08] ;  /* 0x000f080001187983 */ /* 0x000f280000300a00 */
[----:B------:R-:W4:Y:S04]  /*120520*/  LDL.LU R16, [R1+0x72c] ;  /* 0x00072c0001107983 */ /* 0x000f280000300800 */
[----:B------:R0:W-:Y:S01]  /*120530*/  @P2 STG.E.U8 desc[UR22][R10.64], R2 ;  /* 0x000000020a002986 */ /* 0x0001e2000c101116 */
[----:B------:R-:W-:Y:S01]  /*120540*/  ISETP.LT.AND P5, PT, R21, UR6, !P1 ;  /* 0x0000000615007c0c */ /* 0x000fe2000cfa1270 */
[----:B------:R-:W-:Y:S01]  /*120550*/  ULDC UR4, c[0x0][0x228] ;  /* 0x00008a0000047ab9 */ /* 0x000fe20000000800 */
[----:B------:R-:W-:Y:S01]  /*120560*/  ISETP.LT.AND P6, PT, R29, UR8, !P1 ;  /* 0x000000081d007c0c */ /* 0x000fe2000cfc1270 */
[----:B0-----:R-:W4:Y:S01]  /*120570*/  LDL.LU.64 R10, [R1+0xef0] ;  /* 0x000ef000010a7983 */ /* 0x001f220000300a00 */
[----:B------:R-:W-:-:S03]  /*120580*/  PRMT R2, R18, 0x7773, RZ ;  /* 0x0000777312027816 */ /* 0x000fc600000000ff */
[----:B------:R-:W4:Y:S04]  /*120590*/  LDL.LU.64 R18, [R1+0xee8] ;  /* 0x000ee80001127983 */ /* 0x000f280000300a00 */
[----:B--2---:R0:W-:Y:S01]  /*1205a0*/  @P4 STG.E.U8 desc[UR22][R4.64], R0 ;  /* 0x0000000004004986 */ /* 0x0041e2000c101116 */
[----:B------:R-:W-:Y:S01]  /*1205b0*/  ISETP.LT.AND P2, PT, R13, UR4, !P1 ;  /* 0x000000040d007c0c */ /* 0x000fe2000cf41270 */
[----:B------:R-:W-:Y:S01]  /*1205c0*/  ULDC UR4, c[0x0][0x228] ;  /* 0x00008a0000047ab9 */ /* 0x000fe20000000800 */
[----:B------:R-:W-:Y:S01]  /*1205d0*/  ULDC UR6, c[0x0][0x228] ;  /* 0x00008a0000067ab9 */ /* 0x000fe20000000800 */
[----:B------:R-:W-:Y:S01]  /*1205e0*/  PRMT R3, R20, 0x7770, RZ ;  /* 0x0000777014037816 */ /* 0x000fe200000000ff */
[----:B------:R-:W-:Y:S01]  /*1205f0*/  ULDC UR8, c[0x0][0x228] ;  /* 0x00008a0000087ab9 */ /* 0x000fe20000000800 */
[----:B0-----:R-:W2:Y:S01]  /*120600*/  LDL.LU.64 R4, [R1+0x5530] ;  /* 0x0055300001047983 */ /* 0x001ea20000300a00 */
[----:B------:R-:W-:-:S02]  /*120610*/  ISETP.LT.AND P4, PT, R28, UR4, !P1 ;  /* 0x000000041c007c0c */ /* 0x000fc4000cf81270 */
[----:B------:R-:W-:Y:S02]  /*120620*/  ISETP.LT.AND P1, PT, R22, UR6, !P1 ;  /* 0x0000000616007c0c */ /* 0x000fe4000cf21270 */
[----:B------:R-:W-:Y:S01]  /*120630*/  PRMT R0, R20, 0x7771, RZ ;  /* 0x0000777114007816 */ /* 0x000fe200000000ff */
[----:B------:R-:W-:Y:S01]  /*120640*/  ULDC UR6, c[0x0][0x228] ;  /* 0x00008a0000067ab9 */ /* 0x000fe20000000800 */
[----:B------:R-:W-:Y:S01]  /*120650*/  ULDC UR4, c[0x0][0x22c] ;  /* 0x00008b0000047ab9 */ /* 0x000fe20000000800 */
[----:B--2---:R0:W-:Y:S01]  /*120660*/  @P5 STG.E.U8 desc[UR22][R4.64], R2 ;  /* 0x0000000204005986 */ /* 0x0041e2000c101116 */
[----:B------:R-:W-:Y:S01]  /*120670*/  ISETP.LT.AND P5, PT, R12, UR6, !P3 ;  /* 0x000000060c007c0c */ /* 0x000fe2000dfa1270 */
[----:B------:R-:W-:Y:S02]  /*120680*/  ULDC UR6, c[0x0][0x228] ;  /* 0x00008a0000067ab9 */ /* 0x000fe40000000800 */
[----:B------:R1:W-:Y:S04]  /*120690*/  @P6 STG.E.U8 desc[UR22][R26.64], R3 ;  /* 0x000000031a006986 */ /* 0x0003e8000c101116 */
[----:B------:R2:W-:Y:S01]  /*1206a0*/  @P2 STG.E.U8 desc[UR22][R8.64], R0 ;  /* 0x0000000008002986 */ /* 0x0005e2000c101116 */
[----:B------:R-:W-:Y:S01]  /*1206b0*/  ISETP.LT.AND P6, PT, R7, UR6, !P3 ;  /* 0x0000000607007c0c */ /* 0x000fe2000dfc1270 */
[----:B------:R-:W-:Y:S01]  /*1206c0*/  ULDC UR6, c[0x0][0x228] ;  /* 0x00008a0000067ab9 */ /* 0x000fe20000000800 */
[----:B0-----:R-:W-:Y:S01]  /*1206d0*/  VIADD R2, R17, 0xe7 ;  /* 0x000000e711027836 */ /* 0x001fe20000000000 */
[----:B-1----:R-:W4:Y:S01]  /*1206e0*/  LDL.LU.64 R26, [R1+0xee0] ;  /* 0x000ee000011a7983 */ /* 0x002f220000300a00 */
[----:B--2---:R-:W-:-:S03]  /*1206f0*/  PRMT R0, R20, 0x7772, RZ ;  /* 0x0000777214007816 */ /* 0x004fc600000000ff */
[----:B------:R-:W-:Y:S02]  /*120700*/  ISETP.GE.AND P2, PT, R2, UR4, PT ;  /* 0x0000000402007c0c */ /* 0x000fe4000bf46270 */
[----:B------:R-:W-:Y:S01]  /*120710*/  PRMT R2, R20, 0x7773, RZ ;  /* 0x0000777314027816 */ /* 0x000fe200000000ff */
[----:B------:R-:W-:Y:S01]  /*120720*/  ULDC UR4, c[0x0][0x228] ;  /* 0x00008a0000047ab9 */ /* 0x000fe20000000800 */
[----:B---3--:R0:W-:Y:S04]  /*120730*/  @P4 STG.E.U8 desc[UR22][R14.64], R0 ;  /* 0x000000000e004986 */ /* 0x0081e8000c101116 */
[----:B----4-:R1:W-:Y:S01]  /*120740*/  @P1 STG.E.U8 desc[UR22][R24.64], R2 ;  /* 0x0000000218001986 */ /* 0x0103e2000c101116 */
[----:B------:R-:W-:Y:S01]  /*120750*/  ISETP.LT.AND P4, PT, R21, UR6, !P3 ;  /* 0x0000000615007c0c */ /* 0x000fe2000df81270 */
[----:B------:R-:W-:Y:S01]  /*120760*/  ULDC UR6, c[0x0][0x228] ;  /* 0x00008a0000067ab9 */ /* 0x000fe20000000800 */
[----:B0-----:R-:W-:-:S02]  /*120770*/  PRMT R0, R16, 0x7770, RZ ;  /* 0x0000777010007816 */ /* 0x001fc400000000ff */
[C---:B-1----:R-:W-:Y:S01]  /*120780*/  PRMT R2, R16.reuse, 0x7771, RZ ;  /* 0x0000777110027816 */ /* 0x042fe200000000ff */
[----:B------:R-:W2:Y:S04]  /*120790*/  LDL.LU R14, [R1+0x7ec] ;  /* 0x0007ec00010e7983 */ /* 0x000ea80000300800 */
[----:B------:R-:W3:Y:S04]  /*1207a0*/  LDL.LU.64 R8, [R1+0xef8] ;  /* 0x000ef80001087983 */ /* 0x000ee80000300a00 */
[----:B------:R-:W-:Y:S04]  /*1207b0*/  @P5 STG.E.U8 desc[UR22][R10.64], R0 ;  /* 0x000000000a005986 */ /* 0x000fe8000c101116 */
[----:B------:R-:W4:Y:S04]  /*1207c0*/  LDL.LU.64 R24, [R1+0xed0] ;  /* 0x000ed00001187983 */ /* 0x000f280000300a00 */
[----:B------:R0:W-:Y:S04]  /*1207d0*/  @P6 STG.E.U8 desc[UR22][R18.64], R2 ;  /* 0x0000000212006986 */ /* 0x0001e8000c101116 */
[----:B0-----:R-:W4:Y:S04]  /*1207e0*/  LDL.LU.64 R18, [R1+0xec8] ;  /* 0x000ec80001127983 */ /* 0x001f280000300a00 */
[----:B------:R-:W4:Y:S04]  /*1207f0*/  LDL.LU R15, [R1+0x7dc] ;  /* 0x0007dc00010f7983 */ /* 0x000f280000300800 */
[----:B------:R-:W-:Y:S04]  /*120800*/  STL [R1+0x5510], R17 ;  /* 0x0055101101007387 */ /* 0x000fe80000100800 */
[----:B------:R0:W-:Y:S04]  /*120810*/  STL [R1+0x5520], R21 ;  /* 0x0055201501007387 */ /* 0x0001e80000100800 */
[----:B0-----:R-:W4:Y:S01]  /*120820*/  LDL.LU.64 R20, [R1+0xec0] ;  /* 0x000ec00001147983 */ /* 0x001f220000300a00 */
[----:B------:R-:W-:Y:S01]  /*120830*/  ISETP.LT.AND P5, PT, R23, UR4, !P3 ;  /* 0x0000000417007c0c */ /* 0x000fe2000dfa1270 */
[----:B------:R-:W-:Y:S01]  /*120840*/  VIADD R2, R17, 0xe8 ;  /* 0x000000e811027836 */ /* 0x000fe20000000000 */
[----:B------:R-:W-:Y:S01]  /*120850*/  PRMT R0, R16, 0x7772, RZ ;  /* 0x0000777210007816 */ /* 0x000fe200000000ff */
[----:B------:R-:W-:Y:S01]  /*120860*/  ULDC UR4, c[0x0][0x22c] ;  /* 0x00008b0000047ab9 */ /* 0x000fe20000000800 */
[----:B------:R-:W-:Y:S01]  /*120870*/  ISETP.LT.AND P6, PT, R29, UR8, !P3 ;  /* 0x000000081d007c0c */ /* 0x000fe2000dfc1270 */
[----:B------:R-:W-:Y:S01]  /*120880*/  ULDC UR8, c[0x0][0x228] ;  /* 0x00008a0000087ab9 */ /* 0x000fe20000000800 */
[----:B------:R-:W-:Y:S01]  /*120890*/  ISETP.GE.AND P1, PT, R2, UR4, PT ;  /* 0x0000000402007c0c */ /* 0x000fe2000bf26270 */
[----:B------:R-:W-:Y:S01]  /*1208a0*/  ULDC UR4, c[0x0][0x228] ;  /* 0x00008a0000047ab9 */ /* 0x000fe20000000800 */
[----:B------:R-:W-:-:S05]  /*1208b0*/  PRMT R2, R16, 0x7773, RZ ;  /* 0x0000777310027816 */ /* 0x000fca00000000ff */
[----:B------:R0:W-:Y:S01]  /*1208c0*/  @P5 STG.E.U8 desc[UR22][R26.64], R0 ;  /* 0x000000001a005986 */ /* 0x0001e2000c101116 */
[----:B------:R-:W-:Y:S01]  /*1208d0*/  ISETP.LT.AND P5, PT, R13, UR4, !P3 ;  /* 0x000000040d007c0c */ /* 0x000fe2000dfa1270 */
[----:B------:R-:W-:Y:S01]  /*1208e0*/  ULDC UR4, c[0x0][0x228] ;  /* 0x00008a0000047ab9 */ /* 0x000fe20000000800 */
[C---:B--2---:R-:W-:Y:S02]  /*1208f0*/  PRMT R3, R14.reuse, 0x7770, RZ ;  /* 0x000077700e037816 */ /* 0x044fe400000000ff */
[C---:B------:R-:W-:Y:S01]  /*120900*/  PRMT R4, R14.reuse, 0x7771, RZ ;  /* 0x000077710e047816 */ /* 0x040fe200000000ff */
[----:B---3--:R-:W-:Y:S01]  /*120910*/  @P4 STG.E.U8 desc[UR22][R8.64], R2 ;  /* 0x0000000208004986 */ /* 0x008fe2000c101116 */
[C---:B0-----:R-:W-:Y:S02]  /*120920*/  PRMT R0, R14.reuse, 0x7772, RZ ;  /* 0x000077720e007816 */ /* 0x041fe400000000ff */
[----:B------:R-:W-:Y:S01]  /*120930*/  PRMT R5, R14, 0x7773, RZ ;  /* 0x000077730e057816 */ /* 0x000fe200000000ff */
[----:B----4-:R-:W-:Y:S04]  /*120940*/  @P6 STG.E.U8 desc[UR22][R24.64], R3 ;  /* 0x0000000318006986 */ /* 0x010fe8000c101116 */
        /* <DEDUP_REMOVED lines=10> */
[----:B------:R-:W-:Y:S01]  /*1209f0*/  ISETP.LT.AND P3, PT, R22, UR6, !P3 ;  /* 0x0000000616007c0c */ /* 0x000fe2000df61270 */
[----:B------:R-:W-:Y:S01]  /*120a00*/  ULDC UR4, c[0x0][0x228] ;  /* 0x00008a0000047ab9 */ /* 0x000fe20000000800 */
[----:B------:R-:W-:-:S09]  /*120a10*/  PRMT R2, R15, 0x7770, RZ ;  /* 0x000077700f027816 */ /* 0x000fd200000000ff */
[----:B--2---:R-:W-:Y:S04]  /*120a20*/  @P6 STG.E.U8 desc[UR22][R20.64], R0 ;  /* 0x0000000014006986 */ /* 0x004fe8000c101116 */
[----:B---3--:R0:W-:Y:S01]  /*120a30*/  STL.64 [R1+0x5518], R18 ;  /* 0x0055181201007387 */ /* 0x0081e20000100a00 */
[----:B------:R-:W-:Y:S02]  /*120a40*/  ISETP.LT.AND P5, PT, R7, UR8, !P2 ;  /* 0x0000000807007c0c */ /* 0x000fe4000d7a1270 */
[----:B------:R-:W-:Y:S01]  /*120a50*/  ISETP.LT.AND P4, PT, R12, UR4, !P2 ;  /* 0x000000040c007c0c */ /* 0x000fe2000d781270 */
[----:B------:R-:W-:Y:S01]  /*120a60*/  ULDC UR4, c[0x0][0x228] ;  /* 0x00008a0000047ab9 */ /* 0x000fe20000000800 */
[----:B------:R-:W-:Y:S01]  /*120a70*/  ULDC UR6, c[0x0][0x228] ;  /* 0x00008a0000067ab9 */ /* 0x000fe20000000800 */
[----:B0-----:R-:W2:Y:S04]  /*120a80*/  LDL.LU.64 R18, [R1+0xe98] ;  /* 0x000e980001127983 */ /* 0x001ea80000300a00 */
[----:B------:R-:W3:Y:S04]  /*120a90*/  LDL.LU.64 R16, [R1+0xe88] ;  /* 0x000e880001107983 */ /* 0x000ee80000300a00 */
[----:B------:R-:W4:Y:S01]  /*120aa0*/  LDL.LU.64 R20, [R1+0x5528] ;  /* 0x0055280001147983 */ /* 0x000f220000300a00 */
[----:B------:R-:W-:Y:S01]  /*120ab0*/  ISETP.LT.AND P6, PT, R23, UR4, !P2 ;  /* 0x0000000417007c0c */ /* 0x000fe2000d7c1270 */
[----:B------:R-:W-:Y:S01]  /*120ac0*/  ULDC UR4, c[0x0][0x228] ;  /* 0x00008a0000047ab9 */ /* 0x000fe20000000800 */
[----:B------:R-:W-:-:S02]  /*120ad0*/  PRMT R3, R15, 0x7771, RZ ;  /* 0x000077710f037816 */ /* 0x000fc400000000ff */
[C---:B------:R-:W-:Y:S02]  /*120ae0*/  PRMT R4, R15.reuse, 0x7772, RZ ;  /* 0x000077720f047816 */ /* 0x040fe400000000ff */
[----:B------:R-:W-:Y:S02]  /*120af0*/  PRMT R6, R15, 0x7773, RZ ;  /* 0x000077730f067816 */ /* 0x000fe400000000ff */
[----:B------:R-:W-:Y:S01]  /*120b00*/  PRMT R0, R14, 0x7770, RZ ;  /* 0x000077700e007816 */ /* 0x000fe200000000ff */
[----:B------:R-:W-:Y:S01]  /*120b10*/  ULDC UR8, c[0x0][0x228] ;  /* 0x00008a0000087ab9 */ /* 0x000fe20000000800 */
[----:B----4-:R0:W-:Y:S04]  /*120b20*/  @P3 STG.E.U8 desc[UR22][R20.64], R5 ;  /* 0x0000000514003986 */ /* 0x0101e8000c101116 */
[----:B0-----:R-:W4:Y:S04]  /*120b30*/  LDL.LU R21, [R1+0x5520] ;  /* 0x0055200001157983 */ /* 0x001f280000300800 */
[----:B------:R0:W-:Y:S01]  /*120b40*/  @P4 STG.E.U8 desc[UR22][R10.64], R2 ;  /* 0x000000020a004986 */ /* 0x0001e2000c101116 */
[----:B------:R-:W-:-:S03]  /*120b50*/  ISETP.LT.AND P4, PT, R29, UR6, !P2 ;  /* 0x000000061d007c0c */ /* 0x000fc6000d781270 */
[----:B------:R1:W-:Y:S04]  /*120b60*/  @P5 STG.E.U8 desc[UR22][R26.64], R3 ;  /* 0x000000031a005986 */ /* 0x0003e8000c101116 */
[----:B------:R2:W-:Y:S04]  /*120b70*/  @P6 STG.E.U8 desc[UR22][R8.64], R4 ;  /* 0x0000000408006986 */ /* 0x0005e8000c101116 */
[----:B0-----:R-:W3:Y:S04]  /*120b80*/  LDL.LU.64 R10, [R1+0xe80] ;  /* 0x000e8000010a7983 */ /* 0x001ee80000300a00 */
[----:B------:R-:W3:Y:S04]  /*120b90*/  LDL.LU R15, [R1+0x710] ;  /* 0x00071000010f7983 */ /* 0x000ee80000300800 */
[----:B-1----:R-:W3:Y:S04]  /*120ba0*/  LDL.LU.64 R26, [R1+0xe78] ;  /* 0x000e7800011a7983 */ /* 0x002ee80000300a00 */
[----:B--2---:R-:W2:Y:S01]  /*120bb0*/  LDL.LU.64 R8, [R1+0xe70] ;  /* 0x000e700001087983 */ /* 0x004ea20000300a00 */
[----:B----4-:R-:W-:Y:S01]  /*120bc0*/  ISETP.LT.AND P3, PT, R21, UR4, !P2 ;  /* 0x0000000415007c0c */ /* 0x010fe2000d761270 */
[----:B------:R-:W-:Y:S01]  /*120bd0*/  ULDC UR4, c[0x0][0x228] ;  /* 0x00008a0000047ab9 */ /* 0x000fe20000000800 */
[----:B------:R-:W-:Y:S01]  /*120be0*/  PRMT R2, R14, 0x7771, RZ ;  /* 0x000077710e027816 */ /* 0x000fe200000000ff */
[----:B------:R-:W-:-:S10]  /*120bf0*/  ULDC UR6, c[0x0][0x228] ;  /* 0x00008a0000067ab9 */ /* 0x000fd40000000800 */
[----:B------:R0:W-:Y:S04]  /*120c00*/  @P3 STG.E.U8 desc[UR22][R24.64], R6 ;  /* 0x0000000618003986 */ /* 0x0001e8000c101116 */
[----:B------:R1:W-:Y:S04]  /*120c10*/  @P4 STG.E.U8 desc[UR22][R18.64], R0 ;  /* 0x0000000012004986 */ /* 0x0003e8000c101116 */
[----:B0-----:R-:W4:Y:S04]  /*120c20*/  LDL.LU.64 R24, [R1+0xe68] ;  /* 0x000e680001187983 */ /* 0x001f280000300a00 */
[----:B-1----:R-:W3:Y:S01]  /*120c30*/  LDL.LU.64 R18, [R1+0x5518] ;  /* 0x0055180001127983 */ /* 0x002ee20000300a00 */
[----:B------:R-:W-:-:S02]  /*120c40*/  ISETP.LT.AND P5, PT, R13, UR8, !P2 ;  /* 0x000000080d007c0c */ /* 0x000fc4000d7a1270 */
[----:B------:R-:W-:Y:S02]  /*120c50*/  ISETP.LT.AND P6, PT, R28, UR4, !P2 ;  /* 0x000000041c007c0c */ /* 0x000fe4000d7c1270 */
        /* <DEDUP_REMOVED lines=13> */
[----:B-1----:R-:W4:Y:S04]  /*120d30*/  LDL.LU R17, [R1+0x5510] ;  /* 0x0055100001117983 */ /* 0x002f280000300800 */
[----:B------:R-:W3:Y:S04]  /*120d40*/  LDL.LU R16, [R1+0x820] ;  /* 0x0008200001107983 */ /* 0x000ee80000300800 */
[----:B------:R0:W-:Y:S04]  /*120d50*/  STL [R1+0x550c], R7 ;  /* 0x00550c0701007387 */ /* 0x0001e80000100800 */
[----:B0-----:R-:W3:Y:S01]  /*120d60*/  LDL.LU.64 R6, [R1+0xe58] ;  /* 0x000e580001067983 */ /* 0x001ee20000300a00 */
[----:B------:R-:W-:-:S02]  /*120d70*/  PRMT R2, R15, 0x7770, RZ ;  /* 0x000077700f027816 */ /* 0x000fc400000000ff */
[----:B------:R-:W-:Y:S01]  /*120d80*/  PRMT R3, R15, 0x7771, RZ ;  /* 0x000077710f037816 */ /* 0x000fe200000000ff */
[----:B------:R0:W-:Y:S04]  /*120d90*/  @P2 STG.E.U8 desc[UR22][R10.64], R4 ;  /* 0x000000040a002986 */ /* 0x0001e8000c101116 */
[----:B------:R-:W-:Y:S04]  /*120da0*/  @P3 STG.E.U8 desc[UR22][R26.64], R2 ;  /* 0x000000021a003986 */ /* 0x000fe8000c101116 */
[----:B--2---:R1:W-:Y:S04]  /*120db0*/  @P4 STG.E.U8 desc[UR22][R8.64], R3 ;  /* 0x0000000308004986 */ /* 0x0043e8000c101116 */
[----:B0-----:R-:W2:Y:S04]  /*120dc0*/  LDL.LU.64 R4, [R1+0xe50] ;  /* 0x000e500001047983 */ /* 0x001ea80000300a00 */
[----:B-1----:R-:W2:Y:S04]  /*120dd0*/  LDL.LU.64 R8, [R1+0xe40] ;  /* 0x000e400001087983 */ /* 0x002ea80000300a00 */
[----:B------:R-:W2:Y:S04]  /*120de0*/  LDL.LU R14, [R1+0x810] ;  /* 0x00081000010e7983 */ /* 0x000ea80000300800 */
[----:B------:R-:W2:Y:S04]  /*120df0*/  LDL.LU.64 R10, [R1+0xe48] ;  /* 0x000e4800010a7983 */ /* 0x000ea80000300a00 */
[----:B------:R-:W2:Y:S01]  /*120e00*/  LDL.LU.64 R26, [R1+0xe38] ;  /* 0x000e3800011a7983 */ /* 0x000ea20000300a00 */
[----:B------:R-:W-:-:S02]  /*120e10*/  ISETP.LT.AND P6, PT, R23, UR6, !P1 ;  /* 0x0000000617007c0c */ /* 0x000fc4000cfc1270 */
[----:B------:R-:W-:Y:S02]  /*120e20*/  ISETP.LT.AND P5, PT, R21, UR8, !P1 ;  /* 0x0000000815007c0c */ /* 0x000fe4000cfa1270 */
[----:B------:R-:W-:Y:S01]  /*120e30*/  PRMT R2, R15, 0x7773, RZ ;  /* 0x000077730f027816 */ /* 0x000fe200000000ff */
[----:B------:R-:W-:Y:S01]  /*120e40*/  ULDC UR6, c[0x0][0x228] ;  /* 0x00008a0000067ab9 */ /* 0x000fe20000000800 */
[----:B------:R-:W-:Y:S01]  /*120e50*/  ULDC UR8, c[0x0][0x228] ;  /* 0x00008a0000087ab9 */ /* 0x000fe20000000800 */
        /* <DEDUP_REMOVED lines=11> */
[----:B------:R0:W-:Y:S01]  /*120f10*/  @P4 STG.E.U8 desc[UR22][R6.64], R2 ;  /* 0x0000000206004986 */ /* 0x0001e2000c101116 */
[----:B------:R-:W-:Y:S02]  /*120f20*/  ISETP.LT.AND P5, PT, R13, UR4, !P1 ;  /* 0x000000040d007c0c */ /* 0x000fe4000cfa1270 */
[----:B------:R-:W-:Y:S01]  /*120f30*/  ISETP.LT.AND P6, PT, R28, UR6, !P1 ;  /* 0x000000061c007c0c */ /* 0x000fe2000cfc1270 */
[----:B------:R-:W-:Y:S01]  /*120f40*/  VIADD R0, R17, 0xea ;  /* 0x000000ea11007836 */ /* 0x000fe20000000000 */
[----:B------:R-:W-:Y:S01]  /*120f50*/  ULDC UR4, c[0x0][0x22c] ;  /* 0x00008b0000047ab9 */ /* 0x000fe20000000800 */
[----:B------:R-:W-:Y:S01]  /*120f60*/  ULDC UR6, c[0x0][0x228] ;  /* 0x00008a0000067ab9 */ /* 0x000fe20000000800 */
[----:B0-----:R-:W3:Y:S02]  /*120f70*/  LDL.LU R7, [R1+0x550c] ;  /* 0x00550c0001077983 */ /* 0x001ee40000300800 */
[----:B------:R-:W-:-:S02]  /*120f80*/  ISETP.GE.AND P3, PT, R0, UR4, PT ;  /* 0x0000000400007c0c */ /* 0x000fc4000bf66270 */
[C---:B------:R-:W-:Y:S02]  /*120f90*/  PRMT R0, R16.reuse, 0x7771, RZ ;  /* 0x0000777110007816 */ /* 0x040fe400000000ff */
[----:B------:R-:W-:Y:S01]  /*120fa0*/  PRMT R2, R16, 0x7772, RZ ;  /* 0x0000777210027816 */ /* 0x000fe200000000ff */
[----:B------:R-:W4:Y:S04]  /*120fb0*/  LDL.LU R15, [R1+0x7f0] ;  /* 0x0007f000010f7983 */ /* 0x000f280000300800 */
[----:B--2---:R0:W-:Y:S04]  /*120fc0*/  @P5 STG.E.U8 desc[UR22][R4.64], R0 ;  /* 0x0000000004005986 */ /* 0x0041e8000c101116 */
[----:B------:R1:W-:Y:S01]  /*120fd0*/  @P6 STG.E.U8 desc[UR22][R8.64], R2 ;  /* 0x0000000208006986 */ /* 0x0003e2000c101116 */
[----:B------:R-:W-:-:S03]  /*120fe0*/  ULDC UR4, c[0x0][0x228] ;  /* 0x00008a0000047ab9 */ /* 0x000fc60000000800 */
[----:B0-----:R-:W2:Y:S04]  /*120ff0*/  LDL.LU.64 R4, [R1+0xe20] ;  /* 0x000e200001047983 */ /* 0x001ea80000300a00 */
[----:B-1----:R-:W2:Y:S01]  /*121000*/  LDL.LU.64 R8, [R1+0xe18] ;  /* 0x000e180001087983 */ /* 0x002ea20000300a00 */
[----:B------:R-:W-:Y:S02]  /*121010*/  ISETP.LT.AND P1, PT, R22, UR4, !P1 ;  /* 0x0000000416007c0c */ /* 0x000fe4000cf21270 */
[----:B------:R-:W-:Y:S02]  /*121020*/  ISETP.LT.AND P4, PT, R12, UR6, !P2 ;  /* 0x000000060c007c0c */ /* 0x000fe4000d781270 */
[----:B------:R-:W-:Y:S02]  /*121030*/  PRMT R0, R16, 0x7773, RZ ;  /* 0x0000777310007816 */ /* 0x000fe400000000ff */
[----:B------:R-:W-:Y:S01]  /*121040*/  PRMT R2, R14, 0x7770, RZ ;  /* 0x000077700e027816 */ /* 0x000fe200000000ff */
[----:B------:R-:W-:Y:S01]  /*121050*/  ULDC UR4, c[0x0][0x228] ;  /* 0x00008a0000047ab9 */ /* 0x000fe20000000800 */
[----:B------:R-:W-:-:S05]  /*121060*/  ULDC UR6, c[0x0][0x228] ;  /* 0x00008a0000067ab9 */ /* 0x000fca0000000800 */
[----:B------:R-:W-:Y:S04]  /*121070*/  @P1 STG.E.U8 desc[UR22][R10.64], R0 ;  /* 0x000000000a001986 */ /* 0x000fe8000c101116 */
[----:B------:R0:W-:Y:S04]  /*121080*/  @P4 STG.E.U8 desc[UR22][R26.64], R2 ;  /* 0x000000021a004986 */ /* 0x0001e8000c101116 */
[----:B0-----:R-:W2:Y:S04]  /*121090*/  LDL.LU.64 R26, [R1+0xe08] ;  /* 0x000e0800011a7983 */ /* 0x001ea80000300a00 */
[----:B------:R-:W2:Y:S01]  /*1210a0*/  LDL.LU.64 R10, [R1+0xe00] ;  /* 0x000e0000010a7983 */ /* 0x000ea20000300a00 */
[----:B------:R-:W-:-:S02]  /*1210b0*/  PRMT R0, R14, 0x7771, RZ ;  /* 0x000077710e007816 */ /* 0x000fc400000000ff */
[----:B------:R-:W-:Y:S02]  /*1210c0*/  ISETP.LT.AND P4, PT, R29, UR6, !P2 ;  /* 0x000000061d007c0c */ /* 0x000fe4000d781270 */
[----:B------:R-:W-:Y:S01]  /*1210d0*/  PRMT R2, R14, 0x7772, RZ ;  /* 0x000077720e027816 */ /* 0x000fe200000000ff */
[----:B------:R-:W2:Y:S01]  /*1210e0*/  LDL.LU R16, [R1+0x714] ;  /* 0x0007140001107983 */ /* 0x000ea20000300800 */
[----:B------:R-:W-:Y:S01]  /*1210f0*/  ULDC UR6, c[0x0][0x228] ;  /* 0x00008a0000067ab9 */ /* 0x000fe20000000800 */
[----:B---3--:R-:W-:Y:S01]  /*121100*/  ISETP.LT.AND P6, PT, R7, UR4, !P2 ;  /* 0x0000000407007c0c */ /* 0x008fe2000d7c1270 */
[----:B------:R-:W-:Y:S02]  /*121110*/  ULDC UR4, c[0x0][0x228] ;  /* 0x00008a0000047ab9 */ /* 0x000fe40000000800 */
[----:B------:R-:W-:Y:S01]  /*121120*/  ISETP.LT.AND P5, PT, R23, UR4, !P2 ;  /* 0x0000000417007c0c */ /* 0x000fe2000d7a1270 */
[----:B------:R-:W-:Y:S02]  /*121130*/  ULDC UR4, c[0x0][0x228] ;  /* 0x00008a0000047ab9 */ /* 0x000fe40000000800 */
[----:B------:R-:W-:-:S02]  /*121140*/  ISETP.LT.AND P1, PT, R21, UR4, !P2 ;  /* 0x0000000415007c0c */ /* 0x000fc4000d721270 */
[----:B----4-:R-:W-:Y:S01]  /*121150*/  PRMT R3, R15, 0x7770, RZ ;  /* 0x000077700f037816 */ /* 0x010fe200000000ff */
[----:B------:R-:W-:-:S04]  /*121160*/  ULDC UR4, c[0x0][0x22c] ;  /* 0x00008b0000047ab9 */ /* 0x000fc80000000800 */
[----:B------:R0:W-:Y:S04]  /*121170*/  @P6 STG.E.U8 desc[UR22][R24.64], R0 ;  /* 0x0000000018006986 */ /* 0x0001e8000c101116 */
[----:B------:R1:W-:Y:S04]  /*121180*/  @P5 STG.E.U8 desc[UR22][R18.64], R2 ;  /* 0x0000000212005986 */ /* 0x0003e8000c101116 */
[----:B0-----:R-:W3:Y:S01]  /*121190*/  LDL.LU.64 R24, [R1+0xe10] ;  /* 0x000e100001187983 */ /* 0x001ee20000300a00 */
[----:B-1----:R-:W-:-:S03]  /*1211a0*/  PRMT R2, R14, 0x7773, RZ ;  /* 0x000077730e027816 */ /* 0x002fc600000000ff */
[----:B------:R-:W4:Y:S04]  /*1211b0*/  LDL.LU.64 R18, [R1+0xdf8] ;  /* 0x000df80001127983 */ /* 0x000f280000300a00 */
[----:B--2---:R0:W-:Y:S04]  /*1211c0*/  @P1 STG.E.U8 desc[UR22][R4.64], R2 ;  /* 0x0000000204001986 */ /* 0x0041e8000c101116 */
[----:B------:R1:W-:Y:S04]  /*1211d0*/  @P4 STG.E.U8 desc[UR22][R8.64], R3 ;  /* 0x0000000308004986 */ /* 0x0003e8000c101116 */
[----:B0-----:R-:W2:Y:S04]  /*1211e0*/  LDL.LU.64 R4, [R1+0xdf0] ;  /* 0x000df00001047983 */ /* 0x001ea80000300a00 */
[----:B-1----:R-:W2:Y:S01]  /*1211f0*/  LDL.LU.64 R8, [R1+0xde8] ;  /* 0x000de80001087983 */ /* 0x002ea20000300a00 */
[----:B------:R-:W-:Y:S01]  /*121200*/  ISETP.LT.AND P5, PT, R13, UR6, !P2 ;  /* 0x000000060d007c0c */ /* 0x000fe2000d7a1270 */
[----:B------:R-:W-:-:S02]  /*121210*/  VIADD R0, R17, 0xeb ;  /* 0x000000eb11007836 */ /* 0x000fc40000000000 */
[----:B------:R-:W2:Y:S01]  /*121220*/  LDL.LU R14, [R1+0x824] ;  /* 0x00082400010e7983 */ /* 0x000ea20000300800 */
[----:B------:R-:W-:Y:S01]  /*121230*/  ISETP.LT.AND P6, PT, R28, UR8, !P2 ;  /* 0x000000081c007c0c */ /* 0x000fe2000d7c1270 */
[----:B------:R-:W-:Y:S01]  /*121240*/  ULDC UR6, c[0x0][0x228] ;  /* 0x00008a0000067ab9 */ /* 0x000fe20000000800 */
[C---:B------:R-:W-:Y:S02]  /*121250*/  PRMT R2, R15.reuse, 0x7772, RZ ;  /* 0x000077720f027816 */ /* 0x040fe400000000ff */
[----:B------:R-:W-:Y:S02]  /*121260*/  ISETP.GE.AND P1, PT, R0, UR4, PT ;  /* 0x0000000400007c0c */ /* 0x000fe4000bf26270 */
[----:B------:R-:W-:Y:S01]  /*121270*/  PRMT R0, R15, 0x7771, RZ ;  /* 0x000077710f007816 */ /* 0x000fe200000000ff */
[----:B------:R-:W-:Y:S01]  /*121280*/  ULDC UR4, c[0x0][0x228] ;  /* 0x00008a0000047ab9 */ /* 0x000fe20000000800 */
[----:B------:R-:W-:-:S03]  /*121290*/  ULDC UR8, c[0x0][0x228] ;  /* 0x00008a0000087ab9 */ /* 0x000fc60000000800 */
[----:B------:R0:W-:Y:S04]  /*1212a0*/  @P5 STG.E.U8 desc[UR22][R26.64], R0 ;  /* 0x000000001a005986 */ /* 0x0001e8000c101116 */
[----:B0-----:R-:W2:Y:S01]  /*1212b0*/  LDL.LU.64 R26, [R1+0xde0] ;  /* 0x000de000011a7983 */ /* 0x001ea20000300a00 */
[----:B------:R-:W-:Y:S02]  /*1212c0*/  ISETP.LT.AND P2, PT, R22, UR4, !P2 ;  /* 0x0000000416007c0c */ /* 0x000fe4000d741270 */
[----:B------:R-:W-:Y:S01]  /*1212d0*/  ISETP.LT.AND P4, PT, R12, UR6, !P3 ;  /* 0x000000060c007c0c */ /* 0x000fe2000df81270 */
[----:B------:R-:W-:Y:S01]  /*1212e0*/  ULDC UR4, c[0x0][0x228] ;  /* 0x00008a0000047ab9 */ /* 0x000fe20000000800 */
[----:B------:R0:W-:Y:S01]  /*1212f0*/  @P6 STG.E.U8 desc[UR22][R10.64], R2 ;  /* 0x000000020a006986 */ /* 0x0001e2000c101116 */
[----:B------:R-:W-:Y:S01]  /*121300*/  ULDC UR6, c[0x0][0x228] ;  /* 0x00008a0000067ab9 */ /* 0x000fe20000000800 */
[----:B------:R-:W-:-:S02]  /*121310*/  ISETP.LT.AND P6, PT, R7, UR4, !P3 ;  /* 0x0000000407007c0c */ /* 0x000fc4000dfc1270 */
[----:B------:R-:W-:Y:S02]  /*121320*/  ISETP.LT.AND P5, PT, R23, UR6, !P3 ;  /* 0x0000000617007c0c */ /* 0x000fe4000dfa1270 */
[----:B------:R-:W-:Y:S01]  /*121330*/  PRMT R0, R15, 0x7773, RZ ;  /* 0x000077730f007816 */ /* 0x000fe200000000ff */
[----:B------:R-:W-:Y:S01]  /*121340*/  ULDC UR4, c[0x0][0x228] ;  /* 0x00008a0000047ab9 */ /* 0x000fe20000000800 */
[----:B------:R-:W-:Y:S01]  /*121350*/  ULDC UR6, c[0x0][0x228] ;  /* 0x00008a0000067ab9 */ /* 0x000fe20000000800 */
[C---:B0-----:R-:W-:Y:S01]  /*121360*/  PRMT R2, R16.reuse, 0x7770, RZ ;  /* 0x0000777010027816 */ /* 0x041fe200000000ff */
[----:B------:R-:W2:Y:S04]  /*121370*/  LDL.LU.64 R10, [R1+0xdd8] ;  /* 0x000dd800010a7983 */ /* 0x000ea80000300a00 */
[----:B---3--:R0:W-:Y:S04]  /*121380*/  @P2 STG.E.U8 desc[UR22][R24.64], R0 ;  /* 0x0000000018002986 */ /* 0x0081e8000c101116 */
[----:B----4-:R1:W-:Y:S01]  /*121390*/  @P4 STG.E.U8 desc[UR22][R18.64], R2 ;  /* 0x0000000212004986 */ /* 0x0103e2000c101116 */
[----:B------:R-:W-:Y:S01]  /*1213a0*/  ISETP.LT.AND P4, PT, R21, UR4, !P3 ;  /* 0x0000000415007c0c */ /* 0x000fe2000df81270 */
[----:B------:R-:W-:Y:S01]  /*1213b0*/  ULDC UR4, c[0x0][0x228] ;  /* 0x00008a0000047ab9 */ /* 0x000fe20000000800 */
[C---:B0-----:R-:W-:Y:S01]  /*1213c0*/  PRMT R0, R16.reuse, 0x7771, RZ ;  /* 0x0000777110007816 */ /* 0x041fe200000000ff */
[----:B------:R-:W3:Y:S01]  /*1213d0*/  LDL.LU.64 R24, [R1+0xdd0] ;  /* 0x000dd00001187983 */ /* 0x000ee20000300a00 */
[----:B-1----:R-:W-:-:S03]  /*1213e0*/  PRMT R2, R16, 0x7772, RZ ;  /* 0x0000777210027816 */ /* 0x002fc600000000ff */
[----:B------:R-:W4:Y:S04]  /*1213f0*/  LDL.LU.64 R18, [R1+0xdc0] ;  /* 0x000dc00001127983 */ /* 0x000f280000300a00 */
[----:B------:R-:W4:Y:S04]  /*121400*/  LDL.LU R15, [R1+0x814] ;  /* 0x00081400010f7983 */ /* 0x000f280000300800 */
[----:B------:R-:W-:Y:S04]  /*121410*/  STL [R1+0x5508], R21 ;  /* 0x0055081501007387 */ /* 0x000fe80000100800 */
[----:B--2---:R-:W-:Y:S04]  /*121420*/  @P6 STG.E.U8 desc[UR22][R4.64], R0 ;  /* 0x0000000004006986 */ /* 0x004fe8000c101116 */
[----:B------:R0:W-:Y:S04]  /*121430*/  @P5 STG.E.U8 desc[UR22][R8.64], R2 ;  /* 0x0000000208005986 */ /* 0x0001e8000c101116 */
[----:B0-----:R-:W2:Y:S04]  /*121440*/  LDL.LU.64 R8, [R1+0xdc8] ;  /* 0x000dc80001087983 */ /* 0x001ea80000300a00 */
[----:B------:R-:W2:Y:S01]  /*121450*/  LDL.LU.64 R20, [R1+0xdb8] ;  /* 0x000db80001147983 */ /* 0x000ea20000300a00 */
[----:B------:R-:W-:-:S03]  /*121460*/  PRMT R0, R16, 0x7773, RZ ;  /* 0x0000777310007816 */ /* 0x000fc600000000ff */
[----:B------:R-:W2:Y:S04]  /*121470*/  LDL.LU.64 R4, [R1+0xdb0] ;  /* 0x000db00001047983 */ /* 0x000ea80000300a00 */
[----:B------:R0:W-:Y:S04]  /*121480*/  @P4 STG.E.U8 desc[UR22][R26.64], R0 ;  /* 0x000000001a004986 */ /* 0x0001e8000c101116 */
[----:B0-----:R-:W2:Y:S01]  /*121490*/  LDL.LU.64 R26, [R1+0xda8] ;  /* 0x000da800011a7983 */ /* 0x001ea20000300a00 */
[----:B------:R-:W-:Y:S01]  /*1214a0*/  ISETP.LT.AND P2, PT, R29, UR4, !P3 ;  /* 0x000000041d007c0c */ /* 0x000fe2000df41270 */
[----:B------:R-:W-:Y:S01]  /*1214b0*/  ULDC UR4, c[0x0][0x228] ;  /* 0x00008a0000047ab9 */ /* 0x000fe20000000800 */
[----:B------:R-:W-:-:S02]  /*1214c0*/  ISETP.LT.AND P4, PT, R28, UR6, !P3 ;  /* 0x000000061c007c0c */ /* 0x000fc4000df81270 */
[----:B------:R-:W-:Y:S02]  /*1214d0*/  ISETP.LT.AND P5, PT, R13, UR4, !P3 ;  /* 0x000000040d007c0c */ /* 0x000fe4000dfa1270 */
[----:B------:R-:W-:Y:S01]  /*1214e0*/  PRMT R2, R14, 0x7770, RZ ;  /* 0x000077700e027816 */ /* 0x000fe200000000ff */
[----:B------:R-:W-:Y:S01]  /*1214f0*/  ULDC UR4, c[0x0][0x228] ;  /* 0x00008a0000047ab9 */ /* 0x000fe20000000800 */
[----:B------:R-:W-:Y:S01]  /*121500*/  ULDC UR6, c[0x0][0x228] ;  /* 0x00008a0000067ab9 */ /* 0x000fe20000000800 */
[----:B------:R-:W-:Y:S02]  /*121510*/  ISETP.LT.AND P3, PT, R22, UR4, !P3 ;  /* 0x0000000416007c0c */ /* 0x000fe4000df61270 */
[----:B------:R-:W-:Y:S02]  /*121520*/  ISETP.LT.AND P6, PT, R12, UR6, !P1 ;  /* 0x000000060c007c0c */ /* 0x000fe4000cfc1270 */
[C---:B------:R-:W-:Y:S01]  /*121530*/  PRMT R0, R14.reuse, 0x7771, RZ ;  /* 0x000077710e007816 */ /* 0x040fe200000000ff */
[----:B------:R-:W2:Y:S04]  /*121540*/  LDL.LU R16, [R1+0x7f4] ;  /* 0x0007f40001107983 */ /* 0x000ea80000300800 */
[----:B------:R0:W-:Y:S01]  /*121550*/  @P2 STG.E.U8 desc[UR22][R10.64], R2 ;  /* 0x000000020a002986 */ /* 0x0001e2000c101116 */
[----:B------:R-:W-:Y:S01]  /*121560*/  ULDC UR4, c[0x0][0x228] ;  /* 0x00008a0000047ab9 */ /* 0x000fe20000000800 */
[----:B------:R-:W-:Y:S01]  /*121570*/  ULDC UR6, c[0x0][0x228] ;  /* 0x00008a0000067ab9 */ /* 0x000fe20000000800 */
[----:B0-----:R-:W-:-:S02]  /*121580*/  PRMT R2, R14, 0x7772, RZ ;  /* 0x000077720e027816 */ /* 0x001fc400000000ff */
[----:B------:R-:W-:Y:S01]  /*121590*/  ISETP.LT.AND P2, PT, R7, UR8, !P1 ;  /* 0x0000000807007c0c */ /* 0x000fe2000cf41270 */
[----:B------:R-:W-:Y:S01]  /*1215a0*/  ULDC UR8, c[0x0][0x228] ;  /* 0x00008a0000087ab9 */ /* 0x000fe20000000800 */
[----:B---3--:R0:W-:Y:S04]  /*1215b0*/  @P5 STG.E.U8 desc[UR22][R24.64], R0 ;  /* 0x0000000018005986 */ /* 0x0081e8000c101116 */
[----:B----4-:R1:W-:Y:S01]  /*1215c0*/  @P4 STG.E.U8 desc[UR22][R18.64], R2 ;  /* 0x0000000212004986 */ /* 0x0103e2000c101116 */
[----:B0-----:R-:W-:Y:S02]  /*1215d0*/  PRMT R0, R14, 0x7773, RZ ;  /* 0x000077730e007816 */ /* 0x001fe400000000ff */
[----:B-1----:R-:W-:Y:S01]  /*1215e0*/  PRMT R2, R15, 0x7770, RZ ;  /* 0x000077700f027816 */ /* 0x002fe200000000ff */
[----:B------:R-:W3:Y:S04]  /*1215f0*/  LDL.LU.64 R24, [R1+0xda0] ;  /* 0x000da00001187983 */ /* 0x000ee80000300a00 */
[----:B------:R-:W4:Y:S04]  /*121600*/  LDL.LU.64 R18, [R1+0xd98] ;  /* 0x000d980001127983 */ /* 0x000f280000300a00 */
[----:B------:R-:W4:Y:S04]  /*121610*/  LDL.LU.64 R10, [R1+0xd90] ;  /* 0x000d9000010a7983 */ /* 0x000f280000300a00 */
[----:B--2---:R0:W-:Y:S04]  /*121620*/  @P3 STG.E.U8 desc[UR22][R8.64], R0 ;  /* 0x0000000008003986 */ /* 0x0041e8000c101116 */
[----:B------:R1:W-:Y:S04]  /*121630*/  @P6 STG.E.U8 desc[UR22][R20.64], R2 ;  /* 0x0000000214006986 */ /* 0x0003e8000c101116 */
[----:B0-----:R-:W2:Y:S04]  /*121640*/  LDL.LU.64 R8, [R1+0xd80] ;  /* 0x000d800001087983 */ /* 0x001ea80000300a00 */
[----:B-1----:R-:W3:Y:S01]  /*121650*/  LDL.LU R21, [R1+0x5508] ;  /* 0x0055080001157983 */ /* 0x002ee20000300800 */
[----:B------:R-:W-:-:S02]  /*121660*/  ISETP.LT.AND P4, PT, R23, UR4, !P1 ;  /* 0x0000000417007c0c */ /* 0x000fc4000cf81270 */
[C---:B------:R-:W-:Y:S02]  /*121670*/  PRMT R3, R15.reuse, 0x7771, RZ ;  /* 0x000077710f037816 */ /* 0x040fe400000000ff */
[----:B------:R-:W-:Y:S02]  /*121680*/  PRMT R0, R15, 0x7772, RZ ;  /* 0x000077720f007816 */ /* 0x000fe400000000ff */
[----:B------:R-:W-:Y:S01]  /*121690*/  ISETP.LT.AND P5, PT, R29, UR6, !P1 ;  /* 0x000000061d007c0c */ /* 0x000fe2000cfa1270 */
[----:B------:R-:W-:Y:S01]  /*1216a0*/  ULDC UR6, c[0x0][0x228] ;  /* 0x00008a0000067ab9 */ /* 0x000fe20000000800 */
[----:B------:R-:W-:Y:S01]  /*1216b0*/  ULDC UR4, c[0x0][0x228] ;  /* 0x00008a0000047ab9 */ /* 0x000fe20000000800 */
[----:B------:R-:W-:Y:S01]  /*1216c0*/  @P2 STG.E.U8 desc[UR22][R4.64], R3 ;  /* 0x0000000304002986 */ /* 0x000fe2000c101116 */
[----:B------:R-:W-:Y:S01]  /*1216d0*/  ISETP.LT.AND P6, PT, R13, UR6, !P1 ;  /* 0x000000060d007c0c */ /* 0x000fe2000cfc1270 */
[----:B------:R-:W-:Y:S02]  /*1216e0*/  ULDC UR6, c[0x0][0x228] ;  /* 0x00008a0000067ab9 */ /* 0x000fe40000000800 */
[----:B------:R0:W-:Y:S01]  /*1216f0*/  @P4 STG.E.U8 desc[UR22][R26.64], R0 ;  /* 0x000000001a004986 */ /* 0x0001e2000c101116 */
[----:B------:R-:W-:Y:S01]  /*121700*/  ISETP.LT.AND P4, PT, R28, UR6, !P1 ;  /* 0x000000061c007c0c */ /* 0x000fe2000cf81270 */
[----:B------:R-:W-:Y:S01]  /*121710*/  VIADD R2, R17, 0xec ;  /* 0x000000ec11027836 */ /* 0x000fe20000000000 */
[----:B------:R-:W-:Y:S01]  /*121720*/  ULDC UR6, c[0x0][0x228] ;  /* 0x00008a0000067ab9 */ /* 0x000fe20000000800 */
[----:B0-----:R-:W2:Y:S04]  /*121730*/  LDL.LU.64 R26, [R1+0xd88] ;  /* 0x000d8800011a7983 */ /* 0x001ea80000300a00 */
[----:B------:R-:W2:Y:S04]  /*121740*/  LDL.LU R14, [R1+0x718] ;  /* 0x00071800010e7983 */ /* 0x000ea80000300800 */
[----:B------:R0:W-:Y:S04]  /*121750*/  STL.64 [R1+0x5500], R28 ;  /* 0x0055001c01007387 */ /* 0x0001e80000100a00 */
[----:B0-----:R-:W2:Y:S01]  /*121760*/  LDL.LU.64 R28, [R1+0xd78] ;  /* 0x000d7800011c7983 */ /* 0x001ea20000300a00 */
[----:B------:R-:W-:-:S02]  /*121770*/  PRMT R0, R15, 0x7773, RZ ;  /* 0x000077730f007816 */ /* 0x000fc400000000ff */
[----:B---3--:R-:W-:Y:S01]  /*121780*/  ISETP.LT.AND P3, PT, R21, UR4, !P1 ;  /* 0x0000000415007c0c */ /* 0x008fe2000cf61270 */
[----:B------:R-:W-:Y:S02]  /*121790*/  ULDC UR4, c[0x0][0x22c] ;  /* 0x00008b0000047ab9 */ /* 0x000fe40000000800 */
[----:B------:R-:W-:Y:S02]  /*1217a0*/  ISETP.GE.AND P2, PT, R2, UR4, PT ;  /* 0x0000000402007c0c */ /* 0x000fe4000bf46270 */
[----:B------:R-:W-:Y:S01]  /*1217b0*/  PRMT R2, R16, 0x7770, RZ ;  /* 0x0000777010027816 */ /* 0x000fe200000000ff */
[----:B------:R-:W-:-:S07]  /*1217c0*/  ULDC UR4, c[0x0][0x228] ;  /* 0x00008a0000047ab9 */ /* 0x000fce0000000800 */
[----:B------:R0:W-:Y:S01]  /*1217d0*/  @P3 STG.E.U8 desc[UR22][R24.64], R0 ;  /* 0x0000000018003986 */ /* 0x0001e2000c101116 */
[----:B------:R-:W-:-:S03]  /*1217e0*/  ISETP.LT.AND P3, PT, R22, UR4, !P1 ;  /* 0x0000000416007c0c */ /* 0x000fc6000cf61270 */
[----:B----4-:R1:W-:Y:S01]  /*1217f0*/  @P5 STG.E.U8 desc[UR22][R18.64], R2 ;  /* 0x0000000212005986 */ /* 0x0103e2000c101116 */
[----:B------:R-:W-:Y:S01]  /*121800*/  ULDC UR4, c[0x0][0x228] ;  /* 0x00008a0000047ab9 */ /* 0x000fe20000000800 */
[C---:B0-----:R-:W-:Y:S02]  /*121810*/  PRMT R0, R16.reuse, 0x7771, RZ ;  /* 0x0000777110007816 */ /* 0x041fe400000000ff */
[----:B------:R-:W3:Y:S01]  /*121820*/  LDL.LU.64 R24, [R1+0xd70] ;  /* 0x000d700001187983 */ /* 0x000ee20000300a00 */
[----:B-1----:R-:W-:-:S03]  /*121830*/  PRMT R2, R16, 0x7772, RZ ;  /* 0x0000777210027816 */ /* 0x002fc600000000ff */
[----:B------:R-:W4:Y:S04]  /*121840*/  LDL.LU.64 R18, [R1+0xd68] ;  /* 0x000d680001127983 */ /* 0x000f280000300a00 */
[----:B------:R0:W-:Y:S01]  /*121850*/  @P6 STG.E.U8 desc[UR22][R10.64], R0 ;  /* 0x000000000a006986 */ /* 0x0001e2000c101116 */
[----:B------:R-:W-:-:S03]  /*121860*/  ISETP.LT.AND P6, PT, R12, UR4, !P2 ;  /* 0x000000040c007c0c */ /* 0x000fc6000d7c1270 */
[----:B--2---:R1:W-:Y:S01]  /*121870*/  @P4 STG.E.U8 desc[UR22][R8.64], R2 ;  /* 0x0000000208004986 */ /* 0x0043e2000c101116 */
[----:B------:R-:W-:Y:S01]  /*121880*/  ULDC UR4, c[0x0][0x22c] ;  /* 0x00008b0000047ab9 */ /* 0x000fe20000000800 */
[----:B0-----:R-:W-:Y:S01]  /*121890*/  VIADD R0, R17, 0xed ;  /* 0x000000ed11007836 */ /* 0x001fe20000000000 */
[----:B-1----:R-:W-:Y:S01]  /*1218a0*/  PRMT R2, R16, 0x7773, RZ ;  /* 0x0000777310027816 */ /* 0x002fe200000000ff */
[----:B------:R-:W2:Y:S04]  /*1218b0*/  LDL.LU.64 R8, [R1+0xd60] ;  /* 0x000d600001087983 */ /* 0x000ea80000300a00 */
[----:B------:R-:W2:Y:S01]  /*1218c0*/  LDL.LU R15, [R1+0x828] ;  /* 0x00082800010f7983 */ /* 0x000ea20000300800 */
[----:B------:R-:W-:Y:S02]  /*1218d0*/  ISETP.GE.AND P1, PT, R0, UR4, PT ;  /* 0x0000000400007c0c */ /* 0x000fe4000bf26270 */
[C---:B------:R-:W-:Y:S01]  /*1218e0*/  PRMT R0, R14.reuse, 0x7770, RZ ;  /* 0x000077700e007816 */ /* 0x040fe200000000ff */
[----:B------:R-:W2:Y:S04]  /*1218f0*/  LDL.LU.64 R4, [R1+0xd58] ;  /* 0x000d580001047983 */ /* 0x000ea80000300a00 */
[----:B------:R0:W-:Y:S04]  /*121900*/  @P3 STG.E.U8 desc[UR22][R26.64], R2 ;  /* 0x000000021a003986 */ /* 0x0001e8000c101116 */
[----:B------:R-:W2:Y:S04]  /*121910*/  LDL.LU.64 R10, [R1+0xd50] ;  /* 0x000d5000010a7983 */ /* 0x000ea80000300a00 */
[----:B------:R1:W-:Y:S01]  /*121920*/  @P6 STG.E.U8 desc[UR22][R28.64], R0 ;  /* 0x000000001c006986 */ /* 0x0003e2000c101116 */
[----:B------:R-:W-:Y:S01]  /*121930*/  ISETP.LT.AND P5, PT, R7, UR6, !P2 ;  /* 0x0000000607007c0c */ /* 0x000fe2000d7a1270 */
[----:B------:R-:W-:Y:S01]  /*121940*/  ULDC UR4, c[0x0][0x228] ;  /* 0x00008a0000047ab9 */ /* 0x000fe20000000800 */
[----:B------:R-:W-:Y:S01]  /*121950*/  ISETP.LT.AND P4, PT, R23, UR8, !P2 ;  /* 0x0000000817007c0c */ /* 0x000fe2000d781270 */
[----:B0-----:R-:W2:Y:S04]  /*121960*/  LDL.LU.64 R26, [R1+0xd48] ;  /* 0x000d4800011a7983 */ /* 0x001ea80000300a00 */
[----:B------:R-:W2:Y:S04]  /*121970*/  LDL.LU R16, [R1+0x818] ;  /* 0x0008180001107983 */ /* 0x000ea80000300800 */
[----:B-1----:R-:W2:Y:S01]  /*121980*/  LDL.LU.64 R28, [R1+0x5500] ;  /* 0x00550000011c7983 */ /* 0x002ea20000300a00 */
[----:B------:R-:W-:Y:S01]  /*121990*/  ISETP.LT.AND P3, PT, R21, UR4, !P2 ;  /* 0x0000000415007c0c */ /* 0x000fe2000d761270 */
[----:B------:R-:W-:Y:S01]  /*1219a0*/  ULDC UR4, c[0x0][0x228] ;  /* 0x00008a0000047ab9 */ /* 0x000fe20000000800 */
[----:B------:R-:W-:-:S02]  /*1219b0*/  PRMT R2, R14, 0x7771, RZ ;  /* 0x000077710e027816 */ /* 0x000fc400000000ff */
[C---:B------:R-:W-:Y:S02]  /*1219c0*/  PRMT R3, R14.reuse, 0x7772, RZ ;  /* 0x000077720e037816 */ /* 0x040fe400000000ff */
[----:B------:R-:W-:Y:S01]  /*1219d0*/  PRMT R0, R14, 0x7773, RZ ;  /* 0x000077730e007816 */ /* 0x000fe200000000ff */
[----:B------:R-:W-:Y:S01]  /*1219e0*/  ULDC UR6, c[0x0][0x228] ;  /* 0x00008a0000067ab9 */ /* 0x000fe20000000800 */
[----:B------:R-:W-:Y:S01]  /*1219f0*/  ULDC UR8, c[0x0][0x228] ;  /* 0x00008a0000087ab9 */ /* 0x000fe20000000800 */
[----:B---3--:R0:W-:Y:S04]  /*121a00*/  @P5 STG.E.U8 desc[UR22][R24.64], R2 ;  /* 0x0000000218005986 */ /* 0x0081e8000c101116 */
[----:B----4-:R1:W-:Y:S04]  /*121a10*/  @P4 STG.E.U8 desc[UR22][R18.64], R3 ;  /* 0x0000000312004986 */ /* 0x0103e8000c101116 */
[----:B0-----:R-:W3:Y:S04]  /*121a20*/  LDL.LU.64 R24, [R1+0xd40] ;  /* 0x000d400001187983 */ /* 0x001ee80000300a00 */
[----:B-1----:R-:W4:Y:S01]  /*121a30*/  LDL.LU.64 R18, [R1+0xd30] ;  /* 0x000d300001127983 */ /* 0x002f220000300a00 */
[----:B--2---:R-:W-:-:S03]  /*121a40*/  PRMT R2, R15, 0x7770, RZ ;  /* 0x000077700f027816 */ /* 0x004fc600000000ff */
[----:B------:R0:W-:Y:S04]  /*121a50*/  @P3 STG.E.U8 desc[UR22][R8.64], R0 ;  /* 0x0000000008003986 */ /* 0x0001e8000c101116 */
[----:B0-----:R-:W2:Y:S04]  /*121a60*/  LDL.LU.64 R8, [R1+0xd28] ;  /* 0x000d280001087983 */ /* 0x001ea80000300a00 */
[----:B------:R-:W2:Y:S01]  /*121a70*/  LDL.LU R14, [R1+0x7f8] ;  /* 0x0007f800010e7983 */ /* 0x000ea20000300800 */
[----:B------:R-:W-:Y:S02]  /*121a80*/  ISETP.LT.AND P6, PT, R29, UR4, !P2 ;  /* 0x000000041d007c0c */ /* 0x000fe4000d7c1270 */
[----:B------:R-:W-:Y:S01]  /*121a90*/  ISETP.LT.AND P5, PT, R13, UR6, !P2 ;  /* 0x000000060d007c0c */ /* 0x000fe2000d7a1270 */
[----:B------:R-:W-:Y:S01]  /*121aa0*/  ULDC UR4, c[0x0][0x228] ;  /* 0x00008a0000047ab9 */ /* 0x000fe20000000800 */
[----:B------:R-:W-:-:S09]  /*121ab0*/  PRMT R0, R15, 0x7771, RZ ;  /* 0x000077710f007816 */ /* 0x000fd200000000ff */
[----:B------:R0:W-:Y:S01]  /*121ac0*/  @P6 STG.E.U8 desc[UR22][R4.64], R2 ;  /* 0x0000000204006986 */ /* 0x0001e2000c101116 */
[----:B------:R-:W-:-:S03]  /*121ad0*/  ULDC UR6, c[0x0][0x228] ;  /* 0x00008a0000067ab9 */ /* 0x000fc60000000800 */
[----:B0-----:R-:W3:Y:S04]  /*121ae0*/  LDL.LU.64 R4, [R1+0xd00] ;  /* 0x000d000001047983 */ /* 0x001ee80000300a00 */
[----:B---3--:R0:W-:Y:S04]  /*121af0*/  STL.64 [R1+0x54f0], R4 ;  /* 0x0054f00401007387 */ /* 0x0081e80000100a00 */
[----:B0-----:R-:W3:Y:S01]  /*121b00*/  LDL.LU.64 R4, [R1+0xd20] ;  /* 0x000d200001047983 */ /* 0x001ee20000300a00 */
[----:B------:R-:W-:Y:S01]  /*121b10*/  ISETP.LT.AND P4, PT, R28, UR4, !P2 ;  /* 0x000000041c007c0c */ /* 0x000fe2000d781270 */
[----:B------:R-:W-:-:S02]  /*121b20*/  ULDC UR4, c[0x0][0x228] ;  /* 0x00008a0000047ab9 */ /* 0x000fc40000000800 */
[----:B------:R-:W-:Y:S02]  /*121b30*/  ISETP.LT.AND P3, PT, R22, UR4, !P2 ;  /* 0x0000000416007c0c */ /* 0x000fe4000d761270 */
[----:B------:R-:W-:Y:S01]  /*121b40*/  PRMT R2, R15, 0x7772, RZ ;  /* 0x000077720f027816 */ /* 0x000fe200000000ff */
[----:B------:R0:W-:Y:S01]  /*121b50*/  @P5 STG.E.U8 desc[UR22][R10.64], R0 ;  /* 0x000000000a005986 */ /* 0x0001e2000c101116 */
[----:B------:R-:W-:Y:S01]  /*121b60*/  ISETP.LT.AND P2, PT, R12, UR6, !P1 ;  /* 0x000000060c007c0c */ /* 0x000fe2000cf41270 */
[----:B------:R-:W-:Y:S01]  /*121b70*/  ULDC UR4, c[0x0][0x228] ;  /* 0x00008a0000047ab9 */ /* 0x000fe20000000800 */
[----:B------:R-:W-:-:S04]  /*121b80*/  ULDC UR6, c[0x0][0x228] ;  /* 0x00008a0000067ab9 */ /* 0x000fc80000000800 */
[----:B------:R-:W-:Y:S01]  /*121b90*/  @P4 STG.E.U8 desc[UR22][R26.64], R2 ;  /* 0x000000021a004986 */ /* 0x000fe2000c101116 */
[----:B0-----:R-:W-:-:S03]  /*121ba0*/  PRMT R0, R15, 0x7773, RZ ;  /* 0x000077730f007816 */ /* 0x001fc600000000ff */
[----:B---3--:R0:W-:Y:S04]  /*121bb0*/  STL.64 [R1+0x54f8], R4 ;  /* 0x0054f80401007387 */ /* 0x0081e80000100a00 */
[----:B0-----:R-:W3:Y:S04]  /*121bc0*/  LDL.LU.64 R4, [R1+0xd38] ;  /* 0x000d380001047983 */ /* 0x001ee80000300a00 */
[----:B------:R0:W-:Y:S01]  /*121bd0*/  @P3 STG.E.U8 desc[UR22][R24.64], R0 ;  /* 0x0000000018003986 */ /* 0x0001e2000c101116 */
[----:B------:R-:W-:Y:S01]  /*121be0*/  ISETP.LT.AND P3, PT, R7, UR4, !P1 ;  /* 0x0000000407007c0c */ /* 0x000fe2000cf61270 */
[----:B------:R-:W-:Y:S01]  /*121bf0*/  ULDC UR4, c[0x0][0x228] ;  /* 0x00008a0000047ab9 */ /* 0x000fe20000000800 */
[----:B------:R-:W-:-:S02]  /*121c00*/  PRMT R2, R16, 0x7770, RZ ;  /* 0x0000777010027816 */ /* 0x000fc400000000ff */
[----:B------:R-:W-:Y:S01]  /*121c10*/  ISETP.LT.AND P4, PT, R23, UR4, !P1 ;  /* 0x0000000417007c0c */ /* 0x000fe2000cf81270 */
[----:B------:R-:W-:Y:S02]  /*121c20*/  ULDC UR4, c[0x0][0x22c] ;  /* 0x00008b0000047ab9 */ /* 0x000fe40000000800 */
[----:B----4-:R1:W-:Y:S01]  /*121c30*/  @P2 STG.E.U8 desc[UR22][R18.64], R2 ;  /* 0x0000000212002986 */ /* 0x0103e2000c101116 */
[----:B0-----:R-:W-:-:S03]  /*121c40*/  VIADD R0, R17, 0xee ;  /* 0x000000ee11007836 */ /* 0x001fc60000000000 */
[----:B------:R-:W4:Y:S04]  /*121c50*/  LDL.LU.64 R24, [R1+0xd18] ;  /* 0x000d180001187983 */ /* 0x000f280000300a00 */
[----:B------:R-:W4:Y:S01]  /*121c60*/  LDL.LU.64 R10, [R1+0xd10] ;  /* 0x000d1000010a7983 */ /* 0x000f220000300a00 */
[----:B------:R-:W-:Y:S02]  /*121c70*/  ISETP.GE.AND P2, PT, R0, UR4, PT ;  /* 0x0000000400007c0c */ /* 0x000fe4000bf46270 */
[C---:B------:R-:W-:Y:S02]  /*121c80*/  PRMT R0, R16.reuse, 0x7772, RZ ;  /* 0x0000777210007816 */ /* 0x040fe400000000ff */
[----:B------:R-:W-:Y:S02]  /*121c90*/  ISETP.LT.AND P5, PT, R21, UR6, !P1 ;  /* 0x0000000615007c0c */ /* 0x000fe4000cfa1270 */
[----:B-1----:R-:W-:Y:S01]  /*121ca0*/  PRMT R2, R16, 0x7771, RZ ;  /* 0x0000777110027816 */ /* 0x002fe200000000ff */
[----:B------:R-:W4:Y:S04]  /*121cb0*/  LDL.LU.64 R18, [R1+0xd08] ;  /* 0x000d080001127983 */ /* 0x000f280000300a00 */
[----:B------:R-:W4:Y:S04]  /*121cc0*/  LDL.LU R15, [R1+0x71c] ;  /* 0x00071c00010f7983 */ /* 0x000f280000300800 */
[----:B------:R-:W4:Y:S01]  /*121cd0*/  LDL.LU.64 R26, [R1+0xcf8] ;  /* 0x000cf800011a7983 */ /* 0x000f220000300a00 */
[----:B------:R-:W-:-:S03]  /*121ce0*/  ULDC UR4, c[0x0][0x228] ;  /* 0x00008a0000047ab9 */ /* 0x000fc60000000800 */
[----:B--2---:R0:W-:Y:S01]  /*121cf0*/  @P3 STG.E.U8 desc[UR22][R8.64], R2 ;  /* 0x0000000208003986 */ /* 0x0041e2000c101116 */
[----:B------:R-:W-:Y:S01]  /*121d00*/  ISETP.LT.AND P6, PT, R29, UR8, !P1 ;  /* 0x000000081d007c0c */ /* 0x000fe2000cfc1270 */
[----:B------:R-:W-:Y:S02]  /*121d10*/  ULDC UR6, c[0x0][0x228] ;  /* 0x00008a0000067ab9 */ /* 0x000fe40000000800 */
[----:B0-----:R-:W2:Y:S01]  /*121d20*/  LDL.LU.64 R8, [R1+0xcd0] ;  /* 0x000cd00001087983 */ /* 0x001ea20000300a00 */
[----:B------:R-:W-:Y:S02]  /*121d30*/  PRMT R2, R16, 0x7773, RZ ;  /* 0x0000777310027816 */ /* 0x000fe400000000ff */
[----:B------:R-:W-:Y:S01]  /*121d40*/  ISETP.LT.AND P3, PT, R13, UR4, !P1 ;  /* 0x000000040d007c0c */ /* 0x000fe2000cf61270 */
[----:B------:R-:W-:Y:S01]  /*121d50*/  ULDC UR4, c[0x0][0x228] ;  /* 0x00008a0000047ab9 */ /* 0x000fe20000000800 */
[----:B------:R-:W-:Y:S01]  /*121d60*/  PRMT R3, R14, 0x7770, RZ ;  /* 0x000077700e037816 */ /* 0x000fe200000000ff */
[----:B------:R-:W-:Y:S01]  /*121d70*/  ULDC UR8, c[0x0][0x228] ;  /* 0x00008a0000087ab9 */ /* 0x000fe20000000800 */
[----:B---3--:R0:W-:Y:S04]  /*121d80*/  @P4 STG.E.U8 desc[UR22][R4.64], R0 ;  /* 0x0000000004004986 */ /* 0x0081e8000c101116 */
[----:B0-----:R-:W3:Y:S01]  /*121d90*/  LDL.LU.64 R4, [R1+0x54f8] ;  /* 0x0054f80001047983 */ /* 0x001ee20000300a00 */
[----:B------:R-:W-:-:S02]  /*121da0*/  ISETP.LT.AND P4, PT, R28, UR4, !P1 ;  /* 0x000000041c007c0c */ /* 0x000fc4000cf81270 */
[----:B------:R-:W-:Y:S02]  /*121db0*/  ISETP.LT.AND P1, PT, R22, UR6, !P1 ;  /* 0x0000000616007c0c */ /* 0x000fe4000cf21270 */
[----:B------:R-:W-:Y:S01]  /*121dc0*/  PRMT R0, R14, 0x7771, RZ ;  /* 0x000077710e007816 */ /* 0x000fe200000000ff */
[----:B------:R-:W-:Y:S01]  /*121dd0*/  ULDC UR6, c[0x0][0x228] ;  /* 0x00008a0000067ab9 */ /* 0x000fe20000000800 */
[----:B------:R-:W-:Y:S01]  /*121de0*/  ULDC UR4, c[0x0][0x22c] ;  /* 0x00008b0000047ab9 */ /* 0x000fe20000000800 */
[----:B---3--:R0:W-:Y:S04]  /*121df0*/  @P5 STG.E.U8 desc[UR22][R4.64], R2 ;  /* 0x0000000204005986 */ /* 0x0081e8000c101116 */
[----:B0-----:R-:W3:Y:S01]  /*121e00*/  LDL.LU.64 R4, [R1+0x54f0] ;  /* 0x0054f00001047983 */ /* 0x001ee20000300a00 */
[----:B------:R-:W-:Y:S01]  /*121e10*/  VIADD R2, R17, 0xef ;  /* 0x000000ef11027836 */ /* 0x000fe20000000000 */
[----:B------:R-:W-:Y:S01]  /*121e20*/  ISETP.LT.AND P5, PT, R12, UR6, !P2 ;  /* 0x000000060c007c0c */ /* 0x000fe2000d7a1270 */
[----:B------:R-:W-:Y:S01]  /*121e30*/  ULDC UR6, c[0x0][0x228] ;  /* 0x00008a0000067ab9 */ /* 0x000fe20000000800 */
[----:B---3--:R-:W-:Y:S04]  /*121e40*/  @P6 STG.E.U8 desc[UR22][R4.64], R3 ;  /* 0x0000000304006986 */ /* 0x008fe8000c101116 */
[----:B----4-:R0:W-:Y:S01]  /*121e50*/  @P3 STG.E.U8 desc[UR22][R24.64], R0 ;  /* 0x0000000018003986 */ /* 0x0101e2000c101116 */
[----:B------:R-:W-:-:S02]  /*121e60*/  ISETP.LT.AND P6, PT, R7, UR6, !P2 ;  /* 0x0000000607007c0c */ /* 0x000fc4000d7c1270 */
[----:B------:R-:W-:Y:S02]  /*121e70*/  ISETP.GE.AND P3, PT, R2, UR4, PT ;  /* 0x0000000402007c0c */ /* 0x000fe4000bf66270 */
[C---:B------:R-:W-:Y:S01]  /*121e80*/  PRMT R2, R14.reuse, 0x7773, RZ ;  /* 0x000077730e027816 */ /* 0x040fe200000000ff */
[----:B------:R-:W-:Y:S01]  /*121e90*/  ULDC UR4, c[0x0][0x228] ;  /* 0x00008a0000047ab9 */ /* 0x000fe20000000800 */
[----:B------:R-:W-:Y:S01]  /*121ea0*/  ULDC UR6, c[0x0][0x228] ;  /* 0x00008a0000067ab9 */ /* 0x000fe20000000800 */
[----:B0-----:R-:W-:Y:S01]  /*121eb0*/  PRMT R0, R14, 0x7772, RZ ;  /* 0x000077720e007816 */ /* 0x001fe200000000ff */
[----:B------:R-:W3:Y:S04]  /*121ec0*/  LDL.LU.64 R24, [R1+0xce0] ;  /* 0x000ce00001187983 */ /* 0x000ee80000300a00 */
[----:B------:R-:W4:Y:S04]  /*121ed0*/  LDL.LU R14, [R1+0x82c] ;  /* 0x00082c00010e7983 */ /* 0x000f280000300800 */
[----:B------:R0:W-:Y:S04]  /*121ee0*/  @P4 STG.E.U8 desc[UR22][R10.64], R0 ;  /* 0x000000000a004986 */ /* 0x0001e8000c101116 */
[----:B------:R1:W-:Y:S01]  /*121ef0*/  @P1 STG.E.U8 desc[UR22][R18.64], R2 ;  /* 0x0000000212001986 */ /* 0x0003e2000c101116 */
[----:B0-----:R-:W-:-:S02]  /*121f00*/  PRMT R0, R15, 0x7770, RZ ;  /* 0x000077700f007816 */ /* 0x001fc400000000ff */
[----:B-1----:R-:W-:Y:S01]  /*121f10*/  PRMT R2, R15, 0x7771, RZ ;  /* 0x000077710f027816 */ /* 0x002fe200000000ff */
[----:B------:R-:W3:Y:S04]  /*121f20*/  LDL.LU.64 R18, [R1+0xce8] ;  /* 0x000ce80001127983 */ /* 0x000ee80000300a00 */
[----:B------:R-:W-:Y:S04]  /*121f30*/  @P5 STG.E.U8 desc[UR22][R26.64], R0 ;  /* 0x000000001a005986 */ /* 0x000fe8000c101116 */
[----:B--2---:R0:W-:Y:S04]  /*121f40*/  @P6 STG.E.U8 desc[UR22][R8.64], R2 ;  /* 0x0000000208006986 */ /* 0x0041e8000c101116 */
[----:B------:R-:W2:Y:S04]  /*121f50*/  LDL.LU.64 R10, [R1+0xcc0] ;  /* 0x000cc000010a7983 */ /* 0x000ea80000300a00 */
[----:B------:R1:W-:Y:S01]  /*121f60*/  STL [R1+0x54d0], R17 ;  /* 0x0054d01101007387 */ /* 0x0003e20000100800 */
[----:B0-----:R-:W-:-:S03]  /*121f70*/  VIADD R2, R17, 0xf0 ;  /* 0x000000f011027836 */ /* 0x001fc60000000000 */
[----:B-1----:R-:W2:Y:S01]  /*121f80*/  LDL.LU.64 R16, [R1+0xcf0] ;  /* 0x000cf00001107983 */ /* 0x002ea20000300a00 */
[----:B------:R-:W-:Y:S02]  /*121f90*/  ISETP.LT.AND P5, PT, R23, UR4, !P2 ;  /* 0x0000000417007c0c */ /* 0x000fe4000d7a1270 */
[----:B------:R-:W-:Y:S02]  /*121fa0*/  ISETP.LT.AND P4, PT, R21, UR6, !P2 ;  /* 0x0000000615007c0c */ /* 0x000fe4000d781270 */
[----:B------:R-:W-:Y:S01]  /*121fb0*/  ISETP.LT.AND P6, PT, R29, UR8, !P2 ;  /* 0x000000081d007c0c */ /* 0x000fe2000d7c1270 */
[----:B------:R-:W-:Y:S01]  /*121fc0*/  ULDC UR4, c[0x0][0x22c] ;  /* 0x00008b0000047ab9 */ /* 0x000fe20000000800 */
[C---:B------:R-:W-:Y:S02]  /*121fd0*/  PRMT R0, R15.reuse, 0x7772, RZ ;  /* 0x000077720f007816 */ /* 0x040fe400000000ff */
[----:B------:R-:W-:Y:S02]  /*121fe0*/  ISETP.GE.AND P1, PT, R2, UR4, PT ;  /* 0x0000000402007c0c */ /* 0x000fe4000bf26270 */
[----:B------:R-:W-:Y:S01]  /*121ff0*/  PRMT R2, R15, 0x7773, RZ ;  /* 0x000077730f027816 */ /* 0x000fe200000000ff */
[----:B------:R0:W-:Y:S04]  /*122000*/  STL [R1+0x54e8], R21 ;  /* 0x0054e81501007387 */ /* 0x0001e80000100800 */
[----:B------:R-:W2:Y:S01]  /*122010*/  LDL.LU R15, [R1+0x81c] ;  /* 0x00081c00010f7983 */ /* 0x000ea20000300800 */
[----:B------:R-:W-:Y:S01]  /*122020*/  ULDC UR4, c[0x0][0x228] ;  /* 0x00008a0000047ab9 */ /* 0x000fe20000000800 */
[----:B------:R-:W-:Y:S01]  /*122030*/  ULDC UR6, c[0x0][0x228] ;  /* 0x00008a0000067ab9 */ /* 0x000fe20000000800 */
[----:B------:R-:W-:Y:S01]  /*122040*/  ULDC UR8, c[0x0][0x228] ;  /* 0x00008a0000087ab9 */ /* 0x000fe20000000800 */
[----:B0-----:R-:W2:Y:S04]  /*122050*/  LDL.LU.64 R20, [R1+0xcd8] ;  /* 0x000cd80001147983 */ /* 0x001ea80000300a00 */
[----:B------:R-:W2:Y:S04]  /*122060*/  LDL.LU.64 R8, [R1+0xcc8] ;  /* 0x000cc80001087983 */ /* 0x000ea80000300a00 */
[----:B------:R-:W2:Y:S01]  /*122070*/  LDL.LU.64 R26, [R1+0xcb8] ;  /* 0x000cb800011a7983 */ /* 0x000ea20000300a00 */
[----:B----4-:R-:W-:-:S03]  /*122080*/  PRMT R3, R14, 0x7770, RZ ;  /* 0x000077700e037816 */ /* 0x010fc600000000ff */
[----:B---3--:R0:W-:Y:S01]  /*122090*/  @P5 STG.E.U8 desc[UR22][R24.64], R0 ;  /* 0x0000000018005986 */ /* 0x0081e2000c101116 */
[C---:B------:R-:W-:Y:S02]  /*1220a0*/  PRMT R4, R14.reuse, 0x7771, RZ ;  /* 0x000077710e047816 */ /* 0x040fe400000000ff */
[C---:B------:R-:W-:Y:S01]  /*1220b0*/  PRMT R5, R14.reuse, 0x7773, RZ ;  /* 0x000077730e057816 */ /* 0x040fe200000000ff */
[----:B0-----:R-:W3:Y:S01]  /*1220c0*/  LDL.LU.64 R24, [R1+0xcb0] ;  /* 0x000cb00001187983 */ /* 0x001ee20000300a00 */
[----:B------:R-:W-:-:S03]  /*1220d0*/  PRMT R0, R14, 0x7772, RZ ;  /* 0x000077720e007816 */ /* 0x000fc600000000ff */
[----:B--2---:R-:W-:Y:S04]  /*1220e0*/  @P4 STG.E.U8 desc[UR22][R16.64], R2 ;  /* 0x0000000210004986 */ /* 0x004fe8000c101116 */
[----:B------:R0:W-:Y:S04]  /*1220f0*/  @P6 STG.E.U8 desc[UR22][R18.64], R3 ;  /* 0x0000000312006986 */ /* 0x0001e8000c101116 */
[----:B0-----:R-:W2:Y:S04]  /*122100*/  LDL.LU.64 R18, [R1+0xc98] ;  /* 0x000c980001127983 */ /* 0x001ea80000300a00 */
[----:B------:R-:W4:Y:S04]  /*122110*/  LDL.LU R14, [R1+0x7fc] ;  /* 0x0007fc00010e7983 */ /* 0x000f280000300800 */
[----:B------:R-:W3:Y:S01]  /*122120*/  LDL.LU.64 R16, [R1+0xc90] ;  /* 0x000c900001107983 */ /* 0x000ee20000300a00 */
[----:B------:R-:W-:Y:S01]  /*122130*/  ISETP.LT.AND P5, PT, R13, UR4, !P2 ;  /* 0x000000040d007c0c */ /* 0x000fe2000d7a1270 */
[----:B------:R-:W-:-:S02]  /*122140*/  ULDC UR4, c[0x0][0x228] ;  /* 0x00008a0000047ab9 */ /* 0x000fc40000000800 */
[----:B------:R-:W-:Y:S01]  /*122150*/  ISETP.LT.AND P6, PT, R28, UR4, !P2 ;  /* 0x000000041c007c0c */ /* 0x000fe2000d7c1270 */
[----:B---3--:R0:W-:Y:S09]  /*122160*/  STL.64 [R1+0x54d8], R16 ;  /* 0x0054d81001007387 */ /* 0x0081f20000100a00 */
[----:B------:R1:W-:Y:S01]  /*122170*/  @P5 STG.E.U8 desc[UR22][R10.64], R4 ;  /* 0x000000040a005986 */ /* 0x0003e2000c101116 */
[----:B------:R-:W-:-:S03]  /*122180*/  ULDC UR4, c[0x0][0x228] ;  /* 0x00008a0000047ab9 */ /* 0x000fc60000000800 */
[----:B0-----:R-:W3:Y:S04]  /*122190*/  LDL.LU.64 R16, [R1+0xca0] ;  /* 0x000ca00001107983 */ /* 0x001ee80000300a00 */
[----:B------:R4:W-:Y:S01]  /*1221a0*/  @P6 STG.E.U8 desc[UR22][R20.64], R0 ;  /* 0x0000000014006986 */ /* 0x0009e2000c101116 */
[----:B------:R-:W-:Y:S02]  /*1221b0*/  ISETP.LT.AND P2, PT, R22, UR6, !P2 ;  /* 0x0000000616007c0c */ /* 0x000fe4000d741270 */
[----:B------:R-:W-:Y:S01]  /*1221c0*/  ISETP.LT.AND P4, PT, R12, UR4, !P3 ;  /* 0x000000040c007c0c */ /* 0x000fe2000df81270 */
[----:B------:R-:W-:Y:S01]  /*1221d0*/  ULDC UR4, c[0x0][0x228] ;  /* 0x00008a0000047ab9 */ /* 0x000fe20000000800 */
[----:B------:R-:W-:Y:S01]  /*1221e0*/  ISETP.LT.AND P5, PT, R7, UR8, !P3 ;  /* 0x0000000807007c0c */ /* 0x000fe2000dfa1270 */
[----:B---3--:R0:W-:Y:S01]  /*1221f0*/  STL.64 [R1+0x54e0], R16 ;  /* 0x0054e01001007387 */ /* 0x0081e20000100a00 */
[----:B------:R-:W-:Y:S01]  /*122200*/  ISETP.LT.AND P6, PT, R23, UR4, !P3 ;  /* 0x0000000417007c0c */ /* 0x000fe2000dfc1270 */
[----:B------:R-:W-:-:S06]  /*122210*/  ULDC UR4, c[0x0][0x228] ;  /* 0x00008a0000047ab9 */ /* 0x000fcc0000000800 */
[----:B------:R3:W-:Y:S01]  /*122220*/  @P2 STG.E.U8 desc[UR22][R8.64], R5 ;  /* 0x0000000508002986 */ /* 0x0007e2000c101116 */
[C---:B------:R-:W-:Y:S02]  /*122230*/  PRMT R2, R15.reuse, 0x7770, RZ ;  /* 0x000077700f027816 */ /* 0x040fe400000000ff */
[C---:B------:R-:W-:Y:S02]  /*122240*/  PRMT R3, R15.reuse, 0x7771, RZ ;  /* 0x000077710f037816 */ /* 0x040fe400000000ff */
[C---:B-1----:R-:W-:Y:S02]  /*122250*/  PRMT R4, R15.reuse, 0x7772, RZ ;  /* 0x000077720f047816 */ /* 0x042fe400000000ff */
[----:B------:R-:W-:Y:S01]  /*122260*/  PRMT R6, R15, 0x7773, RZ ;  /* 0x000077730f067816 */ /* 0x000fe200000000ff */
[----:B------:R-:W-:Y:S01]  /*122270*/  ULDC UR6, c[0x0][0x228] ;  /* 0x00008a0000067ab9 */ /* 0x000fe20000000800 */
[----:B----4-:R-:W-:Y:S01]  /*122280*/  PRMT R0, R14, 0x7770, RZ ;  /* 0x000077700e007816 */ /* 0x010fe200000000ff */
[----:B------:R-:W-:Y:S01]  /*122290*/  ULDC UR8, c[0x0][0x228] ;  /* 0x00008a0000087ab9 */ /* 0x000fe20000000800 */
[----:B0-----:R-:W4:Y:S04]  /*1222a0*/  LDL.LU.64 R16, [R1+0xca8] ;  /* 0x000ca80001107983 */ /* 0x001f280000300a00 */
[----:B------:R-:W4:Y:S04]  /*1222b0*/  LDL.LU.64 R10, [R1+0xc88] ;  /* 0x000c8800010a7983 */ /* 0x000f280000300a00 */
[----:B------:R-:W4:Y:S04]  /*1222c0*/  LDL.LU R21, [R1+0x54e8] ;  /* 0x0054e80001157983 */ /* 0x000f280000300800 */
[----:B------:R-:W-:Y:S04]  /*1222d0*/  @P4 STG.E.U8 desc[UR22][R26.64], R2 ;  /* 0x000000021a004986 */ /* 0x000fe8000c101116 */
[----:B---3--:R-:W3:Y:S04]  /*1222e0*/  LDL.LU.64 R8, [R1+0xc80] ;  /* 0x000c800001087983 */ /* 0x008ee80000300a00 */
[----:B------:R-:W-:Y:S04]  /*1222f0*/  @P5 STG.E.U8 desc[UR22][R24.64], R3 ;  /* 0x0000000318005986 */ /* 0x000fe8000c101116 */
[----:B------:R-:W3:Y:S04]  /*122300*/  LDL.LU R15, [R1+0x860] ;  /* 0x00086000010f7983 */ /* 0x000ee80000300800 */
[----:B--2---:R0:W-:Y:S04]  /*122310*/  @P6 STG.E.U8 desc[UR22][R18.64], R4 ;  /* 0x0000000412006986 */ /* 0x0041e8000c101116 */
[----:B0-----:R-:W2:Y:S04]  /*122320*/  LDL.LU.64 R18, [R1+0xc78] ;  /* 0x000c780001127983 */ /* 0x001ea80000300a00 */
[----:B------:R-:W2:Y:S04]  /*122330*/  LDL.LU.64 R26, [R1+0xc70] ;  /* 0x000c7000011a7983 */ /* 0x000ea80000300a00 */
[----:B------:R-:W2:Y:S01]  /*122340*/  LDL.LU.64 R24, [R1+0xc68] ;  /* 0x000c680001187983 */ /* 0x000ea20000300a00 */
[----:B----4-:R-:W-:-:S02]  /*122350*/  ISETP.LT.AND P2, PT, R21, UR4, !P3 ;  /* 0x0000000415007c0c */ /* 0x010fc4000df41270 */
[----:B------:R-:W-:Y:S02]  /*122360*/  ISETP.LT.AND P4, PT, R29, UR6, !P3 ;  /* 0x000000061d007c0c */ /* 0x000fe4000df81270 */
[----:B------:R-:W-:Y:S02]  /*122370*/  ISETP.LT.AND P5, PT, R13, UR8, !P3 ;  /* 0x000000080d007c0c */ /* 0x000fe4000dfa1270 */
[C---:B------:R-:W-:Y:S01]  /*122380*/  PRMT R2, R14.reuse, 0x7771, RZ ;  /* 0x000077710e027816 */ /* 0x040fe200000000ff */
[----:B------:R-:W-:Y:S01]  /*122390*/  ULDC UR4, c[0x0][0x228] ;  /* 0x00008a0000047ab9 */ /* 0x000fe20000000800 */
[----:B------:R-:W-:-:S05]  /*1223a0*/  PRMT R3, R14, 0x7772, RZ ;  /* 0x000077720e037816 */ /* 0x000fca00000000ff */
[----:B------:R0:W-:Y:S01]  /*1223b0*/  @P2 STG.E.U8 desc[UR22][R16.64], R6 ;  /* 0x0000000610002986 */ /* 0x0001e2000c101116 */
[----:B------:R-:W-:Y:S01]  /*1223c0*/  PRMT R4, R14, 0x7773, RZ ;  /* 0x000077730e047816 */ /* 0x000fe200000000ff */
[----:B------:R-:W-:Y:S01]  /*1223d0*/  ULDC UR6, c[0x0][0x228] ;  /* 0x00008a0000067ab9 */ /* 0x000fe20000000800 */
[----:B------:R-:W-:Y:S01]  /*1223e0*/  ULDC UR8, c[0x0][0x228] ;  /* 0x00008a0000087ab9 */ /* 0x000fe20000000800 */
[----:B0-----:R-:W4:Y:S04]  /*1223f0*/  LDL.LU.64 R16, [R1+0x54e0] ;  /* 0x0054e00001107983 */ /* 0x001f280000300a00 */
[----:B----4-:R0:W-:Y:S04]  /*122400*/  @P4 STG.E.U8 desc[UR22][R16.64], R0 ;  /* 0x0000000010004986 */ /* 0x0101e8000c101116 */
[----:B0-----:R-:W4:Y:S01]  /*122410*/  LDL.LU.64 R16, [R1+0x54d8] ;  /* 0x0054d80001107983 */ /* 0x001f220000300a00 */
[----:B------:R-:W-:Y:S01]  /*122420*/  ISETP.LT.AND P6, PT, R28, UR4, !P3 ;  /* 0x000000041c007c0c */ /* 0x000fe2000dfc1270 */
[----:B------:R-:W-:-:S02]  /*122430*/  ULDC UR4, c[0x0][0x228] ;  /* 0x00008a0000047ab9 */ /* 0x000fc40000000800 */
[----:B------:R-:W-:Y:S01]  /*122440*/  ISETP.LT.AND P3, PT, R22, UR4, !P3 ;  /* 0x0000000416007c0c */ /* 0x000fe2000df61270 */
[----:B------:R-:W-:Y:S02]  /*122450*/  ULDC UR4, c[0x0][0x228] ;  /* 0x00008a0000047ab9 */ /* 0x000fe40000000800 */
[----:B------:R-:W-:Y:S02]  /*122460*/  ISETP.LT.AND P2, PT, R12, UR4, !P1 ;  /* 0x000000040c007c0c */ /* 0x000fe4000cf41270 */
[----:B------:R-:W-:Y:S01]  /*122470*/  ISETP.LT.AND P4, PT, R21, UR8, !P1 ;  /* 0x0000000815007c0c */ /* 0x000fe2000cf81270 */
[----:B------:R-:W-:Y:S01]  /*122480*/  ULDC UR4, c[0x0][0x22c] ;  /* 0x00008b0000047ab9 */ /* 0x000fe20000000800 */
[----:B------:R-:W-:Y:S01]  /*122490*/  ULDC UR8, c[0x0][0x228] ;  /* 0x00008a0000087ab9 */ /* 0x000fe20000000800 */
[----:B----4-:R0:W-:Y:S04]  /*1224a0*/  @P5 STG.E.U8 desc[UR22][R16.64], R2 ;  /* 0x0000000210005986 */ /* 0x0101e8000c101116 */
[----:B0-----:R-:W4:Y:S04]  /*1224b0*/  LDL.LU R17, [R1+0x54d0] ;  /* 0x0054d00001117983 */ /* 0x001f280000300800 */
[----:B------:R-:W-:Y:S04]  /*1224c0*/  @P6 STG.E.U8 desc[UR22][R10.64], R3 ;  /* 0x000000030a006986 */ /* 0x000fe8000c101116 */
[----:B------:R-:W4:Y:S04]  /*1224d0*/  LDL.LU R14, [R1+0x850] ;  /* 0x00085000010e7983 */ /* 0x000f280000300800 */
[----:B---3--:R0:W-:Y:S04]  /*1224e0*/  @P3 STG.E.U8 desc[UR22][R8.64], R4 ;  /* 0x0000000408003986 */ /* 0x0081e8000c101116 */
[----:B0-----:R-:W3:Y:S04]  /*1224f0*/  LDL.LU.64 R4, [R1+0xc60] ;  /* 0x000c600001047983 */ /* 0x001ee80000300a00 */
[----:B------:R-:W3:Y:S01]  /*122500*/  LDL.LU.64 R8, [R1+0xc50] ;  /* 0x000c500001087983 */ /* 0x000ee20000300a00 */
[----:B------:R-:W-:Y:S01]  /*122510*/  ISETP.LT.AND P6, PT, R7, UR6, !P1 ;  /* 0x0000000607007c0c */ /* 0x000fe2000cfc1270 */
[----:B------:R-:W-:Y:S01]  /*122520*/  ULDC UR6, c[0x0][0x228] ;  /* 0x00008a0000067ab9 */ /* 0x000fe20000000800 */
[----:B------:R-:W-:-:S02]  /*122530*/  PRMT R2, R15, 0x7770, RZ ;  /* 0x000077700f027816 */ /* 0x000fc400000000ff */
[----:B------:R-:W-:Y:S01]  /*122540*/  ISETP.LT.AND P3, PT, R23, UR6, !P1 ;  /* 0x0000000617007c0c */ /* 0x000fe2000cf61270 */
[----:B------:R-:W3:Y:S04]  /*122550*/  LDL.LU.64 R10, [R1+0xc58] ;  /* 0x000c5800010a7983 */ /* 0x000ee80000300a00 */
[----:B--2---:R0:W-:Y:S01]  /*122560*/  @P2 STG.E.U8 desc[UR22][R18.64], R2 ;  /* 0x0000000212002986 */ /* 0x0041e2000c101116 */
[C---:B------:R-:W-:Y:S01]  /*122570*/  PRMT R3, R15.reuse, 0x7771, RZ ;  /* 0x000077710f037816 */ /* 0x040fe200000000ff */
[----:B------:R-:W-:Y:S02]  /*122580*/  ULDC UR6, c[0x0][0x228] ;  /* 0x00008a0000067ab9 */ /* 0x000fe40000000800 */
[----:B0-----:R-:W2:Y:S01]  /*122590*/  LDL.LU.64 R18, [R1+0xc48] ;  /* 0x000c480001127983 */ /* 0x001ea20000300a00 */
[----:B------:R-:W-:-:S03]  /*1225a0*/  PRMT R2, R15, 0x7773, RZ ;  /* 0x000077730f027816 */ /* 0x000fc600000000ff */
[----:B------:R-:W2:Y:S04]  /*1225b0*/  LDL.LU R16, [R1+0x830] ;  /* 0x0008300001107983 */ /* 0x000ea80000300800 */
[----:B------:R0:W-:Y:S04]  /*1225c0*/  @P6 STG.E.U8 desc[UR22][R26.64], R3 ;  /* 0x000000031a006986 */ /* 0x0001e8000c101116 */
[----:B0-----:R-:W2:Y:S01]  /*1225d0*/  LDL.LU.64 R26, [R1+0xc40] ;  /* 0x000c4000011a7983 */ /* 0x001ea20000300a00 */
        /* <DEDUP_REMOVED lines=11> */
[----:B------:R0:W-:Y:S04]  /*122690*/  @P2 STG.E.U8 desc[UR22][R8.64], R2 ;  /* 0x0000000208002986 */ /* 0x0001e8000c101116 */
[----:B0-----:R-:W4:Y:S01]  /*1226a0*/  LDL.LU.64 R8, [R1+0xbb8] ;  /* 0x000bb80001087983 */ /* 0x001f220000300a00 */
[----:B------:R-:W-:Y:S02]  /*1226b0*/  ISETP.LT.AND P4, PT, R13, UR4, !P1 ;  /* 0x000000040d007c0c */ /* 0x000fe4000cf81270 */
[----:B------:R-:W-:Y:S01]  /*1226c0*/  ISETP.LT.AND P6, PT, R28, UR6, !P1 ;  /* 0x000000061c007c0c */ /* 0x000fe2000cfc1270 */
[----:B------:R-:W-:Y:S01]  /*1226d0*/  VIADD R0, R17, 0xf2 ;  /* 0x000000f211007836 */ /* 0x000fe20000000000 */
[----:B------:R-:W-:Y:S01]  /*1226e0*/  ULDC UR4, c[0x0][0x22c] ;  /* 0x00008b0000047ab9 */ /* 0x000fe20000000800 */
[----:B------:R-:W-:Y:S01]  /*1226f0*/  PRMT R2, R14, 0x7772, RZ ;  /* 0x000077720e027816 */ /* 0x000fe200000000ff */
[----:B------:R-:W-:Y:S01]  /*122700*/  ULDC UR6, c[0x0][0x228] ;  /* 0x00008a0000067ab9 */ /* 0x000fe20000000800 */
[----:B------:R-:W4:Y:S01]  /*122710*/  LDL.LU R15, [R1+0x840] ;  /* 0x00084000010f7983 */ /* 0x000f220000300800 */
[----:B------:R-:W-:-:S02]  /*122720*/  ISETP.GE.AND P3, PT, R0, UR4, PT ;  /* 0x0000000400007c0c */ /* 0x000fc4000bf66270 */
[----:B------:R-:W-:Y:S01]  /*122730*/  PRMT R0, R14, 0x7771, RZ ;  /* 0x000077710e007816 */ /* 0x000fe200000000ff */
[----:B------:R-:W-:Y:S01]  /*122740*/  ULDC UR4, c[0x0][0x228] ;  /* 0x00008a0000047ab9 */ /* 0x000fe20000000800 */
[----:B------:R-:W-:Y:S02]  /*122750*/  ISETP.LT.AND P2, PT, R12, UR6, !P5 ;  /* 0x000000060c007c0c */ /* 0x000fe4000ef41270 */
[----:B------:R-:W-:Y:S01]  /*122760*/  ISETP.LT.AND P1, PT, R22, UR4, !P1 ;  /* 0x0000000416007c0c */ /* 0x000fe2000cf21270 */
[----:B------:R-:W-:Y:S01]  /*122770*/  ULDC UR4, c[0x0][0x228] ;  /* 0x00008a0000047ab9 */ /* 0x000fe20000000800 */
[----:B------:R0:W-:Y:S04]  /*122780*/  @P4 STG.E.U8 desc[UR22][R10.64], R0 ;  /* 0x000000000a004986 */ /* 0x0001e8000c101116 */
[----:B--2---:R1:W-:Y:S01]  /*122790*/  @P6 STG.E.U8 desc[UR22][R18.64], R2 ;  /* 0x0000000212006986 */ /* 0x0043e2000c101116 */
[----:B------:R-:W-:Y:S01]  /*1227a0*/  ISETP.LT.AND P6, PT, R7, UR4, !P5 ;  /* 0x0000000407007c0c */ /* 0x000fe2000efc1270 */
[----:B------:R-:W-:Y:S01]  /*1227b0*/  ULDC UR4, c[0x0][0x228] ;  /* 0x00008a0000047ab9 */ /* 0x000fe20000000800 */
[----:B------:R-:W-:Y:S01]  /*1227c0*/  ULDC UR6, c[0x0][0x228] ;  /* 0x00008a0000067ab9 */ /* 0x000fe20000000800 */
[----:B------:R-:W-:Y:S01]  /*1227d0*/  ISETP.LT.AND P4, PT, R23, UR4, !P5 ;  /* 0x0000000417007c0c */ /* 0x000fe2000ef81270 */
[----:B------:R-:W-:Y:S01]  /*1227e0*/  ULDC UR4, c[0x0][0x228] ;  /* 0x00008a0000047ab9 */ /* 0x000fe20000000800 */
[----:B0-----:R-:W2:Y:S04]  /*1227f0*/  LDL.LU.64 R10, [R1+0xbf8] ;  /* 0x000bf800010a7983 */ /* 0x001ea80000300a00 */
[----:B-1----:R-:W2:Y:S01]  /*122800*/  LDL.LU.64 R18, [R1+0xbb0] ;  /* 0x000bb00001127983 */ /* 0x002ea20000300a00 */
[----:B------:R-:W-:-:S02]  /*122810*/  PRMT R0, R14, 0x7773, RZ ;  /* 0x000077730e007816 */ /* 0x000fc400000000ff */
[----:B------:R-:W-:-:S03]  /*122820*/  PRMT R2, R16, 0x7770, RZ ;  /* 0x0000777010027816 */ /* 0x000fc600000000ff */
[----:B------:R0:W-:Y:S02]  /*122830*/  @P1 STG.E.U8 desc[UR22][R26.64], R0 ;  /* 0x000000001a001986 */ /* 0x0001e4000c101116 */
[----:B0-----:R-:W-:Y:S02]  /*122840*/  PRMT R0, R16, 0x7771, RZ ;  /* 0x0000777110007816 */ /* 0x001fe400000000ff */
[----:B------:R-:W2:Y:S04]  /*122850*/  LDL.LU.64 R26, [R1+0xba0] ;  /* 0x000ba000011a7983 */ /* 0x000ea80000300a00 */
[----:B---3--:R0:W-:Y:S04]  /*122860*/  @P2 STG.E.U8 desc[UR22][R24.64], R2 ;  /* 0x0000000218002986 */ /* 0x0081e8000c101116 */
[----:B----4-:R1:W-:Y:S01]  /*122870*/  @P6 STG.E.U8 desc[UR22][R4.64], R0 ;  /* 0x0000000004006986 */ /* 0x0103e2000c101116 */
[----:B------:R-:W-:-:S02]  /*122880*/  ISETP.LT.AND P2, PT, R21, UR4, !P5 ;  /* 0x0000000415007c0c */ /* 0x000fc4000ef41270 */
[----:B0-----:R-:W-:Y:S01]  /*122890*/  PRMT R2, R16, 0x7772, RZ ;  /* 0x0000777210027816 */ /* 0x001fe200000000ff */
[----:B------:R-:W3:Y:S04]  /*1228a0*/  LDL.LU.64 R24, [R1+0xb98] ;  /* 0x000b980001187983 */ /* 0x000ee80000300a00 */
[----:B------:R-:W4:Y:S04]  /*1228b0*/  LDL.LU R14, [R1+0x864] ;  /* 0x00086400010e7983 */ /* 0x000f280000300800 */
[----:B------:R-:W-:Y:S01]  /*1228c0*/  STL [R1+0x54cc], R21 ;  /* 0x0054cc1501007387 */ /* 0x000fe20000100800 */
[----:B------:R-:W-:Y:S01]  /*1228d0*/  ISETP.LT.AND P6, PT, R29, UR6, !P5 ;  /* 0x000000061d007c0c */ /* 0x000fe2000efc1270 */
[----:B-1----:R-:W-:-:S02]  /*1228e0*/  VIADD R0, R17, 0xf3 ;  /* 0x000000f311007836 */ /* 0x002fc40000000000 */
[----:B------:R0:W-:Y:S01]  /*1228f0*/  @P4 STG.E.U8 desc[UR22][R8.64], R2 ;  /* 0x0000000208004986 */ /* 0x0001e2000c101116 */
[----:B------:R-:W-:Y:S01]  /*122900*/  ULDC UR6, c[0x0][0x228] ;  /* 0x00008a0000067ab9 */ /* 0x000fe20000000800 */
[----:B------:R-:W-:Y:S02]  /*122910*/  ULDC UR4, c[0x0][0x22c] ;  /* 0x00008b0000047ab9 */ /* 0x000fe40000000800 */
[----:B0-----:R-:W4:Y:S04]  /*122920*/  LDL.LU.64 R8, [R1+0xb90] ;  /* 0x000b900001087983 */ /* 0x001f280000300a00 */
[----:B------:R-:W4:Y:S01]  /*122930*/  LDL.LU.64 R20, [R1+0xb50] ;  /* 0x000b500001147983 */ /* 0x000f220000300a00 */
[----:B------:R-:W-:Y:S02]  /*122940*/  PRMT R2, R16, 0x7773, RZ ;  /* 0x0000777310027816 */ /* 0x000fe400000000ff */
[----:B------:R-:W-:-:S02]  /*122950*/  ISETP.LT.AND P1, PT, R13, UR6, !P5 ;  /* 0x000000060d007c0c */ /* 0x000fc4000ef21270 */
[----:B------:R-:W-:Y:S02]  /*122960*/  ISETP.LT.AND P4, PT, R28, UR8, !P5 ;  /* 0x000000081c007c0c */ /* 0x000fe4000ef81270 */
[----:B------:R-:W-:Y:S01]  /*122970*/  PRMT R3, R15, 0x7770, RZ ;  /* 0x000077700f037816 */ /* 0x000fe200000000ff */
[----:B------:R-:W-:Y:S01]  /*122980*/  ULDC UR6, c[0x0][0x228] ;  /* 0x00008a0000067ab9 */ /* 0x000fe20000000800 */
[----:B--2---:R0:W-:Y:S01]  /*122990*/  @P2 STG.E.U8 desc[UR22][R10.64], R2 ;  /* 0x000000020a002986 */ /* 0x0041e2000c101116 */
[----:B------:R-:W-:Y:S01]  /*1229a0*/  ISETP.GE.AND P2, PT, R0, UR4, PT ;  /* 0x0000000400007c0c */ /* 0x000fe2000bf46270 */
[----:B------:R-:W-:Y:S02]  /*1229b0*/  ULDC UR4, c[0x0][0x228] ;  /* 0x00008a0000047ab9 */ /* 0x000fe40000000800 */
[----:B------:R1:W-:Y:S01]  /*1229c0*/  @P6 STG.E.U8 desc[UR22][R18.64], R3 ;  /* 0x0000000312006986 */ /* 0x0003e2000c101116 */
[----:B------:R-:W-:Y:S02]  /*1229d0*/  ISETP.LT.AND P5, PT, R22, UR4, !P5 ;  /* 0x0000000416007c0c */ /* 0x000fe4000efa1270 */
[----:B------:R-:W-:-:S02]  /*1229e0*/  ISETP.LT.AND P6, PT, R12, UR6, !P3 ;  /* 0x000000060c007c0c */ /* 0x000fc4000dfc1270 */
[C---:B------:R-:W-:Y:S01]  /*1229f0*/  PRMT R0, R15.reuse, 0x7771, RZ ;  /* 0x000077710f007816 */ /* 0x040fe200000000ff */
[----:B------:R-:W-:Y:S01]  /*122a00*/  ULDC UR4, c[0x0][0x228] ;  /* 0x00008a0000047ab9 */ /* 0x000fe20000000800 */
[----:B------:R-:W-:Y:S01]  /*122a10*/  ULDC UR6, c[0x0][0x228] ;  /* 0x00008a0000067ab9 */ /* 0x000fe20000000800 */
[C---:B0-----:R-:W-:Y:S01]  /*122a20*/  PRMT R2, R15.reuse, 0x7772, RZ ;  /* 0x000077720f027816 */ /* 0x041fe200000000ff */
[----:B------:R-:W2:Y:S04]  /*122a30*/  LDL.LU.64 R10, [R1+0xb18] ;  /* 0x000b1800010a7983 */ /* 0x000ea80000300a00 */
[----:B-1----:R-:W2:Y:S04]  /*122a40*/  LDL.LU R19, [R1+0x854] ;  /* 0x0008540001137983 */ /* 0x002ea80000300800 */
[----:B------:R0:W-:Y:S02]  /*122a50*/  @P1 STG.E.U8 desc[UR22][R26.64], R0 ;  /* 0x000000001a001986 */ /* 0x0001e4000c101116 */
[----:B0-----:R-:W-:-:S02]  /*122a60*/  PRMT R0, R15, 0x7773, RZ ;  /* 0x000077730f007816 */ /* 0x001fc400000000ff */
[----:B---3--:R4:W-:Y:S02]  /*122a70*/  @P4 STG.E.U8 desc[UR22][R24.64], R2 ;  /* 0x0000000218004986 */ /* 0x0089e4000c101116 */
[----:B----4-:R-:W-:Y:S02]  /*122a80*/  PRMT R2, R14, 0x7770, RZ ;  /* 0x000077700e027816 */ /* 0x010fe400000000ff */
[----:B------:R-:W3:Y:S04]  /*122a90*/  LDL.LU.64 R24, [R1+0xb38] ;  /* 0x000b380001187983 */ /* 0x000ee80000300a00 */
[----:B------:R-:W4:Y:S04]  /*122aa0*/  LDL.LU.64 R4, [R1+0xae8] ;  /* 0x000ae80001047983 */ /* 0x000f280000300a00 */
[----:B------:R-:W4:Y:S04]  /*122ab0*/  LDL.LU.64 R26, [R1+0xaf0] ;  /* 0x000af000011a7983 */ /* 0x000f280000300a00 */
[----:B------:R0:W-:Y:S04]  /*122ac0*/  @P5 STG.E.U8 desc[UR22][R8.64], R0 ;  /* 0x0000000008005986 */ /* 0x0001e8000c101116 */
[----:B------:R1:W-:Y:S04]  /*122ad0*/  @P6 STG.E.U8 desc[UR22][R20.64], R2 ;  /* 0x0000000214006986 */ /* 0x0003e8000c101116 */
[----:B0-----:R-:W4:Y:S04]  /*122ae0*/  LDL.LU.64 R8, [R1+0xac8] ;  /* 0x000ac80001087983 */ /* 0x001f280000300a00 */
[----:B-1----:R-:W2:Y:S01]  /*122af0*/  LDL.LU R21, [R1+0x54cc] ;  /* 0x0054cc0001157983 */ /* 0x002ea20000300800 */
[----:B------:R-:W-:Y:S01]  /*122b00*/  ISETP.LT.AND P1, PT, R7, UR4, !P3 ;  /* 0x0000000407007c0c */ /* 0x000fe2000df21270 */
[----:B------:R-:W-:-:S02]  /*122b10*/  ULDC UR4, c[0x0][0x228] ;  /* 0x00008a0000047ab9 */ /* 0x000fc40000000800 */
[----:B------:R-:W4:Y:S01]  /*122b20*/  LDL.LU R18, [R1+0x834] ;  /* 0x0008340001127983 */ /* 0x000f220000300800 */
[C---:B------:R-:W-:Y:S02]  /*122b30*/  PRMT R0, R14.reuse, 0x7771, RZ ;  /* 0x000077710e007816 */ /* 0x040fe400000000ff */
[----:B--2---:R-:W-:Y:S01]  /*122b40*/  ISETP.LT.AND P5, PT, R21, UR4, !P3 ;  /* 0x0000000415007c0c */ /* 0x004fe2000dfa1270 */
[----:B------:R0:W-:Y:S01]  /*122b50*/  STL [R1+0x54c8], R21 ;  /* 0x0054c81501007387 */ /* 0x0001e20000100800 */
[----:B------:R-:W-:Y:S02]  /*122b60*/  ISETP.LT.AND P4, PT, R23, UR6, !P3 ;  /* 0x0000000617007c0c */ /* 0x000fe4000df81270 */
[----:B------:R-:W-:Y:S01]  /*122b70*/  PRMT R2, R14, 0x7772, RZ ;  /* 0x000077720e027816 */ /* 0x000fe200000000ff */
[----:B------:R-:W-:Y:S01]  /*122b80*/  ULDC UR6, c[0x0][0x228] ;  /* 0x00008a0000067ab9 */ /* 0x000fe20000000800 */
[----:B------:R-:W-:Y:S01]  /*122b90*/  ULDC UR4, c[0x0][0x228] ;  /* 0x00008a0000047ab9 */ /* 0x000fe20000000800 */
[----:B0-----:R-:W2:Y:S01]  /*122ba0*/  LDL.LU.64 R20, [R1+0xb48] ;  /* 0x000b480001147983 */ /* 0x001ea20000300a00 */
[----:B------:R-:W-:Y:S01]  /*122bb0*/  ISETP.LT.AND P6, PT, R29, UR6, !P3 ;  /* 0x000000061d007c0c */ /* 0x000fe2000dfc1270 */
[----:B------:R-:W-:-:S02]  /*122bc0*/  ULDC UR6, c[0x0][0x228] ;  /* 0x00008a0000067ab9 */ /* 0x000fc40000000800 */
[----:B--2---:R0:W-:Y:S04]  /*122bd0*/  @P1 STG.E.U8 desc[UR22][R20.64], R0 ;  /* 0x0000000014001986 */ /* 0x0041e8000c101116 */
[----:B0-----:R-:W2:Y:S04]  /*122be0*/  LDL.LU.64 R20, [R1+0xb10] ;  /* 0x000b100001147983 */ /* 0x001ea80000300a00 */
[----:B------:R0:W-:Y:S01]  /*122bf0*/  @P4 STG.E.U8 desc[UR22][R10.64], R2 ;  /* 0x000000020a004986 */ /* 0x0001e2000c101116 */
[----:B------:R-:W-:-:S05]  /*122c00*/  PRMT R0, R14, 0x7773, RZ ;  /* 0x000077730e007816 */ /* 0x000fca00000000ff */
[----:B---3--:R1:W-:Y:S04]  /*122c10*/  @P5 STG.E.U8 desc[UR22][R24.64], R0 ;  /* 0x0000000018005986 */ /* 0x0083e8000c101116 */
[----:B0-----:R-:W3:Y:S04]  /*122c20*/  LDL.LU.64 R10, [R1+0xaa8] ;  /* 0x000aa800010a7983 */ /* 0x001ee80000300a00 */
[----:B------:R-:W3:Y:S04]  /*122c30*/  LDL.LU.64 R14, [R1+0xaa0] ;  /* 0x000aa000010e7983 */ /* 0x000ee80000300a00 */
[----:B-1----:R-:W3:Y:S01]  /*122c40*/  LDL.LU.64 R24, [R1+0xa98] ;  /* 0x000a980001187983 */ /* 0x002ee20000300a00 */
[----:B------:R-:W-:Y:S01]  /*122c50*/  ISETP.LT.AND P4, PT, R13, UR4, !P3 ;  /* 0x000000040d007c0c */ /* 0x000fe2000df81270 */
[----:B------:R-:W-:-:S02]  /*122c60*/  ULDC UR4, c[0x0][0x228] ;  /* 0x00008a0000047ab9 */ /* 0x000fc40000000800 */
[----:B------:R-:W-:Y:S02]  /*122c70*/  ISETP.LT.AND P1, PT, R28, UR4, !P3 ;  /* 0x000000041c007c0c */ /* 0x000fe4000df21270 */
[C---:B------:R-:W-:Y:S01]  /*122c80*/  PRMT R2, R19.reuse, 0x7770, RZ ;  /* 0x0000777013027816 */ /* 0x040fe200000000ff */
[----:B------:R-:W-:Y:S01]  /*122c90*/  ULDC UR4, c[0x0][0x228] ;  /* 0x00008a0000047ab9 */ /* 0x000fe20000000800 */
[C---:B------:R-:W-:Y:S02]  /*122ca0*/  PRMT R0, R19.reuse, 0x7771, RZ ;  /* 0x0000777113007816 */ /* 0x040fe400000000ff */
[----:B------:R-:W-:Y:S01]  /*122cb0*/  ISETP.LT.AND P3, PT, R22, UR4, !P3 ;  /* 0x0000000416007c0c */ /* 0x000fe2000df61270 */
[----:B------:R-:W-:Y:S01]  /*122cc0*/  ULDC UR4, c[0x0][0x228] ;  /* 0x00008a0000047ab9 */ /* 0x000fe20000000800 */
[----:B----4-:R0:W-:Y:S04]  /*122cd0*/  @P6 STG.E.U8 desc[UR22][R4.64], R2 ;  /* 0x0000000204006986 */ /* 0x0101e8000c101116 */
[----:B------:R1:W-:Y:S01]  /*122ce0*/  @P4 STG.E.U8 desc[UR22][R26.64], R0 ;  /* 0x000000001a004986 */ /* 0x0003e2000c101116 */
[----:B0-----:R-:W-:-:S03]  /*122cf0*/  PRMT R2, R19, 0x7772, RZ ;  /* 0x0000777213027816 */ /* 0x001fc600000000ff */
[----:B------:R-:W4:Y:S04]  /*122d00*/  LDL.LU.64 R4, [R1+0xa68] ;  /* 0x000a680001047983 */ /* 0x000f280000300a00 */
[----:B------:R-:W4:Y:S04]  /*122d10*/  LDL.LU R16, [R1+0x844] ;  /* 0x0008440001107983 */ /* 0x000f280000300800 */
[----:B-1----:R-:W4:Y:S04]  /*122d20*/  LDL.LU.64 R26, [R1+0xa78] ;  /* 0x000a7800011a7983 */ /* 0x002f280000300a00 */
[----:B------:R0:W-:Y:S02]  /*122d30*/  @P1 STG.E.U8 desc[UR22][R8.64], R2 ;  /* 0x0000000208001986 */ /* 0x0001e4000c101116 */
[----:B0-----:R-:W-:-:S02]  /*122d40*/  PRMT R2, R19, 0x7773, RZ ;  /* 0x0000777313027816 */ /* 0x001fc400000000ff */
[----:B------:R-:W4:Y:S01]  /*122d50*/  LDL.LU.64 R8, [R1+0xa48] ;  /* 0x000a480001087983 */ /* 0x000f220000300a00 */
[----:B------:R-:W-:Y:S02]  /*122d60*/  ISETP.LT.AND P6, PT, R12, UR6, !P2 ;  /* 0x000000060c007c0c */ /* 0x000fe4000d7c1270 */
[----:B------:R-:W-:Y:S01]  /*122d70*/  ISETP.LT.AND P4, PT, R7, UR4, !P2 ;  /* 0x0000000407007c0c */ /* 0x000fe2000d781270 */
[----:B------:R-:W-:Y:S01]  /*122d80*/  VIADD R0, R17, 0xf6 ;  /* 0x000000f611007836 */ /* 0x000fe20000000000 */
[----:B------:R-:W-:Y:S01]  /*122d90*/  ULDC UR6, c[0x0][0x228] ;  /* 0x00008a0000067ab9 */ /* 0x000fe20000000800 */
[----:B------:R-:W-:Y:S02]  /*122da0*/  PRMT R3, R18, 0x7770, RZ ;  /* 0x0000777012037816 */ /* 0x000fe400000000ff */
[----:B------:R-:W-:Y:S01]  /*122db0*/  ISETP.LT.AND P5, PT, R23, UR6, !P2 ;  /* 0x0000000617007c0c */ /* 0x000fe2000d7a1270 */
[----:B------:R-:W-:Y:S01]  /*122dc0*/  ULDC UR4, c[0x0][0x228] ;  /* 0x00008a0000047ab9 */ /* 0x000fe20000000800 */
[----:B------:R-:W-:-:S02]  /*122dd0*/  ISETP.GE.AND P1, PT, R0, UR7, PT ;  /* 0x0000000700007c0c */ /* 0x000fc4000bf26270 */
[C---:B------:R-:W-:Y:S01]  /*122de0*/  PRMT R0, R18.reuse, 0x7771, RZ ;  /* 0x0000777112007816 */ /* 0x040fe200000000ff */
[----:B------:R-:W-:Y:S01]  /*122df0*/  ULDC UR6, c[0x0][0x228] ;  /* 0x00008a0000067ab9 */ /* 0x000fe20000000800 */
[----:B--2---:R0:W-:Y:S04]  /*122e00*/  @P3 STG.E.U8 desc[UR22][R20.64], R2 ;  /* 0x0000000214003986 */ /* 0x0041e8000c101116 */
[----:B0-----:R-:W2:Y:S04]  /*122e10*/  LDL.LU R21, [R1+0x54c8] ;  /* 0x0054c80001157983 */ /* 0x001ea80000300800 */
[----:B---3--:R0:W-:Y:S04]  /*122e20*/  @P6 STG.E.U8 desc[UR22][R10.64], R3 ;  /* 0x000000030a006986 */ /* 0x0081e8000c101116 */
[----:B------:R1:W-:Y:S01]  /*122e30*/  @P4 STG.E.U8 desc[UR22][R14.64], R0 ;  /* 0x000000000e004986 */ /* 0x0003e2000c101116 */
[----:B------:R-:W-:-:S03]  /*122e40*/  PRMT R2, R18, 0x7772, RZ ;  /* 0x0000777212027816 */ /* 0x000fc600000000ff */
[----:B0-----:R-:W3:Y:S04]  /*122e50*/  LDL.LU.64 R10, [R1+0xa60] ;  /* 0x000a6000010a7983 */ /* 0x001ee80000300a00 */
[----:B-1----:R-:W3:Y:S04]  /*122e60*/  LDL.LU.64 R14, [R1+0xa40] ;  /* 0x000a4000010e7983 */ /* 0x002ee80000300a00 */
[----:B------:R-:W3:Y:S04]  /*122e70*/  LDL.LU R20, [R1+0x868] ;  /* 0x0008680001147983 */ /* 0x000ee80000300800 */
[----:B------:R0:W-:Y:S02]  /*122e80*/  @P5 STG.E.U8 desc[UR22][R24.64], R2 ;  /* 0x0000000218005986 */ /* 0x0001e4000c101116 */
[----:B0-----:R-:W-:-:S02]  /*122e90*/  PRMT R2, R18, 0x7773, RZ ;  /* 0x0000777312027816 */ /* 0x001fc400000000ff */
[----:B------:R-:W3:Y:S04]  /*122ea0*/  LDL.LU.64 R24, [R1+0xa08] ;  /* 0x000a080001187983 */ /* 0x000ee80000300a00 */
[----:B------:R-:W3:Y:S01]  /*122eb0*/  LDL.LU.64 R18, [R1+0xa00] ;  /* 0x000a000001127983 */ /* 0x000ee20000300a00 */
[----:B------:R-:W-:Y:S01]  /*122ec0*/  VIADD R0, R17, 0xf4 ;  /* 0x000000f411007836 */ /* 0x000fe20000000000 */
[----:B------:R-:W-:Y:S01]  /*122ed0*/  ISETP.LT.AND P5, PT, R13, UR6, !P2 ;  /* 0x000000060d007c0c */ /* 0x000fe2000d7a1270 */
[----:B------:R-:W-:Y:S01]  /*122ee0*/  ULDC UR6, c[0x0][0x228] ;  /* 0x00008a0000067ab9 */ /* 0x000fe20000000800 */
[----:B--2---:R-:W-:Y:S01]  /*122ef0*/  ISETP.LT.AND P6, PT, R21, UR4, !P2 ;  /* 0x0000000415007c0c */ /* 0x004fe2000d7c1270 */
[----:B------:R-:W-:Y:S02]  /*122f00*/  ULDC UR4, c[0x0][0x228] ;  /* 0x00008a0000047ab9 */ /* 0x000fe40000000800 */
[----:B------:R-:W-:Y:S01]  /*122f10*/  ISETP.LT.AND P4, PT, R29, UR4, !P2 ;  /* 0x000000041d007c0c */ /* 0x000fe2000d781270 */
[----:B------:R-:W-:-:S02]  /*122f20*/  ULDC UR4, c[0x0][0x22c] ;  /* 0x00008b0000047ab9 */ /* 0x000fc40000000800 */
[----:B------:R-:W-:Y:S01]  /*122f30*/  ISETP.GE.AND P3, PT, R0, UR4, PT ;  /* 0x0000000400007c0c */ /* 0x000fe2000bf66270 */
[----:B------:R-:W-:Y:S01]  /*122f40*/  ULDC UR4, c[0x0][0x228] ;  /* 0x00008a0000047ab9 */ /* 0x000fe20000000800 */
[----:B----4-:R-:W-:-:S05]  /*122f50*/  PRMT R0, R16, 0x7770, RZ ;  /* 0x0000777010007816 */ /* 0x010fca00000000ff */
[----:B------:R0:W-:Y:S01]  /*122f60*/  @P6 STG.E.U8 desc[UR22][R4.64], R2 ;  /* 0x0000000204006986 */ /* 0x0001e2000c101116 */
[----:B------:R-:W-:Y:S02]  /*122f70*/  ISETP.LT.AND P6, PT, R28, UR4, !P2 ;  /* 0x000000041c007c0c */ /* 0x000fe4000d7c1270 */
[----:B------:R-:W-:Y:S01]  /*122f80*/  ISETP.LT.AND P2, PT, R22, UR6, !P2 ;  /* 0x0000000616007c0c */ /* 0x000fe2000d741270 */
[----:B------:R-:W-:Y:S01]  /*122f90*/  ULDC UR4, c[0x0][0x228] ;  /* 0x00008a0000047ab9 */ /* 0x000fe20000000800 */
[----:B------:R1:W-:Y:S01]  /*122fa0*/  @P4 STG.E.U8 desc[UR22][R26.64], R0 ;  /* 0x000000001a004986 */ /* 0x0003e2000c101116 */
[----:B------:R-:W-:Y:S01]  /*122fb0*/  ISETP.LT.AND P4, PT, R12, UR4, !P3 ;  /* 0x000000040c007c0c */ /* 0x000fe2000df81270 */
[----:B------:R-:W-:Y:S01]  /*122fc0*/  ULDC UR4, c[0x0][0x228] ;  /* 0x00008a0000047ab9 */ /* 0x000fe20000000800 */
[----:B------:R-:W-:Y:S01]  /*122fd0*/  ULDC UR6, c[0x0][0x228] ;  /* 0x00008a0000067ab9 */ /* 0x000fe20000000800 */
[C---:B0-----:R-:W-:Y:S02]  /*122fe0*/  PRMT R2, R16.reuse, 0x7771, RZ ;  /* 0x0000777110027816 */ /* 0x041fe400000000ff */
[----:B-1----:R-:W-:-:S03]  /*122ff0*/  PRMT R0, R16, 0x7772, RZ ;  /* 0x0000777210007816 */ /* 0x002fc600000000ff */
[----:B------:R0:W-:Y:S01]  /*123000*/  @P5 STG.E.U8 desc[UR22][R8.64], R2 ;  /* 0x0000000208005986 */ /* 0x0001e2000c101116 */
[----:B------:R-:W-:-:S03]  /*123010*/  ISETP.LT.AND P5, PT, R7, UR4, !P3 ;  /* 0x0000000407007c0c */ /* 0x000fc6000dfa1270 */
[----:B------:R-:W2:Y:S04]  /*123020*/  LDL.LU.64 R26, [R1+0x9d0] ;  /* 0x0009d000011a7983 */ /* 0x000ea80000300a00 */
[----:B---3--:R1:W-:Y:S01]  /*123030*/  @P6 STG.E.U8 desc[UR22][R10.64], R0 ;  /* 0x000000000a006986 */ /* 0x0083e2000c101116 */
[----:B------:R-:W-:Y:S01]  /*123040*/  ULDC UR4, c[0x0][0x228] ;  /* 0x00008a0000047ab9 */ /* 0x000fe20000000800 */
[----:B0-----:R-:W-:Y:S02]  /*123050*/  PRMT R2, R16, 0x7773, RZ ;  /* 0x0000777310027816 */ /* 0x001fe400000000ff */
[----:B------:R-:W3:Y:S01]  /*123060*/  LDL.LU R8, [R1+0x858] ;  /* 0x0008580001087983 */ /* 0x000ee20000300800 */
[----:B-1----:R-:W-:-:S03]  /*123070*/  PRMT R0, R20, 0x7770, RZ ;  /* 0x0000777014007816 */ /* 0x002fc600000000ff */
[----:B------:R0:W-:Y:S04]  /*123080*/  @P2 STG.E.U8 desc[UR22][R14.64], R2 ;  /* 0x000000020e002986 */ /* 0x0001e8000c101116 */
[----:B------:R1:W-:Y:S01]  /*123090*/  @P4 STG.E.U8 desc[UR22][R24.64], R0 ;  /* 0x0000000018004986 */ /* 0x0003e2000c101116 */
[----:B0-----:R-:W-:-:S03]  /*1230a0*/  PRMT R2, R20, 0x7771, RZ ;  /* 0x0000777114027816 */ /* 0x001fc600000000ff */
[----:B------:R-:W4:Y:S04]  /*1230b0*/  LDL.LU.64 R14, [R1+0x9f0] ;  /* 0x0009f000010e7983 */ /* 0x000f280000300a00 */
[----:B------:R-:W4:Y:S04]  /*1230c0*/  LDL.LU.64 R10, [R1+0x9a0] ;  /* 0x0009a000010a7983 */ /* 0x000f280000300a00 */
[----:B-1----:R-:W4:Y:S04]  /*1230d0*/  LDL.LU.64 R24, [R1+0x9c8] ;  /* 0x0009c80001187983 */ /* 0x002f280000300a00 */
[----:B------:R0:W-:Y:S01]  /*1230e0*/  @P5 STG.E.U8 desc[UR22][R18.64], R2 ;  /* 0x0000000212005986 */ /* 0x0001e2000c101116 */
[----:B------:R-:W-:-:S03]  /*1230f0*/  VIADD R0, R17, 0xf7 ;  /* 0x000000f711007836 */ /* 0x000fc60000000000 */
[----:B0-----:R-:W4:Y:S04]  /*123100*/  LDL.LU.64 R18, [R1+0x9c0] ;  /* 0x0009c00001127983 */ /* 0x001f280000300a00 */
[----:B------:R-:W4:Y:S04]  /*123110*/  LDL.LU R5, [R1+0x838] ;  /* 0x0008380001057983 */ /* 0x000f280000300800 */
[----:B------:R0:W-:Y:S04]  /*123120*/  STL [R1+0x54bc], R17 ;  /* 0x0054bc1101007387 */ /* 0x0001e80000100800 */
[----:B0-----:R-:W2:Y:S01]  /*123130*/  LDL.LU.64 R16, [R1+0x9f8] ;  /* 0x0009f80001107983 */ /* 0x001ea20000300a00 */
[----:B------:R-:W-:-:S02]  /*123140*/  ISETP.LT.AND P2, PT, R23, UR4, !P3 ;  /* 0x0000000417007c0c */ /* 0x000fc4000df41270 */
[C---:B------:R-:W-:Y:S02]  /*123150*/  PRMT R2, R20.reuse, 0x7772, RZ ;  /* 0x0000777214027816 */ /* 0x040fe400000000ff */
[----:B------:R-:W-:Y:S01]  /*123160*/  ISETP.LT.AND P4, PT, R21, UR6, !P3 ;  /* 0x0000000615007c0c */ /* 0x000fe2000df81270 */
[----:B------:R-:W-:Y:S01]  /*123170*/  ULDC UR4, c[0x0][0x228] ;  /* 0x00008a0000047ab9 */ /* 0x000fe20000000800 */
[----:B------:R-:W-:-:S07]  /*123180*/  PRMT R3, R20, 0x7773, RZ ;  /* 0x0000777314037816 */ /* 0x000fce00000000ff */
[----:B--2---:R0:W-:Y:S01]  /*123190*/  @P2 STG.E.U8 desc[UR22][R16.64], R2 ;  /* 0x0000000210002986 */ /* 0x0041e2000c101116 */
[----:B------:R-:W-:-:S03]  /*1231a0*/  ULDC UR6, c[0x0][0x228] ;  /* 0x00008a0000067ab9 */ /* 0x000fc60000000800 */
[----:B0-----:R-:W2:Y:S01]  /*1231b0*/  LDL.LU.64 R16, [R1+0x970] ;  /* 0x0009700001107983 */ /* 0x001ea20000300a00 */
[----:B------:R-:W-:Y:S01]  /*1231c0*/  ISETP.LT.AND P6, PT, R29, UR4, !P3 ;  /* 0x000000041d007c0c */ /* 0x000fe2000dfc1270 */
[----:B------:R-:W-:Y:S01]  /*1231d0*/  ULDC UR4, c[0x0][0x228] ;  /* 0x00008a0000047ab9 */ /* 0x000fe20000000800 */
[----:B------:R-:W-:Y:S02]  /*1231e0*/  ISETP.LT.AND P5, PT, R13, UR6, !P3 ;  /* 0x000000060d007c0c */ /* 0x000fe4000dfa1270 */
[----:B------:R-:W-:Y:S01]  /*1231f0*/  ISETP.GE.AND P2, PT, R0, UR5, PT ;  /* 0x0000000500007c0c */ /* 0x000fe2000bf46270 */
[----:B------:R-:W-:Y:S01]  /*123200*/  @P4 STG.E.U8 desc[UR22][R26.64], R3 ;  /* 0x000000031a004986 */ /* 0x000fe2000c101116 */
[----:B---3--:R-:W-:Y:S02]  /*123210*/  PRMT R0, R8, 0x7770, RZ ;  /* 0x0000777008007816 */ /* 0x008fe400000000ff */
[----:B------:R-:W-:Y:S01]  /*123220*/  ISETP.LT.AND P4, PT, R28, UR4, !P3 ;  /* 0x000000041c007c0c */ /* 0x000fe2000df81270 */
[----:B------:R-:W-:Y:S01]  /*123230*/  ULDC UR5, c[0x0][0x228] ;  /* 0x00008a0000057ab9 */ /* 0x000fe20000000800 */
[----:B------:R-:W-:Y:S01]  /*123240*/  ULDC UR4, c[0x0][0x228] ;  /* 0x00008a0000047ab9 */ /* 0x000fe20000000800 */
[----:B------:R-:W-:-:S02]  /*123250*/  ISETP.LT.AND P3, PT, R22, UR5, !P3 ;  /* 0x0000000516007c0c */ /* 0x000fc4000df61270 */
[----:B------:R-:W-:Y:S01]  /*123260*/  PRMT R2, R8, 0x7771, RZ ;  /* 0x0000777108027816 */ /* 0x000fe200000000ff */
[----:B------:R-:W-:Y:S01]  /*123270*/  ULDC UR5, c[0x0][0x228] ;  /* 0x00008a0000057ab9 */ /* 0x000fe20000000800 */
[----:B------:R-:W-:Y:S01]  /*123280*/  ULDC UR6, c[0x0][0x228] ;  /* 0x00008a0000067ab9 */ /* 0x000fe20000000800 */
[----:B--2---:R0:W-:Y:S04]  /*123290*/  STL.64 [R1+0x54c0], R16 ;  /* 0x0054c01001007387 */ /* 0x0041e80000100a00 */
[----:B0-----:R-:W2:Y:S04]  /*1232a0*/  LDL.LU.64 R16, [R1+0x980] ;  /* 0x0009800001107983 */ /* 0x001ea80000300a00 */
[----:B----4-:R0:W-:Y:S01]  /*1232b0*/  @P6 STG.E.U8 desc[UR22][R14.64], R0 ;  /* 0x000000000e006986 */ /* 0x0101e2000c101116 */
[----:B------:R-:W-:-:S03]  /*1232c0*/  ISETP.LT.AND P6, PT, R12, UR4, !P0 ;  /* 0x000000040c007c0c */ /* 0x000fc6000c7c1270 */
[----:B------:R1:W-:Y:S04]  /*1232d0*/  @P5 STG.E.U8 desc[UR22][R10.64], R2 ;  /* 0x000000020a005986 */ /* 0x0003e8000c101116 */
[----:B------:R-:W3:Y:S01]  /*1232e0*/  LDL.LU.64 R26, [R1+0x968] ;  /* 0x00096800011a7983 */ /* 0x000ee20000300a00 */
[----:B------:R-:W-:Y:S01]  /*1232f0*/  ULDC UR4, c[0x0][0x228] ;  /* 0x00008a0000047ab9 */ /* 0x000fe20000000800 */
[C---:B0-----:R-:W-:Y:S02]  /*123300*/  PRMT R0, R8.reuse, 0x7772, RZ ;  /* 0x0000777208007816 */ /* 0x041fe400000000ff */
[----:B------:R-:W4:Y:S01]  /*123310*/  LDL.LU.64 R14, [R1+0x940] ;  /* 0x00094000010e7983 */ /* 0x000f220000300a00 */
[----:B-1----:R-:W-:-:S03]  /*123320*/  PRMT R2, R8, 0x7773, RZ ;  /* 0x0000777308027816 */ /* 0x002fc600000000ff */
[----:B------:R-:W4:Y:S04]  /*123330*/  LDL.LU R20, [R1+0x848] ;  /* 0x0008480001147983 */ /* 0x000f280000300800 */
[----:B------:R-:W4:Y:S04]  /*123340*/  LDL.LU.64 R8, [R1+0x960] ;  /* 0x0009600001087983 */ /* 0x000f280000300a00 */
[----:B------:R0:W-:Y:S04]  /*123350*/  @P4 STG.E.U8 desc[UR22][R24.64], R0 ;  /* 0x0000000018004986 */ /* 0x0001e8000c101116 */
[----:B------:R1:W-:Y:S01]  /*123360*/  @P3 STG.E.U8 desc[UR22][R18.64], R2 ;  /* 0x0000000212003986 */ /* 0x0003e2000c101116 */
[----:B0-----:R-:W-:-:S03]  /*123370*/  PRMT R0, R5, 0x7770, RZ ;  /* 0x0000777005007816 */ /* 0x001fc600000000ff */
[----:B------:R-:W4:Y:S04]  /*123380*/  LDL.LU.64 R24, [R1+0x928] ;  /* 0x0009280001187983 */ /* 0x000f280000300a00 */
[----:B------:R-:W4:Y:S04]  /*123390*/  LDL.LU.64 R10, [R1+0x938] ;  /* 0x00093800010a7983 */ /* 0x000f280000300a00 */
[----:B-1----:R-:W4:Y:S04]  /*1233a0*/  LDL.LU.64 R18, [R1+0x930] ;  /* 0x0009300001127983 */ /* 0x002f280000300a00 */
[----:B--2---:R0:W-:Y:S04]  /*1233b0*/  @P6 STG.E.U8 desc[UR22][R16.64], R0 ;  /* 0x0000000010006986 */ /* 0x0041e8000c101116 */
[----:B0-----:R-:W2:Y:S01]  /*1233c0*/  LDL.LU.64 R16, [R1+0x54c0] ;  /* 0x0054c00001107983 */ /* 0x001ea20000300a00 */
[----:B------:R-:W-:-:S02]  /*1233d0*/  ISETP.LT.AND P5, PT, R7, UR5, !P0 ;  /* 0x0000000507007c0c */ /* 0x000fc4000c7a1270 */
[----:B------:R-:W-:Y:S02]  /*1233e0*/  PRMT R2, R5, 0x7771, RZ ;  /* 0x0000777105027816 */ /* 0x000fe400000000ff */
[----:B------:R-:W-:Y:S01]  /*1233f0*/  ISETP.LT.AND P4, PT, R23, UR4, !P0 ;  /* 0x0000000417007c0c */ /* 0x000fe2000c781270 */
[----:B------:R-:W-:Y:S01]  /*123400*/  ULDC UR4, c[0x0][0x228] ;  /* 0x00008a0000047ab9 */ /* 0x000fe20000000800 */
[----:B------:R-:W-:Y:S02]  /*123410*/  PRMT R0, R5, 0x7772, RZ ;  /* 0x0000777205007816 */ /* 0x000fe400000000ff */
[----:B------:R-:W-:Y:S01]  /*123420*/  ISETP.LT.AND P3, PT, R21, UR4, !P0 ;  /* 0x0000000415007c0c */ /* 0x000fe2000c761270 */
[----:B------:R-:W-:Y:S01]  /*123430*/  ULDC UR4, c[0x0][0x228] ;  /* 0x00008a0000047ab9 */ /* 0x000fe20000000800 */
[----:B------:R-:W-:-:S03]  /*123440*/  ULDC UR5, c[0x0][0x228] ;  /* 0x00008a0000057ab9 */ /* 0x000fc60000000800 */
[----:B--2---:R0:W-:Y:S04]  /*123450*/  @P5 STG.E.U8 desc[UR22][R16.64], R2 ;  /* 0x0000000210005986 */ /* 0x0041e8000c101116 */
[----:B0-----:R-:W2:Y:S01]  /*123460*/  LDL.LU R17, [R1+0x54bc] ;  /* 0x0054bc0001117983 */ /* 0x001ea20000300800 */
[----:B------:R-:W-:-:S03]  /*123470*/  PRMT R2, R5, 0x7773, RZ ;  /* 0x0000777305027816 */ /* 0x000fc600000000ff */
[----:B------:R-:W2:Y:S01]  /*123480*/  LDL.LU R16, [R1+0x86c] ;  /* 0x00086c0001107983 */ /* 0x000ea20000300800 */
[----:B------:R-:W-:-:S03]  /*123490*/  ISETP.LT.AND P5, PT, R29, UR4, !P0 ;  /* 0x000000041d007c0c */ /* 0x000fc6000c7a1270 */
[----:B---3--:R-:W-:Y:S01]  /*1234a0*/  @P4 STG.E.U8 desc[UR22][R26.64], R0 ;  /* 0x000000001a004986 */ /* 0x008fe2000c101116 */
[----:B------:R-:W-:Y:S01]  /*1234b0*/  ISETP.LT.AND P4, PT, R13, UR5, !P0 ;  /* 0x000000050d007c0c */ /* 0x000fe2000c781270 */
[----:B------:R-:W-:Y:S02]  /*1234c0*/  ULDC UR4, c[0x0][0x228] ;  /* 0x00008a0000047ab9 */ /* 0x000fe40000000800 */
[----:B----4-:R0:W-:Y:S01]  /*1234d0*/  @P3 STG.E.U8 desc[UR22][R14.64], R2 ;  /* 0x000000020e003986 */ /* 0x0101e2000c101116 */
[----:B------:R-:W-:Y:S01]  /*1234e0*/  ULDC UR5, c[0x0][0x228] ;  /* 0x00008a0000057ab9 */ /* 0x000fe20000000800 */
[----:B------:R-:W-:Y:S02]  /*1234f0*/  ISETP.LT.AND P3, PT, R28, UR4, !P0 ;  /* 0x000000041c007c0c */ /* 0x000fe4000c761270 */
[----:B------:R-:W-:Y:S02]  /*123500*/  ISETP.LT.AND P6, PT, R22, UR5, !P0 ;  /* 0x0000000516007c0c */ /* 0x000fe4000c7c1270 */
[C---:B------:R-:W-:Y:S01]  /*123510*/  PRMT R3, R20.reuse, 0x7771, RZ ;  /* 0x0000777114037816 */ /* 0x040fe200000000ff */
[----:B------:R-:W-:Y:S01]  /*123520*/  ULDC UR4, c[0x0][0x228] ;  /* 0x00008a0000047ab9 */ /* 0x000fe20000000800 */
[----:B------:R-:W-:Y:S01]  /*123530*/  ULDC UR5, c[0x0][0x228] ;  /* 0x00008a0000057ab9 */ /* 0x000fe20000000800 */
[----:B0-----:R-:W3:Y:S01]  /*123540*/  LDL.LU.64 R14, [R1+0x8e8] ;  /* 0x0008e800010e7983 */ /* 0x001ee20000300a00 */
[----:B------:R-:W-:-:S03]  /*123550*/  PRMT R2, R20, 0x7770, RZ ;  /* 0x0000777014027816 */ /* 0x000fc600000000ff */
[----:B------:R-:W4:Y:S04]  /*123560*/  LDL.LU.64 R26, [R1+0x8e0] ;  /* 0x0008e000011a7983 */ /* 0x000f280000300a00 */
[----:B------:R0:W-:Y:S04]  /*123570*/  @P5 STG.E.U8 desc[UR22][R8.64], R2 ;  /* 0x0000000208005986 */ /* 0x0001e8000c101116 */
[----:B------:R1:W-:Y:S01]  /*123580*/  @P4 STG.E.U8 desc[UR22][R24.64], R3 ;  /* 0x0000000318004986 */ /* 0x0003e2000c101116 */
[----:B------:R-:W-:Y:S01]  /*123590*/  ISETP.LT.AND P4, PT, R12, UR4, !P1 ;  /* 0x000000040c007c0c */ /* 0x000fe2000cf81270 */
[----:B------:R-:W-:Y:S01]  /*1235a0*/  ULDC UR4, c[0x0][0x228] ;  /* 0x00008a0000047ab9 */ /* 0x000fe20000000800 */
[----:B0-----:R-:W-:Y:S01]  /*1235b0*/  PRMT R2, R20, 0x7773, RZ ;  /* 0x0000777314027816 */ /* 0x001fe200000000ff */
[----:B------:R-:W4:Y:S04]  /*1235c0*/  LDL.LU.64 R8, [R1+0x8d8] ;  /* 0x0008d80001087983 */ /* 0x000f280000300a00 */
[----:B-1----:R-:W4:Y:S01]  /*1235d0*/  LDL.LU.64 R24, [R1+0x8a8] ;  /* 0x0008a80001187983 */ /* 0x002f220000300a00 */
[----:B--2---:R-:W-:-:S05]  /*1235e0*/  VIADD R0, R17, 0xf8 ;  /* 0x000000f811007836 */ /* 0x004fca0000000000 */
[----:B------:R-:W-:Y:S02]  /*1235f0*/  ISETP.GE.AND P0, PT, R0, UR25, PT ;  /* 0x0000001900007c0c */ /* 0x000fe4000bf06270 */
[----:B------:R-:W-:-:S05]  /*123600*/  PRMT R0, R20, 0x7772, RZ ;  /* 0x0000777214007816 */ /* 0x000fca00000000ff */
[----:B------:R-:W-:Y:S04]  /*123610*/  @P3 STG.E.U8 desc[UR22][R10.64], R0 ;  /* 0x000000000a003986 */ /* 0x000fe8000c101116 */
[----:B------:R0:W-:Y:S01]  /*123620*/  @P6 STG.E.U8 desc[UR22][R18.64], R2 ;  /* 0x0000000212006986 */ /* 0x0001e2000c101116 */
[----:B------:R-:W-:Y:S01]  /*123630*/  ISETP.LT.AND P6, PT, R7, UR4, !P1 ;  /* 0x0000000407007c0c */ /* 0x000fe2000cfc1270 */
[----:B------:R-:W-:Y:S02]  /*123640*/  ULDC UR4, c[0x0][0x228] ;  /* 0x00008a0000047ab9 */ /* 0x000fe40000000800 */
[----:B0-----:R-:W2:Y:S04]  /*123650*/  LDL.LU R18, [R1+0x85c] ;  /* 0x00085c0001127983 */ /* 0x001ea80000300800 */
[----:B------:R0:W-:Y:S04]  /*123660*/  STL [R1+0x54b8], R7 ;  /* 0x0054b80701007387 */ /* 0x0001e80000100800 */
[----:B0-----:R-:W2:Y:S01]  /*123670*/  LDL.LU.64 R6, [R1+0x8c8] ;  /* 0x0008c80001067983 */ /* 0x001ea20000300a00 */
[----:B------:R-:W-:-:S02]  /*123680*/  PRMT R0, R16, 0x7770, RZ ;  /* 0x0000777010007816 */ /* 0x000fc400000000ff */
[----:B------:R-:W-:Y:S02]  /*123690*/  ISETP.LT.AND P5, PT, R21, UR4, !P1 ;  /* 0x0000000415007c0c */ /* 0x000fe4000cfa1270 */
[----:B------:R-:W-:Y:S01]  /*1236a0*/  ISETP.LT.AND P3, PT, R23, UR5, !P1 ;  /* 0x0000000517007c0c */ /* 0x000fe2000cf61270 */
[----:B------:R-:W-:Y:S01]  /*1236b0*/  ULDC UR4, c[0x0][0x228] ;  /* 0x00008a0000047ab9 */ /* 0x000fe20000000800 */
[----:B------:R-:W-:Y:S01]  /*1236c0*/  VIADD R2, R17, 0xf9 ;  /* 0x000000f911027836 */ /* 0x000fe20000000000 */
[----:B---3--:R0:W-:Y:S04]  /*1236d0*/  @P4 STG.E.U8 desc[UR22][R14.64], R0 ;  /* 0x000000000e004986 */ /* 0x0081e8000c101116 */
[----:B------:R1:W-:Y:S01]  /*1236e0*/  STL [R1+0x54b0], R17 ;  /* 0x0054b01101007387 */ /* 0x0003e20000100800 */
[C---:B------:R-:W-:Y:S01]  /*1236f0*/  PRMT R3, R16.reuse, 0x7773, RZ ;  /* 0x0000777310037816 */ /* 0x040fe200000000ff */
[----:B------:R-:W-:Y:S01]  /*123700*/  ULDC UR5, c[0x0][0x228] ;  /* 0x00008a0000057ab9 */ /* 0x000fe20000000800 */
[----:B0-----:R-:W-:-:S02]  /*123710*/  PRMT R0, R16, 0x7771, RZ ;  /* 0x0000777110007816 */ /* 0x001fc400000000ff */
[----:B------:R-:W-:Y:S01]  /*123720*/  ISETP.GE.AND P4, PT, R2, UR21, PT ;  /* 0x0000001502007c0c */ /* 0x000fe2000bf86270 */
[----:B------:R-:W3:Y:S04]  /*123730*/  LDL.LU.64 R14, [R1+0x8a0] ;  /* 0x0008a000010e7983 */ /* 0x000ee80000300a00 */
[----:B----4-:R0:W-:Y:S01]  /*123740*/  @P6 STG.E.U8 desc[UR22][R26.64], R0 ;  /* 0x000000001a006986 */ /* 0x0101e2000c101116 */
[----:B------:R-:W-:Y:S02]  /*123750*/  ISETP.LT.AND P6, PT, R29, UR4, !P1 ;  /* 0x000000041d007c0c */ /* 0x000fe4000cfc1270 */
[----:B------:R-:W-:Y:S01]  /*123760*/  PRMT R2, R16, 0x7772, RZ ;  /* 0x0000777210027816 */ /* 0x000fe200000000ff */
[----:B------:R-:W-:Y:S01]  /*123770*/  ULDC UR4, c[0x0][0x228] ;  /* 0x00008a0000047ab9 */ /* 0x000fe20000000800 */
[----:B-1----:R-:W4:Y:S04]  /*123780*/  LDL.LU.64 R16, [R1+0x898] ;  /* 0x0008980001107983 */ /* 0x002f280000300a00 */
[----:B------:R-:W4:Y:S04]  /*123790*/  LDL.LU R19, [R1+0x83c] ;  /* 0x00083c0001137983 */ /* 0x000f280000300800 */
[----:B------:R-:W4:Y:S04]  /*1237a0*/  LDL.LU.64 R10, [R1+0x8d0] ;  /* 0x0008d000010a7983 */ /* 0x000f280000300a00 */
[----:B------:R1:W-:Y:S04]  /*1237b0*/  @P3 STG.E.U8 desc[UR22][R8.64], R2 ;  /* 0x0000000208003986 */ /* 0x0003e8000c101116 */
[----:B------:R1:W-:Y:S04]  /*1237c0*/  @P5 STG.E.U8 desc[UR22][R24.64], R3 ;  /* 0x0000000318005986 */ /* 0x0003e8000c101116 */
[----:B0-----:R-:W4:Y:S04]  /*1237d0*/  LDL.LU.64 R26, [R1+0x8c0] ;  /* 0x0008c000011a7983 */ /* 0x001f280000300a00 */
[----:B-1----:R-:W4:Y:S04]  /*1237e0*/  LDL.LU.64 R8, [R1+0x8b8] ;  /* 0x0008b80001087983 */ /* 0x002f280000300a00 */
[----:B------:R-:W4:Y:S01]  /*1237f0*/  LDL.LU.64 R24, [R1+0x8b0] ;  /* 0x0008b00001187983 */ /* 0x000f220000300a00 */
[----:B--2---:R-:W-:-:S05]  /*123800*/  PRMT R0, R18, 0x7770, RZ ;  /* 0x0000777012007816 */ /* 0x004fca00000000ff */
[----:B------:R0:W-:Y:S04]  /*123810*/  @P6 STG.E.U8 desc[UR22][R6.64], R0 ;  /* 0x0000000006006986 */ /* 0x0001e8000c101116 */
[----:B0-----:R-:W2:Y:S01]  /*123820*/  LDL.LU R7, [R1+0x54b8] ;  /* 0x0054b80001077983 */ /* 0x001ea20000300800 */
[----:B------:R-:W-:Y:S02]  /*123830*/  ISETP.LT.AND P5, PT, R13, UR4, !P1 ;  /* 0x000000040d007c0c */ /* 0x000fe4000cfa1270 */
[----:B------:R-:W-:Y:S02]  /*123840*/  ISETP.LT.AND P3, PT, R28, UR5, !P1 ;  /* 0x000000051c007c0c */ /* 0x000fe4000cf61270 */
[C---:B------:R-:W-:Y:S02]  /*123850*/  PRMT R2, R18.reuse, 0x7771, RZ ;  /* 0x0000777112027816 */ /* 0x040fe400000000ff */
[----:B------:R-:W-:-:S02]  /*123860*/  PRMT R3, R18, 0x7772, RZ ;  /* 0x0000777212037816 */ /* 0x000fc400000000ff */
[----:B------:R-:W-:Y:S01]  /*123870*/  PRMT R4, R18, 0x7773, RZ ;  /* 0x0000777312047816 */ /* 0x000fe200000000ff */
[----:B------:R-:W-:Y:S01]  /*123880*/  ULDC UR4, c[0x0][0x228] ;  /* 0x00008a0000047ab9 */ /* 0x000fe20000000800 */
[----:B------:R-:W2:Y:S01]  /*123890*/  LDL.LU R18, [R1+0x84c] ;  /* 0x00084c0001127983 */ /* 0x000ea20000300800 */
[----:B------:R-:W-:-:S03]  /*1238a0*/  ULDC UR5, c[0x0][0x228] ;  /* 0x00008a0000057ab9 */ /* 0x000fc60000000800 */
[----:B---3--:R0:W-:Y:S04]  /*1238b0*/  @P5 STG.E.U8 desc[UR22][R14.64], R2 ;  /* 0x000000020e005986 */ /* 0x0081e8000c101116 */
[----:B----4-:R-:W-:Y:S04]  /*1238c0*/  @P3 STG.E.U8 desc[UR22][R16.64], R3 ;  /* 0x0000000310003986 */ /* 0x010fe8000c101116 */
[----:B0-----:R-:W3:Y:S01]  /*1238d0*/  LDL.LU.64 R14, [R1+0x910] ;  /* 0x00091000010e7983 */ /* 0x001ee20000300a00 */
[----:B------:R-:W-:Y:S02]  /*1238e0*/  ISETP.LT.AND P1, PT, R22, UR4, !P1 ;  /* 0x0000000416007c0c */ /* 0x000fe4000cf21270 */
[----:B------:R-:W-:Y:S01]  /*1238f0*/  ISETP.LT.AND P6, PT, R12, UR5, !P2 ;  /* 0x000000050c007c0c */ /* 0x000fe2000d7c1270 */
[----:B------:R-:W-:Y:S01]  /*123900*/  ULDC UR4, c[0x0][0x228] ;  /* 0x00008a0000047ab9 */ /* 0x000fe20000000800 */
[----:B------:R-:W-:-:S02]  /*123910*/  PRMT R0, R19, 0x7770, RZ ;  /* 0x0000777013007816 */ /* 0x000fc400000000ff */
[----:B--2---:R-:W-:Y:S01]  /*123920*/  ISETP.LT.AND P5, PT, R7, UR6, !P2 ;  /* 0x0000000607007c0c */ /* 0x004fe2000d7a1270 */
[----:B------:R0:W-:Y:S01]  /*123930*/  STL [R1+0x54b4], R7 ;  /* 0x0054b40701007387 */ /* 0x0001e20000100800 */
[----:B------:R-:W-:Y:S02]  /*123940*/  ISETP.LT.AND P3, PT, R23, UR4, !P2 ;  /* 0x0000000417007c0c */ /* 0x000fe4000d761270 */
[----:B------:R-:W-:-:S03]  /*123950*/  PRMT R2, R19, 0x7771, RZ ;  /* 0x0000777113027816 */ /* 0x000fc600000000ff */
[----:B------:R1:W-:Y:S01]  /*123960*/  @P1 STG.E.U8 desc[UR22][R10.64], R4 ;  /* 0x000000040a001986 */ /* 0x0003e2000c101116 */
[----:B------:R-:W-:Y:S01]  /*123970*/  ULDC UR4, c[0x0][0x228] ;  /* 0x00008a0000047ab9 */ /* 0x000fe20000000800 */
[----:B------:R-:W-:Y:S01]  /*123980*/  ULDC UR5, c[0x0][0x228] ;  /* 0x00008a0000057ab9 */ /* 0x000fe20000000800 */
[----:B------:R-:W-:Y:S01]  /*123990*/  ULDC UR6, c[0x0][0x228] ;  /* 0x00008a0000067ab9 */ /* 0x000fe20000000800 */
[----:B0-----:R-:W2:Y:S04]  /*1239a0*/  LDL.LU.64 R6, [R1+0x908] ;  /* 0x0009080001067983 */ /* 0x001ea80000300a00 */
[----:B------:R-:W4:Y:S04]  /*1239b0*/  LDL.LU.64 R16, [R1+0x900] ;  /* 0x0009000001107983 */ /* 0x000f280000300a00 */
[----:B------:R0:W-:Y:S04]  /*1239c0*/  @P6 STG.E.U8 desc[UR22][R26.64], R0 ;  /* 0x000000001a006986 */ /* 0x0001e8000c101116 */
[----:B------:R3:W-:Y:S01]  /*1239d0*/  @P5 STG.E.U8 desc[UR22][R8.64], R2 ;  /* 0x0000000208005986 */ /* 0x0007e2000c101116 */
[----:B------:R-:W-:-:S02]  /*1239e0*/  ISETP.LT.AND P1, PT, R21, UR4, !P2 ;  /* 0x0000000415007c0c */ /* 0x000fc4000d721270 */
[----:B------:R-:W-:Y:S02]  /*1239f0*/  ISETP.LT.AND P5, PT, R29, UR5, !P2 ;  /* 0x000000051d007c0c */ /* 0x000fe4000d7a1270 */
[----:B------:R-:W-:Y:S02]  /*123a00*/  PRMT R3, R19, 0x7772, RZ ;  /* 0x0000777213037816 */ /* 0x000fe400000000ff */
[----:B------:R-:W-:Y:S02]  /*123a10*/  ISETP.LT.AND P6, PT, R13, UR6, !P2 ;  /* 0x000000060d007c0c */ /* 0x000fe4000d7c1270 */
[----:B------:R-:W-:Y:S01]  /*123a20*/  PRMT R5, R19, 0x7773, RZ ;  /* 0x0000777313057816 */ /* 0x000fe200000000ff */
[----:B-1----:R-:W4:Y:S04]  /*123a30*/  LDL.LU.64 R10, [R1+0x8f0] ;  /* 0x0008f000010a7983 */ /* 0x002f280000300a00 */
[----:B------:R1:W-:Y:S01]  /*123a40*/  @P3 STG.E.U8 desc[UR22][R24.64], R3 ;  /* 0x0000000318003986 */ /* 0x0003e2000c101116 */
[C---:B------:R-:W-:Y:S01]  /*123a50*/  PRMT R4, R18.reuse, 0x7773, RZ ;  /* 0x0000777312047816 */ /* 0x040fe200000000ff */
[----:B------:R-:W-:Y:S01]  /*123a60*/  ULDC UR4, c[0x0][0x228] ;  /* 0x00008a0000047ab9 */ /* 0x000fe20000000800 */
[----:B------:R-:W-:Y:S01]  /*123a70*/  ULDC UR5, c[0x0][0x228] ;  /* 0x00008a0000057ab9 */ /* 0x000fe20000000800 */
[----:B0-----:R-:W4:Y:S04]  /*123a80*/  LDL.LU R26, [R1+0x7a0] ;  /* 0x0007a000011a7983 */ /* 0x001f280000300800 */
[----:B---3--:R-:W3:Y:S01]  /*123a90*/  LDL.LU.64 R8, [R1+0x920] ;  /* 0x0009200001087983 */ /* 0x008ee20000300a00 */
[----:B------:R-:W-:-:S02]  /*123aa0*/  PRMT R2, R18, 0x7771, RZ ;  /* 0x0000777112027816 */ /* 0x000fc400000000ff */
[C---:B------:R-:W-:Y:S01]  /*123ab0*/  PRMT R0, R18.reuse, 0x7772, RZ ;  /* 0x0000777212007816 */ /* 0x040fe200000000ff */
[----:B------:R0:W-:Y:S01]  /*123ac0*/  @P1 STG.E.U8 desc[UR22][R14.64], R5 ;  /* 0x000000050e001986 */ /* 0x0001e2000c101116 */
[----:B------:R-:W-:Y:S01]  /*123ad0*/  ULDC UR6, c[0x0][0x228] ;  /* 0x00008a0000067ab9 */ /* 0x000fe20000000800 */
[----:B-1----:R-:W-:Y:S02]  /*123ae0*/  PRMT R3, R18, 0x7770, RZ ;  /* 0x0000777012037816 */ /* 0x002fe400000000ff */
[----:B------:R-:W3:Y:S04]  /*123af0*/  LDL.LU.64 R24, [R1+0x918] ;  /* 0x0009180001187983 */ /* 0x000ee80000300a00 */
[----:B------:R-:W3:Y:S04]  /*123b00*/  LDL.LU.64 R18, [R1+0x958] ;  /* 0x0009580001127983 */ /* 0x000ee80000300a00 */
[----:B0-----:R-:W3:Y:S04]  /*123b10*/  LDL.LU.64 R14, [R1+0x950] ;  /* 0x00095000010e7983 */ /* 0x001ee80000300a00 */
[----:B--2---:R0:W-:Y:S04]  /*123b20*/  @P5 STG.E.U8 desc[UR22][R6.64], R3 ;  /* 0x0000000306005986 */ /* 0x0041e8000c101116 */
[----:B----4-:R1:W-:Y:S04]  /*123b30*/  @P6 STG.E.U8 desc[UR22][R16.64], R2 ;  /* 0x0000000210006986 */ /* 0x0103e8000c101116 */
[----:B0-----:R-:W2:Y:S04]  /*123b40*/  LDL.LU R7, [R1+0x54b4] ;  /* 0x0054b40001077983 */ /* 0x001ea80000300800 */
[----:B------:R-:W4:Y:S04]  /*123b50*/  LDL.LU R20, [R1+0x760] ;  /* 0x0007600001147983 */ /* 0x000f280000300800 */
[----:B-1----:R-:W3:Y:S04]  /*123b60*/  LDL.LU R17, [R1+0x54b0] ;  /* 0x0054b00001117983 */ /* 0x002ee80000300800 */
[----:B------:R-:W2:Y:S01]  /*123b70*/  LDL.LU.64 R2, [R1+0x8f8] ;  /* 0x0008f80001027983 */ /* 0x000ea20000300a00 */
[----:B------:R-:W-:-:S02]  /*123b80*/  ISETP.LT.AND P3, PT, R28, UR4, !P2 ;  /* 0x000000041c007c0c */ /* 0x000fc4000d761270 */
[----:B------:R-:W-:Y:S01]  /*123b90*/  ISETP.LT.AND P2, PT, R22, UR5, !P2 ;  /* 0x0000000516007c0c */ /* 0x000fe2000d741270 */
[----:B------:R-:W-:Y:S01]  /*123ba0*/  ULDC UR5, c[0x0][0x228] ;  /* 0x00008a0000057ab9 */ /* 0x000fe20000000800 */
[----:B------:R-:W-:Y:S02]  /*123bb0*/  ULDC UR4, c[0x0][0x228] ;  /* 0x00008a0000047ab9 */ /* 0x000fe40000000800 */
[----:B------:R-:W-:Y:S01]  /*123bc0*/  ISETP.LT.AND P5, PT, R12, UR4, !P0 ;  /* 0x000000040c007c0c */ /* 0x000fe2000c7a1270 */
[----:B------:R-:W-:Y:S02]  /*123bd0*/  ULDC UR4, c[0x0][0x228] ;  /* 0x00008a0000047ab9 */ /* 0x000fe40000000800 */
[----:B------:R-:W-:Y:S01]  /*123be0*/  ISETP.LT.AND P6, PT, R23, UR4, !P0 ;  /* 0x0000000417007c0c */ /* 0x000fe2000c7c1270 */
[----:B------:R-:W-:-:S03]  /*123bf0*/  ULDC UR4, c[0x0][0x228] ;  /* 0x00008a0000047ab9 */ /* 0x000fc60000000800 */
[----:B--2---:R-:W-:Y:S01]  /*123c00*/  @P3 STG.E.U8 desc[UR22][R2.64], R0 ;  /* 0x0000000002003986 */ /* 0x004fe2000c101116 */
[----:B------:R-:W-:-:S03]  /*123c10*/  ISETP.LT.AND P3, PT, R7, UR5, !P0 ;  /* 0x0000000507007c0c */ /* 0x000fc6000c761270 */
[----:B------:R-:W2:Y:S04]  /*123c20*/  LDL.LU R7, [R1+0x4cc] ;  /* 0x0004cc0001077983 */ /* 0x000ea80000300800 */
[----:B------:R0:W-:Y:S04]  /*123c30*/  STL.64 [R1+0x54a8], R22 ;  /* 0x0054a81601007387 */ /* 0x0001e80000100a00 */
[----:B------:R-:W-:Y:S01]  /*123c40*/  @P2 STG.E.U8 desc[UR22][R10.64], R4 ;  /* 0x000000040a002986 */ /* 0x000fe2000c101116 */
[----:B------:R-:W-:-:S03]  /*123c50*/  ULDC UR5, c[0x0][0x228] ;  /* 0x00008a0000057ab9 */ /* 0x000fc60000000800 */
[----:B0-----:R-:W2:Y:S01]  /*123c60*/  LDL.LU.64 R22, [R1+0x978] ;  /* 0x0009780001167983 */ /* 0x001ea20000300a00 */
[C---:B------:R-:W-:Y:S02]  /*123c70*/  PRMT R2, R26.reuse, 0x7770, RZ ;  /* 0x000077701a027816 */ /* 0x040fe400000000ff */
[----:B------:R-:W-:Y:S02]  /*123c80*/  ISETP.LT.AND P2, PT, R21, UR5, !P0 ;  /* 0x0000000515007c0c */ /* 0x000fe4000c741270 */
[----:B------:R-:W-:Y:S01]  /*123c90*/  PRMT R3, R26, 0x7771, RZ ;  /* 0x000077711a037816 */ /* 0x000fe200000000ff */
[----:B---3--:R-:W-:Y:S01]  /*123ca0*/  VIADD R0, R17, 0xfa ;  /* 0x000000fa11007836 */ /* 0x008fe20000000000 */
[----:B------:R-:W-:Y:S01]  /*123cb0*/  ULDC UR5, c[0x0][0x228] ;  /* 0x00008a0000057ab9 */ /* 0x000fe20000000800 */
[----:B------:R0:W-:Y:S04]  /*123cc0*/  @P5 STG.E.U8 desc[UR22][R8.64], R2 ;  /* 0x0000000208005986 */ /* 0x0001e8000c101116 */
[----:B------:R1:W-:Y:S01]  /*123cd0*/  @P3 STG.E.U8 desc[UR22][R24.64], R3 ;  /* 0x0000000318003986 */ /* 0x0003e2000c101116 */
[----:B------:R-:W-:-:S02]  /*123ce0*/  ISETP.LT.AND P3, PT, R29, UR4, !P0 ;  /* 0x000000041d007c0c */ /* 0x000fc4000c761270 */
[----:B------:R-:W-:Y:S02]  /*123cf0*/  ISETP.GE.AND P1, PT, R0, UR19, PT ;  /* 0x0000001300007c0c */ /* 0x000fe4000bf26270 */
[C---:B------:R-:W-:Y:S01]  /*123d00*/  PRMT R0, R26.reuse, 0x7772, RZ ;  /* 0x000077721a007816 */ /* 0x040fe200000000ff */
[----:B------:R-:W-:Y:S01]  /*123d10*/  ULDC UR4, c[0x0][0x228] ;  /* 0x00008a0000047ab9 */ /* 0x000fe20000000800 */
[----:B0-----:R-:W-:Y:S01]  /*123d20*/  PRMT R2, R26, 0x7773, RZ ;  /* 0x000077731a027816 */ /* 0x001fe200000000ff */
[----:B------:R-:W3:Y:S04]  /*123d30*/  LDL.LU.64 R8, [R1+0x998] ;  /* 0x0009980001087983 */ /* 0x000ee80000300a00 */
[----:B-1----:R-:W3:Y:S04]  /*123d40*/  LDL.LU.64 R24, [R1+0x990] ;  /* 0x0009900001187983 */ /* 0x002ee80000300a00 */
[----:B------:R0:W-:Y:S04]  /*123d50*/  @P6 STG.E.U8 desc[UR22][R18.64], R0 ;  /* 0x0000000012006986 */ /* 0x0001e8000c101116 */
[----:B------:R-:W3:Y:S04]  /*123d60*/  LDL.LU R16, [R1+0x800] ;  /* 0x0008000001107983 */ /* 0x000ee80000300800 */
[----:B------:R1:W-:Y:S04]  /*123d70*/  @P2 STG.E.U8 desc[UR22][R14.64], R2 ;  /* 0x000000020e002986 */ /* 0x0003e8000c101116 */
[----:B0-----:R-:W3:Y:S04]  /*123d80*/  LDL.LU.64 R18, [R1+0x9b8] ;  /* 0x0009b80001127983 */ /* 0x001ee80000300a00 */
[----:B-1----:R-:W3:Y:S01]  /*123d90*/  LDL.LU.64 R14, [R1+0x988] ;  /* 0x00098800010e7983 */ /* 0x002ee20000300a00 */
[----:B----4-:R-:W-:-:S03]  /*123da0*/  PRMT R2, R20, 0x7770, RZ ;  /* 0x0000777014027816 */ /* 0x010fc600000000ff */
[----:B------:R-:W4:Y:S04]  /*123db0*/  LDL.LU.64 R10, [R1+0x9b0] ;  /* 0x0009b000010a7983 */ /* 0x000f280000300a00 */
[----:B------:R-:W4:Y:S04]  /*123dc0*/  LDL.LU.64 R26, [R1+0x9a8] ;  /* 0x0009a800011a7983 */ /* 0x000f280000300a00 */
[----:B--2---:R-:W0:Y:S04]  /*123dd0*/  LDS.128 R4, [R7] ;  /* 0x0000000007047984 */ /* 0x004e280000000c00 */
[----:B------:R-:W-:Y:S04]  /*123de0*/  @P3 STG.E.U8 desc[UR22][R22.64], R2 ;  /* 0x0000000216003986 */ /* 0x000fe8000c101116 */
[----:B0-----:R0:W-:Y:S04]  /*123df0*/  STL [R1+0x5474], R7 ;  /* 0x0054740701007387 */ /* 0x0011e80000100800 */
[----:B0-----:R-:W2:Y:S04]  /*123e00*/  LDL.LU R7, [R1+0x21f0] ;  /* 0x0021f00001077983 */ /* 0x001ea80000300800 */
[----:B------:R-:W4:Y:S01]  /*123e10*/  LDL.LU.64 R22, [R1+0x54a8] ;  /* 0x0054a80001167983 */ /* 0x000f220000300a00 */
[----:B------:R-:W-:-:S02]  /*123e20*/  ISETP.LT.AND P5, PT, R13, UR4, !P0 ;  /* 0x000000040d007c0c */ /* 0x000fc4000c7a1270 */
[----:B------:R-:W-:Y:S01]  /*123e30*/  ISETP.LT.AND P6, PT, R28, UR5, !P0 ;  /* 0x000000051c007c0c */ /* 0x000fe2000c7c1270 */
[----:B------:R-:W-:Y:S01]  /*123e40*/  VIADD R0, R17, 0xfb ;  /* 0x000000fb11007836 */ /* 0x000fe20000000000 */
[----:B------:R-:W-:Y:S01]  /*123e50*/  ULDC UR4, c[0x0][0x228] ;  /* 0x00008a0000047ab9 */ /* 0x000fe20000000800 */
[----:B------:R-:W-:Y:S02]  /*123e60*/  ULDC UR5, c[0x0][0x228] ;  /* 0x00008a0000057ab9 */ /* 0x000fe40000000800 */
[----:B------:R-:W-:Y:S02]  /*123e70*/  ISETP.LT.AND P3, PT, R12, UR5, !P4 ;  /* 0x000000050c007c0c */ /* 0x000fe4000e761270 */
[----:B------:R-:W-:Y:S02]  /*123e80*/  ISETP.GE.AND P2, PT, R0, UR17, PT ;  /* 0x0000001100007c0c */ /* 0x000fe4000bf46270 */
[C---:B------:R-:W-:Y:S02]  /*123e90*/  PRMT R0, R20.reuse, 0x7771, RZ ;  /* 0x0000777114007816 */ /* 0x040fe400000000ff */
[----:B------:R-:W-:Y:S01]  /*123ea0*/  PRMT R2, R20, 0x7772, RZ ;  /* 0x0000777214027816 */ /* 0x000fe200000000ff */
[----:B------:R-:W-:-:S02]  /*123eb0*/  ULDC UR5, c[0x0][0x228] ;  /* 0x00008a0000057ab9 */ /* 0x000fc40000000800 */
[----:B---3--:R0:W-:Y:S04]  /*123ec0*/  @P5 STG.E.U8 desc[UR22][R8.64], R0 ;  /* 0x0000000008005986 */ /* 0x0081e8000c101116 */
[----:B------:R1:W-:Y:S04]  /*123ed0*/  @P6 STG.E.U8 desc[UR22][R24.64], R2 ;  /* 0x0000000218006986 */ /* 0x0003e8000c101116 */
[----:B0-----:R-:W3:Y:S01]  /*123ee0*/  LDL.LU.64 R8, [R1+0x9e8] ;  /* 0x0009e80001087983 */ /* 0x001ee20000300a00 */
[----:B------:R-:W-:Y:S02]  /*123ef0*/  PRMT R0, R20, 0x7773, RZ ;  /* 0x0000777314007816 */ /* 0x000fe400000000ff */
[----:B-1----:R-:W-:Y:S01]  /*123f00*/  PRMT R2, R16, 0x7770, RZ ;  /* 0x0000777010027816 */ /* 0x002fe200000000ff */
[----:B------:R-:W3:Y:S01]  /*123f10*/  LDL.LU.64 R24, [R1+0x9e0] ;  /* 0x0009e00001187983 */ /* 0x000ee20000300a00 */
[----:B----4-:R-:W-:Y:S01]  /*123f20*/  ISETP.LT.AND P0, PT, R22, UR4, !P0 ;  /* 0x0000000416007c0c */ /* 0x010fe2000c701270 */
[----:B------:R-:W-:-:S02]  /*123f30*/  ULDC UR4, c[0x0][0x228] ;  /* 0x00008a0000047ab9 */ /* 0x000fc40000000800 */
[----:B--2---:R-:W-:Y:S01]  /*123f40*/  STL.64 [R1+0x54a0], R6 ;  /* 0x0054a00601007387 */ /* 0x004fe20000100a00 */
[----:B------:R-:W-:Y:S01]  /*123f50*/  ISETP.LT.AND P6, PT, R7, UR4, !P4 ;  /* 0x0000000407007c0c */ /* 0x000fe2000e7c1270 */
[----:B------:R-:W-:-:S08]  /*123f60*/  ULDC UR4, c[0x0][0x228] ;  /* 0x00008a0000047ab9 */ /* 0x000fd00000000800 */
[----:B------:R-:W-:Y:S04]  /*123f70*/  @P0 STG.E.U8 desc[UR22][R18.64], R0 ;  /* 0x0000000012000986 */ /* 0x000fe8000c101116 */
[----:B------:R0:W-:Y:S04]  /*123f80*/  @P3 STG.E.U8 desc[UR22][R14.64], R2 ;  /* 0x000000020e003986 */ /* 0x0001e8000c101116 */
[----:B0-----:R-:W2:Y:S04]  /*123f90*/  LDL.LU.64 R14, [R1+0xa20] ;  /* 0x000a2000010e7983 */ /* 0x001ea80000300a00 */
[----:B------:R-:W4:Y:S01]  /*123fa0*/  LDL.LU.64 R6, [R1+0xa18] ;  /* 0x000a180001067983 */ /* 0x000f220000300a00 */
[----:B------:R-:W-:Y:S01]  /*123fb0*/  ISETP.LT.AND P5, PT, R23, UR4, !P4 ;  /* 0x0000000417007c0c */ /* 0x000fe2000e7a1270 */
[----:B------:R-:W-:Y:S01]  /*123fc0*/  ULDC UR4, c[0x0][0x228] ;  /* 0x00008a0000047ab9 */ /* 0x000fe20000000800 */
[----:B------:R-:W-:-:S02]  /*123fd0*/  PRMT R0, R16, 0x7771, RZ ;  /* 0x0000777110007816 */ /* 0x000fc400000000ff */
[----:B------:R-:W-:Y:S02]  /*123fe0*/  ISETP.LT.AND P0, PT, R21, UR4, !P4 ;  /* 0x0000000415007c0c */ /* 0x000fe4000e701270 */
[----:B------:R-:W-:Y:S01]  /*123ff0*/  PRMT R2, R16, 0x7772, RZ ;  /* 0x0000777210027816 */ /* 0x000fe200000000ff */
[----:B------:R-:W-:Y:S01]  /*124000*/  ULDC UR4, c[0x0][0x228] ;  /* 0x00008a0000047ab9 */ /* 0x000fe20000000800 */
[----:B------:R-:W-:Y:S02]  /*124010*/  PRMT R3, R4, 0x7770, RZ ;  /* 0x0000777004037816 */ /* 0x000fe400000000ff */
[----:B------:R-:W-:Y:S01]  /*124020*/  ISETP.LT.AND P3, PT, R29, UR4, !P4 ;  /* 0x000000041d007c0c */ /* 0x000fe2000e761270 */
[----:B------:R0:W-:Y:S01]  /*124030*/  @P6 STG.E.U8 desc[UR22][R10.64], R0 ;  /* 0x000000000a006986 */ /* 0x0001e2000c101116 */
[----:B------:R-:W-:Y:S01]  /*124040*/  ULDC UR4, c[0x0][0x228] ;  /* 0x00008a0000047ab9 */ /* 0x000fe20000000800 */
[----:B------:R-:W-:Y:S02]  /*124050*/  ISETP.LT.AND P6, PT, R28, UR5, !P4 ;  /* 0x000000051c007c0c */ /* 0x000fe4000e7c1270 */
[----:B------:R-:W4:Y:S04]  /*124060*/  LDL.LU R18, [R1+0x7a4] ;  /* 0x0007a40001127983 */ /* 0x000f280000300800 */
[----:B------:R1:W-:Y:S01]  /*124070*/  @P5 STG.E.U8 desc[UR22][R26.64], R2 ;  /* 0x000000021a005986 */ /* 0x0003e2000c101116 */
[----:B------:R-:W-:Y:S01]  /*124080*/  ISETP.LT.AND P5, PT, R13, UR4, !P4 ;  /* 0x000000040d007c0c */ /* 0x000fe2000e7a1270 */
[----:B------:R-:W-:Y:S01]  /*124090*/  ULDC UR4, c[0x0][0x228] ;  /* 0x00008a0000047ab9 */ /* 0x000fe20000000800 */
[----:B------:R-:W-:Y:S01]  /*1240a0*/  ULDC UR5, c[0x0][0x228] ;  /* 0x00008a0000057ab9 */ /* 0x000fe20000000800 */
[----:B0-----:R-:W-:Y:S01]  /*1240b0*/  VIADD R0, R17, 0xfc ;  /* 0x000000fc11007836 */ /* 0x001fe20000000000 */
[----:B------:R-:W4:Y:S04]  /*1240c0*/  LDL.LU.64 R10, [R1+0xa38] ;  /* 0x000a3800010a7983 */ /* 0x000f280000300a00 */
[----:B-1----:R-:W4:Y:S01]  /*1240d0*/  LDL.LU.64 R26, [R1+0xa10] ;  /* 0x000a1000011a7983 */ /* 0x002f220000300a00 */
[----:B------:R-:W-:-:S05]  /*1240e0*/  PRMT R2, R16, 0x7773, RZ ;  /* 0x0000777310027816 */ /* 0x000fca00000000ff */
[----:B---3--:R0:W-:Y:S01]  /*1240f0*/  @P0 STG.E.U8 desc[UR22][R8.64], R2 ;  /* 0x0000000208000986 */ /* 0x0081e2000c101116 */
[----:B------:R-:W-:Y:S02]  /*124100*/  ISETP.GE.AND P0, PT, R0, UR15, PT ;  /* 0x0000000f00007c0c */ /* 0x000fe4000bf06270 */
[C---:B------:R-:W-:Y:S01]  /*124110*/  PRMT R0, R4.reuse, 0x7771, RZ ;  /* 0x0000777104007816 */ /* 0x040fe200000000ff */
[----:B------:R1:W-:Y:S01]  /*124120*/  @P3 STG.E.U8 desc[UR22][R24.64], R3 ;  /* 0x0000000318003986 */ /* 0x0003e2000c101116 */
[----:B0-----:R-:W-:-:S03]  /*124130*/  PRMT R2, R4, 0x7772, RZ ;  /* 0x0000777204027816 */ /* 0x001fc600000000ff */
[----:B------:R-:W3:Y:S04]  /*124140*/  LDL.LU.64 R8, [R1+0xa30] ;  /* 0x000a300001087983 */ /* 0x000ee80000300a00 */
[----:B-1----:R-:W3:Y:S04]  /*124150*/  LDL.LU.64 R24, [R1+0xa28] ;  /* 0x000a280001187983 */ /* 0x002ee80000300a00 */
[----:B------:R-:W3:Y:S04]  /*124160*/  LDL.LU R20, [R1+0x764] ;  /* 0x0007640001147983 */ /* 0x000ee80000300800 */
[----:B--2---:R0:W-:Y:S04]  /*124170*/  @P5 STG.E.U8 desc[UR22][R14.64], R0 ;  /* 0x000000000e005986 */ /* 0x0041e8000c101116 */
[----:B----4-:R1:W-:Y:S04]  /*124180*/  @P6 STG.E.U8 desc[UR22][R6.64], R2 ;  /* 0x0000000206006986 */ /* 0x0103e8000c101116 */
[----:B0-----:R-:W2:Y:S04]  /*124190*/  LDL.LU.64 R14, [R1+0xa58] ;  /* 0x000a5800010e7983 */ /* 0x001ea80000300a00 */
[----:B-1----:R-:W4:Y:S01]  /*1241a0*/  LDL.LU.64 R6, [R1+0x54a0] ;  /* 0x0054a00001067983 */ /* 0x002f220000300a00 */
[----:B------:R-:W-:-:S02]  /*1241b0*/  ISETP.LT.AND P4, PT, R22, UR4, !P4 ;  /* 0x0000000416007c0c */ /* 0x000fc4000e781270 */
[----:B------:R-:W-:Y:S02]  /*1241c0*/  ISETP.LT.AND P3, PT, R12, UR5, !P1 ;  /* 0x000000050c007c0c */ /* 0x000fe4000cf61270 */
[----:B------:R-:W-:Y:S02]  /*1241d0*/  PRMT R4, R4, 0x7773, RZ ;  /* 0x0000777304047816 */ /* 0x000fe400000000ff */
[C---:B------:R-:W-:Y:S01]  /*1241e0*/  PRMT R0, R18.reuse, 0x7770, RZ ;  /* 0x0000777012007816 */ /* 0x040fe200000000ff */
[----:B------:R-:W-:Y:S01]  /*1241f0*/  ULDC UR4, c[0x0][0x228] ;  /* 0x00008a0000047ab9 */ /* 0x000fe20000000800 */
[----:B------:R-:W-:Y:S01]  /*124200*/  PRMT R2, R18, 0x7772, RZ ;  /* 0x0000777212027816 */ /* 0x000fe200000000ff */
[----:B------:R-:W-:-:S04]  /*124210*/  ULDC UR5, c[0x0][0x228] ;  /* 0x00008a0000057ab9 */ /* 0x000fc80000000800 */
[----:B------:R-:W-:Y:S04]  /*124220*/  @P4 STG.E.U8 desc[UR22][R10.64], R4 ;  /* 0x000000040a004986 */ /* 0x000fe8000c101116 */
[----:B------:R-:W-:Y:S01]  /*124230*/  @P3 STG.E.U8 desc[UR22][R26.64], R0 ;  /* 0x000000001a003986 */ /* 0x000fe2000c101116 */
[----:B----4-:R-:W-:-:S03]  /*124240*/  ISETP.LT.AND P6, PT, R7, UR4, !P1 ;  /* 0x0000000407007c0c */ /* 0x010fc6000cfc1270 */
[----:B------:R0:W-:Y:S01]  /*124250*/  STL.64 [R1+0x5498], R6 ;  /* 0x0054980601007387 */ /* 0x0001e20000100a00 */
[----:B------:R-:W-:-:S03]  /*124260*/  ULDC UR4, c[0x0][0x228] ;  /* 0x00008a0000047ab9 */ /* 0x000fc60000000800 */
[----:B0-----:R-:W4:Y:S04]  /*124270*/  LDL.LU.64 R6, [R1+0xa50] ;  /* 0x000a500001067983 */ /* 0x001f280000300a00 */
[----:B------:R-:W4:Y:S01]  /*124280*/  LDL.LU.64 R26, [R1+0xa90] ;  /* 0x000a9000011a7983 */ /* 0x000f220000300a00 */
[----:B------:R-:W-:Y:S01]  /*124290*/  ISETP.LT.AND P5, PT, R23, UR4, !P1 ;  /* 0x0000000417007c0c */ /* 0x000fe2000cfa1270 */
[----:B------:R-:W-:Y:S01]  /*1242a0*/  ULDC UR4, c[0x0][0x228] ;  /* 0x00008a0000047ab9 */ /* 0x000fe20000000800 */
[----:B------:R-:W-:Y:S02]  /*1242b0*/  PRMT R0, R18, 0x7771, RZ ;  /* 0x0000777112007816 */ /* 0x000fe400000000ff */
[----:B------:R-:W-:Y:S01]  /*1242c0*/  ISETP.LT.AND P3, PT, R21, UR4, !P1 ;  /* 0x0000000415007c0c */ /* 0x000fe2000cf61270 */
[----:B------:R-:W-:Y:S01]  /*1242d0*/  ULDC UR4, c[0x0][0x228] ;  /* 0x00008a0000047ab9 */ /* 0x000fe20000000800 */
[----:B------:R-:W4:Y:S01]  /*1242e0*/  LDL.LU.64 R10, [R1+0xa88] ;  /* 0x000a8800010a7983 */ /* 0x000f220000300a00 */
[----:B------:R-:W-:-:S03]  /*1242f0*/  ISETP.LT.AND P4, PT, R29, UR4, !P1 ;  /* 0x000000041d007c0c */ /* 0x000fc6000cf81270 */
[----:B---3--:R0:W-:Y:S01]  /*124300*/  @P6 STG.E.U8 desc[UR22][R8.64], R0 ;  /* 0x0000000008006986 */ /* 0x0081e2000c101116 */
[----:B------:R-:W-:Y:S01]  /*124310*/  ULDC UR4, c[0x0][0x228] ;  /* 0x00008a0000047ab9 */ /* 0x000fe20000000800 */
[----:B------:R-:W-:Y:S02]  /*124320*/  PRMT R3, R20, 0x7770, RZ ;  /* 0x0000777014037816 */ /* 0x000fe400000000ff */
[----:B------:R-:W3:Y:S04]  /*124330*/  LDL.LU R16, [R1+0x804] ;  /* 0x0008040001107983 */ /* 0x000ee80000300800 */
[----:B------:R1:W-:Y:S01]  /*124340*/  @P5 STG.E.U8 desc[UR22][R24.64], R2 ;  /* 0x0000000218005986 */ /* 0x0003e2000c101116 */
[----:B------:R-:W-:Y:S01]  /*124350*/  ISETP.LT.AND P5, PT, R13, UR4, !P1 ;  /* 0x000000040d007c0c */ /* 0x000fe2000cfa1270 */
[----:B0-----:R-:W-:-:S02]  /*124360*/  VIADD R0, R17, 0xfd ;  /* 0x000000fd11007836 */ /* 0x001fc40000000000 */
[----:B------:R-:W3:Y:S01]  /*124370*/  LDL.LU.64 R8, [R1+0xac0] ;  /* 0x000ac00001087983 */ /* 0x000ee20000300a00 */
[----:B------:R-:W-:Y:S01]  /*124380*/  ISETP.LT.AND P6, PT, R28, UR5, !P1 ;  /* 0x000000051c007c0c */ /* 0x000fe2000cfc1270 */
[----:B------:R-:W-:Y:S01]  /*124390*/  ULDC UR4, c[0x0][0x228] ;  /* 0x00008a0000047ab9 */ /* 0x000fe20000000800 */
[----:B------:R-:W-:Y:S01]  /*1243a0*/  ULDC UR5, c[0x0][0x228] ;  /* 0x00008a0000057ab9 */ /* 0x000fe20000000800 */
[----:B-1----:R-:W-:Y:S01]  /*1243b0*/  PRMT R2, R18, 0x7773, RZ ;  /* 0x0000777312027816 */ /* 0x002fe200000000ff */
[----:B------:R-:W3:Y:S04]  /*1243c0*/  LDL.LU.64 R24, [R1+0xa80] ;  /* 0x000a800001187983 */ /* 0x000ee80000300a00 */
[----:B------:R-:W3:Y:S04]  /*1243d0*/  LDL.LU.64 R18, [R1+0xab8] ;  /* 0x000ab80001127983 */ /* 0x000ee80000300a00 */
[----:B--2---:R0:W-:Y:S01]  /*1243e0*/  @P3 STG.E.U8 desc[UR22][R14.64], R2 ;  /* 0x000000020e003986 */ /* 0x0041e2000c101116 */
[----:B------:R-:W-:-:S02]  /*1243f0*/  ISETP.GE.AND P3, PT, R0, UR13, PT ;  /* 0x0000000d00007c0c */ /* 0x000fc4000bf66270 */
[C---:B------:R-:W-:Y:S01]  /*124400*/  PRMT R0, R20.reuse, 0x7771, RZ ;  /* 0x0000777114007816 */ /* 0x040fe200000000ff */
[----:B0-----:R-:W2:Y:S04]  /*124410*/  LDL.LU.64 R14, [R1+0xab0] ;  /* 0x000ab000010e7983 */ /* 0x001ea80000300a00 */
[----:B----4-:R0:W-:Y:S04]  /*124420*/  @P4 STG.E.U8 desc[UR22][R6.64], R3 ;  /* 0x0000000306004986 */ /* 0x0101e8000c101116 */
[----:B------:R1:W-:Y:S04]  /*124430*/  @P5 STG.E.U8 desc[UR22][R26.64], R0 ;  /* 0x000000001a005986 */ /* 0x0003e8000c101116 */
[----:B0-----:R-:W4:Y:S04]  /*124440*/  LDL.LU.64 R6, [R1+0x5498] ;  /* 0x0054980001067983 */ /* 0x001f280000300a00 */
[----:B-1----:R-:W3:Y:S01]  /*124450*/  LDL.LU.64 R26, [R1+0xad8] ;  /* 0x000ad800011a7983 */ /* 0x002ee20000300a00 */
[----:B------:R-:W-:-:S02]  /*124460*/  PRMT R2, R20, 0x7772, RZ ;  /* 0x0000777214027816 */ /* 0x000fc400000000ff */
[----:B------:R-:W-:Y:S02]  /*124470*/  ISETP.LT.AND P1, PT, R22, UR4, !P1 ;  /* 0x0000000416007c0c */ /* 0x000fe4000cf21270 */
[----:B------:R-:W-:Y:S01]  /*124480*/  ISETP.LT.AND P4, PT, R12, UR5, !P2 ;  /* 0x000000050c007c0c */ /* 0x000fe2000d781270 */
[----:B------:R-:W-:Y:S01]  /*124490*/  ULDC UR4, c[0x0][0x228] ;  /* 0x00008a0000047ab9 */ /* 0x000fe20000000800 */
[----:B------:R-:W-:Y:S01]  /*1244a0*/  PRMT R0, R20, 0x7773, RZ ;  /* 0x0000777314007816 */ /* 0x000fe200000000ff */
[----:B------:R-:W-:Y:S01]  /*1244b0*/  @P6 STG.E.U8 desc[UR22][R10.64], R2 ;  /* 0x000000020a006986 */ /* 0x000fe2000c101116 */
[----:B------:R-:W-:-:S03]  /*1244c0*/  ULDC UR5, c[0x0][0x228] ;  /* 0x00008a0000057ab9 */ /* 0x000fc60000000800 */
[----:B---3--:R0:W-:Y:S04]  /*1244d0*/  STL.64 [R1+0x5490], R26 ;  /* 0x0054901a01007387 */ /* 0x0081e80000100a00 */
[----:B0-----:R-:W3:Y:S01]  /*1244e0*/  LDL.LU.64 R26, [R1+0xae0] ;  /* 0x000ae000011a7983 */ /* 0x001ee20000300a00 */
[----:B----4-:R-:W-:Y:S01]  /*1244f0*/  ISETP.LT.AND P6, PT, R7, UR4, !P2 ;  /* 0x0000000407007c0c */ /* 0x010fe2000d7c1270 */
[----:B------:R-:W-:Y:S02]  /*124500*/  ULDC UR4, c[0x0][0x228] ;  /* 0x00008a0000047ab9 */ /* 0x000fe40000000800 */
[----:B------:R-:W-:Y:S02]  /*124510*/  ISETP.LT.AND P5, PT, R23, UR4, !P2 ;  /* 0x0000000417007c0c */ /* 0x000fe4000d7a1270 */
[----:B------:R-:W-:Y:S01]  /*124520*/  PRMT R2, R16, 0x7770, RZ ;  /* 0x0000777010027816 */ /* 0x000fe200000000ff */
[----:B------:R-:W-:Y:S01]  /*124530*/  ULDC UR4, c[0x0][0x228] ;  /* 0x00008a0000047ab9 */ /* 0x000fe20000000800 */
[----:B------:R0:W-:Y:S01]  /*124540*/  @P1 STG.E.U8 desc[UR22][R8.64], R0 ;  /* 0x0000000008001986 */ /* 0x0001e2000c101116 */
[----:B------:R-:W-:-:S03]  /*124550*/  ISETP.LT.AND P1, PT, R21, UR4, !P2 ;  /* 0x0000000415007c0c */ /* 0x000fc6000d721270 */
[----:B------:R1:W-:Y:S01]  /*124560*/  @P4 STG.E.U8 desc[UR22][R24.64], R2 ;  /* 0x0000000218004986 */ /* 0x0003e2000c101116 */
[----:B------:R-:W-:Y:S01]  /*124570*/  PRMT R3, R5, 0x7770, RZ ;  /* 0x0000777005037816 */ /* 0x000fe200000000ff */
[----:B------:R-:W-:Y:S01]  /*124580*/  ULDC UR4, c[0x0][0x228] ;  /* 0x00008a0000047ab9 */ /* 0x000fe20000000800 */
[C---:B0-----:R-:W-:Y:S01]  /*124590*/  PRMT R0, R16.reuse, 0x7771, RZ ;  /* 0x0000777110007816 */ /* 0x041fe200000000ff */
[----:B------:R-:W4:Y:S01]  /*1245a0*/  LDL.LU.64 R8, [R1+0xb08] ;  /* 0x000b080001087983 */ /* 0x000f220000300a00 */
[----:B-1----:R-:W-:-:S03]  /*1245b0*/  PRMT R2, R16, 0x7772, RZ ;  /* 0x0000777210027816 */ /* 0x002fc600000000ff */
[----:B------:R-:W4:Y:S04]  /*1245c0*/  LDL.LU.64 R24, [R1+0xb00] ;  /* 0x000b000001187983 */ /* 0x000f280000300a00 */
[----:B------:R-:W4:Y:S04]  /*1245d0*/  LDL.LU R10, [R1+0x7a8] ;  /* 0x0007a800010a7983 */ /* 0x000f280000300800 */
[----:B------:R-:W-:Y:S04]  /*1245e0*/  @P6 STG.E.U8 desc[UR22][R18.64], R0 ;  /* 0x0000000012006986 */ /* 0x000fe8000c101116 */
[----:B--2---:R0:W-:Y:S02]  /*1245f0*/  @P5 STG.E.U8 desc[UR22][R14.64], R2 ;  /* 0x000000020e005986 */ /* 0x0041e4000c101116 */
[----:B0-----:R-:W-:-:S02]  /*124600*/  PRMT R2, R16, 0x7773, RZ ;  /* 0x0000777310027816 */ /* 0x001fc400000000ff */
[----:B------:R-:W2:Y:S04]  /*124610*/  LDL.LU.64 R14, [R1+0xb30] ;  /* 0x000b3000010e7983 */ /* 0x000ea80000300a00 */
[----:B------:R-:W2:Y:S04]  /*124620*/  LDL.LU.64 R18, [R1+0xaf8] ;  /* 0x000af80001127983 */ /* 0x000ea80000300a00 */
[----:B---3--:R0:W-:Y:S04]  /*124630*/  @P1 STG.E.U8 desc[UR22][R26.64], R2 ;  /* 0x000000021a001986 */ /* 0x0081e8000c101116 */
[----:B0-----:R-:W3:Y:S01]  /*124640*/  LDL.LU.64 R26, [R1+0x5490] ;  /* 0x00549000011a7983 */ /* 0x001ee20000300a00 */
[----:B------:R-:W-:Y:S01]  /*124650*/  ISETP.LT.AND P4, PT, R29, UR5, !P2 ;  /* 0x000000051d007c0c */ /* 0x000fe2000d781270 */
[----:B------:R-:W-:-:S12]  /*124660*/  ULDC UR5, c[0x0][0x228] ;  /* 0x00008a0000057ab9 */ /* 0x000fd80000000800 */
[----:B---3--:R0:W-:Y:S04]  /*124670*/  @P4 STG.E.U8 desc[UR22][R26.64], R3 ;  /* 0x000000031a004986 */ /* 0x0081e8000c101116 */
[----:B0-----:R-:W3:Y:S04]  /*124680*/  LDL.LU.64 R26, [R1+0xb60] ;  /* 0x000b6000011a7983 */ /* 0x001ee80000300a00 */
[----:B---3--:R0:W-:Y:S04]  /*124690*/  STL.64 [R1+0x5480], R26 ;  /* 0x0054801a01007387 */ /* 0x0081e80000100a00 */
[----:B0-----:R-:W3:Y:S01]  /*1246a0*/  LDL.LU.64 R26, [R1+0xb20] ;  /* 0x000b2000011a7983 */ /* 0x001ee20000300a00 */
[----:B------:R-:W-:-:S02]  /*1246b0*/  ISETP.LT.AND P6, PT, R13, UR4, !P2 ;  /* 0x000000040d007c0c */ /* 0x000fc4000d7c1270 */
[----:B------:R-:W-:Y:S01]  /*1246c0*/  ISETP.LT.AND P5, PT, R28, UR5, !P2 ;  /* 0x000000051c007c0c */ /* 0x000fe2000d7a1270 */
[----:B------:R-:W-:Y:S01]  /*1246d0*/  VIADD R0, R17, 0xfe ;  /* 0x000000fe11007836 */ /* 0x000fe20000000000 */
[----:B------:R-:W-:Y:S01]  /*1246e0*/  ULDC UR4, c[0x0][0x228] ;  /* 0x00008a0000047ab9 */ /* 0x000fe20000000800 */
[----:B------:R-:W-:Y:S01]  /*1246f0*/  ULDC UR5, c[0x0][0x228] ;  /* 0x00008a0000057ab9 */ /* 0x000fe20000000800 */
[----:B------:R-:W-:Y:S02]  /*124700*/  ISETP.LT.AND P2, PT, R22, UR4, !P2 ;  /* 0x0000000416007c0c */ /* 0x000fe4000d741270 */
[----:B------:R-:W-:Y:S02]  /*124710*/  ISETP.GE.AND P1, PT, R0, UR11, PT ;  /* 0x0000000b00007c0c */ /* 0x000fe4000bf26270 */
[C---:B------:R-:W-:Y:S02]  /*124720*/  PRMT R0, R5.reuse, 0x7771, RZ ;  /* 0x0000777105007816 */ /* 0x040fe400000000ff */
[----:B------:R-:W-:-:S02]  /*124730*/  PRMT R2, R5, 0x7772, RZ ;  /* 0x0000777205027816 */ /* 0x000fc400000000ff */
[----:B------:R-:W-:Y:S01]  /*124740*/  ISETP.LT.AND P4, PT, R12, UR5, !P0 ;  /* 0x000000050c007c0c */ /* 0x000fe2000c781270 */
[----:B------:R-:W-:Y:S01]  /*124750*/  ULDC UR4, c[0x0][0x228] ;  /* 0x00008a0000047ab9 */ /* 0x000fe20000000800 */
[----:B----4-:R-:W-:Y:S04]  /*124760*/  @P6 STG.E.U8 desc[UR22][R8.64], R0 ;  /* 0x0000000008006986 */ /* 0x010fe8000c101116 */
[----:B---3--:R0:W-:Y:S01]  /*124770*/  STL.64 [R1+0x5488], R26 ;  /* 0x0054881a01007387 */ /* 0x0081e20000100a00 */
[----:B------:R-:W-:Y:S01]  /*124780*/  PRMT R5, R5, 0x7773, RZ ;  /* 0x0000777305057816 */ /* 0x000fe200000000ff */
[----:B------:R-:W-:Y:S02]  /*124790*/  ULDC UR5, c[0x0][0x228] ;  /* 0x00008a0000057ab9 */ /* 0x000fe40000000800 */
[----:B0-----:R-:W3:Y:S04]  /*1247a0*/  LDL.LU.64 R26, [R1+0xb28] ;  /* 0x000b2800011a7983 */ /* 0x001ee80000300a00 */
[----:B------:R-:W-:Y:S01]  /*1247b0*/  @P5 STG.E.U8 desc[UR22][R24.64], R2 ;  /* 0x0000000218005986 */ /* 0x000fe2000c101116 */
[----:B------:R-:W-:-:S02]  /*1247c0*/  ISETP.LT.AND P5, PT, R7, UR4, !P0 ;  /* 0x0000000407007c0c */ /* 0x000fc4000c7a1270 */
[C---:B------:R-:W-:Y:S01]  /*1247d0*/  PRMT R0, R10.reuse, 0x7770, RZ ;  /* 0x000077700a007816 */ /* 0x040fe200000000ff */
[----:B--2---:R0:W-:Y:S04]  /*1247e0*/  @P2 STG.E.U8 desc[UR22][R14.64], R5 ;  /* 0x000000050e002986 */ /* 0x0041e8000c101116 */
[----:B------:R-:W2:Y:S04]  /*1247f0*/  LDL.LU R20, [R1+0x768] ;  /* 0x0007680001147983 */ /* 0x000ea80000300800 */
[----:B------:R1:W-:Y:S04]  /*124800*/  @P4 STG.E.U8 desc[UR22][R18.64], R0 ;  /* 0x0000000012004986 */ /* 0x0003e8000c101116 */
[----:B------:R-:W4:Y:S01]  /*124810*/  LDL.LU.64 R8, [R1+0xb58] ;  /* 0x000b580001087983 */ /* 0x000f220000300a00 */
[----:B------:R-:W-:Y:S01]  /*124820*/  ISETP.LT.AND P6, PT, R23, UR5, !P0 ;  /* 0x0000000517007c0c */ /* 0x000fe2000c7c1270 */
[----:B------:R-:W-:Y:S01]  /*124830*/  ULDC UR4, c[0x0][0x228] ;  /* 0x00008a0000047ab9 */ /* 0x000fe20000000800 */
[----:B------:R-:W-:Y:S01]  /*124840*/  ULDC UR5, c[0x0][0x228] ;  /* 0x00008a0000057ab9 */ /* 0x000fe20000000800 */
[----:B0-----:R-:W4:Y:S04]  /*124850*/  LDL.LU.64 R14, [R1+0xb78] ;  /* 0x000b7800010e7983 */ /* 0x001f280000300a00 */
[----:B------:R-:W4:Y:S01]  /*124860*/  LDL.LU.64 R4, [R1+0xb70] ;  /* 0x000b700001047983 */ /* 0x000f220000300a00 */
[----:B-1----:R-:W-:-:S03]  /*124870*/  PRMT R0, R10, 0x7771, RZ ;  /* 0x000077710a007816 */ /* 0x002fc600000000ff */
[----:B------:R-:W4:Y:S04]  /*124880*/  LDL.LU.64 R24, [R1+0xb88] ;  /* 0x000b880001187983 */ /* 0x000f280000300a00 */
[----:B------:R-:W4:Y:S04]  /*124890*/  LDL.LU.64 R18, [R1+0xb68] ;  /* 0x000b680001127983 */ /* 0x000f280000300a00 */
[----:B------:R-:W4:Y:S04]  /*1248a0*/  LDL.LU R16, [R1+0x808] ;  /* 0x0008080001107983 */ /* 0x000f280000300800 */
[----:B---3--:R0:W-:Y:S04]  /*1248b0*/  @P5 STG.E.U8 desc[UR22][R26.64], R0 ;  /* 0x000000001a005986 */ /* 0x0081e8000c101116 */
[----:B0-----:R-:W3:Y:S01]  /*1248c0*/  LDL.LU.64 R26, [R1+0x5488] ;  /* 0x00548800011a7983 */ /* 0x001ee20000300a00 */
[----:B------:R-:W-:-:S02]  /*1248d0*/  PRMT R2, R10, 0x7772, RZ ;  /* 0x000077720a027816 */ /* 0x000fc400000000ff */
[----:B------:R-:W-:Y:S01]  /*1248e0*/  ISETP.LT.AND P2, PT, R21, UR4, !P0 ;  /* 0x0000000415007c0c */ /* 0x000fe2000c741270 */
[----:B------:R-:W-:Y:S01]  /*1248f0*/  ULDC UR4, c[0x0][0x228] ;  /* 0x00008a0000047ab9 */ /* 0x000fe20000000800 */
[----:B------:R-:W-:Y:S02]  /*124900*/  ISETP.LT.AND P4, PT, R29, UR5, !P0 ;  /* 0x000000051d007c0c */ /* 0x000fe4000c781270 */
[----:B------:R-:W-:Y:S02]  /*124910*/  ISETP.LT.AND P5, PT, R13, UR4, !P0 ;  /* 0x000000040d007c0c */ /* 0x000fe4000c7a1270 */
[----:B------:R-:W-:Y:S01]  /*124920*/  PRMT R0, R10, 0x7773, RZ ;  /* 0x000077730a007816 */ /* 0x000fe200000000ff */
[----:B------:R-:W-:Y:S01]  /*124930*/  ULDC UR5, c[0x0][0x228] ;  /* 0x00008a0000057ab9 */ /* 0x000fe20000000800 */
[----:B------:R-:W-:Y:S01]  /*124940*/  ULDC UR4, c[0x0][0x228] ;  /* 0x00008a0000047ab9 */ /* 0x000fe20000000800 */
[----:B---3--:R0:W-:Y:S04]  /*124950*/  @P6 STG.E.U8 desc[UR22][R26.64], R2 ;  /* 0x000000021a006986 */ /* 0x0081e8000c101116 */
[----:B0-----:R-:W3:Y:S01]  /*124960*/  LDL.LU.64 R26, [R1+0x5480] ;  /* 0x00548000011a7983 */ /* 0x001ee20000300a00 */
[----:B------:R-:W-:-:S02]  /*124970*/  ISETP.LT.AND P6, PT, R28, UR5, !P0 ;  /* 0x000000051c007c0c */ /* 0x000fc4000c7c1270 */
[----:B------:R-:W-:Y:S02]  /*124980*/  ISETP.LT.AND P0, PT, R22, UR4, !P0 ;  /* 0x0000000416007c0c */ /* 0x000fe4000c701270 */
[C---:B--2---:R-:W-:Y:S01]  /*124990*/  PRMT R2, R20.reuse, 0x7770, RZ ;  /* 0x0000777014027816 */ /* 0x044fe200000000ff */
[----:B------:R-:W2:Y:S01]  /*1249a0*/  LDL.LU.64 R10, [R1+0xba8] ;  /* 0x000ba800010a7983 */ /* 0x000ea20000300a00 */
[----:B------:R-:W-:Y:S01]  /*1249b0*/  ULDC UR4, c[0x0][0x228] ;  /* 0x00008a0000047ab9 */ /* 0x000fe20000000800 */
[----:B------:R-:W-:Y:S02]  /*1249c0*/  ULDC UR5, c[0x0][0x228] ;  /* 0x00008a0000057ab9 */ /* 0x000fe40000000800 */
[----:B---3--:R0:W-:Y:S04]  /*1249d0*/  @P2 STG.E.U8 desc[UR22][R26.64], R0 ;  /* 0x000000001a002986 */ /* 0x0081e8000c101116 */
[----:B----4-:R1:W-:Y:S01]  /*1249e0*/  @P4 STG.E.U8 desc[UR22][R8.64], R2 ;  /* 0x0000000208004986 */ /* 0x0103e2000c101116 */
[----:B0-----:R-:W-:-:S02]  /*1249f0*/  PRMT R0, R20, 0x7771, RZ ;  /* 0x0000777114007816 */ /* 0x001fc400000000ff */
[C---:B-1----:R-:W-:Y:S01]  /*124a00*/  PRMT R2, R20.reuse, 0x7772, RZ ;  /* 0x0000777214027816 */ /* 0x042fe200000000ff */
[----:B------:R-:W3:Y:S04]  /*124a10*/  LDL.LU.64 R26, [R1+0xbc0] ;  /* 0x000bc000011a7983 */ /* 0x000ee80000300a00 */
[----:B------:R0:W-:Y:S04]  /*124a20*/  @P5 STG.E.U8 desc[UR22][R14.64], R0 ;  /* 0x000000000e005986 */ /* 0x0001e8000c101116 */
[----:B------:R-:W4:Y:S04]  /*124a30*/  LDL.LU.64 R8, [R1+0xbd8] ;  /* 0x000bd80001087983 */ /* 0x000f280000300a00 */
[----:B------:R-:W-:Y:S01]  /*124a40*/  @P6 STG.E.U8 desc[UR22][R4.64], R2 ;  /* 0x0000000204006986 */ /* 0x000fe2000c101116 */
[----:B0-----:R-:W-:-:S03]  /*124a50*/  PRMT R0, R20, 0x7773, RZ ;  /* 0x0000777314007816 */ /* 0x001fc600000000ff */
[----:B------:R-:W4:Y:S04]  /*124a60*/  LDL.LU.64 R14, [R1+0xbd0] ;  /* 0x000bd000010e7983 */ /* 0x000f280000300a00 */
[----:B------:R0:W-:Y:S04]  /*124a70*/  @P0 STG.E.U8 desc[UR22][R24.64], R0 ;  /* 0x0000000018000986 */ /* 0x0001e8000c101116 */
[----:B0-----:R-:W2:Y:S01]  /*124a80*/  LDL.LU.64 R24, [R1+0xc20] ;  /* 0x000c200001187983 */ /* 0x001ea20000300a00 */
[----:B------:R-:W-:Y:S01]  /*124a90*/  ISETP.LT.AND P2, PT, R12, UR4, !P3 ;  /* 0x000000040c007c0c */ /* 0x000fe2000df41270 */
[----:B------:R-:W-:Y:S01]  /*124aa0*/  ULDC UR4, c[0x0][0x228] ;  /* 0x00008a0000047ab9 */ /* 0x000fe20000000800 */
[----:B------:R-:W-:-:S02]  /*124ab0*/  PRMT R2, R16, 0x7770, RZ ;  /* 0x0000777010027816 */ /* 0x000fc400000000ff */
[----:B------:R-:W-:Y:S01]  /*124ac0*/  ISETP.LT.AND P4, PT, R7, UR4, !P3 ;  /* 0x0000000407007c0c */ /* 0x000fe2000df81270 */
[----:B------:R-:W-:Y:S01]  /*124ad0*/  ULDC UR4, c[0x0][0x228] ;  /* 0x00008a0000047ab9 */ /* 0x000fe20000000800 */
[----:B------:R-:W-:Y:S01]  /*124ae0*/  ISETP.LT.AND P5, PT, R23, UR5, !P3 ;  /* 0x0000000517007c0c */ /* 0x000fe2000dfa1270 */
[----:B------:R-:W-:Y:S01]  /*124af0*/  VIADD R0, R17, 0xff ;  /* 0x000000ff11007836 */ /* 0x000fe20000000000 */
[----:B------:R-:W-:-:S05]  /*124b00*/  ULDC UR5, c[0x0][0x228] ;  /* 0x00008a0000057ab9 */ /* 0x000fca0000000800 */
[----:B------:R-:W-:Y:S01]  /*124b10*/  @P2 STG.E.U8 desc[UR22][R18.64], R2 ;  /* 0x0000000212002986 */ /* 0x000fe2000c101116 */
[----:B------:R-:W-:Y:S01]  /*124b20*/  ISETP.LT.AND P2, PT, R21, UR4, !P3 ;  /* 0x0000000415007c0c */ /* 0x000fe2000df41270 */
[----:B------:R-:W-:Y:S01]  /*124b30*/  ULDC UR4, c[0x0][0x228] ;  /* 0x00008a0000047ab9 */ /* 0x000fe20000000800 */
[----:B------:R-:W-:Y:S02]  /*124b40*/  ISETP.GE.AND P0, PT, R0, UR9, PT ;  /* 0x0000000900007c0c */ /* 0x000fe4000bf06270 */
[C---:B------:R-:W-:Y:S01]  /*124b50*/  PRMT R0, R16.reuse, 0x7772, RZ ;  /* 0x0000777210007816 */ /* 0x040fe200000000ff */
[----:B--2---:R0:W-:Y:S04]  /*124b60*/  STL.64 [R1+0x5478], R24 ;  /* 0x0054781801007387 */ /* 0x0041e80000100a00 */
[----:B0-----:R-:W2:Y:S01]  /*124b70*/  LDL.LU.64 R24, [R1+0xc18] ;  /* 0x000c180001187983 */ /* 0x001ea20000300a00 */
[----:B------:R-:W-:-:S02]  /*124b80*/  PRMT R2, R16, 0x7771, RZ ;  /* 0x0000777110027816 */ /* 0x000fc400000000ff */
[----:B------:R-:W-:Y:S01]  /*124b90*/  ISETP.LT.AND P6, PT, R29, UR4, !P3 ;  /* 0x000000041d007c0c */ /* 0x000fe2000dfc1270 */
[----:B------:R-:W-:Y:S01]  /*124ba0*/  ULDC UR4, c[0x0][0x228] ;  /* 0x00008a0000047ab9 */ /* 0x000fe20000000800 */
[----:B------:R-:W2:Y:S04]  /*124bb0*/  LDL.LU.64 R18, [R1+0xc30] ;  /* 0x000c300001127983 */ /* 0x000ea80000300a00 */
[----:B------:R0:W-:Y:S04]  /*124bc0*/  @P4 STG.E.U8 desc[UR22][R10.64], R2 ;  /* 0x000000020a004986 */ /* 0x0001e8000c101116 */
[----:B---3--:R1:W-:Y:S04]  /*124bd0*/  @P5 STG.E.U8 desc[UR22][R26.64], R0 ;  /* 0x000000001a005986 */ /* 0x0083e8000c101116 */
[----:B------:R-:W3:Y:S01]  /*124be0*/  LDL.LU R4, [R1+0x7ac] ;  /* 0x0007ac0001047983 */ /* 0x000ee20000300800 */
[----:B0-----:R-:W-:-:S02]  /*124bf0*/  PRMT R2, R16, 0x7773, RZ ;  /* 0x0000777310027816 */ /* 0x001fc400000000ff */
[----:B-1----:R-:W-:Y:S01]  /*124c00*/  PRMT R0, R6, 0x7770, RZ ;  /* 0x0000777006007816 */ /* 0x002fe200000000ff */
[----:B------:R-:W3:Y:S04]  /*124c10*/  LDL.LU.64 R16, [R1+0xc10] ;  /* 0x000c100001107983 */ /* 0x000ee80000300a00 */
[----:B----4-:R-:W-:Y:S01]  /*124c20*/  @P2 STG.E.U8 desc[UR22][R8.64], R2 ;  /* 0x0000000208002986 */ /* 0x010fe2000c101116 */
[----:B------:R-:W-:-:S03]  /*124c30*/  ISETP.LT.AND P2, PT, R13, UR4, !P3 ;  /* 0x000000040d007c0c */ /* 0x000fc6000df41270 */
[----:B------:R0:W-:Y:S01]  /*124c40*/  @P6 STG.E.U8 desc[UR22][R14.64], R0 ;  /* 0x000000000e006986 */ /* 0x0001e2000c101116 */
[----:B------:R-:W-:Y:S01]  /*124c50*/  ULDC UR4, c[0x0][0x228] ;  /* 0x00008a0000047ab9 */ /* 0x000fe20000000800 */
[----:B0-----:R-:W-:Y:S02]  /*124c60*/  PRMT R0, R6, 0x7771, RZ ;  /* 0x0000777106007816 */ /* 0x001fe400000000ff */
[----:B------:R-:W4:Y:S04]  /*124c70*/  LDL.LU.64 R14, [R1+0xbf0] ;  /* 0x000bf000010e7983 */ /* 0x000f280000300a00 */
[----:B------:R-:W4:Y:S04]  /*124c80*/  LDL.LU.64 R10, [R1+0xbe8] ;  /* 0x000be800010a7983 */ /* 0x000f280000300a00 */
[----:B------:R-:W4:Y:S04]  /*124c90*/  LDL.LU R20, [R1+0x76c] ;  /* 0x00076c0001147983 */ /* 0x000f280000300800 */
[----:B------:R-:W4:Y:S04]  /*124ca0*/  LDL.LU.64 R26, [R1+0xbc8] ;  /* 0x000bc800011a7983 */ /* 0x000f280000300a00 */
[----:B------:R-:W4:Y:S04]  /*124cb0*/  LDL.LU.64 R8, [R1+0xb40] ;  /* 0x000b400001087983 */ /* 0x000f280000300a00 */
[----:B--2---:R0:W-:Y:S04]  /*124cc0*/  @P2 STG.E.U8 desc[UR22][R24.64], R0 ;  /* 0x0000000018002986 */ /* 0x0041e8000c101116 */
[----:B0-----:R-:W2:Y:S01]  /*124cd0*/  LDL.LU.64 R24, [R1+0x5478] ;  /* 0x0054780001187983 */ /* 0x001ea20000300a00 */
[----:B------:R-:W-:Y:S01]  /*124ce0*/  ISETP.LT.AND P4, PT, R28, UR4, !P3 ;  /* 0x000000041c007c0c */ /* 0x000fe2000df81270 */
[----:B------:R-:W-:Y:S01]  /*124cf0*/  ULDC UR4, c[0x0][0x228] ;  /* 0x00008a0000047ab9 */ /* 0x000fe20000000800 */
[----:B------:R-:W-:-:S02]  /*124d00*/  ISETP.LT.AND P3, PT, R22, UR5, !P3 ;  /* 0x0000000516007c0c */ /* 0x000fc4000df61270 */
[----:B------:R-:W-:Y:S01]  /*124d10*/  ISETP.LT.AND P6, PT, R12, UR4, !P1 ;  /* 0x000000040c007c0c */ /* 0x000fe2000cfc1270 */
[----:B------:R-:W-:Y:S01]  /*124d20*/  ULDC UR4, c[0x0][0x228] ;  /* 0x00008a0000047ab9 */ /* 0x000fe20000000800 */
[C---:B------:R-:W-:Y:S02]  /*124d30*/  PRMT R2, R6.reuse, 0x7772, RZ ;  /* 0x0000777206027816 */ /* 0x040fe400000000ff */
[----:B------:R-:W-:Y:S02]  /*124d40*/  ISETP.LT.AND P2, PT, R7, UR4, !P1 ;  /* 0x0000000407007c0c */ /* 0x000fe4000cf41270 */
[----:B------:R-:W-:Y:S02]  /*124d50*/  PRMT R6, R6, 0x7773, RZ ;  /* 0x0000777306067816 */ /* 0x000fe400000000ff */
[----:B---3--:R-:W-:Y:S02]  /*124d60*/  PRMT R0, R4, 0x7770, RZ ;  /* 0x0000777004007816 */ /* 0x008fe400000000ff */
[----:B------:R-:W-:Y:S01]  /*124d70*/  ISETP.LT.AND P5, PT, R12, UR6, !P0 ;  /* 0x000000060c007c0c */ /* 0x000fe2000c7a1270 */
[----:B------:R-:W-:Y:S01]  /*124d80*/  ULDC UR4, c[0x0][0x228] ;  /* 0x00008a0000047ab9 */ /* 0x000fe20000000800 */
[----:B------:R-:W-:Y:S01]  /*124d90*/  ULDC UR5, c[0x0][0x228] ;  /* 0x00008a0000057ab9 */ /* 0x000fe20000000800 */
[----:B--2---:R0:W-:Y:S04]  /*124da0*/  @P4 STG.E.U8 desc[UR22][R24.64], R2 ;  /* 0x0000000218004986 */ /* 0x0041e8000c101116 */
[----:B------:R1:W-:Y:S04]  /*124db0*/  @P3 STG.E.U8 desc[UR22][R18.64], R6 ;  /* 0x0000000612003986 */ /* 0x0003e8000c101116 */
[----:B------:R2:W-:Y:S01]  /*124dc0*/  @P6 STG.E.U8 desc[UR22][R16.64], R0 ;  /* 0x0000000010006986 */ /* 0x0005e2000c101116 */
[----:B------:R-:W-:Y:S01]  /*124dd0*/  ISETP.LT.AND P3, PT, R23, UR4, !P1 ;  /* 0x0000000417007c0c */ /* 0x000fe2000cf61270 */
[----:B------:R-:W-:-:S02]  /*124de0*/  ULDC UR4, c[0x0][0x228] ;  /* 0x00008a0000047ab9 */ /* 0x000fc40000000800 */
[----:B0-----:R-:W3:Y:S04]  /*124df0*/  LDL.LU.64 R24, [R1+0xa70] ;  /* 0x000a700001187983 */ /* 0x001ee80000300a00 */
[----:B-1----:R-:W3:Y:S04]  /*124e00*/  LDL.LU.64 R18, [R1+0x948] ;  /* 0x0009480001127983 */ /* 0x002ee80000300a00 */
[----:B--2---:R-:W2:Y:S01]  /*124e10*/  LDL.LU.64 R16, [R1+0x880] ;  /* 0x0008800001107983 */ /* 0x004ea20000300a00 */
[----:B------:R-:W-:-:S03]  /*124e20*/  PRMT R0, R4, 0x7771, RZ ;  /* 0x0000777104007816 */ /* 0x000fc600000000ff */
[----:B------:R-:W2:Y:S01]  /*124e30*/  LDL.LU R12, [R1+0x80c] ;  /* 0x00080c00010c7983 */ /* 0x000ea20000300800 */
[----:B------:R-:W-:Y:S01]  /*124e40*/  ISETP.LT.AND P4, PT, R21, UR4, !P1 ;  /* 0x0000000415007c0c */ /* 0x000fe2000cf81270 */
[----:B------:R-:W-:Y:S02]  /*124e50*/  ULDC UR4, c[0x0][0x228] ;  /* 0x00008a0000047ab9 */ /* 0x000fe40000000800 */
[----:B----4-:R0:W-:Y:S01]  /*124e60*/  @P2 STG.E.U8 desc[UR22][R14.64], R0 ;  /* 0x000000000e002986 */ /* 0x0101e2000c101116 */
[----:B------:R-:W-:Y:S02]  /*124e70*/  ISETP.LT.AND P2, PT, R7, UR4, !P0 ;  /* 0x0000000407007c0c */ /* 0x000fe4000c741270 */
[----:B------:R-:W-:Y:S02]  /*124e80*/  ISETP.LT.AND P6, PT, R29, UR5, !P1 ;  /* 0x000000051d007c0c */ /* 0x000fe4000cfc1270 */
[----:B------:R-:W-:Y:S01]  /*124e90*/  PRMT R2, R4, 0x7773, RZ ;  /* 0x0000777304027816 */ /* 0x000fe200000000ff */
[----:B------:R-:W-:Y:S01]  /*124ea0*/  ULDC UR4, c[0x0][0x228] ;  /* 0x00008a0000047ab9 */ /* 0x000fe20000000800 */
[----:B------:R-:W-:Y:S01]  /*124eb0*/  PRMT R3, R20, 0x7773, RZ ;  /* 0x0000777314037816 */ /* 0x000fe200000000ff */
[----:B------:R-:W-:Y:S01]  /*124ec0*/  ULDC UR5, c[0x0][0x228] ;  /* 0x00008a0000057ab9 */ /* 0x000fe20000000800 */
[----:B0-----:R-:W4:Y:S04]  /*124ed0*/  LDL.LU.64 R14, [R1+0xc38] ;  /* 0x000c3800010e7983 */ /* 0x001f280000300a00 */
[----:B------:R-:W4:Y:S01]  /*124ee0*/  LDL.LU R7, [R1+0x5474] ;  /* 0x0054740001077983 */ /* 0x000f220000300800 */
[----:B------:R-:W-:-:S05]  /*124ef0*/  PRMT R0, R4, 0x7772, RZ ;  /* 0x0000777204007816 */ /* 0x000fca00000000ff */
[----:B------:R0:W-:Y:S01]  /*124f00*/  @P3 STG.E.U8 desc[UR22][R10.64], R0 ;  /* 0x000000000a003986 */ /* 0x0001e2000c101116 */
[----:B------:R-:W-:Y:S01]  /*124f10*/  ISETP.LT.AND P3, PT, R13, UR4, !P1 ;  /* 0x000000040d007c0c */ /* 0x000fe2000cf61270 */
[----:B------:R-:W-:Y:S02]  /*124f20*/  ULDC UR4, c[0x0][0x228] ;  /* 0x00008a0000047ab9 */ /* 0x000fe40000000800 */
[----:B------:R1:W-:Y:S01]  /*124f30*/  @P4 STG.E.U8 desc[UR22][R26.64], R2 ;  /* 0x000000021a004986 */ /* 0x0003e2000c101116 */
[----:B------:R-:W-:Y:S01]  /*124f40*/  ISETP.LT.AND P4, PT, R28, UR4, !P1 ;  /* 0x000000041c007c0c */ /* 0x000fe2000cf81270 */
[----:B------:R-:W-:Y:S02]  /*124f50*/  ULDC UR4, c[0x0][0x228] ;  /* 0x00008a0000047ab9 */ /* 0x000fe40000000800 */
[----:B------:R-:W-:Y:S01]  /*124f60*/  ISETP.LT.AND P1, PT, R22, UR4, !P1 ;  /* 0x0000000416007c0c */ /* 0x000fe2000cf21270 */
[----:B------:R-:W-:Y:S01]  /*124f70*/  ULDC UR4, c[0x0][0x228] ;  /* 0x00008a0000047ab9 */ /* 0x000fe20000000800 */
[----:B0-----:R-:W-:-:S05]  /*124f80*/  PRMT R0, R20, 0x7770, RZ ;  /* 0x0000777014007816 */ /* 0x001fca00000000ff */
[----:B------:R0:W-:Y:S01]  /*124f90*/  @P6 STG.E.U8 desc[UR22][R8.64], R0 ;  /* 0x0000000008006986 */ /* 0x0001e2000c101116 */
[C---:B-1----:R-:W-:Y:S02]  /*124fa0*/  PRMT R2, R20.reuse, 0x7772, RZ ;  /* 0x0000777214027816 */ /* 0x042fe400000000ff */
[----:B0-----:R-:W-:Y:S02]  /*124fb0*/  PRMT R0, R20, 0x7771, RZ ;  /* 0x0000777114007816 */ /* 0x001fe400000000ff */
[----:B------:R-:W-:-:S03]  /*124fc0*/  ISETP.LT.AND P6, PT, R23, UR5, !P0 ;  /* 0x0000000517007c0c */ /* 0x000fc6000c7c1270 */
[----:B---3--:R0:W-:Y:S01]  /*124fd0*/  @P3 STG.E.U8 desc[UR22][R24.64], R0 ;  /* 0x0000000018003986 */ /* 0x0081e2000c101116 */
[----:B------:R-:W-:Y:S01]  /*124fe0*/  ISETP.LT.AND P3, PT, R21, UR4, !P0 ;  /* 0x0000000415007c0c */ /* 0x000fe2000c761270 */
[----:B------:R-:W-:Y:S02]  /*124ff0*/  ULDC UR4, c[0x0][0x228] ;  /* 0x00008a0000047ab9 */ /* 0x000fe40000000800 */
[----:B------:R1:W-:Y:S01]  /*125000*/  @P4 STG.E.U8 desc[UR22][R18.64], R2 ;  /* 0x0000000212004986 */ /* 0x0003e2000c101116 */
[----:B------:R-:W-:Y:S02]  /*125010*/  ISETP.LT.AND P4, PT, R29, UR4, !P0 ;  /* 0x000000041d007c0c */ /* 0x000fe4000c781270 */
[C---:B--2---:R-:W-:Y:S01]  /*125020*/  PRMT R4, R12.reuse, 0x7770, RZ ;  /* 0x000077700c047816 */ /* 0x044fe200000000ff */
[----:B------:R-:W-:Y:S01]  /*125030*/  ULDC UR4, c[0x0][0x228] ;  /* 0x00008a0000047ab9 */ /* 0x000fe20000000800 */
[----:B------:R2:W-:Y:S01]  /*125040*/  @P1 STG.E.U8 desc[UR22][R16.64], R3 ;  /* 0x0000000310001986 */ /* 0x0005e2000c101116 */
[----:B------:R-:W-:Y:S01]  /*125050*/  ISETP.LT.AND P1, PT, R13, UR4, !P0 ;  /* 0x000000040d007c0c */ /* 0x000fe2000c721270 */
[----:B------:R-:W-:Y:S01]  /*125060*/  ULDC UR4, c[0x0][0x228] ;  /* 0x00008a0000047ab9 */ /* 0x000fe20000000800 */
[----:B------:R-:W-:-:S02]  /*125070*/  PRMT R5, R12, 0x7772, RZ ;  /* 0x000077720c057816 */ /* 0x000fc400000000ff */
[C---:B0-----:R-:W-:Y:S02]  /*125080*/  PRMT R0, R12.reuse, 0x7771, RZ ;  /* 0x000077710c007816 */ /* 0x041fe400000000ff */
[----:B-1----:R-:W-:Y:S01]  /*125090*/  PRMT R2, R12, 0x7773, RZ ;  /* 0x000077730c027816 */ /* 0x002fe200000000ff */
[----:B----4-:R0:W-:Y:S01]  /*1250a0*/  @P5 STG.E.U8 desc[UR22][R14.64], R4 ;  /* 0x000000040e005986 */ /* 0x0101e2000c101116 */
[----:B------:R-:W-:-:S03]  /*1250b0*/  ISETP.LT.AND P5, PT, R28, UR4, !P0 ;  /* 0x000000041c007c0c */ /* 0x000fc6000c7a1270 */
[----:B------:R-:W3:Y:S04]  /*1250c0*/  LDL.LU.64 R20, [R1+0xc28] ;  /* 0x000c280001147983 */ /* 0x000ee80000300a00 */
[----:B------:R-:W4:Y:S04]  /*1250d0*/  LDL.LU.64 R18, [R1+0xbe0] ;  /* 0x000be00001127983 */ /* 0x000f280000300a00 */
[----:B--2---:R-:W2:Y:S04]  /*1250e0*/  LDL.LU.64 R16, [R1+0xb80] ;  /* 0x000b800001107983 */ /* 0x004ea80000300a00 */
[----:B0-----:R-:W2:Y:S04]  /*1250f0*/  LDL.LU.64 R14, [R1+0xad0] ;  /* 0x000ad000010e7983 */ /* 0x001ea80000300a00 */
[----:B------:R-:W2:Y:S04]  /*125100*/  LDL.LU.64 R28, [R1+0x9d8] ;  /* 0x0009d800011c7983 */ /* 0x000ea80000300a00 */
[----:B------:R-:W2:Y:S01]  /*125110*/  LDL.LU.64 R12, [R1+0x890] ;  /* 0x00089000010c7983 */ /* 0x000ea20000300a00 */
[----:B------:R-:W-:-:S02]  /*125120*/  PRMT R3, R7, 0x7770, RZ ;  /* 0x0000777007037816 */ /* 0x000fc400000000ff */
[C---:B------:R-:W-:Y:S02]  /*125130*/  PRMT R4, R7.reuse, 0x7771, RZ ;  /* 0x0000777107047816 */ /* 0x040fe400000000ff */
[C---:B------:R-:W-:Y:S02]  /*125140*/  PRMT R6, R7.reuse, 0x7772, RZ ;  /* 0x0000777207067816 */ /* 0x040fe400000000ff */
[----:B------:R-:W-:Y:S02]  /*125150*/  ISETP.LT.AND P0, PT, R22, UR4, !P0 ;  /* 0x0000000416007c0c */ /* 0x000fe4000c701270 */
[----:B------:R-:W-:Y:S01]  /*125160*/  PRMT R7, R7, 0x7773, RZ ;  /* 0x0000777307077816 */ /* 0x000fe200000000ff */
[----:B---3--:R0:W-:Y:S04]  /*125170*/  @P2 STG.E.U8 desc[UR22][R20.64], R0 ;  /* 0x0000000014002986 */ /* 0x0081e8000c101116 */
[----:B----4-:R0:W-:Y:S04]  /*125180*/  @P6 STG.E.U8 desc[UR22][R18.64], R5 ;  /* 0x0000000512006986 */ /* 0x0101e8000c101116 */
[----:B--2---:R0:W-:Y:S04]  /*125190*/  @P3 STG.E.U8 desc[UR22][R16.64], R2 ;  /* 0x0000000210003986 */ /* 0x0041e8000c101116 */
[----:B------:R0:W-:Y:S04]  /*1251a0*/  @P4 STG.E.U8 desc[UR22][R14.64], R3 ;  /* 0x000000030e004986 */ /* 0x0001e8000c101116 */
[----:B------:R0:W-:Y:S04]  /*1251b0*/  @P1 STG.E.U8 desc[UR22][R28.64], R4 ;  /* 0x000000041c001986 */ /* 0x0001e8000c101116 */
[----:B------:R0:W-:Y:S01]  /*1251c0*/  @P5 STG.E.U8 desc[UR22][R12.64], R6 ;  /* 0x000000060c005986 */ /* 0x0001e2000c101116 */
[----:B------:R-:W-:Y:S05]  /*1251d0*/  @!P0 EXIT ;  /* 0x000000000000894d */ /* 0x000fea0003800000 */
[----:B0-----:R-:W2:Y:S04]  /*1251e0*/  LDL.LU.64 R12, [R1+0x888] ;  /* 0x00088800010c7983 */ /* 0x001ea80000300a00 */
[----:B--2---:R-:W-:Y:S01]  /*1251f0*/  STG.E.U8 desc[UR22][R12.64], R7 ;  /* 0x000000070c007986 */ /* 0x004fe2000c101116 */
[----:B------:R-:W-:Y:S05]  /*125200*/  EXIT ;  /* 0x000000000000794d */ /* 0x000fea0003800000 */
.L_x_3:
[----:B------:R-:W-:-:S00]  /*125210*/  BRA `(.L_x_3) ;  /* 0xfffffffc00fc7947 */ /* 0x000fc0000383ffff */
[----:B------:R-:W-:-:S00]  /*125220*/  NOP ;  /* 0x0000000000007918 */ /* 0x000fc00000000000 */
        /* <DEDUP_REMOVED lines=13> */
.L_x_4:


//--------------------- .nv.shared.matmul_kernel  --------------------------
	.section	.nv.shared.matmul_kernel,"aw",@nobits
	.sectionflags	@""
	.align	16
	.zero		1024


//--------------------- .nv.shared.reserved.0     --------------------------
	.section	.nv.shared.reserved.0,"aw",@nobits
	.weak		__nv_reservedSMEM_offset_0_alias
	.size		__nv_reservedSMEM_offset_0_alias, 0, 0
	.other		__nv_reservedSMEM_offset_0_alias,@"STO_CUDA_RESERVED_SHARED STV_DEFAULT"
__nv_reservedSMEM_offset_0_alias:
	.zero		0


//--------------------- .nv.constant0.matmul_kernel --------------------------
	.section	.nv.constant0.matmul_kernel,"a",@progbits
	.sectionflags	@""
	.align	4
.nv.constant0.matmul_kernel:
	.zero		608


//--------------------- SYMBOLS --------------------------

	.type		.nv.reservedSmem.offset0,@object
	.size		.nv.reservedSmem.offset0,0x4
